	.target	sm_80

	.elftype	@"ET_EXEC"


//--------------------- .note.nv.tkinfo           --------------------------
	.section	.note.nv.tkinfo,"",@"SHT_NOTE"
	.sectionflags	@"SHF_NOTE_NV_TKINFO"
	.tkinfo
        /*0018*/ 	.word	0x00000002
        /*0030*/ 	.string	""
        /*0030*/ 	.string	"ptxas"
        /*0030*/ 	.string	"Cuda compilation tools, release 13.0, V13.0.88"
        /*0030*/ 	.string	"Build cuda_13.0.r13.0/compiler.36424714_0"
        /*0030*/ 	.string	"-arch sm_80 -m 64 "



//--------------------- .note.nv.cuinfo           --------------------------
	.section	.note.nv.cuinfo,"",@"SHT_NOTE"
	.sectionflags	@"SHF_NOTE_NV_CUINFO"
        /*0018*/ 	.short	0x0002
        /*001a*/ 	.short	0x0050
        /*001c*/ 	.short	0x0082
	.zero		2


//--------------------- .nv.info                  --------------------------
	.section	.nv.info,"",@"SHT_CUDA_INFO"
	.align	4


	//----- nvinfo : EIATTR_REGCOUNT
	.align		4
        /*0000*/ 	.byte	0x04, 0x2f
        /*0002*/ 	.short	(.L_12 - .L_11)
	.align		4
.L_11:
        /*0004*/ 	.word	index@(_ZN5flash25flash_bwd_dot_do_o_kernelILb1E23Flash_bwd_kernel_traitsILi64ELi128ELi128ELi8ELi4ELi4ELi4ELb0ELb0EN7cutlass6half_tE19Flash_kernel_traitsILi64ELi128ELi128ELi8ES3_EEEEvNS_16Flash_bwd_paramsE)
        /*0008*/ 	.word	0x00000020


	//----- nvinfo : EIATTR_FRAME_SIZE
	.align		4
.L_12:
        /*000c*/ 	.byte	0x04, 0x11
        /*000e*/ 	.short	(.L_14 - .L_13)
	.align		4
.L_13:
        /*0010*/ 	.word	index@(_ZN5flash25flash_bwd_dot_do_o_kernelILb1E23Flash_bwd_kernel_traitsILi64ELi128ELi128ELi8ELi4ELi4ELi4ELb0ELb0EN7cutlass6half_tE19Flash_kernel_traitsILi64ELi128ELi128ELi8ES3_EEEEvNS_16Flash_bwd_paramsE)
        /*0014*/ 	.word	0x00000000


	//----- nvinfo : EIATTR_REGCOUNT
	.align		4
.L_14:
        /*0018*/ 	.byte	0x04, 0x2f
        /*001a*/ 	.short	(.L_16 - .L_15)
	.align		4
.L_15:
        /*001c*/ 	.word	index@(_ZN5flash25flash_bwd_dot_do_o_kernelILb0E23Flash_bwd_kernel_traitsILi64ELi128ELi128ELi8ELi4ELi4ELi4ELb0ELb0EN7cutlass6half_tE19Flash_kernel_traitsILi64ELi128ELi128ELi8ES3_EEEEvNS_16Flash_bwd_paramsE)
        /*0020*/ 	.word	0x00000020


	//----- nvinfo : EIATTR_FRAME_SIZE
	.align		4
.L_16:
        /*0024*/ 	.byte	0x04, 0x11
        /*0026*/ 	.short	(.L_18 - .L_17)
	.align		4
.L_17:
        /*0028*/ 	.word	index@(_ZN5flash25flash_bwd_dot_do_o_kernelILb0E23Flash_bwd_kernel_traitsILi64ELi128ELi128ELi8ELi4ELi4ELi4ELb0ELb0EN7cutlass6half_tE19Flash_kernel_traitsILi64ELi128ELi128ELi8ES3_EEEEvNS_16Flash_bwd_paramsE)
        /*002c*/ 	.word	0x00000000


	//----- nvinfo : EIATTR_REGCOUNT
	.align		4
.L_18:
        /*0030*/ 	.byte	0x04, 0x2f
        /*0032*/ 	.short	(.L_20 - .L_19)
	.align		4
.L_19:
        /*0034*/ 	.word	index@(_ZN5flash44flash_bwd_dq_dk_dv_loop_seqk_parallel_kernelI23Flash_bwd_kernel_traitsILi64ELi128ELi128ELi8ELi4ELi4ELi4ELb0ELb0EN7cutlass6half_tE19Flash_kernel_traitsILi64ELi128ELi128ELi8ES3_EELb0ELb1ELb0ELb1ELb0ELb0ELb1EEEvNS_16Flash_bwd_paramsE)
        /*0038*/ 	.word	0x000000ff


	//----- nvinfo : EIATTR_FRAME_SIZE
	.align		4
.L_20:
        /*003c*/ 	.byte	0x04, 0x11
        /*003e*/ 	.short	(.L_22 - .L_21)
	.align		4
.L_21:
        /*0040*/ 	.word	index@(_ZN5flash44flash_bwd_dq_dk_dv_loop_seqk_parallel_kernelI23Flash_bwd_kernel_traitsILi64ELi128ELi128ELi8ELi4ELi4ELi4ELb0ELb0EN7cutlass6half_tE19Flash_kernel_traitsILi64ELi128ELi128ELi8ES3_EELb0ELb1ELb0ELb1ELb0ELb0ELb1EEEvNS_16Flash_bwd_paramsE)
        /*0044*/ 	.word	0x000001f0


	//----- nvinfo : EIATTR_REGCOUNT
	.align		4
.L_22:
        /*0048*/ 	.byte	0x04, 0x2f
        /*004a*/ 	.short	(.L_24 - .L_23)
	.align		4
.L_23:
        /*004c*/ 	.word	index@(_ZN5flash44flash_bwd_dq_dk_dv_loop_seqk_parallel_kernelI23Flash_bwd_kernel_traitsILi64ELi128ELi128ELi8ELi4ELi4ELi4ELb0ELb0EN7cutlass6half_tE19Flash_kernel_traitsILi64ELi128ELi128ELi8ES3_EELb1ELb1ELb0ELb1ELb0ELb0ELb0EEEvNS_16Flash_bwd_paramsE)
        /*0050*/ 	.word	0x000000ff


	//----- nvinfo : EIATTR_FRAME_SIZE
	.align		4
.L_24:
        /*0054*/ 	.byte	0x04, 0x11
        /*0056*/ 	.short	(.L_26 - .L_25)
	.align		4
.L_25:
        /*0058*/ 	.word	index@(_ZN5flash44flash_bwd_dq_dk_dv_loop_seqk_parallel_kernelI23Flash_bwd_kernel_traitsILi64ELi128ELi128ELi8ELi4ELi4ELi4ELb0ELb0EN7cutlass6half_tE19Flash_kernel_traitsILi64ELi128ELi128ELi8ES3_EELb1ELb1ELb0ELb1ELb0ELb0ELb0EEEvNS_16Flash_bwd_paramsE)
        /*005c*/ 	.word	0x000000e0


	//----- nvinfo : EIATTR_REGCOUNT
	.align		4
.L_26:
        /*0060*/ 	.byte	0x04, 0x2f
        /*0062*/ 	.short	(.L_28 - .L_27)
	.align		4
.L_27:
        /*0064*/ 	.word	index@(_ZN5flash44flash_bwd_dq_dk_dv_loop_seqk_parallel_kernelI23Flash_bwd_kernel_traitsILi64ELi128ELi128ELi8ELi4ELi4ELi4ELb0ELb0EN7cutlass6half_tE19Flash_kernel_traitsILi64ELi128ELi128ELi8ES3_EELb0ELb1ELb0ELb0ELb0ELb1ELb1EEEvNS_16Flash_bwd_paramsE)
        /*0068*/ 	.word	0x000000ff


	//----- nvinfo : EIATTR_FRAME_SIZE
	.align		4
.L_28:
        /*006c*/ 	.byte	0x04, 0x11
        /*006e*/ 	.short	(.L_30 - .L_29)
	.align		4
.L_29:
        /*0070*/ 	.word	index@(_ZN5flash44flash_bwd_dq_dk_dv_loop_seqk_parallel_kernelI23Flash_bwd_kernel_traitsILi64ELi128ELi128ELi8ELi4ELi4ELi4ELb0ELb0EN7cutlass6half_tE19Flash_kernel_traitsILi64ELi128ELi128ELi8ES3_EELb0ELb1ELb0ELb0ELb0ELb1ELb1EEEvNS_16Flash_bwd_paramsE)
        /*0074*/ 	.word	0x00000160


	//----- nvinfo : EIATTR_REGCOUNT
	.align		4
.L_30:
        /*0078*/ 	.byte	0x04, 0x2f
        /*007a*/ 	.short	(.L_32 - .L_31)
	.align		4
.L_31:
        /*007c*/ 	.word	index@(_ZN5flash44flash_bwd_dq_dk_dv_loop_seqk_parallel_kernelI23Flash_bwd_kernel_traitsILi64ELi128ELi128ELi8ELi4ELi4ELi4ELb0ELb0EN7cutlass6half_tE19Flash_kernel_traitsILi64ELi128ELi128ELi8ES3_EELb1ELb1ELb0ELb0ELb0ELb1ELb0EEEvNS_16Flash_bwd_paramsE)
        /*0080*/ 	.word	0x000000ff


	//----- nvinfo : EIATTR_FRAME_SIZE
	.align		4
.L_32:
        /*0084*/ 	.byte	0x04, 0x11
        /*0086*/ 	.short	(.L_34 - .L_33)
	.align		4
.L_33:
        /*0088*/ 	.word	index@(_ZN5flash44flash_bwd_dq_dk_dv_loop_seqk_parallel_kernelI23Flash_bwd_kernel_traitsILi64ELi128ELi128ELi8ELi4ELi4ELi4ELb0ELb0EN7cutlass6half_tE19Flash_kernel_traitsILi64ELi128ELi128ELi8ES3_EELb1ELb1ELb0ELb0ELb0ELb1ELb0EEEvNS_16Flash_bwd_paramsE)
        /*008c*/ 	.word	0x00000050


	//----- nvinfo : EIATTR_REGCOUNT
	.align		4
.L_34:
        /*0090*/ 	.byte	0x04, 0x2f
        /*0092*/ 	.short	(.L_36 - .L_35)
	.align		4
.L_35:
        /*0094*/ 	.word	index@(_ZN5flash44flash_bwd_dq_dk_dv_loop_seqk_parallel_kernelI23Flash_bwd_kernel_traitsILi64ELi128ELi128ELi8ELi4ELi4ELi4ELb0ELb0EN7cutlass6half_tE19Flash_kernel_traitsILi64ELi128ELi128ELi8ES3_EELb0ELb1ELb0ELb0ELb1ELb1ELb1EEEvNS_16Flash_bwd_paramsE)
        /*0098*/ 	.word	0x000000ff


	//----- nvinfo : EIATTR_FRAME_SIZE
	.align		4
.L_36:
        /*009c*/ 	.byte	0x04, 0x11
        /*009e*/ 	.short	(.L_38 - .L_37)
	.align		4
.L_37:
        /*00a0*/ 	.word	index@(_ZN5flash44flash_bwd_dq_dk_dv_loop_seqk_parallel_kernelI23Flash_bwd_kernel_traitsILi64ELi128ELi128ELi8ELi4ELi4ELi4ELb0ELb0EN7cutlass6half_tE19Flash_kernel_traitsILi64ELi128ELi128ELi8ES3_EELb0ELb1ELb0ELb0ELb1ELb1ELb1EEEvNS_16Flash_bwd_paramsE)
        /*00a4*/ 	.word	0x00000158


	//----- nvinfo : EIATTR_REGCOUNT
	.align		4
.L_38:
        /*00a8*/ 	.byte	0x04, 0x2f
        /*00aa*/ 	.short	(.L_40 - .L_39)
	.align		4
.L_39:
        /*00ac*/ 	.word	index@(_ZN5flash44flash_bwd_dq_dk_dv_loop_seqk_parallel_kernelI23Flash_bwd_kernel_traitsILi64ELi128ELi128ELi8ELi4ELi4ELi4ELb0ELb0EN7cutlass6half_tE19Flash_kernel_traitsILi64ELi128ELi128ELi8ES3_EELb1ELb1ELb0ELb0ELb1ELb1ELb0EEEvNS_16Flash_bwd_paramsE)
        /*00b0*/ 	.word	0x000000ff


	//----- nvinfo : EIATTR_FRAME_SIZE
	.align		4
.L_40:
        /*00b4*/ 	.byte	0x04, 0x11
        /*00b6*/ 	.short	(.L_42 - .L_41)
	.align		4
.L_41:
        /*00b8*/ 	.word	index@(_ZN5flash44flash_bwd_dq_dk_dv_loop_seqk_parallel_kernelI23Flash_bwd_kernel_traitsILi64ELi128ELi128ELi8ELi4ELi4ELi4ELb0ELb0EN7cutlass6half_tE19Flash_kernel_traitsILi64ELi128ELi128ELi8ES3_EELb1ELb1ELb0ELb0ELb1ELb1ELb0EEEvNS_16Flash_bwd_paramsE)
        /*00bc*/ 	.word	0x00000050


	//----- nvinfo : EIATTR_REGCOUNT
	.align		4
.L_42:
        /*00c0*/ 	.byte	0x04, 0x2f
        /*00c2*/ 	.short	(.L_44 - .L_43)
	.align		4
.L_43:
        /*00c4*/ 	.word	index@(_ZN5flash44flash_bwd_dq_dk_dv_loop_seqk_parallel_kernelI23Flash_bwd_kernel_traitsILi64ELi128ELi128ELi8ELi4ELi4ELi4ELb0ELb0EN7cutlass6half_tE19Flash_kernel_traitsILi64ELi128ELi128ELi8ES3_EELb0ELb1ELb0ELb0ELb0ELb0ELb1EEEvNS_16Flash_bwd_paramsE)
        /*00c8*/ 	.word	0x000000ff


	//----- nvinfo : EIATTR_FRAME_SIZE
	.align		4
.L_44:
        /*00cc*/ 	.byte	0x04, 0x11
        /*00ce*/ 	.short	(.L_46 - .L_45)
	.align		4
.L_45:
        /*00d0*/ 	.word	index@(_ZN5flash44flash_bwd_dq_dk_dv_loop_seqk_parallel_kernelI23Flash_bwd_kernel_traitsILi64ELi128ELi128ELi8ELi4ELi4ELi4ELb0ELb0EN7cutlass6half_tE19Flash_kernel_traitsILi64ELi128ELi128ELi8ES3_EELb0ELb1ELb0ELb0ELb0ELb0ELb1EEEvNS_16Flash_bwd_paramsE)
        /*00d4*/ 	.word	0x00000170


	//----- nvinfo : EIATTR_REGCOUNT
	.align		4
.L_46:
        /*00d8*/ 	.byte	0x04, 0x2f
        /*00da*/ 	.short	(.L_48 - .L_47)
	.align		4
.L_47:
        /*00dc*/ 	.word	index@(_ZN5flash44flash_bwd_dq_dk_dv_loop_seqk_parallel_kernelI23Flash_bwd_kernel_traitsILi64ELi128ELi128ELi8ELi4ELi4ELi4ELb0ELb0EN7cutlass6half_tE19Flash_kernel_traitsILi64ELi128ELi128ELi8ES3_EELb1ELb1ELb0ELb0ELb0ELb0ELb0EEEvNS_16Flash_bwd_paramsE)
        /*00e0*/ 	.word	0x000000ff


	//----- nvinfo : EIATTR_FRAME_SIZE
	.align		4
.L_48:
        /*00e4*/ 	.byte	0x04, 0x11
        /*00e6*/ 	.short	(.L_50 - .L_49)
	.align		4
.L_49:
        /*00e8*/ 	.word	index@(_ZN5flash44flash_bwd_dq_dk_dv_loop_seqk_parallel_kernelI23Flash_bwd_kernel_traitsILi64ELi128ELi128ELi8ELi4ELi4ELi4ELb0ELb0EN7cutlass6half_tE19Flash_kernel_traitsILi64ELi128ELi128ELi8ES3_EELb1ELb1ELb0ELb0ELb0ELb0ELb0EEEvNS_16Flash_bwd_paramsE)
        /*00ec*/ 	.word	0x00000060


	//----- nvinfo : EIATTR_REGCOUNT
	.align		4
.L_50:
        /*00f0*/ 	.byte	0x04, 0x2f
        /*00f2*/ 	.short	(.L_52 - .L_51)
	.align		4
.L_51:
        /*00f4*/ 	.word	index@(_ZN5flash27flash_bwd_convert_dq_kernelI23Flash_bwd_kernel_traitsILi64ELi128ELi128ELi8ELi4ELi4ELi4ELb0ELb0EN7cutlass6half_tE19Flash_kernel_traitsILi64ELi128ELi128ELi8ES3_EEEEvNS_16Flash_bwd_paramsEi)
        /*00f8*/ 	.word	0x00000040


	//----- nvinfo : EIATTR_FRAME_SIZE
	.align		4
.L_52:
        /*00fc*/ 	.byte	0x04, 0x11
        /*00fe*/ 	.short	(.L_54 - .L_53)
	.align		4
.L_53:
        /*0100*/ 	.word	index@(_ZN5flash27flash_bwd_convert_dq_kernelI23Flash_bwd_kernel_traitsILi64ELi128ELi128ELi8ELi4ELi4ELi4ELb0ELb0EN7cutlass6half_tE19Flash_kernel_traitsILi64ELi128ELi128ELi8ES3_EEEEvNS_16Flash_bwd_paramsEi)
        /*0104*/ 	.word	0x00000000


	//----- nvinfo : EIATTR_REGCOUNT
	.align		4
.L_54:
        /*0108*/ 	.byte	0x04, 0x2f
        /*010a*/ 	.short	(.L_56 - .L_55)
	.align		4
.L_55:
        /*010c*/ 	.word	index@(_ZN5flash25flash_bwd_dot_do_o_kernelILb1E23Flash_bwd_kernel_traitsILi64ELi64ELi128ELi8ELi2ELi4ELi4ELb1ELb0EN7cutlass6half_tE19Flash_kernel_traitsILi64ELi64ELi128ELi8ES3_EEEEvNS_16Flash_bwd_paramsE)
        /*0110*/ 	.word	0x00000022


	//----- nvinfo : EIATTR_FRAME_SIZE
	.align		4
.L_56:
        /*0114*/ 	.byte	0x04, 0x11
        /*0116*/ 	.short	(.L_58 - .L_57)
	.align		4
.L_57:
        /*0118*/ 	.word	index@(_ZN5flash25flash_bwd_dot_do_o_kernelILb1E23Flash_bwd_kernel_traitsILi64ELi64ELi128ELi8ELi2ELi4ELi4ELb1ELb0EN7cutlass6half_tE19Flash_kernel_traitsILi64ELi64ELi128ELi8ES3_EEEEvNS_16Flash_bwd_paramsE)
        /*011c*/ 	.word	0x00000000


	//----- nvinfo : EIATTR_REGCOUNT
	.align		4
.L_58:
        /*0120*/ 	.byte	0x04, 0x2f
        /*0122*/ 	.short	(.L_60 - .L_59)
	.align		4
.L_59:
        /*0124*/ 	.word	index@(_ZN5flash25flash_bwd_dot_do_o_kernelILb0E23Flash_bwd_kernel_traitsILi64ELi64ELi128ELi8ELi2ELi4ELi4ELb1ELb0EN7cutlass6half_tE19Flash_kernel_traitsILi64ELi64ELi128ELi8ES3_EEEEvNS_16Flash_bwd_paramsE)
        /*0128*/ 	.word	0x00000020


	//----- nvinfo : EIATTR_FRAME_SIZE
	.align		4
.L_60:
        /*012c*/ 	.byte	0x04, 0x11
        /*012e*/ 	.short	(.L_62 - .L_61)
	.align		4
.L_61:
        /*0130*/ 	.word	index@(_ZN5flash25flash_bwd_dot_do_o_kernelILb0E23Flash_bwd_kernel_traitsILi64ELi64ELi128ELi8ELi2ELi4ELi4ELb1ELb0EN7cutlass6half_tE19Flash_kernel_traitsILi64ELi64ELi128ELi8ES3_EEEEvNS_16Flash_bwd_paramsE)
        /*0134*/ 	.word	0x00000000


	//----- nvinfo : EIATTR_REGCOUNT
	.align		4
.L_62:
        /*0138*/ 	.byte	0x04, 0x2f
        /*013a*/ 	.short	(.L_64 - .L_63)
	.align		4
.L_63:
        /*013c*/ 	.word	index@(_ZN5flash44flash_bwd_dq_dk_dv_loop_seqk_parallel_kernelI23Flash_bwd_kernel_traitsILi64ELi64ELi128ELi8ELi2ELi4ELi4ELb1ELb0EN7cutlass6half_tE19Flash_kernel_traitsILi64ELi64ELi128ELi8ES3_EELb0ELb1ELb0ELb1ELb0ELb0ELb1EEEvNS_16Flash_bwd_paramsE)
        /*0140*/ 	.word	0x000000ff


	//----- nvinfo : EIATTR_FRAME_SIZE
	.align		4
.L_64:
        /*0144*/ 	.byte	0x04, 0x11
        /*0146*/ 	.short	(.L_66 - .L_65)
	.align		4
.L_65:
        /*0148*/ 	.word	index@(_ZN5flash44flash_bwd_dq_dk_dv_loop_seqk_parallel_kernelI23Flash_bwd_kernel_traitsILi64ELi64ELi128ELi8ELi2ELi4ELi4ELb1ELb0EN7cutlass6half_tE19Flash_kernel_traitsILi64ELi64ELi128ELi8ES3_EELb0ELb1ELb0ELb1ELb0ELb0ELb1EEEvNS_16Flash_bwd_paramsE)
        /*014c*/ 	.word	0x00000048


	//----- nvinfo : EIATTR_REGCOUNT
	.align		4
.L_66:
        /*0150*/ 	.byte	0x04, 0x2f
        /*0152*/ 	.short	(.L_68 - .L_67)
	.align		4
.L_67:
        /*0154*/ 	.word	index@(_ZN5flash44flash_bwd_dq_dk_dv_loop_seqk_parallel_kernelI23Flash_bwd_kernel_traitsILi64ELi64ELi128ELi8ELi2ELi4ELi4ELb1ELb0EN7cutlass6half_tE19Flash_kernel_traitsILi64ELi64ELi128ELi8ES3_EELb1ELb1ELb0ELb1ELb0ELb0ELb0EEEvNS_16Flash_bwd_paramsE)
        /*0158*/ 	.word	0x000000ff


	//----- nvinfo : EIATTR_FRAME_SIZE
	.align		4
.L_68:
        /*015c*/ 	.byte	0x04, 0x11
        /*015e*/ 	.short	(.L_70 - .L_69)
	.align		4
.L_69:
        /*0160*/ 	.word	index@(_ZN5flash44flash_bwd_dq_dk_dv_loop_seqk_parallel_kernelI23Flash_bwd_kernel_traitsILi64ELi64ELi128ELi8ELi2ELi4ELi4ELb1ELb0EN7cutlass6half_tE19Flash_kernel_traitsILi64ELi64ELi128ELi8ES3_EELb1ELb1ELb0ELb1ELb0ELb0ELb0EEEvNS_16Flash_bwd_paramsE)
        /*0164*/ 	.word	0x00000020


	//----- nvinfo : EIATTR_REGCOUNT
	.align		4
.L_70:
        /*0168*/ 	.byte	0x04, 0x2f
        /*016a*/ 	.short	(.L_72 - .L_71)
	.align		4
.L_71:
        /*016c*/ 	.word	index@(_ZN5flash44flash_bwd_dq_dk_dv_loop_seqk_parallel_kernelI23Flash_bwd_kernel_traitsILi64ELi64ELi128ELi8ELi2ELi4ELi4ELb1ELb0EN7cutlass6half_tE19Flash_kernel_traitsILi64ELi64ELi128ELi8ES3_EELb0ELb1ELb0ELb0ELb0ELb1ELb1EEEvNS_16Flash_bwd_paramsE)
        /*0170*/ 	.word	0x000000ff


	//----- nvinfo : EIATTR_FRAME_SIZE
	.align		4
.L_72:
        /*0174*/ 	.byte	0x04, 0x11
        /*0176*/ 	.short	(.L_74 - .L_73)
	.align		4
.L_73:
        /*0178*/ 	.word	index@(_ZN5flash44flash_bwd_dq_dk_dv_loop_seqk_parallel_kernelI23Flash_bwd_kernel_traitsILi64ELi64ELi128ELi8ELi2ELi4ELi4ELb1ELb0EN7cutlass6half_tE19Flash_kernel_traitsILi64ELi64ELi128ELi8ES3_EELb0ELb1ELb0ELb0ELb0ELb1ELb1EEEvNS_16Flash_bwd_paramsE)
        /*017c*/ 	.word	0x00000020


	//----- nvinfo : EIATTR_REGCOUNT
	.align		4
.L_74:
        /*0180*/ 	.byte	0x04, 0x2f
        /*0182*/ 	.short	(.L_76 - .L_75)
	.align		4
.L_75:
        /*0184*/ 	.word	index@(_ZN5flash44flash_bwd_dq_dk_dv_loop_seqk_parallel_kernelI23Flash_bwd_kernel_traitsILi64ELi64ELi128ELi8ELi2ELi4ELi4ELb1ELb0EN7cutlass6half_tE19Flash_kernel_traitsILi64ELi64ELi128ELi8ES3_EELb1ELb1ELb0ELb0ELb0ELb1ELb0EEEvNS_16Flash_bwd_paramsE)
        /*0188*/ 	.word	0x000000fc


	//----- nvinfo : EIATTR_FRAME_SIZE
	.align		4
.L_76:
        /*018c*/ 	.byte	0x04, 0x11
        /*018e*/ 	.short	(.L_78 - .L_77)
	.align		4
.L_77:
        /*0190*/ 	.word	index@(_ZN5flash44flash_bwd_dq_dk_dv_loop_seqk_parallel_kernelI23Flash_bwd_kernel_traitsILi64ELi64ELi128ELi8ELi2ELi4ELi4ELb1ELb0EN7cutlass6half_tE19Flash_kernel_traitsILi64ELi64ELi128ELi8ES3_EELb1ELb1ELb0ELb0ELb0ELb1ELb0EEEvNS_16Flash_bwd_paramsE)
        /*0194*/ 	.word	0x00000000


	//----- nvinfo : EIATTR_REGCOUNT
	.align		4
.L_78:
        /*0198*/ 	.byte	0x04, 0x2f
        /*019a*/ 	.short	(.L_80 - .L_79)
	.align		4
.L_79:
        /*019c*/ 	.word	index@(_ZN5flash44flash_bwd_dq_dk_dv_loop_seqk_parallel_kernelI23Flash_bwd_kernel_traitsILi64ELi64ELi128ELi8ELi2ELi4ELi4ELb1ELb0EN7cutlass6half_tE19Flash_kernel_traitsILi64ELi64ELi128ELi8ES3_EELb0ELb1ELb0ELb0ELb1ELb1ELb1EEEvNS_16Flash_bwd_paramsE)
        /*01a0*/ 	.word	0x000000ff


	//----- nvinfo : EIATTR_FRAME_SIZE
	.align		4
.L_80:
        /*01a4*/ 	.byte	0x04, 0x11
        /*01a6*/ 	.short	(.L_82 - .L_81)
	.align		4
.L_81:
        /*01a8*/ 	.word	index@(_ZN5flash44flash_bwd_dq_dk_dv_loop_seqk_parallel_kernelI23Flash_bwd_kernel_traitsILi64ELi64ELi128ELi8ELi2ELi4ELi4ELb1ELb0EN7cutlass6half_tE19Flash_kernel_traitsILi64ELi64ELi128ELi8ES3_EELb0ELb1ELb0ELb0ELb1ELb1ELb1EEEvNS_16Flash_bwd_paramsE)
        /*01ac*/ 	.word	0x00000000


	//----- nvinfo : EIATTR_REGCOUNT
	.align		4
.L_82:
        /*01b0*/ 	.byte	0x04, 0x2f
        /*01b2*/ 	.short	(.L_84 - .L_83)
	.align		4
.L_83:
        /*01b4*/ 	.word	index@(_ZN5flash44flash_bwd_dq_dk_dv_loop_seqk_parallel_kernelI23Flash_bwd_kernel_traitsILi64ELi64ELi128ELi8ELi2ELi4ELi4ELb1ELb0EN7cutlass6half_tE19Flash_kernel_traitsILi64ELi64ELi128ELi8ES3_EELb1ELb1ELb0ELb0ELb1ELb1ELb0EEEvNS_16Flash_bwd_paramsE)
        /*01b8*/ 	.word	0x000000ff


	//----- nvinfo : EIATTR_FRAME_SIZE
	.align		4
.L_84:
        /*01bc*/ 	.byte	0x04, 0x11
        /*01be*/ 	.short	(.L_86 - .L_85)
	.align		4
.L_85:
        /*01c0*/ 	.word	index@(_ZN5flash44flash_bwd_dq_dk_dv_loop_seqk_parallel_kernelI23Flash_bwd_kernel_traitsILi64ELi64ELi128ELi8ELi2ELi4ELi4ELb1ELb0EN7cutlass6half_tE19Flash_kernel_traitsILi64ELi64ELi128ELi8ES3_EELb1ELb1ELb0ELb0ELb1ELb1ELb0EEEvNS_16Flash_bwd_paramsE)
        /*01c4*/ 	.word	0x00000000


	//----- nvinfo : EIATTR_REGCOUNT
	.align		4
.L_86:
        /*01c8*/ 	.byte	0x04, 0x2f
        /*01ca*/ 	.short	(.L_88 - .L_87)
	.align		4
.L_87:
        /*01cc*/ 	.word	index@(_ZN5flash44flash_bwd_dq_dk_dv_loop_seqk_parallel_kernelI23Flash_bwd_kernel_traitsILi64ELi64ELi128ELi8ELi2ELi4ELi4ELb1ELb0EN7cutlass6half_tE19Flash_kernel_traitsILi64ELi64ELi128ELi8ES3_EELb0ELb1ELb0ELb0ELb0ELb0ELb1EEEvNS_16Flash_bwd_paramsE)
        /*01d0*/ 	.word	0x000000ff


	//----- nvinfo : EIATTR_FRAME_SIZE
	.align		4
.L_88:
        /*01d4*/ 	.byte	0x04, 0x11
        /*01d6*/ 	.short	(.L_90 - .L_89)
	.align		4
.L_89:
        /*01d8*/ 	.word	index@(_ZN5flash44flash_bwd_dq_dk_dv_loop_seqk_parallel_kernelI23Flash_bwd_kernel_traitsILi64ELi64ELi128ELi8ELi2ELi4ELi4ELb1ELb0EN7cutlass6half_tE19Flash_kernel_traitsILi64ELi64ELi128ELi8ES3_EELb0ELb1ELb0ELb0ELb0ELb0ELb1EEEvNS_16Flash_bwd_paramsE)
        /*01dc*/ 	.word	0x00000020


	//----- nvinfo : EIATTR_REGCOUNT
	.align		4
.L_90:
        /*01e0*/ 	.byte	0x04, 0x2f
        /*01e2*/ 	.short	(.L_92 - .L_91)
	.align		4
.L_91:
        /*01e4*/ 	.word	index@(_ZN5flash44flash_bwd_dq_dk_dv_loop_seqk_parallel_kernelI23Flash_bwd_kernel_traitsILi64ELi64ELi128ELi8ELi2ELi4ELi4ELb1ELb0EN7cutlass6half_tE19Flash_kernel_traitsILi64ELi64ELi128ELi8ES3_EELb1ELb1ELb0ELb0ELb0ELb0ELb0EEEvNS_16Flash_bwd_paramsE)
        /*01e8*/ 	.word	0x000000ff


	//----- nvinfo : EIATTR_FRAME_SIZE
	.align		4
.L_92:
        /*01ec*/ 	.byte	0x04, 0x11
        /*01ee*/ 	.short	(.L_94 - .L_93)
	.align		4
.L_93:
        /*01f0*/ 	.word	index@(_ZN5flash44flash_bwd_dq_dk_dv_loop_seqk_parallel_kernelI23Flash_bwd_kernel_traitsILi64ELi64ELi128ELi8ELi2ELi4ELi4ELb1ELb0EN7cutlass6half_tE19Flash_kernel_traitsILi64ELi64ELi128ELi8ES3_EELb1ELb1ELb0ELb0ELb0ELb0ELb0EEEvNS_16Flash_bwd_paramsE)
        /*01f4*/ 	.word	0x00000008


	//----- nvinfo : EIATTR_REGCOUNT
	.align		4
.L_94:
        /*01f8*/ 	.byte	0x04, 0x2f
        /*01fa*/ 	.short	(.L_96 - .L_95)
	.align		4
.L_95:
        /*01fc*/ 	.word	index@(_ZN5flash27flash_bwd_convert_dq_kernelI23Flash_bwd_kernel_traitsILi64ELi64ELi128ELi8ELi2ELi4ELi4ELb1ELb0EN7cutlass6half_tE19Flash_kernel_traitsILi64ELi64ELi128ELi8ES3_EEEEvNS_16Flash_bwd_paramsEi)
        /*0200*/ 	.word	0x0000002a


	//----- nvinfo : EIATTR_FRAME_SIZE
	.align		4
.L_96:
        /*0204*/ 	.byte	0x04, 0x11
        /*0206*/ 	.short	(.L_98 - .L_97)
	.align		4
.L_97:
        /*0208*/ 	.word	index@(_ZN5flash27flash_bwd_convert_dq_kernelI23Flash_bwd_kernel_traitsILi64ELi64ELi128ELi8ELi2ELi4ELi4ELb1ELb0EN7cutlass6half_tE19Flash_kernel_traitsILi64ELi64ELi128ELi8ES3_EEEEvNS_16Flash_bwd_paramsEi)
        /*020c*/ 	.word	0x00000000


	//----- nvinfo : EIATTR_REGCOUNT
	.align		4
.L_98:
        /*0210*/ 	.byte	0x04, 0x2f
        /*0212*/ 	.short	(.L_100 - .L_99)
	.align		4
.L_99:
        /*0214*/ 	.word	index@(_ZN5flash44flash_bwd_dq_dk_dv_loop_seqk_parallel_kernelI23Flash_bwd_kernel_traitsILi64ELi128ELi128ELi8ELi4ELi4ELi4ELb0ELb0EN7cutlass6half_tE19Flash_kernel_traitsILi64ELi128ELi128ELi8ES3_EELb0ELb1ELb0ELb1ELb0ELb0ELb0EEEvNS_16Flash_bwd_paramsE)
        /*0218*/ 	.word	0x000000ff


	//----- nvinfo : EIATTR_FRAME_SIZE
	.align		4
.L_100:
        /*021c*/ 	.byte	0x04, 0x11
        /*021e*/ 	.short	(.L_102 - .L_101)
	.align		4
.L_101:
        /*0220*/ 	.word	index@(_ZN5flash44flash_bwd_dq_dk_dv_loop_seqk_parallel_kernelI23Flash_bwd_kernel_traitsILi64ELi128ELi128ELi8ELi4ELi4ELi4ELb0ELb0EN7cutlass6half_tE19Flash_kernel_traitsILi64ELi128ELi128ELi8ES3_EELb0ELb1ELb0ELb1ELb0ELb0ELb0EEEvNS_16Flash_bwd_paramsE)
        /*0224*/ 	.word	0x00000090


	//----- nvinfo : EIATTR_REGCOUNT
	.align		4
.L_102:
        /*0228*/ 	.byte	0x04, 0x2f
        /*022a*/ 	.short	(.L_104 - .L_103)
	.align		4
.L_103:
        /*022c*/ 	.word	index@(_ZN5flash44flash_bwd_dq_dk_dv_loop_seqk_parallel_kernelI23Flash_bwd_kernel_traitsILi64ELi128ELi128ELi8ELi4ELi4ELi4ELb0ELb0EN7cutlass6half_tE19Flash_kernel_traitsILi64ELi128ELi128ELi8ES3_EELb0ELb1ELb0ELb0ELb0ELb1ELb0EEEvNS_16Flash_bwd_paramsE)
        /*0230*/ 	.word	0x000000ff


	//----- nvinfo : EIATTR_FRAME_SIZE
	.align		4
.L_104:
        /*0234*/ 	.byte	0x04, 0x11
        /*0236*/ 	.short	(.L_106 - .L_105)
	.align		4
.L_105:
        /*0238*/ 	.word	index@(_ZN5flash44flash_bwd_dq_dk_dv_loop_seqk_parallel_kernelI23Flash_bwd_kernel_traitsILi64ELi128ELi128ELi8ELi4ELi4ELi4ELb0ELb0EN7cutlass6half_tE19Flash_kernel_traitsILi64ELi128ELi128ELi8ES3_EELb0ELb1ELb0ELb0ELb0ELb1ELb0EEEvNS_16Flash_bwd_paramsE)
        /*023c*/ 	.word	0x00000060


	//----- nvinfo : EIATTR_REGCOUNT
	.align		4
.L_106:
        /*0240*/ 	.byte	0x04, 0x2f
        /*0242*/ 	.short	(.L_108 - .L_107)
	.align		4
.L_107:
        /*0244*/ 	.word	index@(_ZN5flash44flash_bwd_dq_dk_dv_loop_seqk_parallel_kernelI23Flash_bwd_kernel_traitsILi64ELi128ELi128ELi8ELi4ELi4ELi4ELb0ELb0EN7cutlass6half_tE19Flash_kernel_traitsILi64ELi128ELi128ELi8ES3_EELb0ELb1ELb0ELb0ELb1ELb1ELb0EEEvNS_16Flash_bwd_paramsE)
        /*0248*/ 	.word	0x000000ff


	//----- nvinfo : EIATTR_FRAME_SIZE
	.align		4
.L_108:
        /*024c*/ 	.byte	0x04, 0x11
        /*024e*/ 	.short	(.L_110 - .L_109)
	.align		4
.L_109:
        /*0250*/ 	.word	index@(_ZN5flash44flash_bwd_dq_dk_dv_loop_seqk_parallel_kernelI23Flash_bwd_kernel_traitsILi64ELi128ELi128ELi8ELi4ELi4ELi4ELb0ELb0EN7cutlass6half_tE19Flash_kernel_traitsILi64ELi128ELi128ELi8ES3_EELb0ELb1ELb0ELb0ELb1ELb1ELb0EEEvNS_16Flash_bwd_paramsE)
        /*0254*/ 	.word	0x00000060


	//----- nvinfo : EIATTR_REGCOUNT
	.align		4
.L_110:
        /*0258*/ 	.byte	0x04, 0x2f
        /*025a*/ 	.short	(.L_112 - .L_111)
	.align		4
.L_111:
        /*025c*/ 	.word	index@(_ZN5flash44flash_bwd_dq_dk_dv_loop_seqk_parallel_kernelI23Flash_bwd_kernel_traitsILi64ELi128ELi128ELi8ELi4ELi4ELi4ELb0ELb0EN7cutlass6half_tE19Flash_kernel_traitsILi64ELi128ELi128ELi8ES3_EELb0ELb1ELb0ELb0ELb0ELb0ELb0EEEvNS_16Flash_bwd_paramsE)
        /*0260*/ 	.word	0x000000ff


	//----- nvinfo : EIATTR_FRAME_SIZE
	.align		4
.L_112:
        /*0264*/ 	.byte	0x04, 0x11
        /*0266*/ 	.short	(.L_114 - .L_113)
	.align		4
.L_113:
        /*0268*/ 	.word	index@(_ZN5flash44flash_bwd_dq_dk_dv_loop_seqk_parallel_kernelI23Flash_bwd_kernel_traitsILi64ELi128ELi128ELi8ELi4ELi4ELi4ELb0ELb0EN7cutlass6half_tE19Flash_kernel_traitsILi64ELi128ELi128ELi8ES3_EELb0ELb1ELb0ELb0ELb0ELb0ELb0EEEvNS_16Flash_bwd_paramsE)
        /*026c*/ 	.word	0x00000070


	//----- nvinfo : EIATTR_REGCOUNT
	.align		4
.L_114:
        /*0270*/ 	.byte	0x04, 0x2f
        /*0272*/ 	.short	(.L_116 - .L_115)
	.align		4
.L_115:
        /*0274*/ 	.word	index@(_ZN5flash44flash_bwd_dq_dk_dv_loop_seqk_parallel_kernelI23Flash_bwd_kernel_traitsILi64ELi64ELi128ELi8ELi2ELi4ELi4ELb1ELb0EN7cutlass6half_tE19Flash_kernel_traitsILi64ELi64ELi128ELi8ES3_EELb0ELb1ELb0ELb1ELb0ELb0ELb0EEEvNS_16Flash_bwd_paramsE)
        /*0278*/ 	.word	0x000000ff


	//----- nvinfo : EIATTR_FRAME_SIZE
	.align		4
.L_116:
        /*027c*/ 	.byte	0x04, 0x11
        /*027e*/ 	.short	(.L_118 - .L_117)
	.align		4
.L_117:
        /*0280*/ 	.word	index@(_ZN5flash44flash_bwd_dq_dk_dv_loop_seqk_parallel_kernelI23Flash_bwd_kernel_traitsILi64ELi64ELi128ELi8ELi2ELi4ELi4ELb1ELb0EN7cutlass6half_tE19Flash_kernel_traitsILi64ELi64ELi128ELi8ES3_EELb0ELb1ELb0ELb1ELb0ELb0ELb0EEEvNS_16Flash_bwd_paramsE)
        /*0284*/ 	.word	0x00000010


	//----- nvinfo : EIATTR_REGCOUNT
	.align		4
.L_118:
        /*0288*/ 	.byte	0x04, 0x2f
        /*028a*/ 	.short	(.L_120 - .L_119)
	.align		4
.L_119:
        /*028c*/ 	.word	index@(_ZN5flash44flash_bwd_dq_dk_dv_loop_seqk_parallel_kernelI23Flash_bwd_kernel_traitsILi64ELi64ELi128ELi8ELi2ELi4ELi4ELb1ELb0EN7cutlass6half_tE19Flash_kernel_traitsILi64ELi64ELi128ELi8ES3_EELb0ELb1ELb0ELb0ELb0ELb1ELb0EEEvNS_16Flash_bwd_paramsE)
        /*0290*/ 	.word	0x000000ff


	//----- nvinfo : EIATTR_FRAME_SIZE
	.align		4
.L_120:
        /*0294*/ 	.byte	0x04, 0x11
        /*0296*/ 	.short	(.L_122 - .L_121)
	.align		4
.L_121:
        /*0298*/ 	.word	index@(_ZN5flash44flash_bwd_dq_dk_dv_loop_seqk_parallel_kernelI23Flash_bwd_kernel_traitsILi64ELi64ELi128ELi8ELi2ELi4ELi4ELb1ELb0EN7cutlass6half_tE19Flash_kernel_traitsILi64ELi64ELi128ELi8ES3_EELb0ELb1ELb0ELb0ELb0ELb1ELb0EEEvNS_16Flash_bwd_paramsE)
        /*029c*/ 	.word	0x00000010


	//----- nvinfo : EIATTR_REGCOUNT
	.align		4
.L_122:
        /*02a0*/ 	.byte	0x04, 0x2f
        /*02a2*/ 	.short	(.L_124 - .L_123)
	.align		4
.L_123:
        /*02a4*/ 	.word	index@(_ZN5flash44flash_bwd_dq_dk_dv_loop_seqk_parallel_kernelI23Flash_bwd_kernel_traitsILi64ELi64ELi128ELi8ELi2ELi4ELi4ELb1ELb0EN7cutlass6half_tE19Flash_kernel_traitsILi64ELi64ELi128ELi8ES3_EELb0ELb1ELb0ELb0ELb1ELb1ELb0EEEvNS_16Flash_bwd_paramsE)
        /*02a8*/ 	.word	0x000000ff


	//----- nvinfo : EIATTR_FRAME_SIZE
	.align		4
.L_124:
        /*02ac*/ 	.byte	0x04, 0x11
        /*02ae*/ 	.short	(.L_126 - .L_125)
	.align		4
.L_125:
        /*02b0*/ 	.word	index@(_ZN5flash44flash_bwd_dq_dk_dv_loop_seqk_parallel_kernelI23Flash_bwd_kernel_traitsILi64ELi64ELi128ELi8ELi2ELi4ELi4ELb1ELb0EN7cutlass6half_tE19Flash_kernel_traitsILi64ELi64ELi128ELi8ES3_EELb0ELb1ELb0ELb0ELb1ELb1ELb0EEEvNS_16Flash_bwd_paramsE)
        /*02b4*/ 	.word	0x00000000


	//----- nvinfo : EIATTR_REGCOUNT
	.align		4
.L_126:
        /*02b8*/ 	.byte	0x04, 0x2f
        /*02ba*/ 	.short	(.L_128 - .L_127)
	.align		4
.L_127:
        /*02bc*/ 	.word	index@(_ZN5flash44flash_bwd_dq_dk_dv_loop_seqk_parallel_kernelI23Flash_bwd_kernel_traitsILi64ELi64ELi128ELi8ELi2ELi4ELi4ELb1ELb0EN7cutlass6half_tE19Flash_kernel_traitsILi64ELi64ELi128ELi8ES3_EELb0ELb1ELb0ELb0ELb0ELb0ELb0EEEvNS_16Flash_bwd_paramsE)
        /*02c0*/ 	.word	0x000000ff


	//----- nvinfo : EIATTR_FRAME_SIZE
	.align		4
.L_128:
        /*02c4*/ 	.byte	0x04, 0x11
        /*02c6*/ 	.short	(.L_130 - .L_129)
	.align		4
.L_129:
        /*02c8*/ 	.word	index@(_ZN5flash44flash_bwd_dq_dk_dv_loop_seqk_parallel_kernelI23Flash_bwd_kernel_traitsILi64ELi64ELi128ELi8ELi2ELi4ELi4ELb1ELb0EN7cutlass6half_tE19Flash_kernel_traitsILi64ELi64ELi128ELi8ES3_EELb0ELb1ELb0ELb0ELb0ELb0ELb0EEEvNS_16Flash_bwd_paramsE)
        /*02cc*/ 	.word	0x00000008


	//----- nvinfo : EIATTR_MIN_STACK_SIZE
	.align		4
.L_130:
        /*02d0*/ 	.byte	0x04, 0x12
        /*02d2*/ 	.short	(.L_132 - .L_131)
	.align		4
.L_131:
        /*02d4*/ 	.word	index@(_ZN5flash44flash_bwd_dq_dk_dv_loop_seqk_parallel_kernelI23Flash_bwd_kernel_traitsILi64ELi64ELi128ELi8ELi2ELi4ELi4ELb1ELb0EN7cutlass6half_tE19Flash_kernel_traitsILi64ELi64ELi128ELi8ES3_EELb0ELb1ELb0ELb0ELb0ELb0ELb0EEEvNS_16Flash_bwd_paramsE)
        /*02d8*/ 	.word	0x00000008


	//----- nvinfo : EIATTR_MIN_STACK_SIZE
	.align		4
.L_132:
        /*02dc*/ 	.byte	0x04, 0x12
        /*02de*/ 	.short	(.L_134 - .L_133)
	.align		4
.L_133:
        /*02e0*/ 	.word	index@(_ZN5flash44flash_bwd_dq_dk_dv_loop_seqk_parallel_kernelI23Flash_bwd_kernel_traitsILi64ELi64ELi128ELi8ELi2ELi4ELi4ELb1ELb0EN7cutlass6half_tE19Flash_kernel_traitsILi64ELi64ELi128ELi8ES3_EELb0ELb1ELb0ELb0ELb1ELb1ELb0EEEvNS_16Flash_bwd_paramsE)
        /*02e4*/ 	.word	0x00000000


	//----- nvinfo : EIATTR_MIN_STACK_SIZE
	.align		4
.L_134:
        /*02e8*/ 	.byte	0x04, 0x12
        /*02ea*/ 	.short	(.L_136 - .L_135)
	.align		4
.L_135:
        /*02ec*/ 	.word	index@(_ZN5flash44flash_bwd_dq_dk_dv_loop_seqk_parallel_kernelI23Flash_bwd_kernel_traitsILi64ELi64ELi128ELi8ELi2ELi4ELi4ELb1ELb0EN7cutlass6half_tE19Flash_kernel_traitsILi64ELi64ELi128ELi8ES3_EELb0ELb1ELb0ELb0ELb0ELb1ELb0EEEvNS_16Flash_bwd_paramsE)
        /*02f0*/ 	.word	0x00000010


	//----- nvinfo : EIATTR_MIN_STACK_SIZE
	.align		4
.L_136:
        /*02f4*/ 	.byte	0x04, 0x12
        /*02f6*/ 	.short	(.L_138 - .L_137)
	.align		4
.L_137:
        /*02f8*/ 	.word	index@(_ZN5flash44flash_bwd_dq_dk_dv_loop_seqk_parallel_kernelI23Flash_bwd_kernel_traitsILi64ELi64ELi128ELi8ELi2ELi4ELi4ELb1ELb0EN7cutlass6half_tE19Flash_kernel_traitsILi64ELi64ELi128ELi8ES3_EELb0ELb1ELb0ELb1ELb0ELb0ELb0EEEvNS_16Flash_bwd_paramsE)
        /*02fc*/ 	.word	0x00000010


	//----- nvinfo : EIATTR_MIN_STACK_SIZE
	.align		4
.L_138:
        /*0300*/ 	.byte	0x04, 0x12
        /*0302*/ 	.short	(.L_140 - .L_139)
	.align		4
.L_139:
        /*0304*/ 	.word	index@(_ZN5flash44flash_bwd_dq_dk_dv_loop_seqk_parallel_kernelI23Flash_bwd_kernel_traitsILi64ELi128ELi128ELi8ELi4ELi4ELi4ELb0ELb0EN7cutlass6half_tE19Flash_kernel_traitsILi64ELi128ELi128ELi8ES3_EELb0ELb1ELb0ELb0ELb0ELb0ELb0EEEvNS_16Flash_bwd_paramsE)
        /*0308*/ 	.word	0x00000070


	//----- nvinfo : EIATTR_MIN_STACK_SIZE
	.align		4
.L_140:
        /*030c*/ 	.byte	0x04, 0x12
        /*030e*/ 	.short	(.L_142 - .L_141)
	.align		4
.L_141:
        /*0310*/ 	.word	index@(_ZN5flash44flash_bwd_dq_dk_dv_loop_seqk_parallel_kernelI23Flash_bwd_kernel_traitsILi64ELi128ELi128ELi8ELi4ELi4ELi4ELb0ELb0EN7cutlass6half_tE19Flash_kernel_traitsILi64ELi128ELi128ELi8ES3_EELb0ELb1ELb0ELb0ELb1ELb1ELb0EEEvNS_16Flash_bwd_paramsE)
        /*0314*/ 	.word	0x00000060


	//----- nvinfo : EIATTR_MIN_STACK_SIZE
	.align		4
.L_142:
        /*0318*/ 	.byte	0x04, 0x12
        /*031a*/ 	.short	(.L_144 - .L_143)
	.align		4
.L_143:
        /*031c*/ 	.word	index@(_ZN5flash44flash_bwd_dq_dk_dv_loop_seqk_parallel_kernelI23Flash_bwd_kernel_traitsILi64ELi128ELi128ELi8ELi4ELi4ELi4ELb0ELb0EN7cutlass6half_tE19Flash_kernel_traitsILi64ELi128ELi128ELi8ES3_EELb0ELb1ELb0ELb0ELb0ELb1ELb0EEEvNS_16Flash_bwd_paramsE)
        /*0320*/ 	.word	0x00000060


	//----- nvinfo : EIATTR_MIN_STACK_SIZE
	.align		4
.L_144:
        /*0324*/ 	.byte	0x04, 0x12
        /*0326*/ 	.short	(.L_146 - .L_145)
	.align		4
.L_145:
        /*0328*/ 	.word	index@(_ZN5flash44flash_bwd_dq_dk_dv_loop_seqk_parallel_kernelI23Flash_bwd_kernel_traitsILi64ELi128ELi128ELi8ELi4ELi4ELi4ELb0ELb0EN7cutlass6half_tE19Flash_kernel_traitsILi64ELi128ELi128ELi8ES3_EELb0ELb1ELb0ELb1ELb0ELb0ELb0EEEvNS_16Flash_bwd_paramsE)
        /*032c*/ 	.word	0x00000090


	//----- nvinfo : EIATTR_MIN_STACK_SIZE
	.align		4
.L_146:
        /*0330*/ 	.byte	0x04, 0x12
        /*0332*/ 	.short	(.L_148 - .L_147)
	.align		4
.L_147:
        /*0334*/ 	.word	index@(_ZN5flash27flash_bwd_convert_dq_kernelI23Flash_bwd_kernel_traitsILi64ELi64ELi128ELi8ELi2ELi4ELi4ELb1ELb0EN7cutlass6half_tE19Flash_kernel_traitsILi64ELi64ELi128ELi8ES3_EEEEvNS_16Flash_bwd_paramsEi)
        /*0338*/ 	.word	0x00000000


	//----- nvinfo : EIATTR_MIN_STACK_SIZE
	.align		4
.L_148:
        /*033c*/ 	.byte	0x04, 0x12
        /*033e*/ 	.short	(.L_150 - .L_149)
	.align		4
.L_149:
        /*0340*/ 	.word	index@(_ZN5flash44flash_bwd_dq_dk_dv_loop_seqk_parallel_kernelI23Flash_bwd_kernel_traitsILi64ELi64ELi128ELi8ELi2ELi4ELi4ELb1ELb0EN7cutlass6half_tE19Flash_kernel_traitsILi64ELi64ELi128ELi8ES3_EELb1ELb1ELb0ELb0ELb0ELb0ELb0EEEvNS_16Flash_bwd_paramsE)
        /*0344*/ 	.word	0x00000008


	//----- nvinfo : EIATTR_MIN_STACK_SIZE
	.align		4
.L_150:
        /*0348*/ 	.byte	0x04, 0x12
        /*034a*/ 	.short	(.L_152 - .L_151)
	.align		4
.L_151:
        /*034c*/ 	.word	index@(_ZN5flash44flash_bwd_dq_dk_dv_loop_seqk_parallel_kernelI23Flash_bwd_kernel_traitsILi64ELi64ELi128ELi8ELi2ELi4ELi4ELb1ELb0EN7cutlass6half_tE19Flash_kernel_traitsILi64ELi64ELi128ELi8ES3_EELb0ELb1ELb0ELb0ELb0ELb0ELb1EEEvNS_16Flash_bwd_paramsE)
        /*0350*/ 	.word	0x00000020


	//----- nvinfo : EIATTR_MIN_STACK_SIZE
	.align		4
.L_152:
        /*0354*/ 	.byte	0x04, 0x12
        /*0356*/ 	.short	(.L_154 - .L_153)
	.align		4
.L_153:
        /*0358*/ 	.word	index@(_ZN5flash44flash_bwd_dq_dk_dv_loop_seqk_parallel_kernelI23Flash_bwd_kernel_traitsILi64ELi64ELi128ELi8ELi2ELi4ELi4ELb1ELb0EN7cutlass6half_tE19Flash_kernel_traitsILi64ELi64ELi128ELi8ES3_EELb1ELb1ELb0ELb0ELb1ELb1ELb0EEEvNS_16Flash_bwd_paramsE)
        /*035c*/ 	.word	0x00000000


	//----- nvinfo : EIATTR_MIN_STACK_SIZE
	.align		4
.L_154:
        /*0360*/ 	.byte	0x04, 0x12
        /*0362*/ 	.short	(.L_156 - .L_155)
	.align		4
.L_155:
        /*0364*/ 	.word	index@(_ZN5flash44flash_bwd_dq_dk_dv_loop_seqk_parallel_kernelI23Flash_bwd_kernel_traitsILi64ELi64ELi128ELi8ELi2ELi4ELi4ELb1ELb0EN7cutlass6half_tE19Flash_kernel_traitsILi64ELi64ELi128ELi8ES3_EELb0ELb1ELb0ELb0ELb1ELb1ELb1EEEvNS_16Flash_bwd_paramsE)
        /*0368*/ 	.word	0x00000000


	//----- nvinfo : EIATTR_MIN_STACK_SIZE
	.align		4
.L_156:
        /*036c*/ 	.byte	0x04, 0x12
        /*036e*/ 	.short	(.L_158 - .L_157)
	.align		4
.L_157:
        /*0370*/ 	.word	index@(_ZN5flash44flash_bwd_dq_dk_dv_loop_seqk_parallel_kernelI23Flash_bwd_kernel_traitsILi64ELi64ELi128ELi8ELi2ELi4ELi4ELb1ELb0EN7cutlass6half_tE19Flash_kernel_traitsILi64ELi64ELi128ELi8ES3_EELb1ELb1ELb0ELb0ELb0ELb1ELb0EEEvNS_16Flash_bwd_paramsE)
        /*0374*/ 	.word	0x00000000


	//----- nvinfo : EIATTR_MIN_STACK_SIZE
	.align		4
.L_158:
        /*0378*/ 	.byte	0x04, 0x12
        /*037a*/ 	.short	(.L_160 - .L_159)
	.align		4
.L_159:
        /*037c*/ 	.word	index@(_ZN5flash44flash_bwd_dq_dk_dv_loop_seqk_parallel_kernelI23Flash_bwd_kernel_traitsILi64ELi64ELi128ELi8ELi2ELi4ELi4ELb1ELb0EN7cutlass6half_tE19Flash_kernel_traitsILi64ELi64ELi128ELi8ES3_EELb0ELb1ELb0ELb0ELb0ELb1ELb1EEEvNS_16Flash_bwd_paramsE)
        /*0380*/ 	.word	0x00000020


	//----- nvinfo : EIATTR_MIN_STACK_SIZE
	.align		4
.L_160:
        /*0384*/ 	.byte	0x04, 0x12
        /*0386*/ 	.short	(.L_162 - .L_161)
	.align		4
.L_161:
        /*0388*/ 	.word	index@(_ZN5flash44flash_bwd_dq_dk_dv_loop_seqk_parallel_kernelI23Flash_bwd_kernel_traitsILi64ELi64ELi128ELi8ELi2ELi4ELi4ELb1ELb0EN7cutlass6half_tE19Flash_kernel_traitsILi64ELi64ELi128ELi8ES3_EELb1ELb1ELb0ELb1ELb0ELb0ELb0EEEvNS_16Flash_bwd_paramsE)
        /*038c*/ 	.word	0x00000020


	//----- nvinfo : EIATTR_MIN_STACK_SIZE
	.align		4
.L_162:
        /*0390*/ 	.byte	0x04, 0x12
        /*0392*/ 	.short	(.L_164 - .L_163)
	.align		4
.L_163:
        /*0394*/ 	.word	index@(_ZN5flash44flash_bwd_dq_dk_dv_loop_seqk_parallel_kernelI23Flash_bwd_kernel_traitsILi64ELi64ELi128ELi8ELi2ELi4ELi4ELb1ELb0EN7cutlass6half_tE19Flash_kernel_traitsILi64ELi64ELi128ELi8ES3_EELb0ELb1ELb0ELb1ELb0ELb0ELb1EEEvNS_16Flash_bwd_paramsE)
        /*0398*/ 	.word	0x00000048


	//----- nvinfo : EIATTR_MIN_STACK_SIZE
	.align		4
.L_164:
        /*039c*/ 	.byte	0x04, 0x12
        /*039e*/ 	.short	(.L_166 - .L_165)
	.align		4
.L_165:
        /*03a0*/ 	.word	index@(_ZN5flash25flash_bwd_dot_do_o_kernelILb0E23Flash_bwd_kernel_traitsILi64ELi64ELi128ELi8ELi2ELi4ELi4ELb1ELb0EN7cutlass6half_tE19Flash_kernel_traitsILi64ELi64ELi128ELi8ES3_EEEEvNS_16Flash_bwd_paramsE)
        /*03a4*/ 	.word	0x00000000


	//----- nvinfo : EIATTR_MIN_STACK_SIZE
	.align		4
.L_166:
        /*03a8*/ 	.byte	0x04, 0x12
        /*03aa*/ 	.short	(.L_168 - .L_167)
	.align		4
.L_167:
        /*03ac*/ 	.word	index@(_ZN5flash25flash_bwd_dot_do_o_kernelILb1E23Flash_bwd_kernel_traitsILi64ELi64ELi128ELi8ELi2ELi4ELi4ELb1ELb0EN7cutlass6half_tE19Flash_kernel_traitsILi64ELi64ELi128ELi8ES3_EEEEvNS_16Flash_bwd_paramsE)
        /*03b0*/ 	.word	0x00000000


	//----- nvinfo : EIATTR_MIN_STACK_SIZE
	.align		4
.L_168:
        /*03b4*/ 	.byte	0x04, 0x12
        /*03b6*/ 	.short	(.L_170 - .L_169)
	.align		4
.L_169:
        /*03b8*/ 	.word	index@(_ZN5flash27flash_bwd_convert_dq_kernelI23Flash_bwd_kernel_traitsILi64ELi128ELi128ELi8ELi4ELi4ELi4ELb0ELb0EN7cutlass6half_tE19Flash_kernel_traitsILi64ELi128ELi128ELi8ES3_EEEEvNS_16Flash_bwd_paramsEi)
        /*03bc*/ 	.word	0x00000000


	//----- nvinfo : EIATTR_MIN_STACK_SIZE
	.align		4
.L_170:
        /*03c0*/ 	.byte	0x04, 0x12
        /*03c2*/ 	.short	(.L_172 - .L_171)
	.align		4
.L_171:
        /*03c4*/ 	.word	index@(_ZN5flash44flash_bwd_dq_dk_dv_loop_seqk_parallel_kernelI23Flash_bwd_kernel_traitsILi64ELi128ELi128ELi8ELi4ELi4ELi4ELb0ELb0EN7cutlass6half_tE19Flash_kernel_traitsILi64ELi128ELi128ELi8ES3_EELb1ELb1ELb0ELb0ELb0ELb0ELb0EEEvNS_16Flash_bwd_paramsE)
        /*03c8*/ 	.word	0x00000060


	//----- nvinfo : EIATTR_MIN_STACK_SIZE
	.align		4
.L_172:
        /*03cc*/ 	.byte	0x04, 0x12
        /*03ce*/ 	.short	(.L_174 - .L_173)
	.align		4
.L_173:
        /*03d0*/ 	.word	index@(_ZN5flash44flash_bwd_dq_dk_dv_loop_seqk_parallel_kernelI23Flash_bwd_kernel_traitsILi64ELi128ELi128ELi8ELi4ELi4ELi4ELb0ELb0EN7cutlass6half_tE19Flash_kernel_traitsILi64ELi128ELi128ELi8ES3_EELb0ELb1ELb0ELb0ELb0ELb0ELb1EEEvNS_16Flash_bwd_paramsE)
        /*03d4*/ 	.word	0x00000170


	//----- nvinfo : EIATTR_MIN_STACK_SIZE
	.align		4
.L_174:
        /*03d8*/ 	.byte	0x04, 0x12
        /*03da*/ 	.short	(.L_176 - .L_175)
	.align		4
.L_175:
        /*03dc*/ 	.word	index@(_ZN5flash44flash_bwd_dq_dk_dv_loop_seqk_parallel_kernelI23Flash_bwd_kernel_traitsILi64ELi128ELi128ELi8ELi4ELi4ELi4ELb0ELb0EN7cutlass6half_tE19Flash_kernel_traitsILi64ELi128ELi128ELi8ES3_EELb1ELb1ELb0ELb0ELb1ELb1ELb0EEEvNS_16Flash_bwd_paramsE)
        /*03e0*/ 	.word	0x00000050


	//----- nvinfo : EIATTR_MIN_STACK_SIZE
	.align		4
.L_176:
        /*03e4*/ 	.byte	0x04, 0x12
        /*03e6*/ 	.short	(.L_178 - .L_177)
	.align		4
.L_177:
        /*03e8*/ 	.word	index@(_ZN5flash44flash_bwd_dq_dk_dv_loop_seqk_parallel_kernelI23Flash_bwd_kernel_traitsILi64ELi128ELi128ELi8ELi4ELi4ELi4ELb0ELb0EN7cutlass6half_tE19Flash_kernel_traitsILi64ELi128ELi128ELi8ES3_EELb0ELb1ELb0ELb0ELb1ELb1ELb1EEEvNS_16Flash_bwd_paramsE)
        /*03ec*/ 	.word	0x00000158


	//----- nvinfo : EIATTR_MIN_STACK_SIZE
	.align		4
.L_178:
        /*03f0*/ 	.byte	0x04, 0x12
        /*03f2*/ 	.short	(.L_180 - .L_179)
	.align		4
.L_179:
        /*03f4*/ 	.word	index@(_ZN5flash44flash_bwd_dq_dk_dv_loop_seqk_parallel_kernelI23Flash_bwd_kernel_traitsILi64ELi128ELi128ELi8ELi4ELi4ELi4ELb0ELb0EN7cutlass6half_tE19Flash_kernel_traitsILi64ELi128ELi128ELi8ES3_EELb1ELb1ELb0ELb0ELb0ELb1ELb0EEEvNS_16Flash_bwd_paramsE)
        /*03f8*/ 	.word	0x00000050


	//----- nvinfo : EIATTR_MIN_STACK_SIZE
	.align		4
.L_180:
        /*03fc*/ 	.byte	0x04, 0x12
        /*03fe*/ 	.short	(.L_182 - .L_181)
	.align		4
.L_181:
        /*0400*/ 	.word	index@(_ZN5flash44flash_bwd_dq_dk_dv_loop_seqk_parallel_kernelI23Flash_bwd_kernel_traitsILi64ELi128ELi128ELi8ELi4ELi4ELi4ELb0ELb0EN7cutlass6half_tE19Flash_kernel_traitsILi64ELi128ELi128ELi8ES3_EELb0ELb1ELb0ELb0ELb0ELb1ELb1EEEvNS_16Flash_bwd_paramsE)
        /*0404*/ 	.word	0x00000160


	//----- nvinfo : EIATTR_MIN_STACK_SIZE
	.align		4
.L_182:
        /*0408*/ 	.byte	0x04, 0x12
        /*040a*/ 	.short	(.L_184 - .L_183)
	.align		4
.L_183:
        /*040c*/ 	.word	index@(_ZN5flash44flash_bwd_dq_dk_dv_loop_seqk_parallel_kernelI23Flash_bwd_kernel_traitsILi64ELi128ELi128ELi8ELi4ELi4ELi4ELb0ELb0EN7cutlass6half_tE19Flash_kernel_traitsILi64ELi128ELi128ELi8ES3_EELb1ELb1ELb0ELb1ELb0ELb0ELb0EEEvNS_16Flash_bwd_paramsE)
        /*0410*/ 	.word	0x000000e0


	//----- nvinfo : EIATTR_MIN_STACK_SIZE
	.align		4
.L_184:
        /*0414*/ 	.byte	0x04, 0x12
        /*0416*/ 	.short	(.L_186 - .L_185)
	.align		4
.L_185:
        /*0418*/ 	.word	index@(_ZN5flash44flash_bwd_dq_dk_dv_loop_seqk_parallel_kernelI23Flash_bwd_kernel_traitsILi64ELi128ELi128ELi8ELi4ELi4ELi4ELb0ELb0EN7cutlass6half_tE19Flash_kernel_traitsILi64ELi128ELi128ELi8ES3_EELb0ELb1ELb0ELb1ELb0ELb0ELb1EEEvNS_16Flash_bwd_paramsE)
        /*041c*/ 	.word	0x000001f0


	//----- nvinfo : EIATTR_MIN_STACK_SIZE
	.align		4
.L_186:
        /*0420*/ 	.byte	0x04, 0x12
        /*0422*/ 	.short	(.L_188 - .L_187)
	.align		4
.L_187:
        /*0424*/ 	.word	index@(_ZN5flash25flash_bwd_dot_do_o_kernelILb0E23Flash_bwd_kernel_traitsILi64ELi128ELi128ELi8ELi4ELi4ELi4ELb0ELb0EN7cutlass6half_tE19Flash_kernel_traitsILi64ELi128ELi128ELi8ES3_EEEEvNS_16Flash_bwd_paramsE)
        /*0428*/ 	.word	0x00000000


	//----- nvinfo : EIATTR_MIN_STACK_SIZE
	.align		4
.L_188:
        /*042c*/ 	.byte	0x04, 0x12
        /*042e*/ 	.short	(.L_190 - .L_189)
	.align		4
.L_189:
        /*0430*/ 	.word	index@(_ZN5flash25flash_bwd_dot_do_o_kernelILb1E23Flash_bwd_kernel_traitsILi64ELi128ELi128ELi8ELi4ELi4ELi4ELb0ELb0EN7cutlass6half_tE19Flash_kernel_traitsILi64ELi128ELi128ELi8ES3_EEEEvNS_16Flash_bwd_paramsE)
        /*0434*/ 	.word	0x00000000
.L_190:


//--------------------- .nv.info._ZN5flash44flash_bwd_dq_dk_dv_loop_seqk_parallel_kernelI23Flash_bwd_kernel_traitsILi64ELi64ELi128ELi8ELi2ELi4ELi4ELb1ELb0EN7cutlass6half_tE19Flash_kernel_traitsILi64ELi64ELi128ELi8ES3_EELb0ELb1ELb0ELb0ELb0ELb0ELb0EEEvNS_16Flash_bwd_paramsE --------------------------
	.section	.nv.info._ZN5flash44flash_bwd_dq_dk_dv_loop_seqk_parallel_kernelI23Flash_bwd_kernel_traitsILi64ELi64ELi128ELi8ELi2ELi4ELi4ELb1ELb0EN7cutlass6half_tE19Flash_kernel_traitsILi64ELi64ELi128ELi8ES3_EELb0ELb1ELb0ELb0ELb0ELb0ELb0EEEvNS_16Flash_bwd_paramsE,"",@"SHT_CUDA_INFO"
	.sectionflags	@""
	.align	4


	//----- nvinfo : EIATTR_CUDA_API_VERSION
	.align		4
        /*0000*/ 	.byte	0x04, 0x37
        /*0002*/ 	.short	(.L_192 - .L_191)
.L_191:
        /*0004*/ 	.word	0x00000082


	//----- nvinfo : EIATTR_SW2861232_WAR
	.align		4
.L_192:
        /*0008*/ 	.byte	0x01, 0x35
	.zero		2


	//----- nvinfo : EIATTR_PARAM_CBANK
	.align		4
        /*000c*/ 	.byte	0x04, 0x0a
        /*000e*/ 	.short	(.L_194 - .L_193)
	.align		4
.L_193:
        /*0010*/ 	.word	index@(.nv.constant0._ZN5flash44flash_bwd_dq_dk_dv_loop_seqk_parallel_kernelI23Flash_bwd_kernel_traitsILi64ELi64ELi128ELi8ELi2ELi4ELi4ELb1ELb0EN7cutlass6half_tE19Flash_kernel_traitsILi64ELi64ELi128ELi8ES3_EELb0ELb1ELb0ELb0ELb0ELb0ELb0EEEvNS_16Flash_bwd_paramsE)
        /*0014*/ 	.short	0x0160
        /*0016*/ 	.short	0x0280


	//----- nvinfo : EIATTR_CBANK_PARAM_SIZE
	.align		4
.L_194:
        /*0018*/ 	.byte	0x03, 0x19
        /*001a*/ 	.short	0x0280


	//----- nvinfo : EIATTR_KPARAM_INFO
	.align		4
        /*001c*/ 	.byte	0x04, 0x17
        /*001e*/ 	.short	(.L_196 - .L_195)
.L_195:
        /*0020*/ 	.word	0x00000000
        /*0024*/ 	.short	0x0000
        /*0026*/ 	.short	0x0000
        /*0028*/ 	.byte	0x00, 0xf0, 0x01, 0x0a


	//----- nvinfo : EIATTR_MAXREG_COUNT
	.align		4
.L_196:
        /*002c*/ 	.byte	0x03, 0x1b
        /*002e*/ 	.short	0x00ff


	//----- nvinfo : EIATTR_NUM_BARRIERS
	.align		4
        /*0030*/ 	.byte	0x02, 0x4c
        /*0032*/ 	.byte	0x01
	.zero		1


	//----- nvinfo : EIATTR_ANNOTATIONS
	.align		4
        /*0034*/ 	.byte	0x04, 0x55
        /*0036*/ 	.short	(.L_198 - .L_197)


	//   ....[0]....
.L_197:
        /*0038*/ 	.word	0x00000001
        /*003c*/ 	.byte	0x40, 0x06, 0x00, 0x00, 0x01, 0x00, 0x00, 0x00, 0x90, 0x07, 0x00, 0x00, 0x01, 0x00, 0x00, 0x00
        /*004c*/ 	.byte	0x60, 0x14, 0x00, 0x00, 0x01, 0x00, 0x00, 0x00, 0xd0, 0x64, 0x00, 0x00


	//----- nvinfo : EIATTR_MERCURY_ISA_VERSION
	.align		4
.L_198:
        /*0058*/ 	.byte	0x03, 0x5f
        /*005a*/ 	.short	0x0000


	//----- nvinfo : EIATTR_EXIT_INSTR_OFFSETS
	.align		4
        /*005c*/ 	.byte	0x04, 0x1c
        /*005e*/ 	.short	(.L_200 - .L_199)


	//   ....[0]....
.L_199:
        /*0060*/ 	.word	0x00000090


	//   ....[1]....
        /*0064*/ 	.word	0x000076b0


	//----- nvinfo : EIATTR_CTAIDZ_USED
	.align		4
.L_200:
        /*0068*/ 	.byte	0x01, 0x04
	.zero		2


	//----- nvinfo : EIATTR_CRS_STACK_SIZE
	.align		4
        /*006c*/ 	.byte	0x04, 0x1e
        /*006e*/ 	.short	(.L_202 - .L_201)
.L_201:
        /*0070*/ 	.word	0x00000000
.L_202:


//--------------------- .nv.info._ZN5flash44flash_bwd_dq_dk_dv_loop_seqk_parallel_kernelI23Flash_bwd_kernel_traitsILi64ELi64ELi128ELi8ELi2ELi4ELi4ELb1ELb0EN7cutlass6half_tE19Flash_kernel_traitsILi64ELi64ELi128ELi8ES3_EELb0ELb1ELb0ELb0ELb1ELb1ELb0EEEvNS_16Flash_bwd_paramsE --------------------------
	.section	.nv.info._ZN5flash44flash_bwd_dq_dk_dv_loop_seqk_parallel_kernelI23Flash_bwd_kernel_traitsILi64ELi64ELi128ELi8ELi2ELi4ELi4ELb1ELb0EN7cutlass6half_tE19Flash_kernel_traitsILi64ELi64ELi128ELi8ES3_EELb0ELb1ELb0ELb0ELb1ELb1ELb0EEEvNS_16Flash_bwd_paramsE,"",@"SHT_CUDA_INFO"
	.sectionflags	@""
	.align	4


	//----- nvinfo : EIATTR_CUDA_API_VERSION
	.align		4
        /*0000*/ 	.byte	0x04, 0x37
        /*0002*/ 	.short	(.L_204 - .L_203)
.L_203:
        /*0004*/ 	.word	0x00000082


	//----- nvinfo : EIATTR_SW2861232_WAR
	.align		4
.L_204:
        /*0008*/ 	.byte	0x01, 0x35
	.zero		2


	//----- nvinfo : EIATTR_PARAM_CBANK
	.align		4
        /*000c*/ 	.byte	0x04, 0x0a
        /*000e*/ 	.short	(.L_206 - .L_205)
	.align		4
.L_205:
        /*0010*/ 	.word	index@(.nv.constant0._ZN5flash44flash_bwd_dq_dk_dv_loop_seqk_parallel_kernelI23Flash_bwd_kernel_traitsILi64ELi64ELi128ELi8ELi2ELi4ELi4ELb1ELb0EN7cutlass6half_tE19Flash_kernel_traitsILi64ELi64ELi128ELi8ES3_EELb0ELb1ELb0ELb0ELb1ELb1ELb0EEEvNS_16Flash_bwd_paramsE)
        /*0014*/ 	.short	0x0160
        /*0016*/ 	.short	0x0280


	//----- nvinfo : EIATTR_CBANK_PARAM_SIZE
	.align		4
.L_206:
        /*0018*/ 	.byte	0x03, 0x19
        /*001a*/ 	.short	0x0280


	//----- nvinfo : EIATTR_KPARAM_INFO
	.align		4
        /*001c*/ 	.byte	0x04, 0x17
        /*001e*/ 	.short	(.L_208 - .L_207)
.L_207:
        /*0020*/ 	.word	0x00000000
        /*0024*/ 	.short	0x0000
        /*0026*/ 	.short	0x0000
        /*0028*/ 	.byte	0x00, 0xf0, 0x01, 0x0a


	//----- nvinfo : EIATTR_MAXREG_COUNT
	.align		4
.L_208:
        /*002c*/ 	.byte	0x03, 0x1b
        /*002e*/ 	.short	0x00ff


	//----- nvinfo : EIATTR_NUM_BARRIERS
	.align		4
        /*0030*/ 	.byte	0x02, 0x4c
        /*0032*/ 	.byte	0x01
	.zero		1


	//----- nvinfo : EIATTR_MERCURY_ISA_VERSION
	.align		4
        /*0034*/ 	.byte	0x03, 0x5f
        /*0036*/ 	.short	0x0000


	//----- nvinfo : EIATTR_EXIT_INSTR_OFFSETS
	.align		4
        /*0038*/ 	.byte	0x04, 0x1c
        /*003a*/ 	.short	(.L_210 - .L_209)


	//   ....[0]....
.L_209:
        /*003c*/ 	.word	0x00000080


	//   ....[1]....
        /*0040*/ 	.word	0x000055c0


	//----- nvinfo : EIATTR_CTAIDZ_USED
	.align		4
.L_210:
        /*0044*/ 	.byte	0x01, 0x04
	.zero		2


//--------------------- .nv.info._ZN5flash44flash_bwd_dq_dk_dv_loop_seqk_parallel_kernelI23Flash_bwd_kernel_traitsILi64ELi64ELi128ELi8ELi2ELi4ELi4ELb1ELb0EN7cutlass6half_tE19Flash_kernel_traitsILi64ELi64ELi128ELi8ES3_EELb0ELb1ELb0ELb0ELb0ELb1ELb0EEEvNS_16Flash_bwd_paramsE --------------------------
	.section	.nv.info._ZN5flash44flash_bwd_dq_dk_dv_loop_seqk_parallel_kernelI23Flash_bwd_kernel_traitsILi64ELi64ELi128ELi8ELi2ELi4ELi4ELb1ELb0EN7cutlass6half_tE19Flash_kernel_traitsILi64ELi64ELi128ELi8ES3_EELb0ELb1ELb0ELb0ELb0ELb1ELb0EEEvNS_16Flash_bwd_paramsE,"",@"SHT_CUDA_INFO"
	.sectionflags	@""
	.align	4


	//----- nvinfo : EIATTR_CUDA_API_VERSION
	.align		4
        /*0000*/ 	.byte	0x04, 0x37
        /*0002*/ 	.short	(.L_212 - .L_211)
.L_211:
        /*0004*/ 	.word	0x00000082


	//----- nvinfo : EIATTR_SW2861232_WAR
	.align		4
.L_212:
        /*0008*/ 	.byte	0x01, 0x35
	.zero		2


	//----- nvinfo : EIATTR_PARAM_CBANK
	.align		4
        /*000c*/ 	.byte	0x04, 0x0a
        /*000e*/ 	.short	(.L_214 - .L_213)
	.align		4
.L_213:
        /*0010*/ 	.word	index@(.nv.constant0._ZN5flash44flash_bwd_dq_dk_dv_loop_seqk_parallel_kernelI23Flash_bwd_kernel_traitsILi64ELi64ELi128ELi8ELi2ELi4ELi4ELb1ELb0EN7cutlass6half_tE19Flash_kernel_traitsILi64ELi64ELi128ELi8ES3_EELb0ELb1ELb0ELb0ELb0ELb1ELb0EEEvNS_16Flash_bwd_paramsE)
        /*0014*/ 	.short	0x0160
        /*0016*/ 	.short	0x0280


	//----- nvinfo : EIATTR_CBANK_PARAM_SIZE
	.align		4
.L_214:
        /*0018*/ 	.byte	0x03, 0x19
        /*001a*/ 	.short	0x0280


	//----- nvinfo : EIATTR_KPARAM_INFO
	.align		4
        /*001c*/ 	.byte	0x04, 0x17
        /*001e*/ 	.short	(.L_216 - .L_215)
.L_215:
        /*0020*/ 	.word	0x00000000
        /*0024*/ 	.short	0x0000
        /*0026*/ 	.short	0x0000
        /*0028*/ 	.byte	0x00, 0xf0, 0x01, 0x0a


	//----- nvinfo : EIATTR_MAXREG_COUNT
	.align		4
.L_216:
        /*002c*/ 	.byte	0x03, 0x1b
        /*002e*/ 	.short	0x00ff


	//----- nvinfo : EIATTR_NUM_BARRIERS
	.align		4
        /*0030*/ 	.byte	0x02, 0x4c
        /*0032*/ 	.byte	0x01
	.zero		1


	//----- nvinfo : EIATTR_ANNOTATIONS
	.align		4
        /*0034*/ 	.byte	0x04, 0x55
        /*0036*/ 	.short	(.L_218 - .L_217)


	//   ....[0]....
.L_217:
        /*0038*/ 	.word	0x00000001
        /*003c*/ 	.byte	0x00, 0x05, 0x00, 0x00, 0x01, 0x00, 0x00, 0x00, 0x60, 0x06, 0x00, 0x00, 0x01, 0x00, 0x00, 0x00
        /*004c*/ 	.byte	0x10, 0x08, 0x00, 0x00, 0x01, 0x00, 0x00, 0x00, 0x70, 0x14, 0x00, 0x00, 0x01, 0x00, 0x00, 0x00
        /*005c*/ 	.byte	0xc0, 0x22, 0x00, 0x00, 0x01, 0x00, 0x00, 0x00, 0x40, 0x5e, 0x00, 0x00


	//----- nvinfo : EIATTR_MERCURY_ISA_VERSION
	.align		4
.L_218:
        /*0068*/ 	.byte	0x03, 0x5f
        /*006a*/ 	.short	0x0000


	//----- nvinfo : EIATTR_EXIT_INSTR_OFFSETS
	.align		4
        /*006c*/ 	.byte	0x04, 0x1c
        /*006e*/ 	.short	(.L_220 - .L_219)


	//   ....[0]....
.L_219:
        /*0070*/ 	.word	0x00000090


	//   ....[1]....
        /*0074*/ 	.word	0x00007010


	//----- nvinfo : EIATTR_CTAIDZ_USED
	.align		4
.L_220:
        /*0078*/ 	.byte	0x01, 0x04
	.zero		2


	//----- nvinfo : EIATTR_CRS_STACK_SIZE
	.align		4
        /*007c*/ 	.byte	0x04, 0x1e
        /*007e*/ 	.short	(.L_222 - .L_221)
.L_221:
        /*0080*/ 	.word	0x00000000
.L_222:


//--------------------- .nv.info._ZN5flash44flash_bwd_dq_dk_dv_loop_seqk_parallel_kernelI23Flash_bwd_kernel_traitsILi64ELi64ELi128ELi8ELi2ELi4ELi4ELb1ELb0EN7cutlass6half_tE19Flash_kernel_traitsILi64ELi64ELi128ELi8ES3_EELb0ELb1ELb0ELb1ELb0ELb0ELb0EEEvNS_16Flash_bwd_paramsE --------------------------
	.section	.nv.info._ZN5flash44flash_bwd_dq_dk_dv_loop_seqk_parallel_kernelI23Flash_bwd_kernel_traitsILi64ELi64ELi128ELi8ELi2ELi4ELi4ELb1ELb0EN7cutlass6half_tE19Flash_kernel_traitsILi64ELi64ELi128ELi8ES3_EELb0ELb1ELb0ELb1ELb0ELb0ELb0EEEvNS_16Flash_bwd_paramsE,"",@"SHT_CUDA_INFO"
	.sectionflags	@""
	.align	4


	//----- nvinfo : EIATTR_CUDA_API_VERSION
	.align		4
        /*0000*/ 	.byte	0x04, 0x37
        /*0002*/ 	.short	(.L_224 - .L_223)
.L_223:
        /*0004*/ 	.word	0x00000082


	//----- nvinfo : EIATTR_SW2861232_WAR
	.align		4
.L_224:
        /*0008*/ 	.byte	0x01, 0x35
	.zero		2


	//----- nvinfo : EIATTR_PARAM_CBANK
	.align		4
        /*000c*/ 	.byte	0x04, 0x0a
        /*000e*/ 	.short	(.L_226 - .L_225)
	.align		4
.L_225:
        /*0010*/ 	.word	index@(.nv.constant0._ZN5flash44flash_bwd_dq_dk_dv_loop_seqk_parallel_kernelI23Flash_bwd_kernel_traitsILi64ELi64ELi128ELi8ELi2ELi4ELi4ELb1ELb0EN7cutlass6half_tE19Flash_kernel_traitsILi64ELi64ELi128ELi8ES3_EELb0ELb1ELb0ELb1ELb0ELb0ELb0EEEvNS_16Flash_bwd_paramsE)
        /*0014*/ 	.short	0x0160
        /*0016*/ 	.short	0x0280


	//----- nvinfo : EIATTR_CBANK_PARAM_SIZE
	.align		4
.L_226:
        /*0018*/ 	.byte	0x03, 0x19
        /*001a*/ 	.short	0x0280


	//----- nvinfo : EIATTR_KPARAM_INFO
	.align		4
        /*001c*/ 	.byte	0x04, 0x17
        /*001e*/ 	.short	(.L_228 - .L_227)
.L_227:
        /*0020*/ 	.word	0x00000000
        /*0024*/ 	.short	0x0000
        /*0026*/ 	.short	0x0000
        /*0028*/ 	.byte	0x00, 0xf0, 0x01, 0x0a


	//----- nvinfo : EIATTR_MAXREG_COUNT
	.align		4
.L_228:
        /*002c*/ 	.byte	0x03, 0x1b
        /*002e*/ 	.short	0x00ff


	//----- nvinfo : EIATTR_NUM_BARRIERS
	.align		4
        /*0030*/ 	.byte	0x02, 0x4c
        /*0032*/ 	.byte	0x01
	.zero		1


	//----- nvinfo : EIATTR_ANNOTATIONS
	.align		4
        /*0034*/ 	.byte	0x04, 0x55
        /*0036*/ 	.short	(.L_230 - .L_229)


	//   ....[0]....
.L_229:
        /*0038*/ 	.word	0x00000001
        /*003c*/ 	.byte	0x30, 0x05, 0x00, 0x00, 0x01, 0x00, 0x00, 0x00, 0xa0, 0x08, 0x00, 0x00, 0x01, 0x00, 0x00, 0x00
        /*004c*/ 	.byte	0xf0, 0x08, 0x00, 0x00, 0x01, 0x00, 0x00, 0x00, 0x10, 0x09, 0x00, 0x00, 0x01, 0x00, 0x00, 0x00
        /*005c*/ 	.byte	0x80, 0x14, 0x00, 0x00, 0x01, 0x00, 0x00, 0x00, 0x60, 0x69, 0x00, 0x00, 0x01, 0x00, 0x00, 0x00
        /*006c*/ 	.byte	0x70, 0x69, 0x00, 0x00, 0x01, 0x00, 0x00, 0x00, 0x80, 0x69, 0x00, 0x00


	//----- nvinfo : EIATTR_MERCURY_ISA_VERSION
	.align		4
.L_230:
        /*0078*/ 	.byte	0x03, 0x5f
        /*007a*/ 	.short	0x0000


	//----- nvinfo : EIATTR_EXIT_INSTR_OFFSETS
	.align		4
        /*007c*/ 	.byte	0x04, 0x1c
        /*007e*/ 	.short	(.L_232 - .L_231)


	//   ....[0]....
.L_231:
        /*0080*/ 	.word	0x00000090


	//   ....[1]....
        /*0084*/ 	.word	0x00007b60


	//----- nvinfo : EIATTR_CTAIDZ_USED
	.align		4
.L_232:
        /*0088*/ 	.byte	0x01, 0x04
	.zero		2


	//----- nvinfo : EIATTR_CRS_STACK_SIZE
	.align		4
        /*008c*/ 	.byte	0x04, 0x1e
        /*008e*/ 	.short	(.L_234 - .L_233)
.L_233:
        /*0090*/ 	.word	0x00000000
.L_234:


//--------------------- .nv.info._ZN5flash44flash_bwd_dq_dk_dv_loop_seqk_parallel_kernelI23Flash_bwd_kernel_traitsILi64ELi128ELi128ELi8ELi4ELi4ELi4ELb0ELb0EN7cutlass6half_tE19Flash_kernel_traitsILi64ELi128ELi128ELi8ES3_EELb0ELb1ELb0ELb0ELb0ELb0ELb0EEEvNS_16Flash_bwd_paramsE --------------------------
	.section	.nv.info._ZN5flash44flash_bwd_dq_dk_dv_loop_seqk_parallel_kernelI23Flash_bwd_kernel_traitsILi64ELi128ELi128ELi8ELi4ELi4ELi4ELb0ELb0EN7cutlass6half_tE19Flash_kernel_traitsILi64ELi128ELi128ELi8ES3_EELb0ELb1ELb0ELb0ELb0ELb0ELb0EEEvNS_16Flash_bwd_paramsE,"",@"SHT_CUDA_INFO"
	.sectionflags	@""
	.align	4


	//----- nvinfo : EIATTR_CUDA_API_VERSION
	.align		4
        /*0000*/ 	.byte	0x04, 0x37
        /*0002*/ 	.short	(.L_236 - .L_235)
.L_235:
        /*0004*/ 	.word	0x00000082


	//----- nvinfo : EIATTR_SW2861232_WAR
	.align		4
.L_236:
        /*0008*/ 	.byte	0x01, 0x35
	.zero		2


	//----- nvinfo : EIATTR_PARAM_CBANK
	.align		4
        /*000c*/ 	.byte	0x04, 0x0a
        /*000e*/ 	.short	(.L_238 - .L_237)
	.align		4
.L_237:
        /*0010*/ 	.word	index@(.nv.constant0._ZN5flash44flash_bwd_dq_dk_dv_loop_seqk_parallel_kernelI23Flash_bwd_kernel_traitsILi64ELi128ELi128ELi8ELi4ELi4ELi4ELb0ELb0EN7cutlass6half_tE19Flash_kernel_traitsILi64ELi128ELi128ELi8ES3_EELb0ELb1ELb0ELb0ELb0ELb0ELb0EEEvNS_16Flash_bwd_paramsE)
        /*0014*/ 	.short	0x0160
        /*0016*/ 	.short	0x0280


	//----- nvinfo : EIATTR_CBANK_PARAM_SIZE
	.align		4
.L_238:
        /*0018*/ 	.byte	0x03, 0x19
        /*001a*/ 	.short	0x0280


	//----- nvinfo : EIATTR_KPARAM_INFO
	.align		4
        /*001c*/ 	.byte	0x04, 0x17
        /*001e*/ 	.short	(.L_240 - .L_239)
.L_239:
        /*0020*/ 	.word	0x00000000
        /*0024*/ 	.short	0x0000
        /*0026*/ 	.short	0x0000
        /*0028*/ 	.byte	0x00, 0xf0, 0x01, 0x0a


	//----- nvinfo : EIATTR_MAXREG_COUNT
	.align		4
.L_240:
        /*002c*/ 	.byte	0x03, 0x1b
        /*002e*/ 	.short	0x00ff


	//----- nvinfo : EIATTR_NUM_BARRIERS
	.align		4
        /*0030*/ 	.byte	0x02, 0x4c
        /*0032*/ 	.byte	0x01
	.zero		1


	//----- nvinfo : EIATTR_ANNOTATIONS
	.align		4
        /*0034*/ 	.byte	0x04, 0x55
        /*0036*/ 	.short	(.L_242 - .L_241)


	//   ....[0]....
.L_241:
        /*0038*/ 	.word	0x00000001
        /*003c*/ 	.byte	0xa0, 0x06, 0x00, 0x00, 0x01, 0x00, 0x00, 0x00, 0xe0, 0x07, 0x00, 0x00, 0x01, 0x00, 0x00, 0x00
        /* <DEDUP_REMOVED lines=26> */
        /*01ec*/ 	.byte	0xd0, 0x9e, 0x00, 0x00


	//----- nvinfo : EIATTR_MERCURY_ISA_VERSION
	.align		4
.L_242:
        /*01f0*/ 	.byte	0x03, 0x5f
        /*01f2*/ 	.short	0x0000


	//----- nvinfo : EIATTR_EXIT_INSTR_OFFSETS
	.align		4
        /*01f4*/ 	.byte	0x04, 0x1c
        /*01f6*/ 	.short	(.L_244 - .L_243)


	//   ....[0]....
.L_243:
        /*01f8*/ 	.word	0x000000a0


	//   ....[1]....
        /*01fc*/ 	.word	0x0000b230


	//----- nvinfo : EIATTR_CTAIDZ_USED
	.align		4
.L_244:
        /*0200*/ 	.byte	0x01, 0x04
	.zero		2


	//----- nvinfo : EIATTR_CRS_STACK_SIZE
	.align		4
        /*0204*/ 	.byte	0x04, 0x1e
        /*0206*/ 	.short	(.L_246 - .L_245)
.L_245:
        /*0208*/ 	.word	0x00000000
.L_246:


//--------------------- .nv.info._ZN5flash44flash_bwd_dq_dk_dv_loop_seqk_parallel_kernelI23Flash_bwd_kernel_traitsILi64ELi128ELi128ELi8ELi4ELi4ELi4ELb0ELb0EN7cutlass6half_tE19Flash_kernel_traitsILi64ELi128ELi128ELi8ES3_EELb0ELb1ELb0ELb0ELb1ELb1ELb0EEEvNS_16Flash_bwd_paramsE --------------------------
	.section	.nv.info._ZN5flash44flash_bwd_dq_dk_dv_loop_seqk_parallel_kernelI23Flash_bwd_kernel_traitsILi64ELi128ELi128ELi8ELi4ELi4ELi4ELb0ELb0EN7cutlass6half_tE19Flash_kernel_traitsILi64ELi128ELi128ELi8ES3_EELb0ELb1ELb0ELb0ELb1ELb1ELb0EEEvNS_16Flash_bwd_paramsE,"",@"SHT_CUDA_INFO"
	.sectionflags	@""
	.align	4


	//----- nvinfo : EIATTR_CUDA_API_VERSION
	.align		4
        /*0000*/ 	.byte	0x04, 0x37
        /*0002*/ 	.short	(.L_248 - .L_247)
.L_247:
        /*0004*/ 	.word	0x00000082


	//----- nvinfo : EIATTR_SW2861232_WAR
	.align		4
.L_248:
        /*0008*/ 	.byte	0x01, 0x35
	.zero		2


	//----- nvinfo : EIATTR_PARAM_CBANK
	.align		4
        /*000c*/ 	.byte	0x04, 0x0a
        /*000e*/ 	.short	(.L_250 - .L_249)
	.align		4
.L_249:
        /*0010*/ 	.word	index@(.nv.constant0._ZN5flash44flash_bwd_dq_dk_dv_loop_seqk_parallel_kernelI23Flash_bwd_kernel_traitsILi64ELi128ELi128ELi8ELi4ELi4ELi4ELb0ELb0EN7cutlass6half_tE19Flash_kernel_traitsILi64ELi128ELi128ELi8ES3_EELb0ELb1ELb0ELb0ELb1ELb1ELb0EEEvNS_16Flash_bwd_paramsE)
        /*0014*/ 	.short	0x0160
        /*0016*/ 	.short	0x0280


	//----- nvinfo : EIATTR_CBANK_PARAM_SIZE
	.align		4
.L_250:
        /*0018*/ 	.byte	0x03, 0x19
        /*001a*/ 	.short	0x0280


	//----- nvinfo : EIATTR_KPARAM_INFO
	.align		4
        /*001c*/ 	.byte	0x04, 0x17
        /*001e*/ 	.short	(.L_252 - .L_251)
.L_251:
        /*0020*/ 	.word	0x00000000
        /*0024*/ 	.short	0x0000
        /*0026*/ 	.short	0x0000
        /*0028*/ 	.byte	0x00, 0xf0, 0x01, 0x0a


	//----- nvinfo : EIATTR_MAXREG_COUNT
	.align		4
.L_252:
        /*002c*/ 	.byte	0x03, 0x1b
        /*002e*/ 	.short	0x00ff


	//----- nvinfo : EIATTR_NUM_BARRIERS
	.align		4
        /*0030*/ 	.byte	0x02, 0x4c
        /*0032*/ 	.byte	0x01
	.zero		1


	//----- nvinfo : EIATTR_ANNOTATIONS
	.align		4
        /*0034*/ 	.byte	0x04, 0x55
        /*0036*/ 	.short	(.L_254 - .L_253)


	//   ....[0]....
.L_253:
        /* <DEDUP_REMOVED lines=25> */
        /*01bc*/ 	.byte	0xa0, 0x76, 0x00, 0x00, 0x01, 0x00, 0x00, 0x00, 0xb0, 0x76, 0x00, 0x00


	//----- nvinfo : EIATTR_MERCURY_ISA_VERSION
	.align		4
.L_254:
        /*01c8*/ 	.byte	0x03, 0x5f
        /*01ca*/ 	.short	0x0000


	//----- nvinfo : EIATTR_EXIT_INSTR_OFFSETS
	.align		4
        /*01cc*/ 	.byte	0x04, 0x1c
        /*01ce*/ 	.short	(.L_256 - .L_255)


	//   ....[0]....
.L_255:
        /*01d0*/ 	.word	0x000000a0


	//   ....[1]....
        /*01d4*/ 	.word	0x00008330


	//----- nvinfo : EIATTR_CTAIDZ_USED
	.align		4
.L_256:
        /*01d8*/ 	.byte	0x01, 0x04
	.zero		2


//--------------------- .nv.info._ZN5flash44flash_bwd_dq_dk_dv_loop_seqk_parallel_kernelI23Flash_bwd_kernel_traitsILi64ELi128ELi128ELi8ELi4ELi4ELi4ELb0ELb0EN7cutlass6half_tE19Flash_kernel_traitsILi64ELi128ELi128ELi8ES3_EELb0ELb1ELb0ELb0ELb0ELb1ELb0EEEvNS_16Flash_bwd_paramsE --------------------------
	.section	.nv.info._ZN5flash44flash_bwd_dq_dk_dv_loop_seqk_parallel_kernelI23Flash_bwd_kernel_traitsILi64ELi128ELi128ELi8ELi4ELi4ELi4ELb0ELb0EN7cutlass6half_tE19Flash_kernel_traitsILi64ELi128ELi128ELi8ES3_EELb0ELb1ELb0ELb0ELb0ELb1ELb0EEEvNS_16Flash_bwd_paramsE,"",@"SHT_CUDA_INFO"
	.sectionflags	@""
	.align	4


	//----- nvinfo : EIATTR_CUDA_API_VERSION
	.align		4
        /*0000*/ 	.byte	0x04, 0x37
        /*0002*/ 	.short	(.L_258 - .L_257)
.L_257:
        /*0004*/ 	.word	0x00000082


	//----- nvinfo : EIATTR_SW2861232_WAR
	.align		4
.L_258:
        /*0008*/ 	.byte	0x01, 0x35
	.zero		2


	//----- nvinfo : EIATTR_PARAM_CBANK
	.align		4
        /*000c*/ 	.byte	0x04, 0x0a
        /*000e*/ 	.short	(.L_260 - .L_259)
	.align		4
.L_259:
        /*0010*/ 	.word	index@(.nv.constant0._ZN5flash44flash_bwd_dq_dk_dv_loop_seqk_parallel_kernelI23Flash_bwd_kernel_traitsILi64ELi128ELi128ELi8ELi4ELi4ELi4ELb0ELb0EN7cutlass6half_tE19Flash_kernel_traitsILi64ELi128ELi128ELi8ES3_EELb0ELb1ELb0ELb0ELb0ELb1ELb0EEEvNS_16Flash_bwd_paramsE)
        /*0014*/ 	.short	0x0160
        /*0016*/ 	.short	0x0280


	//----- nvinfo : EIATTR_CBANK_PARAM_SIZE
	.align		4
.L_260:
        /*0018*/ 	.byte	0x03, 0x19
        /*001a*/ 	.short	0x0280


	//----- nvinfo : EIATTR_KPARAM_INFO
	.align		4
        /*001c*/ 	.byte	0x04, 0x17
        /*001e*/ 	.short	(.L_262 - .L_261)
.L_261:
        /*0020*/ 	.word	0x00000000
        /*0024*/ 	.short	0x0000
        /*0026*/ 	.short	0x0000
        /*0028*/ 	.byte	0x00, 0xf0, 0x01, 0x0a


	//----- nvinfo : EIATTR_MAXREG_COUNT
	.align		4
.L_262:
        /*002c*/ 	.byte	0x03, 0x1b
        /*002e*/ 	.short	0x00ff


	//----- nvinfo : EIATTR_NUM_BARRIERS
	.align		4
        /*0030*/ 	.byte	0x02, 0x4c
        /*0032*/ 	.byte	0x01
	.zero		1


	//----- nvinfo : EIATTR_ANNOTATIONS
	.align		4
        /*0034*/ 	.byte	0x04, 0x55
        /*0036*/ 	.short	(.L_264 - .L_263)


	//   ....[0]....
.L_263:
        /* <DEDUP_REMOVED lines=25> */


	//----- nvinfo : EIATTR_MERCURY_ISA_VERSION
	.align		4
.L_264:
        /*01b0*/ 	.byte	0x03, 0x5f
        /*01b2*/ 	.short	0x0000


	//----- nvinfo : EIATTR_EXIT_INSTR_OFFSETS
	.align		4
        /*01b4*/ 	.byte	0x04, 0x1c
        /*01b6*/ 	.short	(.L_266 - .L_265)


	//   ....[0]....
.L_265:
        /*01b8*/ 	.word	0x000000a0


	//   ....[1]....
        /*01bc*/ 	.word	0x0000a4d0


	//----- nvinfo : EIATTR_CTAIDZ_USED
	.align		4
.L_266:
        /*01c0*/ 	.byte	0x01, 0x04
	.zero		2


	//----- nvinfo : EIATTR_CRS_STACK_SIZE
	.align		4
        /*01c4*/ 	.byte	0x04, 0x1e
        /*01c6*/ 	.short	(.L_268 - .L_267)
.L_267:
        /*01c8*/ 	.word	0x00000000
.L_268:


//--------------------- .nv.info._ZN5flash44flash_bwd_dq_dk_dv_loop_seqk_parallel_kernelI23Flash_bwd_kernel_traitsILi64ELi128ELi128ELi8ELi4ELi4ELi4ELb0ELb0EN7cutlass6half_tE19Flash_kernel_traitsILi64ELi128ELi128ELi8ES3_EELb0ELb1ELb0ELb1ELb0ELb0ELb0EEEvNS_16Flash_bwd_paramsE --------------------------
	.section	.nv.info._ZN5flash44flash_bwd_dq_dk_dv_loop_seqk_parallel_kernelI23Flash_bwd_kernel_traitsILi64ELi128ELi128ELi8ELi4ELi4ELi4ELb0ELb0EN7cutlass6half_tE19Flash_kernel_traitsILi64ELi128ELi128ELi8ES3_EELb0ELb1ELb0ELb1ELb0ELb0ELb0EEEvNS_16Flash_bwd_paramsE,"",@"SHT_CUDA_INFO"
	.sectionflags	@""
	.align	4


	//----- nvinfo : EIATTR_CUDA_API_VERSION
	.align		4
        /*0000*/ 	.byte	0x04, 0x37
        /*0002*/ 	.short	(.L_270 - .L_269)
.L_269:
        /*0004*/ 	.word	0x00000082


	//----- nvinfo : EIATTR_SW2861232_WAR
	.align		4
.L_270:
        /*0008*/ 	.byte	0x01, 0x35
	.zero		2


	//----- nvinfo : EIATTR_PARAM_CBANK
	.align		4
        /*000c*/ 	.byte	0x04, 0x0a
        /*000e*/ 	.short	(.L_272 - .L_271)
	.align		4
.L_271:
        /*0010*/ 	.word	index@(.nv.constant0._ZN5flash44flash_bwd_dq_dk_dv_loop_seqk_parallel_kernelI23Flash_bwd_kernel_traitsILi64ELi128ELi128ELi8ELi4ELi4ELi4ELb0ELb0EN7cutlass6half_tE19Flash_kernel_traitsILi64ELi128ELi128ELi8ES3_EELb0ELb1ELb0ELb1ELb0ELb0ELb0EEEvNS_16Flash_bwd_paramsE)
        /*0014*/ 	.short	0x0160
        /*0016*/ 	.short	0x0280


	//----- nvinfo : EIATTR_CBANK_PARAM_SIZE
	.align		4
.L_272:
        /*0018*/ 	.byte	0x03, 0x19
        /*001a*/ 	.short	0x0280


	//----- nvinfo : EIATTR_KPARAM_INFO
	.align		4
        /*001c*/ 	.byte	0x04, 0x17
        /*001e*/ 	.short	(.L_274 - .L_273)
.L_273:
        /*0020*/ 	.word	0x00000000
        /*0024*/ 	.short	0x0000
        /*0026*/ 	.short	0x0000
        /*0028*/ 	.byte	0x00, 0xf0, 0x01, 0x0a


	//----- nvinfo : EIATTR_MAXREG_COUNT
	.align		4
.L_274:
        /*002c*/ 	.byte	0x03, 0x1b
        /*002e*/ 	.short	0x00ff


	//----- nvinfo : EIATTR_NUM_BARRIERS
	.align		4
        /*0030*/ 	.byte	0x02, 0x4c
        /*0032*/ 	.byte	0x01
	.zero		1


	//----- nvinfo : EIATTR_ANNOTATIONS
	.align		4
        /*0034*/ 	.byte	0x04, 0x55
        /*0036*/ 	.short	(.L_276 - .L_275)


	//   ....[0]....
.L_275:
        /* <DEDUP_REMOVED lines=42> */


	//----- nvinfo : EIATTR_MERCURY_ISA_VERSION
	.align		4
.L_276:
        /*02c0*/ 	.byte	0x03, 0x5f
        /*02c2*/ 	.short	0x0000


	//----- nvinfo : EIATTR_EXIT_INSTR_OFFSETS
	.align		4
        /*02c4*/ 	.byte	0x04, 0x1c
        /*02c6*/ 	.short	(.L_278 - .L_277)


	//   ....[0]....
.L_277:
        /*02c8*/ 	.word	0x000000a0


	//   ....[1]....
        /*02cc*/ 	.word	0x0000b940


	//----- nvinfo : EIATTR_CTAIDZ_USED
	.align		4
.L_278:
        /*02d0*/ 	.byte	0x01, 0x04
	.zero		2


	//----- nvinfo : EIATTR_CRS_STACK_SIZE
	.align		4
        /*02d4*/ 	.byte	0x04, 0x1e
        /*02d6*/ 	.short	(.L_280 - .L_279)
.L_279:
        /*02d8*/ 	.word	0x00000000
.L_280:


//--------------------- .nv.info._ZN5flash27flash_bwd_convert_dq_kernelI23Flash_bwd_kernel_traitsILi64ELi64ELi128ELi8ELi2ELi4ELi4ELb1ELb0EN7cutlass6half_tE19Flash_kernel_traitsILi64ELi64ELi128ELi8ES3_EEEEvNS_16Flash_bwd_paramsEi --------------------------
	.section	.nv.info._ZN5flash27flash_bwd_convert_dq_kernelI23Flash_bwd_kernel_traitsILi64ELi64ELi128ELi8ELi2ELi4ELi4ELb1ELb0EN7cutlass6half_tE19Flash_kernel_traitsILi64ELi64ELi128ELi8ES3_EEEEvNS_16Flash_bwd_paramsEi,"",@"SHT_CUDA_INFO"
	.sectionflags	@""
	.align	4


	//----- nvinfo : EIATTR_CUDA_API_VERSION
	.align		4
        /*0000*/ 	.byte	0x04, 0x37
        /*0002*/ 	.short	(.L_282 - .L_281)
.L_281:
        /*0004*/ 	.word	0x00000082


	//----- nvinfo : EIATTR_SW2861232_WAR
	.align		4
.L_282:
        /*0008*/ 	.byte	0x01, 0x35
	.zero		2


	//----- nvinfo : EIATTR_PARAM_CBANK
	.align		4
        /*000c*/ 	.byte	0x04, 0x0a
        /*000e*/ 	.short	(.L_284 - .L_283)
	.align		4
.L_283:
        /*0010*/ 	.word	index@(.nv.constant0._ZN5flash27flash_bwd_convert_dq_kernelI23Flash_bwd_kernel_traitsILi64ELi64ELi128ELi8ELi2ELi4ELi4ELb1ELb0EN7cutlass6half_tE19Flash_kernel_traitsILi64ELi64ELi128ELi8ES3_EEEEvNS_16Flash_bwd_paramsEi)
        /*0014*/ 	.short	0x0160
        /*0016*/ 	.short	0x0284


	//----- nvinfo : EIATTR_CBANK_PARAM_SIZE
	.align		4
.L_284:
        /*0018*/ 	.byte	0x03, 0x19
        /*001a*/ 	.short	0x0284


	//----- nvinfo : EIATTR_KPARAM_INFO
	.align		4
        /*001c*/ 	.byte	0x04, 0x17
        /*001e*/ 	.short	(.L_286 - .L_285)
.L_285:
        /*0020*/ 	.word	0x00000000
        /*0024*/ 	.short	0x0001
        /*0026*/ 	.short	0x0280
        /*0028*/ 	.byte	0x00, 0xf0, 0x11, 0x00


	//----- nvinfo : EIATTR_KPARAM_INFO
	.align		4
.L_286:
        /*002c*/ 	.byte	0x04, 0x17
        /*002e*/ 	.short	(.L_288 - .L_287)
.L_287:
        /*0030*/ 	.word	0x00000000
        /*0034*/ 	.short	0x0000
        /*0036*/ 	.short	0x0000
        /*0038*/ 	.byte	0x00, 0xf0, 0x01, 0x0a


	//----- nvinfo : EIATTR_MAXREG_COUNT
	.align		4
.L_288:
        /*003c*/ 	.byte	0x03, 0x1b
        /*003e*/ 	.short	0x00ff


	//----- nvinfo : EIATTR_NUM_BARRIERS
	.align		4
        /*0040*/ 	.byte	0x02, 0x4c
        /*0042*/ 	.byte	0x01
	.zero		1


	//----- nvinfo : EIATTR_MERCURY_ISA_VERSION
	.align		4
        /*0044*/ 	.byte	0x03, 0x5f
        /*0046*/ 	.short	0x0000


	//----- nvinfo : EIATTR_EXIT_INSTR_OFFSETS
	.align		4
        /*0048*/ 	.byte	0x04, 0x1c
        /*004a*/ 	.short	(.L_290 - .L_289)


	//   ....[0]....
.L_289:
        /*004c*/ 	.word	0x00000170


	//   ....[1]....
        /*0050*/ 	.word	0x00001b70


	//   ....[2]....
        /*0054*/ 	.word	0x00001c30


	//----- nvinfo : EIATTR_CTAIDZ_USED
	.align		4
.L_290:
        /*0058*/ 	.byte	0x01, 0x04
	.zero		2


	//----- nvinfo : EIATTR_CRS_STACK_SIZE
	.align		4
        /*005c*/ 	.byte	0x04, 0x1e
        /*005e*/ 	.short	(.L_292 - .L_291)
.L_291:
        /*0060*/ 	.word	0x00000000
.L_292:


//--------------------- .nv.info._ZN5flash44flash_bwd_dq_dk_dv_loop_seqk_parallel_kernelI23Flash_bwd_kernel_traitsILi64ELi64ELi128ELi8ELi2ELi4ELi4ELb1ELb0EN7cutlass6half_tE19Flash_kernel_traitsILi64ELi64ELi128ELi8ES3_EELb1ELb1ELb0ELb0ELb0ELb0ELb0EEEvNS_16Flash_bwd_paramsE --------------------------
	.section	.nv.info._ZN5flash44flash_bwd_dq_dk_dv_loop_seqk_parallel_kernelI23Flash_bwd_kernel_traitsILi64ELi64ELi128ELi8ELi2ELi4ELi4ELb1ELb0EN7cutlass6half_tE19Flash_kernel_traitsILi64ELi64ELi128ELi8ES3_EELb1ELb1ELb0ELb0ELb0ELb0ELb0EEEvNS_16Flash_bwd_paramsE,"",@"SHT_CUDA_INFO"
	.sectionflags	@""
	.align	4


	//----- nvinfo : EIATTR_CUDA_API_VERSION
	.align		4
        /*0000*/ 	.byte	0x04, 0x37
        /*0002*/ 	.short	(.L_294 - .L_293)
.L_293:
        /*0004*/ 	.word	0x00000082


	//----- nvinfo : EIATTR_SW2861232_WAR
	.align		4
.L_294:
        /*0008*/ 	.byte	0x01, 0x35
	.zero		2


	//----- nvinfo : EIATTR_PARAM_CBANK
	.align		4
        /*000c*/ 	.byte	0x04, 0x0a
        /*000e*/ 	.short	(.L_296 - .L_295)
	.align		4
.L_295:
        /*0010*/ 	.word	index@(.nv.constant0._ZN5flash44flash_bwd_dq_dk_dv_loop_seqk_parallel_kernelI23Flash_bwd_kernel_traitsILi64ELi64ELi128ELi8ELi2ELi4ELi4ELb1ELb0EN7cutlass6half_tE19Flash_kernel_traitsILi64ELi64ELi128ELi8ES3_EELb1ELb1ELb0ELb0ELb0ELb0ELb0EEEvNS_16Flash_bwd_paramsE)
        /*0014*/ 	.short	0x0160
        /*0016*/ 	.short	0x0280


	//----- nvinfo : EIATTR_CBANK_PARAM_SIZE
	.align		4
.L_296:
        /*0018*/ 	.byte	0x03, 0x19
        /*001a*/ 	.short	0x0280


	//----- nvinfo : EIATTR_KPARAM_INFO
	.align		4
        /*001c*/ 	.byte	0x04, 0x17
        /*001e*/ 	.short	(.L_298 - .L_297)
.L_297:
        /*0020*/ 	.word	0x00000000
        /*0024*/ 	.short	0x0000
        /*0026*/ 	.short	0x0000
        /*0028*/ 	.byte	0x00, 0xf0, 0x01, 0x0a


	//----- nvinfo : EIATTR_MAXREG_COUNT
	.align		4
.L_298:
        /*002c*/ 	.byte	0x03, 0x1b
        /*002e*/ 	.short	0x00ff


	//----- nvinfo : EIATTR_NUM_BARRIERS
	.align		4
        /*0030*/ 	.byte	0x02, 0x4c
        /*0032*/ 	.byte	0x01
	.zero		1


	//----- nvinfo : EIATTR_ANNOTATIONS
	.align		4
        /*0034*/ 	.byte	0x04, 0x55
        /*0036*/ 	.short	(.L_300 - .L_299)


	//   ....[0]....
.L_299:
        /*0038*/ 	.word	0x00000001
        /*003c*/ 	.byte	0xb0, 0x07, 0x00, 0x00, 0x01, 0x00, 0x00, 0x00, 0x90, 0x74, 0x00, 0x00


	//----- nvinfo : EIATTR_MERCURY_ISA_VERSION
	.align		4
.L_300:
        /*0048*/ 	.byte	0x03, 0x5f
        /*004a*/ 	.short	0x0000


	//----- nvinfo : EIATTR_EXIT_INSTR_OFFSETS
	.align		4
        /*004c*/ 	.byte	0x04, 0x1c
        /*004e*/ 	.short	(.L_302 - .L_301)


	//   ....[0]....
.L_301:
        /*0050*/ 	.word	0x00000090


	//   ....[1]....
        /*0054*/ 	.word	0x00008870


	//----- nvinfo : EIATTR_CTAIDZ_USED
	.align		4
.L_302:
        /*0058*/ 	.byte	0x01, 0x04
	.zero		2


	//----- nvinfo : EIATTR_CRS_STACK_SIZE
	.align		4
        /*005c*/ 	.byte	0x04, 0x1e
        /*005e*/ 	.short	(.L_304 - .L_303)
.L_303:
        /*0060*/ 	.word	0x00000000
.L_304:


//--------------------- .nv.info._ZN5flash44flash_bwd_dq_dk_dv_loop_seqk_parallel_kernelI23Flash_bwd_kernel_traitsILi64ELi64ELi128ELi8ELi2ELi4ELi4ELb1ELb0EN7cutlass6half_tE19Flash_kernel_traitsILi64ELi64ELi128ELi8ES3_EELb0ELb1ELb0ELb0ELb0ELb0ELb1EEEvNS_16Flash_bwd_paramsE --------------------------
	.section	.nv.info._ZN5flash44flash_bwd_dq_dk_dv_loop_seqk_parallel_kernelI23Flash_bwd_kernel_traitsILi64ELi64ELi128ELi8ELi2ELi4ELi4ELb1ELb0EN7cutlass6half_tE19Flash_kernel_traitsILi64ELi64ELi128ELi8ES3_EELb0ELb1ELb0ELb0ELb0ELb0ELb1EEEvNS_16Flash_bwd_paramsE,"",@"SHT_CUDA_INFO"
	.sectionflags	@""
	.align	4


	//----- nvinfo : EIATTR_CUDA_API_VERSION
	.align		4
        /*0000*/ 	.byte	0x04, 0x37
        /*0002*/ 	.short	(.L_306 - .L_305)
.L_305:
        /*0004*/ 	.word	0x00000082


	//----- nvinfo : EIATTR_SW2861232_WAR
	.align		4
.L_306:
        /*0008*/ 	.byte	0x01, 0x35
	.zero		2


	//----- nvinfo : EIATTR_PARAM_CBANK
	.align		4
        /*000c*/ 	.byte	0x04, 0x0a
        /*000e*/ 	.short	(.L_308 - .L_307)
	.align		4
.L_307:
        /*0010*/ 	.word	index@(.nv.constant0._ZN5flash44flash_bwd_dq_dk_dv_loop_seqk_parallel_kernelI23Flash_bwd_kernel_traitsILi64ELi64ELi128ELi8ELi2ELi4ELi4ELb1ELb0EN7cutlass6half_tE19Flash_kernel_traitsILi64ELi64ELi128ELi8ES3_EELb0ELb1ELb0ELb0ELb0ELb0ELb1EEEvNS_16Flash_bwd_paramsE)
        /*0014*/ 	.short	0x0160
        /*0016*/ 	.short	0x0280


	//----- nvinfo : EIATTR_CBANK_PARAM_SIZE
	.align		4
.L_308:
        /*0018*/ 	.byte	0x03, 0x19
        /*001a*/ 	.short	0x0280


	//----- nvinfo : EIATTR_KPARAM_INFO
	.align		4
        /*001c*/ 	.byte	0x04, 0x17
        /*001e*/ 	.short	(.L_310 - .L_309)
.L_309:
        /*0020*/ 	.word	0x00000000
        /*0024*/ 	.short	0x0000
        /*0026*/ 	.short	0x0000
        /*0028*/ 	.byte	0x00, 0xf0, 0x01, 0x0a


	//----- nvinfo : EIATTR_MAXREG_COUNT
	.align		4
.L_310:
        /*002c*/ 	.byte	0x03, 0x1b
        /*002e*/ 	.short	0x00ff


	//----- nvinfo : EIATTR_NUM_BARRIERS
	.align		4
        /*0030*/ 	.byte	0x02, 0x4c
        /*0032*/ 	.byte	0x01
	.zero		1


	//----- nvinfo : EIATTR_ANNOTATIONS
	.align		4
        /*0034*/ 	.byte	0x04, 0x55
        /*0036*/ 	.short	(.L_312 - .L_311)


	//   ....[0]....
.L_311:
        /* <DEDUP_REMOVED lines=9> */


	//----- nvinfo : EIATTR_MERCURY_ISA_VERSION
	.align		4
.L_312:
        /*00b8*/ 	.byte	0x03, 0x5f
        /*00ba*/ 	.short	0x0000


	//----- nvinfo : EIATTR_EXIT_INSTR_OFFSETS
	.align		4
        /*00bc*/ 	.byte	0x04, 0x1c
        /*00be*/ 	.short	(.L_314 - .L_313)


	//   ....[0]....
.L_313:
        /*00c0*/ 	.word	0x000000a0


	//   ....[1]....
        /*00c4*/ 	.word	0x00008d90


	//----- nvinfo : EIATTR_CTAIDZ_USED
	.align		4
.L_314:
        /*00c8*/ 	.byte	0x01, 0x04
	.zero		2


	//----- nvinfo : EIATTR_CRS_STACK_SIZE
	.align		4
        /*00cc*/ 	.byte	0x04, 0x1e
        /*00ce*/ 	.short	(.L_316 - .L_315)
.L_315:
        /*00d0*/ 	.word	0x00000000
.L_316:


//--------------------- .nv.info._ZN5flash44flash_bwd_dq_dk_dv_loop_seqk_parallel_kernelI23Flash_bwd_kernel_traitsILi64ELi64ELi128ELi8ELi2ELi4ELi4ELb1ELb0EN7cutlass6half_tE19Flash_kernel_traitsILi64ELi64ELi128ELi8ES3_EELb1ELb1ELb0ELb0ELb1ELb1ELb0EEEvNS_16Flash_bwd_paramsE --------------------------
	.section	.nv.info._ZN5flash44flash_bwd_dq_dk_dv_loop_seqk_parallel_kernelI23Flash_bwd_kernel_traitsILi64ELi64ELi128ELi8ELi2ELi4ELi4ELb1ELb0EN7cutlass6half_tE19Flash_kernel_traitsILi64ELi64ELi128ELi8ES3_EELb1ELb1ELb0ELb0ELb1ELb1ELb0EEEvNS_16Flash_bwd_paramsE,"",@"SHT_CUDA_INFO"
	.sectionflags	@""
	.align	4


	//----- nvinfo : EIATTR_CUDA_API_VERSION
	.align		4
        /*0000*/ 	.byte	0x04, 0x37
        /*0002*/ 	.short	(.L_318 - .L_317)
.L_317:
        /*0004*/ 	.word	0x00000082


	//----- nvinfo : EIATTR_SW2861232_WAR
	.align		4
.L_318:
        /*0008*/ 	.byte	0x01, 0x35
	.zero		2


	//----- nvinfo : EIATTR_PARAM_CBANK
	.align		4
        /*000c*/ 	.byte	0x04, 0x0a
        /*000e*/ 	.short	(.L_320 - .L_319)
	.align		4
.L_319:
        /*0010*/ 	.word	index@(.nv.constant0._ZN5flash44flash_bwd_dq_dk_dv_loop_seqk_parallel_kernelI23Flash_bwd_kernel_traitsILi64ELi64ELi128ELi8ELi2ELi4ELi4ELb1ELb0EN7cutlass6half_tE19Flash_kernel_traitsILi64ELi64ELi128ELi8ES3_EELb1ELb1ELb0ELb0ELb1ELb1ELb0EEEvNS_16Flash_bwd_paramsE)
        /*0014*/ 	.short	0x0160
        /*0016*/ 	.short	0x0280


	//----- nvinfo : EIATTR_CBANK_PARAM_SIZE
	.align		4
.L_320:
        /*0018*/ 	.byte	0x03, 0x19
        /*001a*/ 	.short	0x0280


	//----- nvinfo : EIATTR_KPARAM_INFO
	.align		4
        /*001c*/ 	.byte	0x04, 0x17
        /*001e*/ 	.short	(.L_322 - .L_321)
.L_321:
        /*0020*/ 	.word	0x00000000
        /*0024*/ 	.short	0x0000
        /*0026*/ 	.short	0x0000
        /*0028*/ 	.byte	0x00, 0xf0, 0x01, 0x0a


	//----- nvinfo : EIATTR_MAXREG_COUNT
	.align		4
.L_322:
        /*002c*/ 	.byte	0x03, 0x1b
        /*002e*/ 	.short	0x00ff


	//----- nvinfo : EIATTR_NUM_BARRIERS
	.align		4
        /*0030*/ 	.byte	0x02, 0x4c
        /*0032*/ 	.byte	0x01
	.zero		1


	//----- nvinfo : EIATTR_MERCURY_ISA_VERSION
	.align		4
        /*0034*/ 	.byte	0x03, 0x5f
        /*0036*/ 	.short	0x0000


	//----- nvinfo : EIATTR_EXIT_INSTR_OFFSETS
	.align		4
        /*0038*/ 	.byte	0x04, 0x1c
        /*003a*/ 	.short	(.L_324 - .L_323)


	//   ....[0]....
.L_323:
        /*003c*/ 	.word	0x00000080


	//   ....[1]....
        /*0040*/ 	.word	0x000067b0


	//----- nvinfo : EIATTR_CTAIDZ_USED
	.align		4
.L_324:
        /*0044*/ 	.byte	0x01, 0x04
	.zero		2


//--------------------- .nv.info._ZN5flash44flash_bwd_dq_dk_dv_loop_seqk_parallel_kernelI23Flash_bwd_kernel_traitsILi64ELi64ELi128ELi8ELi2ELi4ELi4ELb1ELb0EN7cutlass6half_tE19Flash_kernel_traitsILi64ELi64ELi128ELi8ES3_EELb0ELb1ELb0ELb0ELb1ELb1ELb1EEEvNS_16Flash_bwd_paramsE --------------------------
	.section	.nv.info._ZN5flash44flash_bwd_dq_dk_dv_loop_seqk_parallel_kernelI23Flash_bwd_kernel_traitsILi64ELi64ELi128ELi8ELi2ELi4ELi4ELb1ELb0EN7cutlass6half_tE19Flash_kernel_traitsILi64ELi64ELi128ELi8ES3_EELb0ELb1ELb0ELb0ELb1ELb1ELb1EEEvNS_16Flash_bwd_paramsE,"",@"SHT_CUDA_INFO"
	.sectionflags	@""
	.align	4


	//----- nvinfo : EIATTR_CUDA_API_VERSION
	.align		4
        /*0000*/ 	.byte	0x04, 0x37
        /*0002*/ 	.short	(.L_326 - .L_325)
.L_325:
        /*0004*/ 	.word	0x00000082


	//----- nvinfo : EIATTR_SW2861232_WAR
	.align		4
.L_326:
        /*0008*/ 	.byte	0x01, 0x35
	.zero		2


	//----- nvinfo : EIATTR_PARAM_CBANK
	.align		4
        /*000c*/ 	.byte	0x04, 0x0a
        /*000e*/ 	.short	(.L_328 - .L_327)
	.align		4
.L_327:
        /*0010*/ 	.word	index@(.nv.constant0._ZN5flash44flash_bwd_dq_dk_dv_loop_seqk_parallel_kernelI23Flash_bwd_kernel_traitsILi64ELi64ELi128ELi8ELi2ELi4ELi4ELb1ELb0EN7cutlass6half_tE19Flash_kernel_traitsILi64ELi64ELi128ELi8ES3_EELb0ELb1ELb0ELb0ELb1ELb1ELb1EEEvNS_16Flash_bwd_paramsE)
        /*0014*/ 	.short	0x0160
        /*0016*/ 	.short	0x0280


	//----- nvinfo : EIATTR_CBANK_PARAM_SIZE
	.align		4
.L_328:
        /*0018*/ 	.byte	0x03, 0x19
        /*001a*/ 	.short	0x0280


	//----- nvinfo : EIATTR_KPARAM_INFO
	.align		4
        /*001c*/ 	.byte	0x04, 0x17
        /*001e*/ 	.short	(.L_330 - .L_329)
.L_329:
        /*0020*/ 	.word	0x00000000
        /*0024*/ 	.short	0x0000
        /*0026*/ 	.short	0x0000
        /*0028*/ 	.byte	0x00, 0xf0, 0x01, 0x0a


	//----- nvinfo : EIATTR_MAXREG_COUNT
	.align		4
.L_330:
        /*002c*/ 	.byte	0x03, 0x1b
        /*002e*/ 	.short	0x00ff


	//----- nvinfo : EIATTR_NUM_BARRIERS
	.align		4
        /*0030*/ 	.byte	0x02, 0x4c
        /*0032*/ 	.byte	0x01
	.zero		1


	//----- nvinfo : EIATTR_MERCURY_ISA_VERSION
	.align		4
        /*0034*/ 	.byte	0x03, 0x5f
        /*0036*/ 	.short	0x0000


	//----- nvinfo : EIATTR_EXIT_INSTR_OFFSETS
	.align		4
        /*0038*/ 	.byte	0x04, 0x1c
        /*003a*/ 	.short	(.L_332 - .L_331)


	//   ....[0]....
.L_331:
        /*003c*/ 	.word	0x00000090


	//   ....[1]....
        /*0040*/ 	.word	0x00006560


	//----- nvinfo : EIATTR_CTAIDZ_USED
	.align		4
.L_332:
        /*0044*/ 	.byte	0x01, 0x04
	.zero		2


//--------------------- .nv.info._ZN5flash44flash_bwd_dq_dk_dv_loop_seqk_parallel_kernelI23Flash_bwd_kernel_traitsILi64ELi64ELi128ELi8ELi2ELi4ELi4ELb1ELb0EN7cutlass6half_tE19Flash_kernel_traitsILi64ELi64ELi128ELi8ES3_EELb1ELb1ELb0ELb0ELb0ELb1ELb0EEEvNS_16Flash_bwd_paramsE --------------------------
	.section	.nv.info._ZN5flash44flash_bwd_dq_dk_dv_loop_seqk_parallel_kernelI23Flash_bwd_kernel_traitsILi64ELi64ELi128ELi8ELi2ELi4ELi4ELb1ELb0EN7cutlass6half_tE19Flash_kernel_traitsILi64ELi64ELi128ELi8ES3_EELb1ELb1ELb0ELb0ELb0ELb1ELb0EEEvNS_16Flash_bwd_paramsE,"",@"SHT_CUDA_INFO"
	.sectionflags	@""
	.align	4


	//----- nvinfo : EIATTR_CUDA_API_VERSION
	.align		4
        /*0000*/ 	.byte	0x04, 0x37
        /*0002*/ 	.short	(.L_334 - .L_333)
.L_333:
        /*0004*/ 	.word	0x00000082


	//----- nvinfo : EIATTR_SW2861232_WAR
	.align		4
.L_334:
        /*0008*/ 	.byte	0x01, 0x35
	.zero		2


	//----- nvinfo : EIATTR_PARAM_CBANK
	.align		4
        /*000c*/ 	.byte	0x04, 0x0a
        /*000e*/ 	.short	(.L_336 - .L_335)
	.align		4
.L_335:
        /*0010*/ 	.word	index@(.nv.constant0._ZN5flash44flash_bwd_dq_dk_dv_loop_seqk_parallel_kernelI23Flash_bwd_kernel_traitsILi64ELi64ELi128ELi8ELi2ELi4ELi4ELb1ELb0EN7cutlass6half_tE19Flash_kernel_traitsILi64ELi64ELi128ELi8ES3_EELb1ELb1ELb0ELb0ELb0ELb1ELb0EEEvNS_16Flash_bwd_paramsE)
        /*0014*/ 	.short	0x0160
        /*0016*/ 	.short	0x0280


	//----- nvinfo : EIATTR_CBANK_PARAM_SIZE
	.align		4
.L_336:
        /*0018*/ 	.byte	0x03, 0x19
        /*001a*/ 	.short	0x0280


	//----- nvinfo : EIATTR_KPARAM_INFO
	.align		4
        /*001c*/ 	.byte	0x04, 0x17
        /*001e*/ 	.short	(.L_338 - .L_337)
.L_337:
        /*0020*/ 	.word	0x00000000
        /*0024*/ 	.short	0x0000
        /*0026*/ 	.short	0x0000
        /*0028*/ 	.byte	0x00, 0xf0, 0x01, 0x0a


	//----- nvinfo : EIATTR_MAXREG_COUNT
	.align		4
.L_338:
        /*002c*/ 	.byte	0x03, 0x1b
        /*002e*/ 	.short	0x00ff


	//----- nvinfo : EIATTR_NUM_BARRIERS
	.align		4
        /*0030*/ 	.byte	0x02, 0x4c
        /*0032*/ 	.byte	0x01
	.zero		1


	//----- nvinfo : EIATTR_MERCURY_ISA_VERSION
	.align		4
        /*0034*/ 	.byte	0x03, 0x5f
        /*0036*/ 	.short	0x0000


	//----- nvinfo : EIATTR_EXIT_INSTR_OFFSETS
	.align		4
        /*0038*/ 	.byte	0x04, 0x1c
        /*003a*/ 	.short	(.L_340 - .L_339)


	//   ....[0]....
.L_339:
        /*003c*/ 	.word	0x00000080


	//   ....[1]....
        /*0040*/ 	.word	0x000080f0


	//----- nvinfo : EIATTR_CTAIDZ_USED
	.align		4
.L_340:
        /*0044*/ 	.byte	0x01, 0x04
	.zero		2


	//----- nvinfo : EIATTR_CRS_STACK_SIZE
	.align		4
        /*0048*/ 	.byte	0x04, 0x1e
        /*004a*/ 	.short	(.L_342 - .L_341)
.L_341:
        /*004c*/ 	.word	0x00000000
.L_342:


//--------------------- .nv.info._ZN5flash44flash_bwd_dq_dk_dv_loop_seqk_parallel_kernelI23Flash_bwd_kernel_traitsILi64ELi64ELi128ELi8ELi2ELi4ELi4ELb1ELb0EN7cutlass6half_tE19Flash_kernel_traitsILi64ELi64ELi128ELi8ES3_EELb0ELb1ELb0ELb0ELb0ELb1ELb1EEEvNS_16Flash_bwd_paramsE --------------------------
	.section	.nv.info._ZN5flash44flash_bwd_dq_dk_dv_loop_seqk_parallel_kernelI23Flash_bwd_kernel_traitsILi64ELi64ELi128ELi8ELi2ELi4ELi4ELb1ELb0EN7cutlass6half_tE19Flash_kernel_traitsILi64ELi64ELi128ELi8ES3_EELb0ELb1ELb0ELb0ELb0ELb1ELb1EEEvNS_16Flash_bwd_paramsE,"",@"SHT_CUDA_INFO"
	.sectionflags	@""
	.align	4


	//----- nvinfo : EIATTR_CUDA_API_VERSION
	.align		4
        /*0000*/ 	.byte	0x04, 0x37
        /*0002*/ 	.short	(.L_344 - .L_343)
.L_343:
        /*0004*/ 	.word	0x00000082


	//----- nvinfo : EIATTR_SW2861232_WAR
	.align		4
.L_344:
        /*0008*/ 	.byte	0x01, 0x35
	.zero		2


	//----- nvinfo : EIATTR_PARAM_CBANK
	.align		4
        /*000c*/ 	.byte	0x04, 0x0a
        /*000e*/ 	.short	(.L_346 - .L_345)
	.align		4
.L_345:
        /*0010*/ 	.word	index@(.nv.constant0._ZN5flash44flash_bwd_dq_dk_dv_loop_seqk_parallel_kernelI23Flash_bwd_kernel_traitsILi64ELi64ELi128ELi8ELi2ELi4ELi4ELb1ELb0EN7cutlass6half_tE19Flash_kernel_traitsILi64ELi64ELi128ELi8ES3_EELb0ELb1ELb0ELb0ELb0ELb1ELb1EEEvNS_16Flash_bwd_paramsE)
        /*0014*/ 	.short	0x0160
        /*0016*/ 	.short	0x0280


	//----- nvinfo : EIATTR_CBANK_PARAM_SIZE
	.align		4
.L_346:
        /*0018*/ 	.byte	0x03, 0x19
        /*001a*/ 	.short	0x0280


	//----- nvinfo : EIATTR_KPARAM_INFO
	.align		4
        /*001c*/ 	.byte	0x04, 0x17
        /*001e*/ 	.short	(.L_348 - .L_347)
.L_347:
        /*0020*/ 	.word	0x00000000
        /*0024*/ 	.short	0x0000
        /*0026*/ 	.short	0x0000
        /*0028*/ 	.byte	0x00, 0xf0, 0x01, 0x0a


	//----- nvinfo : EIATTR_MAXREG_COUNT
	.align		4
.L_348:
        /*002c*/ 	.byte	0x03, 0x1b
        /*002e*/ 	.short	0x00ff


	//----- nvinfo : EIATTR_NUM_BARRIERS
	.align		4
        /*0030*/ 	.byte	0x02, 0x4c
        /*0032*/ 	.byte	0x01
	.zero		1


	//----- nvinfo : EIATTR_ANNOTATIONS
	.align		4
        /*0034*/ 	.byte	0x04, 0x55
        /*0036*/ 	.short	(.L_350 - .L_349)


	//   ....[0]....
.L_349:
        /* <DEDUP_REMOVED lines=9> */


	//----- nvinfo : EIATTR_MERCURY_ISA_VERSION
	.align		4
.L_350:
        /*00b8*/ 	.byte	0x03, 0x5f
        /*00ba*/ 	.short	0x0000


	//----- nvinfo : EIATTR_EXIT_INSTR_OFFSETS
	.align		4
        /*00bc*/ 	.byte	0x04, 0x1c
        /*00be*/ 	.short	(.L_352 - .L_351)


	//   ....[0]....
.L_351:
        /*00c0*/ 	.word	0x000000a0


	//   ....[1]....
        /*00c4*/ 	.word	0x00008710


	//----- nvinfo : EIATTR_CTAIDZ_USED
	.align		4
.L_352:
        /*00c8*/ 	.byte	0x01, 0x04
	.zero		2


	//----- nvinfo : EIATTR_CRS_STACK_SIZE
	.align		4
        /*00cc*/ 	.byte	0x04, 0x1e
        /*00ce*/ 	.short	(.L_354 - .L_353)
.L_353:
        /*00d0*/ 	.word	0x00000000
.L_354:


//--------------------- .nv.info._ZN5flash44flash_bwd_dq_dk_dv_loop_seqk_parallel_kernelI23Flash_bwd_kernel_traitsILi64ELi64ELi128ELi8ELi2ELi4ELi4ELb1ELb0EN7cutlass6half_tE19Flash_kernel_traitsILi64ELi64ELi128ELi8ES3_EELb1ELb1ELb0ELb1ELb0ELb0ELb0EEEvNS_16Flash_bwd_paramsE --------------------------
	.section	.nv.info._ZN5flash44flash_bwd_dq_dk_dv_loop_seqk_parallel_kernelI23Flash_bwd_kernel_traitsILi64ELi64ELi128ELi8ELi2ELi4ELi4ELb1ELb0EN7cutlass6half_tE19Flash_kernel_traitsILi64ELi64ELi128ELi8ES3_EELb1ELb1ELb0ELb1ELb0ELb0ELb0EEEvNS_16Flash_bwd_paramsE,"",@"SHT_CUDA_INFO"
	.sectionflags	@""
	.align	4


	//----- nvinfo : EIATTR_CUDA_API_VERSION
	.align		4
        /*0000*/ 	.byte	0x04, 0x37
        /*0002*/ 	.short	(.L_356 - .L_355)
.L_355:
        /*0004*/ 	.word	0x00000082


	//----- nvinfo : EIATTR_SW2861232_WAR
	.align		4
.L_356:
        /*0008*/ 	.byte	0x01, 0x35
	.zero		2


	//----- nvinfo : EIATTR_PARAM_CBANK
	.align		4
        /*000c*/ 	.byte	0x04, 0x0a
        /*000e*/ 	.short	(.L_358 - .L_357)
	.align		4
.L_357:
        /*0010*/ 	.word	index@(.nv.constant0._ZN5flash44flash_bwd_dq_dk_dv_loop_seqk_parallel_kernelI23Flash_bwd_kernel_traitsILi64ELi64ELi128ELi8ELi2ELi4ELi4ELb1ELb0EN7cutlass6half_tE19Flash_kernel_traitsILi64ELi64ELi128ELi8ES3_EELb1ELb1ELb0ELb1ELb0ELb0ELb0EEEvNS_16Flash_bwd_paramsE)
        /*0014*/ 	.short	0x0160
        /*0016*/ 	.short	0x0280


	//----- nvinfo : EIATTR_CBANK_PARAM_SIZE
	.align		4
.L_358:
        /*0018*/ 	.byte	0x03, 0x19
        /*001a*/ 	.short	0x0280


	//----- nvinfo : EIATTR_KPARAM_INFO
	.align		4
        /*001c*/ 	.byte	0x04, 0x17
        /*001e*/ 	.short	(.L_360 - .L_359)
.L_359:
        /*0020*/ 	.word	0x00000000
        /*0024*/ 	.short	0x0000
        /*0026*/ 	.short	0x0000
        /*0028*/ 	.byte	0x00, 0xf0, 0x01, 0x0a


	//----- nvinfo : EIATTR_MAXREG_COUNT
	.align		4
.L_360:
        /*002c*/ 	.byte	0x03, 0x1b
        /*002e*/ 	.short	0x00ff


	//----- nvinfo : EIATTR_NUM_BARRIERS
	.align		4
        /*0030*/ 	.byte	0x02, 0x4c
        /*0032*/ 	.byte	0x01
	.zero		1


	//----- nvinfo : EIATTR_ANNOTATIONS
	.align		4
        /*0034*/ 	.byte	0x04, 0x55
        /*0036*/ 	.short	(.L_362 - .L_361)


	//   ....[0]....
.L_361:
        /* <DEDUP_REMOVED lines=10> */


	//----- nvinfo : EIATTR_MERCURY_ISA_VERSION
	.align		4
.L_362:
        /*00c0*/ 	.byte	0x03, 0x5f
        /*00c2*/ 	.short	0x0000


	//----- nvinfo : EIATTR_EXIT_INSTR_OFFSETS
	.align		4
        /*00c4*/ 	.byte	0x04, 0x1c
        /*00c6*/ 	.short	(.L_364 - .L_363)


	//   ....[0]....
.L_363:
        /*00c8*/ 	.word	0x00000090


	//   ....[1]....
        /*00cc*/ 	.word	0x00008ed0


	//----- nvinfo : EIATTR_CTAIDZ_USED
	.align		4
.L_364:
        /*00d0*/ 	.byte	0x01, 0x04
	.zero		2


	//----- nvinfo : EIATTR_CRS_STACK_SIZE
	.align		4
        /*00d4*/ 	.byte	0x04, 0x1e
        /*00d6*/ 	.short	(.L_366 - .L_365)
.L_365:
        /*00d8*/ 	.word	0x00000000
.L_366:


//--------------------- .nv.info._ZN5flash44flash_bwd_dq_dk_dv_loop_seqk_parallel_kernelI23Flash_bwd_kernel_traitsILi64ELi64ELi128ELi8ELi2ELi4ELi4ELb1ELb0EN7cutlass6half_tE19Flash_kernel_traitsILi64ELi64ELi128ELi8ES3_EELb0ELb1ELb0ELb1ELb0ELb0ELb1EEEvNS_16Flash_bwd_paramsE --------------------------
	.section	.nv.info._ZN5flash44flash_bwd_dq_dk_dv_loop_seqk_parallel_kernelI23Flash_bwd_kernel_traitsILi64ELi64ELi128ELi8ELi2ELi4ELi4ELb1ELb0EN7cutlass6half_tE19Flash_kernel_traitsILi64ELi64ELi128ELi8ES3_EELb0ELb1ELb0ELb1ELb0ELb0ELb1EEEvNS_16Flash_bwd_paramsE,"",@"SHT_CUDA_INFO"
	.sectionflags	@""
	.align	4


	//----- nvinfo : EIATTR_CUDA_API_VERSION
	.align		4
        /*0000*/ 	.byte	0x04, 0x37
        /*0002*/ 	.short	(.L_368 - .L_367)
.L_367:
        /*0004*/ 	.word	0x00000082


	//----- nvinfo : EIATTR_SW2861232_WAR
	.align		4
.L_368:
        /*0008*/ 	.byte	0x01, 0x35
	.zero		2


	//----- nvinfo : EIATTR_PARAM_CBANK
	.align		4
        /*000c*/ 	.byte	0x04, 0x0a
        /*000e*/ 	.short	(.L_370 - .L_369)
	.align		4
.L_369:
        /*0010*/ 	.word	index@(.nv.constant0._ZN5flash44flash_bwd_dq_dk_dv_loop_seqk_parallel_kernelI23Flash_bwd_kernel_traitsILi64ELi64ELi128ELi8ELi2ELi4ELi4ELb1ELb0EN7cutlass6half_tE19Flash_kernel_traitsILi64ELi64ELi128ELi8ES3_EELb0ELb1ELb0ELb1ELb0ELb0ELb1EEEvNS_16Flash_bwd_paramsE)
        /*0014*/ 	.short	0x0160
        /*0016*/ 	.short	0x0280


	//----- nvinfo : EIATTR_CBANK_PARAM_SIZE
	.align		4
.L_370:
        /*0018*/ 	.byte	0x03, 0x19
        /*001a*/ 	.short	0x0280


	//----- nvinfo : EIATTR_KPARAM_INFO
	.align		4
        /*001c*/ 	.byte	0x04, 0x17
        /*001e*/ 	.short	(.L_372 - .L_371)
.L_371:
        /*0020*/ 	.word	0x00000000
        /*0024*/ 	.short	0x0000
        /*0026*/ 	.short	0x0000
        /*0028*/ 	.byte	0x00, 0xf0, 0x01, 0x0a


	//----- nvinfo : EIATTR_MAXREG_COUNT
	.align		4
.L_372:
        /*002c*/ 	.byte	0x03, 0x1b
        /*002e*/ 	.short	0x00ff


	//----- nvinfo : EIATTR_NUM_BARRIERS
	.align		4
        /*0030*/ 	.byte	0x02, 0x4c
        /*0032*/ 	.byte	0x01
	.zero		1


	//----- nvinfo : EIATTR_ANNOTATIONS
	.align		4
        /*0034*/ 	.byte	0x04, 0x55
        /*0036*/ 	.short	(.L_374 - .L_373)


	//   ....[0]....
.L_373:
        /* <DEDUP_REMOVED lines=18> */


	//----- nvinfo : EIATTR_MERCURY_ISA_VERSION
	.align		4
.L_374:
        /*0148*/ 	.byte	0x03, 0x5f
        /*014a*/ 	.short	0x0000


	//----- nvinfo : EIATTR_EXIT_INSTR_OFFSETS
	.align		4
        /*014c*/ 	.byte	0x04, 0x1c
        /*014e*/ 	.short	(.L_376 - .L_375)


	//   ....[0]....
.L_375:
        /*0150*/ 	.word	0x000000a0


	//   ....[1]....
        /*0154*/ 	.word	0x00009170


	//----- nvinfo : EIATTR_CTAIDZ_USED
	.align		4
.L_376:
        /*0158*/ 	.byte	0x01, 0x04
	.zero		2


	//----- nvinfo : EIATTR_CRS_STACK_SIZE
	.align		4
        /*015c*/ 	.byte	0x04, 0x1e
        /*015e*/ 	.short	(.L_378 - .L_377)
.L_377:
        /*0160*/ 	.word	0x00000000
.L_378:


//--------------------- .nv.info._ZN5flash25flash_bwd_dot_do_o_kernelILb0E23Flash_bwd_kernel_traitsILi64ELi64ELi128ELi8ELi2ELi4ELi4ELb1ELb0EN7cutlass6half_tE19Flash_kernel_traitsILi64ELi64ELi128ELi8ES3_EEEEvNS_16Flash_bwd_paramsE --------------------------
	.section	.nv.info._ZN5flash25flash_bwd_dot_do_o_kernelILb0E23Flash_bwd_kernel_traitsILi64ELi64ELi128ELi8ELi2ELi4ELi4ELb1ELb0EN7cutlass6half_tE19Flash_kernel_traitsILi64ELi64ELi128ELi8ES3_EEEEvNS_16Flash_bwd_paramsE,"",@"SHT_CUDA_INFO"
	.sectionflags	@""
	.align	4


	//----- nvinfo : EIATTR_CUDA_API_VERSION
	.align		4
        /*0000*/ 	.byte	0x04, 0x37
        /*0002*/ 	.short	(.L_380 - .L_379)
.L_379:
        /*0004*/ 	.word	0x00000082


	//----- nvinfo : EIATTR_SW2861232_WAR
	.align		4
.L_380:
        /*0008*/ 	.byte	0x01, 0x35
	.zero		2


	//----- nvinfo : EIATTR_PARAM_CBANK
	.align		4
        /*000c*/ 	.byte	0x04, 0x0a
        /*000e*/ 	.short	(.L_382 - .L_381)
	.align		4
.L_381:
        /*0010*/ 	.word	index@(.nv.constant0._ZN5flash25flash_bwd_dot_do_o_kernelILb0E23Flash_bwd_kernel_traitsILi64ELi64ELi128ELi8ELi2ELi4ELi4ELb1ELb0EN7cutlass6half_tE19Flash_kernel_traitsILi64ELi64ELi128ELi8ES3_EEEEvNS_16Flash_bwd_paramsE)
        /*0014*/ 	.short	0x0160
        /*0016*/ 	.short	0x0280


	//----- nvinfo : EIATTR_CBANK_PARAM_SIZE
	.align		4
.L_382:
        /*0018*/ 	.byte	0x03, 0x19
        /*001a*/ 	.short	0x0280


	//----- nvinfo : EIATTR_KPARAM_INFO
	.align		4
        /*001c*/ 	.byte	0x04, 0x17
        /*001e*/ 	.short	(.L_384 - .L_383)
.L_383:
        /*0020*/ 	.word	0x00000000
        /*0024*/ 	.short	0x0000
        /*0026*/ 	.short	0x0000
        /*0028*/ 	.byte	0x00, 0xf0, 0x01, 0x0a


	//----- nvinfo : EIATTR_MAXREG_COUNT
	.align		4
.L_384:
        /*002c*/ 	.byte	0x03, 0x1b
        /*002e*/ 	.short	0x00ff


	//----- nvinfo : EIATTR_MERCURY_ISA_VERSION
	.align		4
        /*0030*/ 	.byte	0x03, 0x5f
        /*0032*/ 	.short	0x0000


	//----- nvinfo : EIATTR_COOP_GROUP_MASK_REGIDS
	.align		4
        /*0034*/ 	.byte	0x04, 0x29
        /*0036*/ 	.short	(.L_386 - .L_385)


	//   ....[0]....
.L_385:
        /*0038*/ 	.word	0xffffffff


	//   ....[1]....
        /*003c*/ 	.word	0xffffffff


	//   ....[2]....
        /*0040*/ 	.word	0xffffffff


	//   ....[3]....
        /*0044*/ 	.word	0xffffffff


	//   ....[4]....
        /*0048*/ 	.word	0xffffffff


	//   ....[5]....
        /*004c*/ 	.word	0xffffffff


	//----- nvinfo : EIATTR_COOP_GROUP_INSTR_OFFSETS
	.align		4
.L_386:
        /*0050*/ 	.byte	0x04, 0x28
        /*0052*/ 	.short	(.L_388 - .L_387)


	//   ....[0]....
.L_387:
        /*0054*/ 	.word	0x00000ac0


	//   ....[1]....
        /*0058*/ 	.word	0x00000af0


	//   ....[2]....
        /*005c*/ 	.word	0x00000b10


	//   ....[3]....
        /*0060*/ 	.word	0x00000b30


	//   ....[4]....
        /*0064*/ 	.word	0x00000b50


	//   ....[5]....
        /*0068*/ 	.word	0x00000b70


	//----- nvinfo : EIATTR_EXIT_INSTR_OFFSETS
	.align		4
.L_388:
        /*006c*/ 	.byte	0x04, 0x1c
        /*006e*/ 	.short	(.L_390 - .L_389)


	//   ....[0]....
.L_389:
        /*0070*/ 	.word	0x000000f0


	//   ....[1]....
        /*0074*/ 	.word	0x00000c00


	//   ....[2]....
        /*0078*/ 	.word	0x00000c30


	//----- nvinfo : EIATTR_CTAIDZ_USED
	.align		4
.L_390:
        /*007c*/ 	.byte	0x01, 0x04
	.zero		2


//--------------------- .nv.info._ZN5flash25flash_bwd_dot_do_o_kernelILb1E23Flash_bwd_kernel_traitsILi64ELi64ELi128ELi8ELi2ELi4ELi4ELb1ELb0EN7cutlass6half_tE19Flash_kernel_traitsILi64ELi64ELi128ELi8ES3_EEEEvNS_16Flash_bwd_paramsE --------------------------
	.section	.nv.info._ZN5flash25flash_bwd_dot_do_o_kernelILb1E23Flash_bwd_kernel_traitsILi64ELi64ELi128ELi8ELi2ELi4ELi4ELb1ELb0EN7cutlass6half_tE19Flash_kernel_traitsILi64ELi64ELi128ELi8ES3_EEEEvNS_16Flash_bwd_paramsE,"",@"SHT_CUDA_INFO"
	.sectionflags	@""
	.align	4


	//----- nvinfo : EIATTR_CUDA_API_VERSION
	.align		4
        /*0000*/ 	.byte	0x04, 0x37
        /*0002*/ 	.short	(.L_392 - .L_391)
.L_391:
        /*0004*/ 	.word	0x00000082


	//----- nvinfo : EIATTR_SW2861232_WAR
	.align		4
.L_392:
        /*0008*/ 	.byte	0x01, 0x35
	.zero		2


	//----- nvinfo : EIATTR_PARAM_CBANK
	.align		4
        /*000c*/ 	.byte	0x04, 0x0a
        /*000e*/ 	.short	(.L_394 - .L_393)
	.align		4
.L_393:
        /*0010*/ 	.word	index@(.nv.constant0._ZN5flash25flash_bwd_dot_do_o_kernelILb1E23Flash_bwd_kernel_traitsILi64ELi64ELi128ELi8ELi2ELi4ELi4ELb1ELb0EN7cutlass6half_tE19Flash_kernel_traitsILi64ELi64ELi128ELi8ES3_EEEEvNS_16Flash_bwd_paramsE)
        /*0014*/ 	.short	0x0160
        /*0016*/ 	.short	0x0280


	//----- nvinfo : EIATTR_CBANK_PARAM_SIZE
	.align		4
.L_394:
        /*0018*/ 	.byte	0x03, 0x19
        /*001a*/ 	.short	0x0280


	//----- nvinfo : EIATTR_KPARAM_INFO
	.align		4
        /*001c*/ 	.byte	0x04, 0x17
        /*001e*/ 	.short	(.L_396 - .L_395)
.L_395:
        /*0020*/ 	.word	0x00000000
        /*0024*/ 	.short	0x0000
        /*0026*/ 	.short	0x0000
        /*0028*/ 	.byte	0x00, 0xf0, 0x01, 0x0a


	//----- nvinfo : EIATTR_MAXREG_COUNT
	.align		4
.L_396:
        /*002c*/ 	.byte	0x03, 0x1b
        /*002e*/ 	.short	0x00ff


	//----- nvinfo : EIATTR_MERCURY_ISA_VERSION
	.align		4
        /*0030*/ 	.byte	0x03, 0x5f
        /*0032*/ 	.short	0x0000


	//----- nvinfo : EIATTR_COOP_GROUP_MASK_REGIDS
	.align		4
        /*0034*/ 	.byte	0x04, 0x29
        /*0036*/ 	.short	(.L_398 - .L_397)


	//   ....[0]....
.L_397:
        /*0038*/ 	.word	0xffffffff


	//   ....[1]....
        /*003c*/ 	.word	0xffffffff


	//   ....[2]....
        /*0040*/ 	.word	0xffffffff


	//   ....[3]....
        /*0044*/ 	.word	0xffffffff


	//   ....[4]....
        /*0048*/ 	.word	0xffffffff


	//   ....[5]....
        /*004c*/ 	.word	0xffffffff


	//----- nvinfo : EIATTR_COOP_GROUP_INSTR_OFFSETS
	.align		4
.L_398:
        /*0050*/ 	.byte	0x04, 0x28
        /*0052*/ 	.short	(.L_400 - .L_399)


	//   ....[0]....
.L_399:
        /*0054*/ 	.word	0x00000d40


	//   ....[1]....
        /*0058*/ 	.word	0x00000d50


	//   ....[2]....
        /*005c*/ 	.word	0x00000d80


	//   ....[3]....
        /*0060*/ 	.word	0x00000d90


	//   ....[4]....
        /*0064*/ 	.word	0x00000de0


	//   ....[5]....
        /*0068*/ 	.word	0x00000e10


	//----- nvinfo : EIATTR_EXIT_INSTR_OFFSETS
	.align		4
.L_400:
        /*006c*/ 	.byte	0x04, 0x1c
        /*006e*/ 	.short	(.L_402 - .L_401)


	//   ....[0]....
.L_401:
        /*0070*/ 	.word	0x000000f0


	//   ....[1]....
        /*0074*/ 	.word	0x00000f90


	//----- nvinfo : EIATTR_CTAIDZ_USED
	.align		4
.L_402:
        /*0078*/ 	.byte	0x01, 0x04
	.zero		2


//--------------------- .nv.info._ZN5flash27flash_bwd_convert_dq_kernelI23Flash_bwd_kernel_traitsILi64ELi128ELi128ELi8ELi4ELi4ELi4ELb0ELb0EN7cutlass6half_tE19Flash_kernel_traitsILi64ELi128ELi128ELi8ES3_EEEEvNS_16Flash_bwd_paramsEi --------------------------
	.section	.nv.info._ZN5flash27flash_bwd_convert_dq_kernelI23Flash_bwd_kernel_traitsILi64ELi128ELi128ELi8ELi4ELi4ELi4ELb0ELb0EN7cutlass6half_tE19Flash_kernel_traitsILi64ELi128ELi128ELi8ES3_EEEEvNS_16Flash_bwd_paramsEi,"",@"SHT_CUDA_INFO"
	.sectionflags	@""
	.align	4


	//----- nvinfo : EIATTR_CUDA_API_VERSION
	.align		4
        /*0000*/ 	.byte	0x04, 0x37
        /*0002*/ 	.short	(.L_404 - .L_403)
.L_403:
        /*0004*/ 	.word	0x00000082


	//----- nvinfo : EIATTR_SW2861232_WAR
	.align		4
.L_404:
        /*0008*/ 	.byte	0x01, 0x35
	.zero		2


	//----- nvinfo : EIATTR_PARAM_CBANK
	.align		4
        /*000c*/ 	.byte	0x04, 0x0a
        /*000e*/ 	.short	(.L_406 - .L_405)
	.align		4
.L_405:
        /*0010*/ 	.word	index@(.nv.constant0._ZN5flash27flash_bwd_convert_dq_kernelI23Flash_bwd_kernel_traitsILi64ELi128ELi128ELi8ELi4ELi4ELi4ELb0ELb0EN7cutlass6half_tE19Flash_kernel_traitsILi64ELi128ELi128ELi8ES3_EEEEvNS_16Flash_bwd_paramsEi)
        /*0014*/ 	.short	0x0160
        /*0016*/ 	.short	0x0284


	//----- nvinfo : EIATTR_CBANK_PARAM_SIZE
	.align		4
.L_406:
        /*0018*/ 	.byte	0x03, 0x19
        /*001a*/ 	.short	0x0284


	//----- nvinfo : EIATTR_KPARAM_INFO
	.align		4
        /*001c*/ 	.byte	0x04, 0x17
        /*001e*/ 	.short	(.L_408 - .L_407)
.L_407:
        /*0020*/ 	.word	0x00000000
        /*0024*/ 	.short	0x0001
        /*0026*/ 	.short	0x0280
        /*0028*/ 	.byte	0x00, 0xf0, 0x11, 0x00


	//----- nvinfo : EIATTR_KPARAM_INFO
	.align		4
.L_408:
        /*002c*/ 	.byte	0x04, 0x17
        /*002e*/ 	.short	(.L_410 - .L_409)
.L_409:
        /*0030*/ 	.word	0x00000000
        /*0034*/ 	.short	0x0000
        /*0036*/ 	.short	0x0000
        /*0038*/ 	.byte	0x00, 0xf0, 0x01, 0x0a


	//----- nvinfo : EIATTR_MAXREG_COUNT
	.align		4
.L_410:
        /*003c*/ 	.byte	0x03, 0x1b
        /*003e*/ 	.short	0x00ff


	//----- nvinfo : EIATTR_NUM_BARRIERS
	.align		4
        /*0040*/ 	.byte	0x02, 0x4c
        /*0042*/ 	.byte	0x01
	.zero		1


	//----- nvinfo : EIATTR_MERCURY_ISA_VERSION
	.align		4
        /*0044*/ 	.byte	0x03, 0x5f
        /*0046*/ 	.short	0x0000


	//----- nvinfo : EIATTR_EXIT_INSTR_OFFSETS
	.align		4
        /*0048*/ 	.byte	0x04, 0x1c
        /*004a*/ 	.short	(.L_412 - .L_411)


	//   ....[0]....
.L_411:
        /*004c*/ 	.word	0x000000f0


	//   ....[1]....
        /*0050*/ 	.word	0x00001910


	//   ....[2]....
        /*0054*/ 	.word	0x000019c0


	//----- nvinfo : EIATTR_CTAIDZ_USED
	.align		4
.L_412:
        /*0058*/ 	.byte	0x01, 0x04
	.zero		2


	//----- nvinfo : EIATTR_CRS_STACK_SIZE
	.align		4
        /*005c*/ 	.byte	0x04, 0x1e
        /*005e*/ 	.short	(.L_414 - .L_413)
.L_413:
        /*0060*/ 	.word	0x00000000
.L_414:


//--------------------- .nv.info._ZN5flash44flash_bwd_dq_dk_dv_loop_seqk_parallel_kernelI23Flash_bwd_kernel_traitsILi64ELi128ELi128ELi8ELi4ELi4ELi4ELb0ELb0EN7cutlass6half_tE19Flash_kernel_traitsILi64ELi128ELi128ELi8ES3_EELb1ELb1ELb0ELb0ELb0ELb0ELb0EEEvNS_16Flash_bwd_paramsE --------------------------
	.section	.nv.info._ZN5flash44flash_bwd_dq_dk_dv_loop_seqk_parallel_kernelI23Flash_bwd_kernel_traitsILi64ELi128ELi128ELi8ELi4ELi4ELi4ELb0ELb0EN7cutlass6half_tE19Flash_kernel_traitsILi64ELi128ELi128ELi8ES3_EELb1ELb1ELb0ELb0ELb0ELb0ELb0EEEvNS_16Flash_bwd_paramsE,"",@"SHT_CUDA_INFO"
	.sectionflags	@""
	.align	4


	//----- nvinfo : EIATTR_CUDA_API_VERSION
	.align		4
        /*0000*/ 	.byte	0x04, 0x37
        /*0002*/ 	.short	(.L_416 - .L_415)
.L_415:
        /*0004*/ 	.word	0x00000082


	//----- nvinfo : EIATTR_SW2861232_WAR
	.align		4
.L_416:
        /*0008*/ 	.byte	0x01, 0x35
	.zero		2


	//----- nvinfo : EIATTR_PARAM_CBANK
	.align		4
        /*000c*/ 	.byte	0x04, 0x0a
        /*000e*/ 	.short	(.L_418 - .L_417)
	.align		4
.L_417:
        /*0010*/ 	.word	index@(.nv.constant0._ZN5flash44flash_bwd_dq_dk_dv_loop_seqk_parallel_kernelI23Flash_bwd_kernel_traitsILi64ELi128ELi128ELi8ELi4ELi4ELi4ELb0ELb0EN7cutlass6half_tE19Flash_kernel_traitsILi64ELi128ELi128ELi8ES3_EELb1ELb1ELb0ELb0ELb0ELb0ELb0EEEvNS_16Flash_bwd_paramsE)
        /*0014*/ 	.short	0x0160
        /*0016*/ 	.short	0x0280


	//----- nvinfo : EIATTR_CBANK_PARAM_SIZE
	.align		4
.L_418:
        /*0018*/ 	.byte	0x03, 0x19
        /*001a*/ 	.short	0x0280


	//----- nvinfo : EIATTR_KPARAM_INFO
	.align		4
        /*001c*/ 	.byte	0x04, 0x17
        /*001e*/ 	.short	(.L_420 - .L_419)
.L_419:
        /*0020*/ 	.word	0x00000000
        /*0024*/ 	.short	0x0000
        /*0026*/ 	.short	0x0000
        /*0028*/ 	.byte	0x00, 0xf0, 0x01, 0x0a


	//----- nvinfo : EIATTR_MAXREG_COUNT
	.align		4
.L_420:
        /*002c*/ 	.byte	0x03, 0x1b
        /*002e*/ 	.short	0x00ff


	//----- nvinfo : EIATTR_NUM_BARRIERS
	.align		4
        /*0030*/ 	.byte	0x02, 0x4c
        /*0032*/ 	.byte	0x01
	.zero		1


	//----- nvinfo : EIATTR_ANNOTATIONS
	.align		4
        /*0034*/ 	.byte	0x04, 0x55
        /*0036*/ 	.short	(.L_422 - .L_421)


	//   ....[0]....
.L_421:
        /* <DEDUP_REMOVED lines=26> */


	//----- nvinfo : EIATTR_MERCURY_ISA_VERSION
	.align		4
.L_422:
        /*01c8*/ 	.byte	0x03, 0x5f
        /*01ca*/ 	.short	0x0000


	//----- nvinfo : EIATTR_EXIT_INSTR_OFFSETS
	.align		4
        /*01cc*/ 	.byte	0x04, 0x1c
        /*01ce*/ 	.short	(.L_424 - .L_423)


	//   ....[0]....
.L_423:
        /*01d0*/ 	.word	0x000000a0


	//   ....[1]....
        /*01d4*/ 	.word	0x0000d3e0


	//----- nvinfo : EIATTR_CTAIDZ_USED
	.align		4
.L_424:
        /*01d8*/ 	.byte	0x01, 0x04
	.zero		2


	//----- nvinfo : EIATTR_CRS_STACK_SIZE
	.align		4
        /*01dc*/ 	.byte	0x04, 0x1e
        /*01de*/ 	.short	(.L_426 - .L_425)
.L_425:
        /*01e0*/ 	.word	0x00000000
.L_426:


//--------------------- .nv.info._ZN5flash44flash_bwd_dq_dk_dv_loop_seqk_parallel_kernelI23Flash_bwd_kernel_traitsILi64ELi128ELi128ELi8ELi4ELi4ELi4ELb0ELb0EN7cutlass6half_tE19Flash_kernel_traitsILi64ELi128ELi128ELi8ES3_EELb0ELb1ELb0ELb0ELb0ELb0ELb1EEEvNS_16Flash_bwd_paramsE --------------------------
	.section	.nv.info._ZN5flash44flash_bwd_dq_dk_dv_loop_seqk_parallel_kernelI23Flash_bwd_kernel_traitsILi64ELi128ELi128ELi8ELi4ELi4ELi4ELb0ELb0EN7cutlass6half_tE19Flash_kernel_traitsILi64ELi128ELi128ELi8ES3_EELb0ELb1ELb0ELb0ELb0ELb0ELb1EEEvNS_16Flash_bwd_paramsE,"",@"SHT_CUDA_INFO"
	.sectionflags	@""
	.align	4


	//----- nvinfo : EIATTR_CUDA_API_VERSION
	.align		4
        /*0000*/ 	.byte	0x04, 0x37
        /*0002*/ 	.short	(.L_428 - .L_427)
.L_427:
        /*0004*/ 	.word	0x00000082


	//----- nvinfo : EIATTR_SW2861232_WAR
	.align		4
.L_428:
        /*0008*/ 	.byte	0x01, 0x35
	.zero		2


	//----- nvinfo : EIATTR_PARAM_CBANK
	.align		4
        /*000c*/ 	.byte	0x04, 0x0a
        /*000e*/ 	.short	(.L_430 - .L_429)
	.align		4
.L_429:
        /*0010*/ 	.word	index@(.nv.constant0._ZN5flash44flash_bwd_dq_dk_dv_loop_seqk_parallel_kernelI23Flash_bwd_kernel_traitsILi64ELi128ELi128ELi8ELi4ELi4ELi4ELb0ELb0EN7cutlass6half_tE19Flash_kernel_traitsILi64ELi128ELi128ELi8ES3_EELb0ELb1ELb0ELb0ELb0ELb0ELb1EEEvNS_16Flash_bwd_paramsE)
        /*0014*/ 	.short	0x0160
        /*0016*/ 	.short	0x0280


	//----- nvinfo : EIATTR_CBANK_PARAM_SIZE
	.align		4
.L_430:
        /*0018*/ 	.byte	0x03, 0x19
        /*001a*/ 	.short	0x0280


	//----- nvinfo : EIATTR_KPARAM_INFO
	.align		4
        /*001c*/ 	.byte	0x04, 0x17
        /*001e*/ 	.short	(.L_432 - .L_431)
.L_431:
        /*0020*/ 	.word	0x00000000
        /*0024*/ 	.short	0x0000
        /*0026*/ 	.short	0x0000
        /*0028*/ 	.byte	0x00, 0xf0, 0x01, 0x0a


	//----- nvinfo : EIATTR_MAXREG_COUNT
	.align		4
.L_432:
        /*002c*/ 	.byte	0x03, 0x1b
        /*002e*/ 	.short	0x00ff


	//----- nvinfo : EIATTR_NUM_BARRIERS
	.align		4
        /*0030*/ 	.byte	0x02, 0x4c
        /*0032*/ 	.byte	0x01
	.zero		1


	//----- nvinfo : EIATTR_ANNOTATIONS
	.align		4
        /*0034*/ 	.byte	0x04, 0x55
        /*0036*/ 	.short	(.L_434 - .L_433)


	//   ....[0]....
.L_433:
        /* <DEDUP_REMOVED lines=98> */


	//----- nvinfo : EIATTR_MERCURY_ISA_VERSION
	.align		4
.L_434:
        /*0640*/ 	.byte	0x03, 0x5f
        /*0642*/ 	.short	0x0000


	//----- nvinfo : EIATTR_EXIT_INSTR_OFFSETS
	.align		4
        /*0644*/ 	.byte	0x04, 0x1c
        /*0646*/ 	.short	(.L_436 - .L_435)


	//   ....[0]....
.L_435:
        /*0648*/ 	.word	0x000000a0


	//   ....[1]....
        /*064c*/ 	.word	0x0000d0d0


	//----- nvinfo : EIATTR_CTAIDZ_USED
	.align		4
.L_436:
        /*0650*/ 	.byte	0x01, 0x04
	.zero		2


	//----- nvinfo : EIATTR_CRS_STACK_SIZE
	.align		4
        /*0654*/ 	.byte	0x04, 0x1e
        /*0656*/ 	.short	(.L_438 - .L_437)
.L_437:
        /*0658*/ 	.word	0x00000000
.L_438:


//--------------------- .nv.info._ZN5flash44flash_bwd_dq_dk_dv_loop_seqk_parallel_kernelI23Flash_bwd_kernel_traitsILi64ELi128ELi128ELi8ELi4ELi4ELi4ELb0ELb0EN7cutlass6half_tE19Flash_kernel_traitsILi64ELi128ELi128ELi8ES3_EELb1ELb1ELb0ELb0ELb1ELb1ELb0EEEvNS_16Flash_bwd_paramsE --------------------------
	.section	.nv.info._ZN5flash44flash_bwd_dq_dk_dv_loop_seqk_parallel_kernelI23Flash_bwd_kernel_traitsILi64ELi128ELi128ELi8ELi4ELi4ELi4ELb0ELb0EN7cutlass6half_tE19Flash_kernel_traitsILi64ELi128ELi128ELi8ES3_EELb1ELb1ELb0ELb0ELb1ELb1ELb0EEEvNS_16Flash_bwd_paramsE,"",@"SHT_CUDA_INFO"
	.sectionflags	@""
	.align	4


	//----- nvinfo : EIATTR_CUDA_API_VERSION
	.align		4
        /*0000*/ 	.byte	0x04, 0x37
        /*0002*/ 	.short	(.L_440 - .L_439)
.L_439:
        /*0004*/ 	.word	0x00000082


	//----- nvinfo : EIATTR_SW2861232_WAR
	.align		4
.L_440:
        /*0008*/ 	.byte	0x01, 0x35
	.zero		2


	//----- nvinfo : EIATTR_PARAM_CBANK
	.align		4
        /*000c*/ 	.byte	0x04, 0x0a
        /*000e*/ 	.short	(.L_442 - .L_441)
	.align		4
.L_441:
        /*0010*/ 	.word	index@(.nv.constant0._ZN5flash44flash_bwd_dq_dk_dv_loop_seqk_parallel_kernelI23Flash_bwd_kernel_traitsILi64ELi128ELi128ELi8ELi4ELi4ELi4ELb0ELb0EN7cutlass6half_tE19Flash_kernel_traitsILi64ELi128ELi128ELi8ES3_EELb1ELb1ELb0ELb0ELb1ELb1ELb0EEEvNS_16Flash_bwd_paramsE)
        /*0014*/ 	.short	0x0160
        /*0016*/ 	.short	0x0280


	//----- nvinfo : EIATTR_CBANK_PARAM_SIZE
	.align		4
.L_442:
        /*0018*/ 	.byte	0x03, 0x19
        /*001a*/ 	.short	0x0280


	//----- nvinfo : EIATTR_KPARAM_INFO
	.align		4
        /*001c*/ 	.byte	0x04, 0x17
        /*001e*/ 	.short	(.L_444 - .L_443)
.L_443:
        /*0020*/ 	.word	0x00000000
        /*0024*/ 	.short	0x0000
        /*0026*/ 	.short	0x0000
        /*0028*/ 	.byte	0x00, 0xf0, 0x01, 0x0a


	//----- nvinfo : EIATTR_MAXREG_COUNT
	.align		4
.L_444:
        /*002c*/ 	.byte	0x03, 0x1b
        /*002e*/ 	.short	0x00ff


	//----- nvinfo : EIATTR_NUM_BARRIERS
	.align		4
        /*0030*/ 	.byte	0x02, 0x4c
        /*0032*/ 	.byte	0x01
	.zero		1


	//----- nvinfo : EIATTR_ANNOTATIONS
	.align		4
        /*0034*/ 	.byte	0x04, 0x55
        /*0036*/ 	.short	(.L_446 - .L_445)


	//   ....[0]....
.L_445:
        /* <DEDUP_REMOVED lines=23> */


	//----- nvinfo : EIATTR_MERCURY_ISA_VERSION
	.align		4
.L_446:
        /*0190*/ 	.byte	0x03, 0x5f
        /*0192*/ 	.short	0x0000


	//----- nvinfo : EIATTR_EXIT_INSTR_OFFSETS
	.align		4
        /*0194*/ 	.byte	0x04, 0x1c
        /*0196*/ 	.short	(.L_448 - .L_447)


	//   ....[0]....
.L_447:
        /*0198*/ 	.word	0x000000a0


	//   ....[1]....
        /*019c*/ 	.word	0x0000a540


	//----- nvinfo : EIATTR_CTAIDZ_USED
	.align		4
.L_448:
        /*01a0*/ 	.byte	0x01, 0x04
	.zero		2


//--------------------- .nv.info._ZN5flash44flash_bwd_dq_dk_dv_loop_seqk_parallel_kernelI23Flash_bwd_kernel_traitsILi64ELi128ELi128ELi8ELi4ELi4ELi4ELb0ELb0EN7cutlass6half_tE19Flash_kernel_traitsILi64ELi128ELi128ELi8ES3_EELb0ELb1ELb0ELb0ELb1ELb1ELb1EEEvNS_16Flash_bwd_paramsE --------------------------
	.section	.nv.info._ZN5flash44flash_bwd_dq_dk_dv_loop_seqk_parallel_kernelI23Flash_bwd_kernel_traitsILi64ELi128ELi128ELi8ELi4ELi4ELi4ELb0ELb0EN7cutlass6half_tE19Flash_kernel_traitsILi64ELi128ELi128ELi8ES3_EELb0ELb1ELb0ELb0ELb1ELb1ELb1EEEvNS_16Flash_bwd_paramsE,"",@"SHT_CUDA_INFO"
	.sectionflags	@""
	.align	4


	//----- nvinfo : EIATTR_CUDA_API_VERSION
	.align		4
        /*0000*/ 	.byte	0x04, 0x37
        /*0002*/ 	.short	(.L_450 - .L_449)
.L_449:
        /*0004*/ 	.word	0x00000082


	//----- nvinfo : EIATTR_SW2861232_WAR
	.align		4
.L_450:
        /*0008*/ 	.byte	0x01, 0x35
	.zero		2


	//----- nvinfo : EIATTR_PARAM_CBANK
	.align		4
        /*000c*/ 	.byte	0x04, 0x0a
        /*000e*/ 	.short	(.L_452 - .L_451)
	.align		4
.L_451:
        /*0010*/ 	.word	index@(.nv.constant0._ZN5flash44flash_bwd_dq_dk_dv_loop_seqk_parallel_kernelI23Flash_bwd_kernel_traitsILi64ELi128ELi128ELi8ELi4ELi4ELi4ELb0ELb0EN7cutlass6half_tE19Flash_kernel_traitsILi64ELi128ELi128ELi8ES3_EELb0ELb1ELb0ELb0ELb1ELb1ELb1EEEvNS_16Flash_bwd_paramsE)
        /*0014*/ 	.short	0x0160
        /*0016*/ 	.short	0x0280


	//----- nvinfo : EIATTR_CBANK_PARAM_SIZE
	.align		4
.L_452:
        /*0018*/ 	.byte	0x03, 0x19
        /*001a*/ 	.short	0x0280


	//----- nvinfo : EIATTR_KPARAM_INFO
	.align		4
        /*001c*/ 	.byte	0x04, 0x17
        /*001e*/ 	.short	(.L_454 - .L_453)
.L_453:
        /*0020*/ 	.word	0x00000000
        /*0024*/ 	.short	0x0000
        /*0026*/ 	.short	0x0000
        /*0028*/ 	.byte	0x00, 0xf0, 0x01, 0x0a


	//----- nvinfo : EIATTR_MAXREG_COUNT
	.align		4
.L_454:
        /*002c*/ 	.byte	0x03, 0x1b
        /*002e*/ 	.short	0x00ff


	//----- nvinfo : EIATTR_NUM_BARRIERS
	.align		4
        /*0030*/ 	.byte	0x02, 0x4c
        /*0032*/ 	.byte	0x01
	.zero		1


	//----- nvinfo : EIATTR_ANNOTATIONS
	.align		4
        /*0034*/ 	.byte	0x04, 0x55
        /*0036*/ 	.short	(.L_456 - .L_455)


	//   ....[0]....
.L_455:
        /* <DEDUP_REMOVED lines=92> */


	//----- nvinfo : EIATTR_MERCURY_ISA_VERSION
	.align		4
.L_456:
        /*05e8*/ 	.byte	0x03, 0x5f
        /*05ea*/ 	.short	0x0000


	//----- nvinfo : EIATTR_EXIT_INSTR_OFFSETS
	.align		4
        /*05ec*/ 	.byte	0x04, 0x1c
        /*05ee*/ 	.short	(.L_458 - .L_457)


	//   ....[0]....
.L_457:
        /*05f0*/ 	.word	0x000000a0


	//   ....[1]....
        /*05f4*/ 	.word	0x0000a370


	//----- nvinfo : EIATTR_CTAIDZ_USED
	.align		4
.L_458:
        /*05f8*/ 	.byte	0x01, 0x04
	.zero		2


//--------------------- .nv.info._ZN5flash44flash_bwd_dq_dk_dv_loop_seqk_parallel_kernelI23Flash_bwd_kernel_traitsILi64ELi128ELi128ELi8ELi4ELi4ELi4ELb0ELb0EN7cutlass6half_tE19Flash_kernel_traitsILi64ELi128ELi128ELi8ES3_EELb1ELb1ELb0ELb0ELb0ELb1ELb0EEEvNS_16Flash_bwd_paramsE --------------------------
	.section	.nv.info._ZN5flash44flash_bwd_dq_dk_dv_loop_seqk_parallel_kernelI23Flash_bwd_kernel_traitsILi64ELi128ELi128ELi8ELi4ELi4ELi4ELb0ELb0EN7cutlass6half_tE19Flash_kernel_traitsILi64ELi128ELi128ELi8ES3_EELb1ELb1ELb0ELb0ELb0ELb1ELb0EEEvNS_16Flash_bwd_paramsE,"",@"SHT_CUDA_INFO"
	.sectionflags	@""
	.align	4


	//----- nvinfo : EIATTR_CUDA_API_VERSION
	.align		4
        /*0000*/ 	.byte	0x04, 0x37
        /*0002*/ 	.short	(.L_460 - .L_459)
.L_459:
        /*0004*/ 	.word	0x00000082


	//----- nvinfo : EIATTR_SW2861232_WAR
	.align		4
.L_460:
        /*0008*/ 	.byte	0x01, 0x35
	.zero		2


	//----- nvinfo : EIATTR_PARAM_CBANK
	.align		4
        /*000c*/ 	.byte	0x04, 0x0a
        /*000e*/ 	.short	(.L_462 - .L_461)
	.align		4
.L_461:
        /*0010*/ 	.word	index@(.nv.constant0._ZN5flash44flash_bwd_dq_dk_dv_loop_seqk_parallel_kernelI23Flash_bwd_kernel_traitsILi64ELi128ELi128ELi8ELi4ELi4ELi4ELb0ELb0EN7cutlass6half_tE19Flash_kernel_traitsILi64ELi128ELi128ELi8ES3_EELb1ELb1ELb0ELb0ELb0ELb1ELb0EEEvNS_16Flash_bwd_paramsE)
        /*0014*/ 	.short	0x0160
        /*0016*/ 	.short	0x0280


	//----- nvinfo : EIATTR_CBANK_PARAM_SIZE
	.align		4
.L_462:
        /*0018*/ 	.byte	0x03, 0x19
        /*001a*/ 	.short	0x0280


	//----- nvinfo : EIATTR_KPARAM_INFO
	.align		4
        /*001c*/ 	.byte	0x04, 0x17
        /*001e*/ 	.short	(.L_464 - .L_463)
.L_463:
        /*0020*/ 	.word	0x00000000
        /*0024*/ 	.short	0x0000
        /*0026*/ 	.short	0x0000
        /*0028*/ 	.byte	0x00, 0xf0, 0x01, 0x0a


	//----- nvinfo : EIATTR_MAXREG_COUNT
	.align		4
.L_464:
        /*002c*/ 	.byte	0x03, 0x1b
        /*002e*/ 	.short	0x00ff


	//----- nvinfo : EIATTR_NUM_BARRIERS
	.align		4
        /*0030*/ 	.byte	0x02, 0x4c
        /*0032*/ 	.byte	0x01
	.zero		1


	//----- nvinfo : EIATTR_ANNOTATIONS
	.align		4
        /*0034*/ 	.byte	0x04, 0x55
        /*0036*/ 	.short	(.L_466 - .L_465)


	//   ....[0]....
.L_465:
        /* <DEDUP_REMOVED lines=21> */


	//----- nvinfo : EIATTR_MERCURY_ISA_VERSION
	.align		4
.L_466:
        /*0178*/ 	.byte	0x03, 0x5f
        /*017a*/ 	.short	0x0000


	//----- nvinfo : EIATTR_EXIT_INSTR_OFFSETS
	.align		4
        /*017c*/ 	.byte	0x04, 0x1c
        /*017e*/ 	.short	(.L_468 - .L_467)


	//   ....[0]....
.L_467:
        /*0180*/ 	.word	0x000000a0


	//   ....[1]....
        /*0184*/ 	.word	0x0000c650


	//----- nvinfo : EIATTR_CTAIDZ_USED
	.align		4
.L_468:
        /*0188*/ 	.byte	0x01, 0x04
	.zero		2


	//----- nvinfo : EIATTR_CRS_STACK_SIZE
	.align		4
        /*018c*/ 	.byte	0x04, 0x1e
        /*018e*/ 	.short	(.L_470 - .L_469)
.L_469:
        /*0190*/ 	.word	0x00000000
.L_470:


//--------------------- .nv.info._ZN5flash44flash_bwd_dq_dk_dv_loop_seqk_parallel_kernelI23Flash_bwd_kernel_traitsILi64ELi128ELi128ELi8ELi4ELi4ELi4ELb0ELb0EN7cutlass6half_tE19Flash_kernel_traitsILi64ELi128ELi128ELi8ES3_EELb0ELb1ELb0ELb0ELb0ELb1ELb1EEEvNS_16Flash_bwd_paramsE --------------------------
	.section	.nv.info._ZN5flash44flash_bwd_dq_dk_dv_loop_seqk_parallel_kernelI23Flash_bwd_kernel_traitsILi64ELi128ELi128ELi8ELi4ELi4ELi4ELb0ELb0EN7cutlass6half_tE19Flash_kernel_traitsILi64ELi128ELi128ELi8ES3_EELb0ELb1ELb0ELb0ELb0ELb1ELb1EEEvNS_16Flash_bwd_paramsE,"",@"SHT_CUDA_INFO"
	.sectionflags	@""
	.align	4


	//----- nvinfo : EIATTR_CUDA_API_VERSION
	.align		4
        /*0000*/ 	.byte	0x04, 0x37
        /*0002*/ 	.short	(.L_472 - .L_471)
.L_471:
        /*0004*/ 	.word	0x00000082


	//----- nvinfo : EIATTR_SW2861232_WAR
	.align		4
.L_472:
        /*0008*/ 	.byte	0x01, 0x35
	.zero		2


	//----- nvinfo : EIATTR_PARAM_CBANK
	.align		4
        /*000c*/ 	.byte	0x04, 0x0a
        /*000e*/ 	.short	(.L_474 - .L_473)
	.align		4
.L_473:
        /*0010*/ 	.word	index@(.nv.constant0._ZN5flash44flash_bwd_dq_dk_dv_loop_seqk_parallel_kernelI23Flash_bwd_kernel_traitsILi64ELi128ELi128ELi8ELi4ELi4ELi4ELb0ELb0EN7cutlass6half_tE19Flash_kernel_traitsILi64ELi128ELi128ELi8ES3_EELb0ELb1ELb0ELb0ELb0ELb1ELb1EEEvNS_16Flash_bwd_paramsE)
        /*0014*/ 	.short	0x0160
        /*0016*/ 	.short	0x0280


	//----- nvinfo : EIATTR_CBANK_PARAM_SIZE
	.align		4
.L_474:
        /*0018*/ 	.byte	0x03, 0x19
        /*001a*/ 	.short	0x0280


	//----- nvinfo : EIATTR_KPARAM_INFO
	.align		4
        /*001c*/ 	.byte	0x04, 0x17
        /*001e*/ 	.short	(.L_476 - .L_475)
.L_475:
        /*0020*/ 	.word	0x00000000
        /*0024*/ 	.short	0x0000
        /*0026*/ 	.short	0x0000
        /*0028*/ 	.byte	0x00, 0xf0, 0x01, 0x0a


	//----- nvinfo : EIATTR_MAXREG_COUNT
	.align		4
.L_476:
        /*002c*/ 	.byte	0x03, 0x1b
        /*002e*/ 	.short	0x00ff


	//----- nvinfo : EIATTR_NUM_BARRIERS
	.align		4
        /*0030*/ 	.byte	0x02, 0x4c
        /*0032*/ 	.byte	0x01
	.zero		1


	//----- nvinfo : EIATTR_ANNOTATIONS
	.align		4
        /*0034*/ 	.byte	0x04, 0x55
        /*0036*/ 	.short	(.L_478 - .L_477)


	//   ....[0]....
.L_477:
        /* <DEDUP_REMOVED lines=95> */


	//----- nvinfo : EIATTR_MERCURY_ISA_VERSION
	.align		4
.L_478:
        /*0610*/ 	.byte	0x03, 0x5f
        /*0612*/ 	.short	0x0000


	//----- nvinfo : EIATTR_EXIT_INSTR_OFFSETS
	.align		4
        /*0614*/ 	.byte	0x04, 0x1c
        /*0616*/ 	.short	(.L_480 - .L_479)


	//   ....[0]....
.L_479:
        /*0618*/ 	.word	0x000000a0


	//   ....[1]....
        /*061c*/ 	.word	0x0000c4a0


	//----- nvinfo : EIATTR_CTAIDZ_USED
	.align		4
.L_480:
        /*0620*/ 	.byte	0x01, 0x04
	.zero		2


	//----- nvinfo : EIATTR_CRS_STACK_SIZE
	.align		4
        /*0624*/ 	.byte	0x04, 0x1e
        /*0626*/ 	.short	(.L_482 - .L_481)
.L_481:
        /*0628*/ 	.word	0x00000000
.L_482:


//--------------------- .nv.info._ZN5flash44flash_bwd_dq_dk_dv_loop_seqk_parallel_kernelI23Flash_bwd_kernel_traitsILi64ELi128ELi128ELi8ELi4ELi4ELi4ELb0ELb0EN7cutlass6half_tE19Flash_kernel_traitsILi64ELi128ELi128ELi8ES3_EELb1ELb1ELb0ELb1ELb0ELb0ELb0EEEvNS_16Flash_bwd_paramsE --------------------------
	.section	.nv.info._ZN5flash44flash_bwd_dq_dk_dv_loop_seqk_parallel_kernelI23Flash_bwd_kernel_traitsILi64ELi128ELi128ELi8ELi4ELi4ELi4ELb0ELb0EN7cutlass6half_tE19Flash_kernel_traitsILi64ELi128ELi128ELi8ES3_EELb1ELb1ELb0ELb1ELb0ELb0ELb0EEEvNS_16Flash_bwd_paramsE,"",@"SHT_CUDA_INFO"
	.sectionflags	@""
	.align	4


	//----- nvinfo : EIATTR_CUDA_API_VERSION
	.align		4
        /*0000*/ 	.byte	0x04, 0x37
        /*0002*/ 	.short	(.L_484 - .L_483)
.L_483:
        /*0004*/ 	.word	0x00000082


	//----- nvinfo : EIATTR_SW2861232_WAR
	.align		4
.L_484:
        /*0008*/ 	.byte	0x01, 0x35
	.zero		2


	//----- nvinfo : EIATTR_PARAM_CBANK
	.align		4
        /*000c*/ 	.byte	0x04, 0x0a
        /*000e*/ 	.short	(.L_486 - .L_485)
	.align		4
.L_485:
        /*0010*/ 	.word	index@(.nv.constant0._ZN5flash44flash_bwd_dq_dk_dv_loop_seqk_parallel_kernelI23Flash_bwd_kernel_traitsILi64ELi128ELi128ELi8ELi4ELi4ELi4ELb0ELb0EN7cutlass6half_tE19Flash_kernel_traitsILi64ELi128ELi128ELi8ES3_EELb1ELb1ELb0ELb1ELb0ELb0ELb0EEEvNS_16Flash_bwd_paramsE)
        /*0014*/ 	.short	0x0160
        /*0016*/ 	.short	0x0280


	//----- nvinfo : EIATTR_CBANK_PARAM_SIZE
	.align		4
.L_486:
        /*0018*/ 	.byte	0x03, 0x19
        /*001a*/ 	.short	0x0280


	//----- nvinfo : EIATTR_KPARAM_INFO
	.align		4
        /*001c*/ 	.byte	0x04, 0x17
        /*001e*/ 	.short	(.L_488 - .L_487)
.L_487:
        /*0020*/ 	.word	0x00000000
        /*0024*/ 	.short	0x0000
        /*0026*/ 	.short	0x0000
        /*0028*/ 	.byte	0x00, 0xf0, 0x01, 0x0a


	//----- nvinfo : EIATTR_MAXREG_COUNT
	.align		4
.L_488:
        /*002c*/ 	.byte	0x03, 0x1b
        /*002e*/ 	.short	0x00ff


	//----- nvinfo : EIATTR_NUM_BARRIERS
	.align		4
        /*0030*/ 	.byte	0x02, 0x4c
        /*0032*/ 	.byte	0x01
	.zero		1


	//----- nvinfo : EIATTR_ANNOTATIONS
	.align		4
        /*0034*/ 	.byte	0x04, 0x55
        /*0036*/ 	.short	(.L_490 - .L_489)


	//   ....[0]....
.L_489:
        /* <DEDUP_REMOVED lines=61> */


	//----- nvinfo : EIATTR_MERCURY_ISA_VERSION
	.align		4
.L_490:
        /*03f8*/ 	.byte	0x03, 0x5f
        /*03fa*/ 	.short	0x0000


	//----- nvinfo : EIATTR_EXIT_INSTR_OFFSETS
	.align		4
        /*03fc*/ 	.byte	0x04, 0x1c
        /*03fe*/ 	.short	(.L_492 - .L_491)


	//   ....[0]....
.L_491:
        /*0400*/ 	.word	0x000000a0


	//   ....[1]....
        /*0404*/ 	.word	0x0000ded0


	//----- nvinfo : EIATTR_CTAIDZ_USED
	.align		4
.L_492:
        /*0408*/ 	.byte	0x01, 0x04
	.zero		2


	//----- nvinfo : EIATTR_CRS_STACK_SIZE
	.align		4
        /*040c*/ 	.byte	0x04, 0x1e
        /*040e*/ 	.short	(.L_494 - .L_493)
.L_493:
        /*0410*/ 	.word	0x00000000
.L_494:


//--------------------- .nv.info._ZN5flash44flash_bwd_dq_dk_dv_loop_seqk_parallel_kernelI23Flash_bwd_kernel_traitsILi64ELi128ELi128ELi8ELi4ELi4ELi4ELb0ELb0EN7cutlass6half_tE19Flash_kernel_traitsILi64ELi128ELi128ELi8ES3_EELb0ELb1ELb0ELb1ELb0ELb0ELb1EEEvNS_16Flash_bwd_paramsE --------------------------
	.section	.nv.info._ZN5flash44flash_bwd_dq_dk_dv_loop_seqk_parallel_kernelI23Flash_bwd_kernel_traitsILi64ELi128ELi128ELi8ELi4ELi4ELi4ELb0ELb0EN7cutlass6half_tE19Flash_kernel_traitsILi64ELi128ELi128ELi8ES3_EELb0ELb1ELb0ELb1ELb0ELb0ELb1EEEvNS_16Flash_bwd_paramsE,"",@"SHT_CUDA_INFO"
	.sectionflags	@""
	.align	4


	//----- nvinfo : EIATTR_CUDA_API_VERSION
	.align		4
        /*0000*/ 	.byte	0x04, 0x37
        /*0002*/ 	.short	(.L_496 - .L_495)
.L_495:
        /*0004*/ 	.word	0x00000082


	//----- nvinfo : EIATTR_SW2861232_WAR
	.align		4
.L_496:
        /*0008*/ 	.byte	0x01, 0x35
	.zero		2


	//----- nvinfo : EIATTR_PARAM_CBANK
	.align		4
        /*000c*/ 	.byte	0x04, 0x0a
        /*000e*/ 	.short	(.L_498 - .L_497)
	.align		4
.L_497:
        /*0010*/ 	.word	index@(.nv.constant0._ZN5flash44flash_bwd_dq_dk_dv_loop_seqk_parallel_kernelI23Flash_bwd_kernel_traitsILi64ELi128ELi128ELi8ELi4ELi4ELi4ELb0ELb0EN7cutlass6half_tE19Flash_kernel_traitsILi64ELi128ELi128ELi8ES3_EELb0ELb1ELb0ELb1ELb0ELb0ELb1EEEvNS_16Flash_bwd_paramsE)
        /*0014*/ 	.short	0x0160
        /*0016*/ 	.short	0x0280


	//----- nvinfo : EIATTR_CBANK_PARAM_SIZE
	.align		4
.L_498:
        /*0018*/ 	.byte	0x03, 0x19
        /*001a*/ 	.short	0x0280


	//----- nvinfo : EIATTR_KPARAM_INFO
	.align		4
        /*001c*/ 	.byte	0x04, 0x17
        /*001e*/ 	.short	(.L_500 - .L_499)
.L_499:
        /*0020*/ 	.word	0x00000000
        /*0024*/ 	.short	0x0000
        /*0026*/ 	.short	0x0000
        /*0028*/ 	.byte	0x00, 0xf0, 0x01, 0x0a


	//----- nvinfo : EIATTR_MAXREG_COUNT
	.align		4
.L_500:
        /*002c*/ 	.byte	0x03, 0x1b
        /*002e*/ 	.short	0x00ff


	//----- nvinfo : EIATTR_NUM_BARRIERS
	.align		4
        /*0030*/ 	.byte	0x02, 0x4c
        /*0032*/ 	.byte	0x01
	.zero		1


	//----- nvinfo : EIATTR_ANNOTATIONS
	.align		4
        /*0034*/ 	.byte	0x04, 0x55
        /*0036*/ 	.short	(.L_502 - .L_501)


	//   ....[0]....
.L_501:
        /* <DEDUP_REMOVED lines=129> */


	//----- nvinfo : EIATTR_MERCURY_ISA_VERSION
	.align		4
.L_502:
        /*0838*/ 	.byte	0x03, 0x5f
        /*083a*/ 	.short	0x0000


	//----- nvinfo : EIATTR_EXIT_INSTR_OFFSETS
	.align		4
        /*083c*/ 	.byte	0x04, 0x1c
        /*083e*/ 	.short	(.L_504 - .L_503)


	//   ....[0]....
.L_503:
        /*0840*/ 	.word	0x000000a0


	//   ....[1]....
        /*0844*/ 	.word	0x0000d660


	//----- nvinfo : EIATTR_CTAIDZ_USED
	.align		4
.L_504:
        /*0848*/ 	.byte	0x01, 0x04
	.zero		2


	//----- nvinfo : EIATTR_CRS_STACK_SIZE
	.align		4
        /*084c*/ 	.byte	0x04, 0x1e
        /*084e*/ 	.short	(.L_506 - .L_505)
.L_505:
        /*0850*/ 	.word	0x00000000
.L_506:


//--------------------- .nv.info._ZN5flash25flash_bwd_dot_do_o_kernelILb0E23Flash_bwd_kernel_traitsILi64ELi128ELi128ELi8ELi4ELi4ELi4ELb0ELb0EN7cutlass6half_tE19Flash_kernel_traitsILi64ELi128ELi128ELi8ES3_EEEEvNS_16Flash_bwd_paramsE --------------------------
	.section	.nv.info._ZN5flash25flash_bwd_dot_do_o_kernelILb0E23Flash_bwd_kernel_traitsILi64ELi128ELi128ELi8ELi4ELi4ELi4ELb0ELb0EN7cutlass6half_tE19Flash_kernel_traitsILi64ELi128ELi128ELi8ES3_EEEEvNS_16Flash_bwd_paramsE,"",@"SHT_CUDA_INFO"
	.sectionflags	@""
	.align	4


	//----- nvinfo : EIATTR_CUDA_API_VERSION
	.align		4
        /*0000*/ 	.byte	0x04, 0x37
        /*0002*/ 	.short	(.L_508 - .L_507)
.L_507:
        /*0004*/ 	.word	0x00000082


	//----- nvinfo : EIATTR_SW2861232_WAR
	.align		4
.L_508:
        /*0008*/ 	.byte	0x01, 0x35
	.zero		2


	//----- nvinfo : EIATTR_PARAM_CBANK
	.align		4
        /*000c*/ 	.byte	0x04, 0x0a
        /*000e*/ 	.short	(.L_510 - .L_509)
	.align		4
.L_509:
        /*0010*/ 	.word	index@(.nv.constant0._ZN5flash25flash_bwd_dot_do_o_kernelILb0E23Flash_bwd_kernel_traitsILi64ELi128ELi128ELi8ELi4ELi4ELi4ELb0ELb0EN7cutlass6half_tE19Flash_kernel_traitsILi64ELi128ELi128ELi8ES3_EEEEvNS_16Flash_bwd_paramsE)
        /*0014*/ 	.short	0x0160
        /*0016*/ 	.short	0x0280


	//----- nvinfo : EIATTR_CBANK_PARAM_SIZE
	.align		4
.L_510:
        /*0018*/ 	.byte	0x03, 0x19
        /*001a*/ 	.short	0x0280


	//----- nvinfo : EIATTR_KPARAM_INFO
	.align		4
        /*001c*/ 	.byte	0x04, 0x17
        /*001e*/ 	.short	(.L_512 - .L_511)
.L_511:
        /*0020*/ 	.word	0x00000000
        /*0024*/ 	.short	0x0000
        /*0026*/ 	.short	0x0000
        /*0028*/ 	.byte	0x00, 0xf0, 0x01, 0x0a


	//----- nvinfo : EIATTR_MAXREG_COUNT
	.align		4
.L_512:
        /*002c*/ 	.byte	0x03, 0x1b
        /*002e*/ 	.short	0x00ff


	//----- nvinfo : EIATTR_MERCURY_ISA_VERSION
	.align		4
        /*0030*/ 	.byte	0x03, 0x5f
        /*0032*/ 	.short	0x0000


	//----- nvinfo : EIATTR_COOP_GROUP_MASK_REGIDS
	.align		4
        /*0034*/ 	.byte	0x04, 0x29
        /*0036*/ 	.short	(.L_514 - .L_513)


	//   ....[0]....
.L_513:
        /*0038*/ 	.word	0xffffffff


	//   ....[1]....
        /*003c*/ 	.word	0xffffffff


	//   ....[2]....
        /*0040*/ 	.word	0xffffffff


	//   ....[3]....
        /*0044*/ 	.word	0xffffffff


	//   ....[4]....
        /*0048*/ 	.word	0xffffffff


	//   ....[5]....
        /*004c*/ 	.word	0xffffffff


	//   ....[6]....
        /*0050*/ 	.word	0xffffffff


	//   ....[7]....
        /*0054*/ 	.word	0xffffffff


	//   ....[8]....
        /*0058*/ 	.word	0xffffffff


	//   ....[9]....
        /*005c*/ 	.word	0xffffffff


	//   ....[10]....
        /*0060*/ 	.word	0xffffffff


	//   ....[11]....
        /*0064*/ 	.word	0xffffffff


	//----- nvinfo : EIATTR_COOP_GROUP_INSTR_OFFSETS
	.align		4
.L_514:
        /*0068*/ 	.byte	0x04, 0x28
        /*006a*/ 	.short	(.L_516 - .L_515)


	//   ....[0]....
.L_515:
        /*006c*/ 	.word	0x00001160


	//   ....[1]....
        /*0070*/ 	.word	0x00001180


	//   ....[2]....
        /*0074*/ 	.word	0x00001190


	//   ....[3]....
        /*0078*/ 	.word	0x000011a0


	//   ....[4]....
        /*007c*/ 	.word	0x000011e0


	//   ....[5]....
        /*0080*/ 	.word	0x000011f0


	//   ....[6]....
        /*0084*/ 	.word	0x00001200


	//   ....[7]....
        /*0088*/ 	.word	0x00001220


	//   ....[8]....
        /*008c*/ 	.word	0x00001260


	//   ....[9]....
        /*0090*/ 	.word	0x00001270


	//   ....[10]....
        /*0094*/ 	.word	0x00001280


	//   ....[11]....
        /*0098*/ 	.word	0x000012a0


	//----- nvinfo : EIATTR_EXIT_INSTR_OFFSETS
	.align		4
.L_516:
        /*009c*/ 	.byte	0x04, 0x1c
        /*009e*/ 	.short	(.L_518 - .L_517)


	//   ....[0]....
.L_517:
        /*00a0*/ 	.word	0x000000f0


	//   ....[1]....
        /*00a4*/ 	.word	0x00001350


	//   ....[2]....
        /*00a8*/ 	.word	0x00001380


	//----- nvinfo : EIATTR_CTAIDZ_USED
	.align		4
.L_518:
        /*00ac*/ 	.byte	0x01, 0x04
	.zero		2


//--------------------- .nv.info._ZN5flash25flash_bwd_dot_do_o_kernelILb1E23Flash_bwd_kernel_traitsILi64ELi128ELi128ELi8ELi4ELi4ELi4ELb0ELb0EN7cutlass6half_tE19Flash_kernel_traitsILi64ELi128ELi128ELi8ES3_EEEEvNS_16Flash_bwd_paramsE --------------------------
	.section	.nv.info._ZN5flash25flash_bwd_dot_do_o_kernelILb1E23Flash_bwd_kernel_traitsILi64ELi128ELi128ELi8ELi4ELi4ELi4ELb0ELb0EN7cutlass6half_tE19Flash_kernel_traitsILi64ELi128ELi128ELi8ES3_EEEEvNS_16Flash_bwd_paramsE,"",@"SHT_CUDA_INFO"
	.sectionflags	@""
	.align	4


	//----- nvinfo : EIATTR_CUDA_API_VERSION
	.align		4
        /*0000*/ 	.byte	0x04, 0x37
        /*0002*/ 	.short	(.L_520 - .L_519)
.L_519:
        /*0004*/ 	.word	0x00000082


	//----- nvinfo : EIATTR_SW2861232_WAR
	.align		4
.L_520:
        /*0008*/ 	.byte	0x01, 0x35
	.zero		2


	//----- nvinfo : EIATTR_PARAM_CBANK
	.align		4
        /*000c*/ 	.byte	0x04, 0x0a
        /*000e*/ 	.short	(.L_522 - .L_521)
	.align		4
.L_521:
        /*0010*/ 	.word	index@(.nv.constant0._ZN5flash25flash_bwd_dot_do_o_kernelILb1E23Flash_bwd_kernel_traitsILi64ELi128ELi128ELi8ELi4ELi4ELi4ELb0ELb0EN7cutlass6half_tE19Flash_kernel_traitsILi64ELi128ELi128ELi8ES3_EEEEvNS_16Flash_bwd_paramsE)
        /*0014*/ 	.short	0x0160
        /*0016*/ 	.short	0x0280


	//----- nvinfo : EIATTR_CBANK_PARAM_SIZE
	.align		4
.L_522:
        /*0018*/ 	.byte	0x03, 0x19
        /*001a*/ 	.short	0x0280


	//----- nvinfo : EIATTR_KPARAM_INFO
	.align		4
        /*001c*/ 	.byte	0x04, 0x17
        /*001e*/ 	.short	(.L_524 - .L_523)
.L_523:
        /*0020*/ 	.word	0x00000000
        /*0024*/ 	.short	0x0000
        /*0026*/ 	.short	0x0000
        /*0028*/ 	.byte	0x00, 0xf0, 0x01, 0x0a


	//----- nvinfo : EIATTR_MAXREG_COUNT
	.align		4
.L_524:
        /*002c*/ 	.byte	0x03, 0x1b
        /*002e*/ 	.short	0x00ff


	//----- nvinfo : EIATTR_MERCURY_ISA_VERSION
	.align		4
        /*0030*/ 	.byte	0x03, 0x5f
        /*0032*/ 	.short	0x0000


	//----- nvinfo : EIATTR_COOP_GROUP_MASK_REGIDS
	.align		4
        /*0034*/ 	.byte	0x04, 0x29
        /*0036*/ 	.short	(.L_526 - .L_525)


	//   ....[0]....
.L_525:
        /*0038*/ 	.word	0xffffffff


	//   ....[1]....
        /*003c*/ 	.word	0xffffffff


	//   ....[2]....
        /*0040*/ 	.word	0xffffffff


	//   ....[3]....
        /*0044*/ 	.word	0xffffffff


	//   ....[4]....
        /*0048*/ 	.word	0xffffffff


	//   ....[5]....
        /*004c*/ 	.word	0xffffffff


	//   ....[6]....
        /*0050*/ 	.word	0xffffffff


	//   ....[7]....
        /*0054*/ 	.word	0xffffffff


	//   ....[8]....
        /*0058*/ 	.word	0xffffffff


	//   ....[9]....
        /*005c*/ 	.word	0xffffffff


	//   ....[10]....
        /*0060*/ 	.word	0xffffffff


	//   ....[11]....
        /*0064*/ 	.word	0xffffffff


	//----- nvinfo : EIATTR_COOP_GROUP_INSTR_OFFSETS
	.align		4
.L_526:
        /*0068*/ 	.byte	0x04, 0x28
        /*006a*/ 	.short	(.L_528 - .L_527)


	//   ....[0]....
.L_527:
        /*006c*/ 	.word	0x000010b0


	//   ....[1]....
        /*0070*/ 	.word	0x000011b0


	//   ....[2]....
        /*0074*/ 	.word	0x00001370


	//   ....[3]....
        /*0078*/ 	.word	0x00001440


	//   ....[4]....
        /*007c*/ 	.word	0x00001460


	//   ....[5]....
        /*0080*/ 	.word	0x00001470


	//   ....[6]....
        /*0084*/ 	.word	0x00001490


	//   ....[7]....
        /*0088*/ 	.word	0x000014d0


	//   ....[8]....
        /*008c*/ 	.word	0x00001510


	//   ....[9]....
        /*0090*/ 	.word	0x00001520


	//   ....[10]....
        /*0094*/ 	.word	0x000015a0


	//   ....[11]....
        /*0098*/ 	.word	0x000015c0


	//----- nvinfo : EIATTR_EXIT_INSTR_OFFSETS
	.align		4
.L_528:
        /*009c*/ 	.byte	0x04, 0x1c
        /*009e*/ 	.short	(.L_530 - .L_529)


	//   ....[0]....
.L_529:
        /*00a0*/ 	.word	0x000000f0


	//   ....[1]....
        /*00a4*/ 	.word	0x00001720


	//----- nvinfo : EIATTR_CTAIDZ_USED
	.align		4
.L_530:
        /*00a8*/ 	.byte	0x01, 0x04
	.zero		2


//--------------------- .nv.callgraph             --------------------------
	.section	.nv.callgraph,"",@"SHT_CUDA_CALLGRAPH"
	.align	4
	.sectionentsize	8
	.align		4
        /*0000*/ 	.word	0x00000000
	.align		4
        /*0004*/ 	.word	0xffffffff
	.align		4
        /*0008*/ 	.word	0x00000000
	.align		4
        /*000c*/ 	.word	0xfffffffe
	.align		4
        /*0010*/ 	.word	0x00000000
	.align		4
        /*0014*/ 	.word	0xfffffffd
	.align		4
        /*0018*/ 	.word	0x00000000
	.align		4
        /*001c*/ 	.word	0xfffffffc


//--------------------- .nv.rel.action            --------------------------
	.section	.nv.rel.action,"",@"SHT_CUDA_RELOCINFO"
	.align	8
	.sectionentsize	8
        /*0000*/ 	.byte	0x73, 0x00, 0x00, 0x00, 0x00, 0x00, 0x00, 0x00, 0x00, 0x00, 0x00, 0x11, 0x25, 0x00, 0x05, 0x36


//--------------------- .nv.constant4             --------------------------
	.section	.nv.constant4,"a",@progbits
	.align	8
	.align		8
.nv.constant4:
        /*0000*/ 	.dword	_ZN72_INTERNAL_5bd93074_36_flash_bwd_hdim64_fp16_causal_sm80_cu_21e1f8cb_28474cuda3std3__45__cpo5beginE
	.align		8
        /*0008*/ 	.dword	_ZN72_INTERNAL_5bd93074_36_flash_bwd_hdim64_fp16_causal_sm80_cu_21e1f8cb_28474cuda3std3__45__cpo3endE
	.align		8
        /*0010*/ 	.dword	_ZN72_INTERNAL_5bd93074_36_flash_bwd_hdim64_fp16_causal_sm80_cu_21e1f8cb_28474cuda3std3__45__cpo6cbeginE
	.align		8
        /*0018*/ 	.dword	_ZN72_INTERNAL_5bd93074_36_flash_bwd_hdim64_fp16_causal_sm80_cu_21e1f8cb_28474cuda3std3__45__cpo4cendE
	.align		8
        /*0020*/ 	.dword	_ZN72_INTERNAL_5bd93074_36_flash_bwd_hdim64_fp16_causal_sm80_cu_21e1f8cb_28474cuda3std3__474_GLOBAL__N__5bd93074_36_flash_bwd_hdim64_fp16_causal_sm80_cu_21e1f8cb_28476ignoreE
	.align		8
        /*0028*/ 	.dword	_ZN72_INTERNAL_5bd93074_36_flash_bwd_hdim64_fp16_causal_sm80_cu_21e1f8cb_28474cuda3std3__419piecewise_constructE
	.align		8
        /*0030*/ 	.dword	_ZN72_INTERNAL_5bd93074_36_flash_bwd_hdim64_fp16_causal_sm80_cu_21e1f8cb_28474cuda3std3__48in_placeE
	.align		8
        /*0038*/ 	.dword	_ZN72_INTERNAL_5bd93074_36_flash_bwd_hdim64_fp16_causal_sm80_cu_21e1f8cb_28474cuda3std6ranges3__45__cpo4swapE
	.align		8
        /*0040*/ 	.dword	_ZN72_INTERNAL_5bd93074_36_flash_bwd_hdim64_fp16_causal_sm80_cu_21e1f8cb_28474cuda3std6ranges3__45__cpo9iter_moveE
	.align		8
        /*0048*/ 	.dword	_ZN72_INTERNAL_5bd93074_36_flash_bwd_hdim64_fp16_causal_sm80_cu_21e1f8cb_28474cute7productE
	.align		8
        /*0050*/ 	.dword	_ZN72_INTERNAL_5bd93074_36_flash_bwd_hdim64_fp16_causal_sm80_cu_21e1f8cb_28474cute1_E


//--------------------- .nv.constant0._ZN5flash44flash_bwd_dq_dk_dv_loop_seqk_parallel_kernelI23Flash_bwd_kernel_traitsILi64ELi64ELi128ELi8ELi2ELi4ELi4ELb1ELb0EN7cutlass6half_tE19Flash_kernel_traitsILi64ELi64ELi128ELi8ES3_EELb0ELb1ELb0ELb0ELb0ELb0ELb0EEEvNS_16Flash_bwd_paramsE --------------------------
	.section	.nv.constant0._ZN5flash44flash_bwd_dq_dk_dv_loop_seqk_parallel_kernelI23Flash_bwd_kernel_traitsILi64ELi64ELi128ELi8ELi2ELi4ELi4ELb1ELb0EN7cutlass6half_tE19Flash_kernel_traitsILi64ELi64ELi128ELi8ES3_EELb0ELb1ELb0ELb0ELb0ELb0ELb0EEEvNS_16Flash_bwd_paramsE,"a",@progbits
	.sectionflags	@""
	.align	4
.nv.constant0._ZN5flash44flash_bwd_dq_dk_dv_loop_seqk_parallel_kernelI23Flash_bwd_kernel_traitsILi64ELi64ELi128ELi8ELi2ELi4ELi4ELb1ELb0EN7cutlass6half_tE19Flash_kernel_traitsILi64ELi64ELi128ELi8ES3_EELb0ELb1ELb0ELb0ELb0ELb0ELb0EEEvNS_16Flash_bwd_paramsE:
	.zero		992


//--------------------- .nv.constant0._ZN5flash44flash_bwd_dq_dk_dv_loop_seqk_parallel_kernelI23Flash_bwd_kernel_traitsILi64ELi64ELi128ELi8ELi2ELi4ELi4ELb1ELb0EN7cutlass6half_tE19Flash_kernel_traitsILi64ELi64ELi128ELi8ES3_EELb0ELb1ELb0ELb0ELb1ELb1ELb0EEEvNS_16Flash_bwd_paramsE --------------------------
	.section	.nv.constant0._ZN5flash44flash_bwd_dq_dk_dv_loop_seqk_parallel_kernelI23Flash_bwd_kernel_traitsILi64ELi64ELi128ELi8ELi2ELi4ELi4ELb1ELb0EN7cutlass6half_tE19Flash_kernel_traitsILi64ELi64ELi128ELi8ES3_EELb0ELb1ELb0ELb0ELb1ELb1ELb0EEEvNS_16Flash_bwd_paramsE,"a",@progbits
	.sectionflags	@""
	.align	4
.nv.constant0._ZN5flash44flash_bwd_dq_dk_dv_loop_seqk_parallel_kernelI23Flash_bwd_kernel_traitsILi64ELi64ELi128ELi8ELi2ELi4ELi4ELb1ELb0EN7cutlass6half_tE19Flash_kernel_traitsILi64ELi64ELi128ELi8ES3_EELb0ELb1ELb0ELb0ELb1ELb1ELb0EEEvNS_16Flash_bwd_paramsE:
	.zero		992


//--------------------- .nv.constant0._ZN5flash44flash_bwd_dq_dk_dv_loop_seqk_parallel_kernelI23Flash_bwd_kernel_traitsILi64ELi64ELi128ELi8ELi2ELi4ELi4ELb1ELb0EN7cutlass6half_tE19Flash_kernel_traitsILi64ELi64ELi128ELi8ES3_EELb0ELb1ELb0ELb0ELb0ELb1ELb0EEEvNS_16Flash_bwd_paramsE --------------------------
	.section	.nv.constant0._ZN5flash44flash_bwd_dq_dk_dv_loop_seqk_parallel_kernelI23Flash_bwd_kernel_traitsILi64ELi64ELi128ELi8ELi2ELi4ELi4ELb1ELb0EN7cutlass6half_tE19Flash_kernel_traitsILi64ELi64ELi128ELi8ES3_EELb0ELb1ELb0ELb0ELb0ELb1ELb0EEEvNS_16Flash_bwd_paramsE,"a",@progbits
	.sectionflags	@""
	.align	4
.nv.constant0._ZN5flash44flash_bwd_dq_dk_dv_loop_seqk_parallel_kernelI23Flash_bwd_kernel_traitsILi64ELi64ELi128ELi8ELi2ELi4ELi4ELb1ELb0EN7cutlass6half_tE19Flash_kernel_traitsILi64ELi64ELi128ELi8ES3_EELb0ELb1ELb0ELb0ELb0ELb1ELb0EEEvNS_16Flash_bwd_paramsE:
	.zero		992


//--------------------- .nv.constant0._ZN5flash44flash_bwd_dq_dk_dv_loop_seqk_parallel_kernelI23Flash_bwd_kernel_traitsILi64ELi64ELi128ELi8ELi2ELi4ELi4ELb1ELb0EN7cutlass6half_tE19Flash_kernel_traitsILi64ELi64ELi128ELi8ES3_EELb0ELb1ELb0ELb1ELb0ELb0ELb0EEEvNS_16Flash_bwd_paramsE --------------------------
	.section	.nv.constant0._ZN5flash44flash_bwd_dq_dk_dv_loop_seqk_parallel_kernelI23Flash_bwd_kernel_traitsILi64ELi64ELi128ELi8ELi2ELi4ELi4ELb1ELb0EN7cutlass6half_tE19Flash_kernel_traitsILi64ELi64ELi128ELi8ES3_EELb0ELb1ELb0ELb1ELb0ELb0ELb0EEEvNS_16Flash_bwd_paramsE,"a",@progbits
	.sectionflags	@""
	.align	4
.nv.constant0._ZN5flash44flash_bwd_dq_dk_dv_loop_seqk_parallel_kernelI23Flash_bwd_kernel_traitsILi64ELi64ELi128ELi8ELi2ELi4ELi4ELb1ELb0EN7cutlass6half_tE19Flash_kernel_traitsILi64ELi64ELi128ELi8ES3_EELb0ELb1ELb0ELb1ELb0ELb0ELb0EEEvNS_16Flash_bwd_paramsE:
	.zero		992


//--------------------- .nv.constant0._ZN5flash44flash_bwd_dq_dk_dv_loop_seqk_parallel_kernelI23Flash_bwd_kernel_traitsILi64ELi128ELi128ELi8ELi4ELi4ELi4ELb0ELb0EN7cutlass6half_tE19Flash_kernel_traitsILi64ELi128ELi128ELi8ES3_EELb0ELb1ELb0ELb0ELb0ELb0ELb0EEEvNS_16Flash_bwd_paramsE --------------------------
	.section	.nv.constant0._ZN5flash44flash_bwd_dq_dk_dv_loop_seqk_parallel_kernelI23Flash_bwd_kernel_traitsILi64ELi128ELi128ELi8ELi4ELi4ELi4ELb0ELb0EN7cutlass6half_tE19Flash_kernel_traitsILi64ELi128ELi128ELi8ES3_EELb0ELb1ELb0ELb0ELb0ELb0ELb0EEEvNS_16Flash_bwd_paramsE,"a",@progbits
	.sectionflags	@""
	.align	4
.nv.constant0._ZN5flash44flash_bwd_dq_dk_dv_loop_seqk_parallel_kernelI23Flash_bwd_kernel_traitsILi64ELi128ELi128ELi8ELi4ELi4ELi4ELb0ELb0EN7cutlass6half_tE19Flash_kernel_traitsILi64ELi128ELi128ELi8ES3_EELb0ELb1ELb0ELb0ELb0ELb0ELb0EEEvNS_16Flash_bwd_paramsE:
	.zero		992


//--------------------- .nv.constant0._ZN5flash44flash_bwd_dq_dk_dv_loop_seqk_parallel_kernelI23Flash_bwd_kernel_traitsILi64ELi128ELi128ELi8ELi4ELi4ELi4ELb0ELb0EN7cutlass6half_tE19Flash_kernel_traitsILi64ELi128ELi128ELi8ES3_EELb0ELb1ELb0ELb0ELb1ELb1ELb0EEEvNS_16Flash_bwd_paramsE --------------------------
	.section	.nv.constant0._ZN5flash44flash_bwd_dq_dk_dv_loop_seqk_parallel_kernelI23Flash_bwd_kernel_traitsILi64ELi128ELi128ELi8ELi4ELi4ELi4ELb0ELb0EN7cutlass6half_tE19Flash_kernel_traitsILi64ELi128ELi128ELi8ES3_EELb0ELb1ELb0ELb0ELb1ELb1ELb0EEEvNS_16Flash_bwd_paramsE,"a",@progbits
	.sectionflags	@""
	.align	4
.nv.constant0._ZN5flash44flash_bwd_dq_dk_dv_loop_seqk_parallel_kernelI23Flash_bwd_kernel_traitsILi64ELi128ELi128ELi8ELi4ELi4ELi4ELb0ELb0EN7cutlass6half_tE19Flash_kernel_traitsILi64ELi128ELi128ELi8ES3_EELb0ELb1ELb0ELb0ELb1ELb1ELb0EEEvNS_16Flash_bwd_paramsE:
	.zero		992


//--------------------- .nv.constant0._ZN5flash44flash_bwd_dq_dk_dv_loop_seqk_parallel_kernelI23Flash_bwd_kernel_traitsILi64ELi128ELi128ELi8ELi4ELi4ELi4ELb0ELb0EN7cutlass6half_tE19Flash_kernel_traitsILi64ELi128ELi128ELi8ES3_EELb0ELb1ELb0ELb0ELb0ELb1ELb0EEEvNS_16Flash_bwd_paramsE --------------------------
	.section	.nv.constant0._ZN5flash44flash_bwd_dq_dk_dv_loop_seqk_parallel_kernelI23Flash_bwd_kernel_traitsILi64ELi128ELi128ELi8ELi4ELi4ELi4ELb0ELb0EN7cutlass6half_tE19Flash_kernel_traitsILi64ELi128ELi128ELi8ES3_EELb0ELb1ELb0ELb0ELb0ELb1ELb0EEEvNS_16Flash_bwd_paramsE,"a",@progbits
	.sectionflags	@""
	.align	4
.nv.constant0._ZN5flash44flash_bwd_dq_dk_dv_loop_seqk_parallel_kernelI23Flash_bwd_kernel_traitsILi64ELi128ELi128ELi8ELi4ELi4ELi4ELb0ELb0EN7cutlass6half_tE19Flash_kernel_traitsILi64ELi128ELi128ELi8ES3_EELb0ELb1ELb0ELb0ELb0ELb1ELb0EEEvNS_16Flash_bwd_paramsE:
	.zero		992


//--------------------- .nv.constant0._ZN5flash44flash_bwd_dq_dk_dv_loop_seqk_parallel_kernelI23Flash_bwd_kernel_traitsILi64ELi128ELi128ELi8ELi4ELi4ELi4ELb0ELb0EN7cutlass6half_tE19Flash_kernel_traitsILi64ELi128ELi128ELi8ES3_EELb0ELb1ELb0ELb1ELb0ELb0ELb0EEEvNS_16Flash_bwd_paramsE --------------------------
	.section	.nv.constant0._ZN5flash44flash_bwd_dq_dk_dv_loop_seqk_parallel_kernelI23Flash_bwd_kernel_traitsILi64ELi128ELi128ELi8ELi4ELi4ELi4ELb0ELb0EN7cutlass6half_tE19Flash_kernel_traitsILi64ELi128ELi128ELi8ES3_EELb0ELb1ELb0ELb1ELb0ELb0ELb0EEEvNS_16Flash_bwd_paramsE,"a",@progbits
	.sectionflags	@""
	.align	4
.nv.constant0._ZN5flash44flash_bwd_dq_dk_dv_loop_seqk_parallel_kernelI23Flash_bwd_kernel_traitsILi64ELi128ELi128ELi8ELi4ELi4ELi4ELb0ELb0EN7cutlass6half_tE19Flash_kernel_traitsILi64ELi128ELi128ELi8ES3_EELb0ELb1ELb0ELb1ELb0ELb0ELb0EEEvNS_16Flash_bwd_paramsE:
	.zero		992


//--------------------- .nv.constant0._ZN5flash27flash_bwd_convert_dq_kernelI23Flash_bwd_kernel_traitsILi64ELi64ELi128ELi8ELi2ELi4ELi4ELb1ELb0EN7cutlass6half_tE19Flash_kernel_traitsILi64ELi64ELi128ELi8ES3_EEEEvNS_16Flash_bwd_paramsEi --------------------------
	.section	.nv.constant0._ZN5flash27flash_bwd_convert_dq_kernelI23Flash_bwd_kernel_traitsILi64ELi64ELi128ELi8ELi2ELi4ELi4ELb1ELb0EN7cutlass6half_tE19Flash_kernel_traitsILi64ELi64ELi128ELi8ES3_EEEEvNS_16Flash_bwd_paramsEi,"a",@progbits
	.sectionflags	@""
	.align	4
.nv.constant0._ZN5flash27flash_bwd_convert_dq_kernelI23Flash_bwd_kernel_traitsILi64ELi64ELi128ELi8ELi2ELi4ELi4ELb1ELb0EN7cutlass6half_tE19Flash_kernel_traitsILi64ELi64ELi128ELi8ES3_EEEEvNS_16Flash_bwd_paramsEi:
	.zero		996


//--------------------- .nv.constant0._ZN5flash44flash_bwd_dq_dk_dv_loop_seqk_parallel_kernelI23Flash_bwd_kernel_traitsILi64ELi64ELi128ELi8ELi2ELi4ELi4ELb1ELb0EN7cutlass6half_tE19Flash_kernel_traitsILi64ELi64ELi128ELi8ES3_EELb1ELb1ELb0ELb0ELb0ELb0ELb0EEEvNS_16Flash_bwd_paramsE --------------------------
	.section	.nv.constant0._ZN5flash44flash_bwd_dq_dk_dv_loop_seqk_parallel_kernelI23Flash_bwd_kernel_traitsILi64ELi64ELi128ELi8ELi2ELi4ELi4ELb1ELb0EN7cutlass6half_tE19Flash_kernel_traitsILi64ELi64ELi128ELi8ES3_EELb1ELb1ELb0ELb0ELb0ELb0ELb0EEEvNS_16Flash_bwd_paramsE,"a",@progbits
	.sectionflags	@""
	.align	4
.nv.constant0._ZN5flash44flash_bwd_dq_dk_dv_loop_seqk_parallel_kernelI23Flash_bwd_kernel_traitsILi64ELi64ELi128ELi8ELi2ELi4ELi4ELb1ELb0EN7cutlass6half_tE19Flash_kernel_traitsILi64ELi64ELi128ELi8ES3_EELb1ELb1ELb0ELb0ELb0ELb0ELb0EEEvNS_16Flash_bwd_paramsE:
	.zero		992


//--------------------- .nv.constant0._ZN5flash44flash_bwd_dq_dk_dv_loop_seqk_parallel_kernelI23Flash_bwd_kernel_traitsILi64ELi64ELi128ELi8ELi2ELi4ELi4ELb1ELb0EN7cutlass6half_tE19Flash_kernel_traitsILi64ELi64ELi128ELi8ES3_EELb0ELb1ELb0ELb0ELb0ELb0ELb1EEEvNS_16Flash_bwd_paramsE --------------------------
	.section	.nv.constant0._ZN5flash44flash_bwd_dq_dk_dv_loop_seqk_parallel_kernelI23Flash_bwd_kernel_traitsILi64ELi64ELi128ELi8ELi2ELi4ELi4ELb1ELb0EN7cutlass6half_tE19Flash_kernel_traitsILi64ELi64ELi128ELi8ES3_EELb0ELb1ELb0ELb0ELb0ELb0ELb1EEEvNS_16Flash_bwd_paramsE,"a",@progbits
	.sectionflags	@""
	.align	4
.nv.constant0._ZN5flash44flash_bwd_dq_dk_dv_loop_seqk_parallel_kernelI23Flash_bwd_kernel_traitsILi64ELi64ELi128ELi8ELi2ELi4ELi4ELb1ELb0EN7cutlass6half_tE19Flash_kernel_traitsILi64ELi64ELi128ELi8ES3_EELb0ELb1ELb0ELb0ELb0ELb0ELb1EEEvNS_16Flash_bwd_paramsE:
	.zero		992


//--------------------- .nv.constant0._ZN5flash44flash_bwd_dq_dk_dv_loop_seqk_parallel_kernelI23Flash_bwd_kernel_traitsILi64ELi64ELi128ELi8ELi2ELi4ELi4ELb1ELb0EN7cutlass6half_tE19Flash_kernel_traitsILi64ELi64ELi128ELi8ES3_EELb1ELb1ELb0ELb0ELb1ELb1ELb0EEEvNS_16Flash_bwd_paramsE --------------------------
	.section	.nv.constant0._ZN5flash44flash_bwd_dq_dk_dv_loop_seqk_parallel_kernelI23Flash_bwd_kernel_traitsILi64ELi64ELi128ELi8ELi2ELi4ELi4ELb1ELb0EN7cutlass6half_tE19Flash_kernel_traitsILi64ELi64ELi128ELi8ES3_EELb1ELb1ELb0ELb0ELb1ELb1ELb0EEEvNS_16Flash_bwd_paramsE,"a",@progbits
	.sectionflags	@""
	.align	4
.nv.constant0._ZN5flash44flash_bwd_dq_dk_dv_loop_seqk_parallel_kernelI23Flash_bwd_kernel_traitsILi64ELi64ELi128ELi8ELi2ELi4ELi4ELb1ELb0EN7cutlass6half_tE19Flash_kernel_traitsILi64ELi64ELi128ELi8ES3_EELb1ELb1ELb0ELb0ELb1ELb1ELb0EEEvNS_16Flash_bwd_paramsE:
	.zero		992


//--------------------- .nv.constant0._ZN5flash44flash_bwd_dq_dk_dv_loop_seqk_parallel_kernelI23Flash_bwd_kernel_traitsILi64ELi64ELi128ELi8ELi2ELi4ELi4ELb1ELb0EN7cutlass6half_tE19Flash_kernel_traitsILi64ELi64ELi128ELi8ES3_EELb0ELb1ELb0ELb0ELb1ELb1ELb1EEEvNS_16Flash_bwd_paramsE --------------------------
	.section	.nv.constant0._ZN5flash44flash_bwd_dq_dk_dv_loop_seqk_parallel_kernelI23Flash_bwd_kernel_traitsILi64ELi64ELi128ELi8ELi2ELi4ELi4ELb1ELb0EN7cutlass6half_tE19Flash_kernel_traitsILi64ELi64ELi128ELi8ES3_EELb0ELb1ELb0ELb0ELb1ELb1ELb1EEEvNS_16Flash_bwd_paramsE,"a",@progbits
	.sectionflags	@""
	.align	4
.nv.constant0._ZN5flash44flash_bwd_dq_dk_dv_loop_seqk_parallel_kernelI23Flash_bwd_kernel_traitsILi64ELi64ELi128ELi8ELi2ELi4ELi4ELb1ELb0EN7cutlass6half_tE19Flash_kernel_traitsILi64ELi64ELi128ELi8ES3_EELb0ELb1ELb0ELb0ELb1ELb1ELb1EEEvNS_16Flash_bwd_paramsE:
	.zero		992


//--------------------- .nv.constant0._ZN5flash44flash_bwd_dq_dk_dv_loop_seqk_parallel_kernelI23Flash_bwd_kernel_traitsILi64ELi64ELi128ELi8ELi2ELi4ELi4ELb1ELb0EN7cutlass6half_tE19Flash_kernel_traitsILi64ELi64ELi128ELi8ES3_EELb1ELb1ELb0ELb0ELb0ELb1ELb0EEEvNS_16Flash_bwd_paramsE --------------------------
	.section	.nv.constant0._ZN5flash44flash_bwd_dq_dk_dv_loop_seqk_parallel_kernelI23Flash_bwd_kernel_traitsILi64ELi64ELi128ELi8ELi2ELi4ELi4ELb1ELb0EN7cutlass6half_tE19Flash_kernel_traitsILi64ELi64ELi128ELi8ES3_EELb1ELb1ELb0ELb0ELb0ELb1ELb0EEEvNS_16Flash_bwd_paramsE,"a",@progbits
	.sectionflags	@""
	.align	4
.nv.constant0._ZN5flash44flash_bwd_dq_dk_dv_loop_seqk_parallel_kernelI23Flash_bwd_kernel_traitsILi64ELi64ELi128ELi8ELi2ELi4ELi4ELb1ELb0EN7cutlass6half_tE19Flash_kernel_traitsILi64ELi64ELi128ELi8ES3_EELb1ELb1ELb0ELb0ELb0ELb1ELb0EEEvNS_16Flash_bwd_paramsE:
	.zero		992


//--------------------- .nv.constant0._ZN5flash44flash_bwd_dq_dk_dv_loop_seqk_parallel_kernelI23Flash_bwd_kernel_traitsILi64ELi64ELi128ELi8ELi2ELi4ELi4ELb1ELb0EN7cutlass6half_tE19Flash_kernel_traitsILi64ELi64ELi128ELi8ES3_EELb0ELb1ELb0ELb0ELb0ELb1ELb1EEEvNS_16Flash_bwd_paramsE --------------------------
	.section	.nv.constant0._ZN5flash44flash_bwd_dq_dk_dv_loop_seqk_parallel_kernelI23Flash_bwd_kernel_traitsILi64ELi64ELi128ELi8ELi2ELi4ELi4ELb1ELb0EN7cutlass6half_tE19Flash_kernel_traitsILi64ELi64ELi128ELi8ES3_EELb0ELb1ELb0ELb0ELb0ELb1ELb1EEEvNS_16Flash_bwd_paramsE,"a",@progbits
	.sectionflags	@""
	.align	4
.nv.constant0._ZN5flash44flash_bwd_dq_dk_dv_loop_seqk_parallel_kernelI23Flash_bwd_kernel_traitsILi64ELi64ELi128ELi8ELi2ELi4ELi4ELb1ELb0EN7cutlass6half_tE19Flash_kernel_traitsILi64ELi64ELi128ELi8ES3_EELb0ELb1ELb0ELb0ELb0ELb1ELb1EEEvNS_16Flash_bwd_paramsE:
	.zero		992


//--------------------- .nv.constant0._ZN5flash44flash_bwd_dq_dk_dv_loop_seqk_parallel_kernelI23Flash_bwd_kernel_traitsILi64ELi64ELi128ELi8ELi2ELi4ELi4ELb1ELb0EN7cutlass6half_tE19Flash_kernel_traitsILi64ELi64ELi128ELi8ES3_EELb1ELb1ELb0ELb1ELb0ELb0ELb0EEEvNS_16Flash_bwd_paramsE --------------------------
	.section	.nv.constant0._ZN5flash44flash_bwd_dq_dk_dv_loop_seqk_parallel_kernelI23Flash_bwd_kernel_traitsILi64ELi64ELi128ELi8ELi2ELi4ELi4ELb1ELb0EN7cutlass6half_tE19Flash_kernel_traitsILi64ELi64ELi128ELi8ES3_EELb1ELb1ELb0ELb1ELb0ELb0ELb0EEEvNS_16Flash_bwd_paramsE,"a",@progbits
	.sectionflags	@""
	.align	4
.nv.constant0._ZN5flash44flash_bwd_dq_dk_dv_loop_seqk_parallel_kernelI23Flash_bwd_kernel_traitsILi64ELi64ELi128ELi8ELi2ELi4ELi4ELb1ELb0EN7cutlass6half_tE19Flash_kernel_traitsILi64ELi64ELi128ELi8ES3_EELb1ELb1ELb0ELb1ELb0ELb0ELb0EEEvNS_16Flash_bwd_paramsE:
	.zero		992


//--------------------- .nv.constant0._ZN5flash44flash_bwd_dq_dk_dv_loop_seqk_parallel_kernelI23Flash_bwd_kernel_traitsILi64ELi64ELi128ELi8ELi2ELi4ELi4ELb1ELb0EN7cutlass6half_tE19Flash_kernel_traitsILi64ELi64ELi128ELi8ES3_EELb0ELb1ELb0ELb1ELb0ELb0ELb1EEEvNS_16Flash_bwd_paramsE --------------------------
	.section	.nv.constant0._ZN5flash44flash_bwd_dq_dk_dv_loop_seqk_parallel_kernelI23Flash_bwd_kernel_traitsILi64ELi64ELi128ELi8ELi2ELi4ELi4ELb1ELb0EN7cutlass6half_tE19Flash_kernel_traitsILi64ELi64ELi128ELi8ES3_EELb0ELb1ELb0ELb1ELb0ELb0ELb1EEEvNS_16Flash_bwd_paramsE,"a",@progbits
	.sectionflags	@""
	.align	4
.nv.constant0._ZN5flash44flash_bwd_dq_dk_dv_loop_seqk_parallel_kernelI23Flash_bwd_kernel_traitsILi64ELi64ELi128ELi8ELi2ELi4ELi4ELb1ELb0EN7cutlass6half_tE19Flash_kernel_traitsILi64ELi64ELi128ELi8ES3_EELb0ELb1ELb0ELb1ELb0ELb0ELb1EEEvNS_16Flash_bwd_paramsE:
	.zero		992


//--------------------- .nv.constant0._ZN5flash25flash_bwd_dot_do_o_kernelILb0E23Flash_bwd_kernel_traitsILi64ELi64ELi128ELi8ELi2ELi4ELi4ELb1ELb0EN7cutlass6half_tE19Flash_kernel_traitsILi64ELi64ELi128ELi8ES3_EEEEvNS_16Flash_bwd_paramsE --------------------------
	.section	.nv.constant0._ZN5flash25flash_bwd_dot_do_o_kernelILb0E23Flash_bwd_kernel_traitsILi64ELi64ELi128ELi8ELi2ELi4ELi4ELb1ELb0EN7cutlass6half_tE19Flash_kernel_traitsILi64ELi64ELi128ELi8ES3_EEEEvNS_16Flash_bwd_paramsE,"a",@progbits
	.sectionflags	@""
	.align	4
.nv.constant0._ZN5flash25flash_bwd_dot_do_o_kernelILb0E23Flash_bwd_kernel_traitsILi64ELi64ELi128ELi8ELi2ELi4ELi4ELb1ELb0EN7cutlass6half_tE19Flash_kernel_traitsILi64ELi64ELi128ELi8ES3_EEEEvNS_16Flash_bwd_paramsE:
	.zero		992


//--------------------- .nv.constant0._ZN5flash25flash_bwd_dot_do_o_kernelILb1E23Flash_bwd_kernel_traitsILi64ELi64ELi128ELi8ELi2ELi4ELi4ELb1ELb0EN7cutlass6half_tE19Flash_kernel_traitsILi64ELi64ELi128ELi8ES3_EEEEvNS_16Flash_bwd_paramsE --------------------------
	.section	.nv.constant0._ZN5flash25flash_bwd_dot_do_o_kernelILb1E23Flash_bwd_kernel_traitsILi64ELi64ELi128ELi8ELi2ELi4ELi4ELb1ELb0EN7cutlass6half_tE19Flash_kernel_traitsILi64ELi64ELi128ELi8ES3_EEEEvNS_16Flash_bwd_paramsE,"a",@progbits
	.sectionflags	@""
	.align	4
.nv.constant0._ZN5flash25flash_bwd_dot_do_o_kernelILb1E23Flash_bwd_kernel_traitsILi64ELi64ELi128ELi8ELi2ELi4ELi4ELb1ELb0EN7cutlass6half_tE19Flash_kernel_traitsILi64ELi64ELi128ELi8ES3_EEEEvNS_16Flash_bwd_paramsE:
	.zero		992


//--------------------- .nv.constant0._ZN5flash27flash_bwd_convert_dq_kernelI23Flash_bwd_kernel_traitsILi64ELi128ELi128ELi8ELi4ELi4ELi4ELb0ELb0EN7cutlass6half_tE19Flash_kernel_traitsILi64ELi128ELi128ELi8ES3_EEEEvNS_16Flash_bwd_paramsEi --------------------------
	.section	.nv.constant0._ZN5flash27flash_bwd_convert_dq_kernelI23Flash_bwd_kernel_traitsILi64ELi128ELi128ELi8ELi4ELi4ELi4ELb0ELb0EN7cutlass6half_tE19Flash_kernel_traitsILi64ELi128ELi128ELi8ES3_EEEEvNS_16Flash_bwd_paramsEi,"a",@progbits
	.sectionflags	@""
	.align	4
.nv.constant0._ZN5flash27flash_bwd_convert_dq_kernelI23Flash_bwd_kernel_traitsILi64ELi128ELi128ELi8ELi4ELi4ELi4ELb0ELb0EN7cutlass6half_tE19Flash_kernel_traitsILi64ELi128ELi128ELi8ES3_EEEEvNS_16Flash_bwd_paramsEi:
	.zero		996


//--------------------- .nv.constant0._ZN5flash44flash_bwd_dq_dk_dv_loop_seqk_parallel_kernelI23Flash_bwd_kernel_traitsILi64ELi128ELi128ELi8ELi4ELi4ELi4ELb0ELb0EN7cutlass6half_tE19Flash_kernel_traitsILi64ELi128ELi128ELi8ES3_EELb1ELb1ELb0ELb0ELb0ELb0ELb0EEEvNS_16Flash_bwd_paramsE --------------------------
	.section	.nv.constant0._ZN5flash44flash_bwd_dq_dk_dv_loop_seqk_parallel_kernelI23Flash_bwd_kernel_traitsILi64ELi128ELi128ELi8ELi4ELi4ELi4ELb0ELb0EN7cutlass6half_tE19Flash_kernel_traitsILi64ELi128ELi128ELi8ES3_EELb1ELb1ELb0ELb0ELb0ELb0ELb0EEEvNS_16Flash_bwd_paramsE,"a",@progbits
	.sectionflags	@""
	.align	4
.nv.constant0._ZN5flash44flash_bwd_dq_dk_dv_loop_seqk_parallel_kernelI23Flash_bwd_kernel_traitsILi64ELi128ELi128ELi8ELi4ELi4ELi4ELb0ELb0EN7cutlass6half_tE19Flash_kernel_traitsILi64ELi128ELi128ELi8ES3_EELb1ELb1ELb0ELb0ELb0ELb0ELb0EEEvNS_16Flash_bwd_paramsE:
	.zero		992


//--------------------- .nv.constant0._ZN5flash44flash_bwd_dq_dk_dv_loop_seqk_parallel_kernelI23Flash_bwd_kernel_traitsILi64ELi128ELi128ELi8ELi4ELi4ELi4ELb0ELb0EN7cutlass6half_tE19Flash_kernel_traitsILi64ELi128ELi128ELi8ES3_EELb0ELb1ELb0ELb0ELb0ELb0ELb1EEEvNS_16Flash_bwd_paramsE --------------------------
	.section	.nv.constant0._ZN5flash44flash_bwd_dq_dk_dv_loop_seqk_parallel_kernelI23Flash_bwd_kernel_traitsILi64ELi128ELi128ELi8ELi4ELi4ELi4ELb0ELb0EN7cutlass6half_tE19Flash_kernel_traitsILi64ELi128ELi128ELi8ES3_EELb0ELb1ELb0ELb0ELb0ELb0ELb1EEEvNS_16Flash_bwd_paramsE,"a",@progbits
	.sectionflags	@""
	.align	4
.nv.constant0._ZN5flash44flash_bwd_dq_dk_dv_loop_seqk_parallel_kernelI23Flash_bwd_kernel_traitsILi64ELi128ELi128ELi8ELi4ELi4ELi4ELb0ELb0EN7cutlass6half_tE19Flash_kernel_traitsILi64ELi128ELi128ELi8ES3_EELb0ELb1ELb0ELb0ELb0ELb0ELb1EEEvNS_16Flash_bwd_paramsE:
	.zero		992


//--------------------- .nv.constant0._ZN5flash44flash_bwd_dq_dk_dv_loop_seqk_parallel_kernelI23Flash_bwd_kernel_traitsILi64ELi128ELi128ELi8ELi4ELi4ELi4ELb0ELb0EN7cutlass6half_tE19Flash_kernel_traitsILi64ELi128ELi128ELi8ES3_EELb1ELb1ELb0ELb0ELb1ELb1ELb0EEEvNS_16Flash_bwd_paramsE --------------------------
	.section	.nv.constant0._ZN5flash44flash_bwd_dq_dk_dv_loop_seqk_parallel_kernelI23Flash_bwd_kernel_traitsILi64ELi128ELi128ELi8ELi4ELi4ELi4ELb0ELb0EN7cutlass6half_tE19Flash_kernel_traitsILi64ELi128ELi128ELi8ES3_EELb1ELb1ELb0ELb0ELb1ELb1ELb0EEEvNS_16Flash_bwd_paramsE,"a",@progbits
	.sectionflags	@""
	.align	4
.nv.constant0._ZN5flash44flash_bwd_dq_dk_dv_loop_seqk_parallel_kernelI23Flash_bwd_kernel_traitsILi64ELi128ELi128ELi8ELi4ELi4ELi4ELb0ELb0EN7cutlass6half_tE19Flash_kernel_traitsILi64ELi128ELi128ELi8ES3_EELb1ELb1ELb0ELb0ELb1ELb1ELb0EEEvNS_16Flash_bwd_paramsE:
	.zero		992


//--------------------- .nv.constant0._ZN5flash44flash_bwd_dq_dk_dv_loop_seqk_parallel_kernelI23Flash_bwd_kernel_traitsILi64ELi128ELi128ELi8ELi4ELi4ELi4ELb0ELb0EN7cutlass6half_tE19Flash_kernel_traitsILi64ELi128ELi128ELi8ES3_EELb0ELb1ELb0ELb0ELb1ELb1ELb1EEEvNS_16Flash_bwd_paramsE --------------------------
	.section	.nv.constant0._ZN5flash44flash_bwd_dq_dk_dv_loop_seqk_parallel_kernelI23Flash_bwd_kernel_traitsILi64ELi128ELi128ELi8ELi4ELi4ELi4ELb0ELb0EN7cutlass6half_tE19Flash_kernel_traitsILi64ELi128ELi128ELi8ES3_EELb0ELb1ELb0ELb0ELb1ELb1ELb1EEEvNS_16Flash_bwd_paramsE,"a",@progbits
	.sectionflags	@""
	.align	4
.nv.constant0._ZN5flash44flash_bwd_dq_dk_dv_loop_seqk_parallel_kernelI23Flash_bwd_kernel_traitsILi64ELi128ELi128ELi8ELi4ELi4ELi4ELb0ELb0EN7cutlass6half_tE19Flash_kernel_traitsILi64ELi128ELi128ELi8ES3_EELb0ELb1ELb0ELb0ELb1ELb1ELb1EEEvNS_16Flash_bwd_paramsE:
	.zero		992


//--------------------- .nv.constant0._ZN5flash44flash_bwd_dq_dk_dv_loop_seqk_parallel_kernelI23Flash_bwd_kernel_traitsILi64ELi128ELi128ELi8ELi4ELi4ELi4ELb0ELb0EN7cutlass6half_tE19Flash_kernel_traitsILi64ELi128ELi128ELi8ES3_EELb1ELb1ELb0ELb0ELb0ELb1ELb0EEEvNS_16Flash_bwd_paramsE --------------------------
	.section	.nv.constant0._ZN5flash44flash_bwd_dq_dk_dv_loop_seqk_parallel_kernelI23Flash_bwd_kernel_traitsILi64ELi128ELi128ELi8ELi4ELi4ELi4ELb0ELb0EN7cutlass6half_tE19Flash_kernel_traitsILi64ELi128ELi128ELi8ES3_EELb1ELb1ELb0ELb0ELb0ELb1ELb0EEEvNS_16Flash_bwd_paramsE,"a",@progbits
	.sectionflags	@""
	.align	4
.nv.constant0._ZN5flash44flash_bwd_dq_dk_dv_loop_seqk_parallel_kernelI23Flash_bwd_kernel_traitsILi64ELi128ELi128ELi8ELi4ELi4ELi4ELb0ELb0EN7cutlass6half_tE19Flash_kernel_traitsILi64ELi128ELi128ELi8ES3_EELb1ELb1ELb0ELb0ELb0ELb1ELb0EEEvNS_16Flash_bwd_paramsE:
	.zero		992


//--------------------- .nv.constant0._ZN5flash44flash_bwd_dq_dk_dv_loop_seqk_parallel_kernelI23Flash_bwd_kernel_traitsILi64ELi128ELi128ELi8ELi4ELi4ELi4ELb0ELb0EN7cutlass6half_tE19Flash_kernel_traitsILi64ELi128ELi128ELi8ES3_EELb0ELb1ELb0ELb0ELb0ELb1ELb1EEEvNS_16Flash_bwd_paramsE --------------------------
	.section	.nv.constant0._ZN5flash44flash_bwd_dq_dk_dv_loop_seqk_parallel_kernelI23Flash_bwd_kernel_traitsILi64ELi128ELi128ELi8ELi4ELi4ELi4ELb0ELb0EN7cutlass6half_tE19Flash_kernel_traitsILi64ELi128ELi128ELi8ES3_EELb0ELb1ELb0ELb0ELb0ELb1ELb1EEEvNS_16Flash_bwd_paramsE,"a",@progbits
	.sectionflags	@""
	.align	4
.nv.constant0._ZN5flash44flash_bwd_dq_dk_dv_loop_seqk_parallel_kernelI23Flash_bwd_kernel_traitsILi64ELi128ELi128ELi8ELi4ELi4ELi4ELb0ELb0EN7cutlass6half_tE19Flash_kernel_traitsILi64ELi128ELi128ELi8ES3_EELb0ELb1ELb0ELb0ELb0ELb1ELb1EEEvNS_16Flash_bwd_paramsE:
	.zero		992


//--------------------- .nv.constant0._ZN5flash44flash_bwd_dq_dk_dv_loop_seqk_parallel_kernelI23Flash_bwd_kernel_traitsILi64ELi128ELi128ELi8ELi4ELi4ELi4ELb0ELb0EN7cutlass6half_tE19Flash_kernel_traitsILi64ELi128ELi128ELi8ES3_EELb1ELb1ELb0ELb1ELb0ELb0ELb0EEEvNS_16Flash_bwd_paramsE --------------------------
	.section	.nv.constant0._ZN5flash44flash_bwd_dq_dk_dv_loop_seqk_parallel_kernelI23Flash_bwd_kernel_traitsILi64ELi128ELi128ELi8ELi4ELi4ELi4ELb0ELb0EN7cutlass6half_tE19Flash_kernel_traitsILi64ELi128ELi128ELi8ES3_EELb1ELb1ELb0ELb1ELb0ELb0ELb0EEEvNS_16Flash_bwd_paramsE,"a",@progbits
	.sectionflags	@""
	.align	4
.nv.constant0._ZN5flash44flash_bwd_dq_dk_dv_loop_seqk_parallel_kernelI23Flash_bwd_kernel_traitsILi64ELi128ELi128ELi8ELi4ELi4ELi4ELb0ELb0EN7cutlass6half_tE19Flash_kernel_traitsILi64ELi128ELi128ELi8ES3_EELb1ELb1ELb0ELb1ELb0ELb0ELb0EEEvNS_16Flash_bwd_paramsE:
	.zero		992


//--------------------- .nv.constant0._ZN5flash44flash_bwd_dq_dk_dv_loop_seqk_parallel_kernelI23Flash_bwd_kernel_traitsILi64ELi128ELi128ELi8ELi4ELi4ELi4ELb0ELb0EN7cutlass6half_tE19Flash_kernel_traitsILi64ELi128ELi128ELi8ES3_EELb0ELb1ELb0ELb1ELb0ELb0ELb1EEEvNS_16Flash_bwd_paramsE --------------------------
	.section	.nv.constant0._ZN5flash44flash_bwd_dq_dk_dv_loop_seqk_parallel_kernelI23Flash_bwd_kernel_traitsILi64ELi128ELi128ELi8ELi4ELi4ELi4ELb0ELb0EN7cutlass6half_tE19Flash_kernel_traitsILi64ELi128ELi128ELi8ES3_EELb0ELb1ELb0ELb1ELb0ELb0ELb1EEEvNS_16Flash_bwd_paramsE,"a",@progbits
	.sectionflags	@""
	.align	4
.nv.constant0._ZN5flash44flash_bwd_dq_dk_dv_loop_seqk_parallel_kernelI23Flash_bwd_kernel_traitsILi64ELi128ELi128ELi8ELi4ELi4ELi4ELb0ELb0EN7cutlass6half_tE19Flash_kernel_traitsILi64ELi128ELi128ELi8ES3_EELb0ELb1ELb0ELb1ELb0ELb0ELb1EEEvNS_16Flash_bwd_paramsE:
	.zero		992


//--------------------- .nv.constant0._ZN5flash25flash_bwd_dot_do_o_kernelILb0E23Flash_bwd_kernel_traitsILi64ELi128ELi128ELi8ELi4ELi4ELi4ELb0ELb0EN7cutlass6half_tE19Flash_kernel_traitsILi64ELi128ELi128ELi8ES3_EEEEvNS_16Flash_bwd_paramsE --------------------------
	.section	.nv.constant0._ZN5flash25flash_bwd_dot_do_o_kernelILb0E23Flash_bwd_kernel_traitsILi64ELi128ELi128ELi8ELi4ELi4ELi4ELb0ELb0EN7cutlass6half_tE19Flash_kernel_traitsILi64ELi128ELi128ELi8ES3_EEEEvNS_16Flash_bwd_paramsE,"a",@progbits
	.sectionflags	@""
	.align	4
.nv.constant0._ZN5flash25flash_bwd_dot_do_o_kernelILb0E23Flash_bwd_kernel_traitsILi64ELi128ELi128ELi8ELi4ELi4ELi4ELb0ELb0EN7cutlass6half_tE19Flash_kernel_traitsILi64ELi128ELi128ELi8ES3_EEEEvNS_16Flash_bwd_paramsE:
	.zero		992


//--------------------- .nv.constant0._ZN5flash25flash_bwd_dot_do_o_kernelILb1E23Flash_bwd_kernel_traitsILi64ELi128ELi128ELi8ELi4ELi4ELi4ELb0ELb0EN7cutlass6half_tE19Flash_kernel_traitsILi64ELi128ELi128ELi8ES3_EEEEvNS_16Flash_bwd_paramsE --------------------------
	.section	.nv.constant0._ZN5flash25flash_bwd_dot_do_o_kernelILb1E23Flash_bwd_kernel_traitsILi64ELi128ELi128ELi8ELi4ELi4ELi4ELb0ELb0EN7cutlass6half_tE19Flash_kernel_traitsILi64ELi128ELi128ELi8ES3_EEEEvNS_16Flash_bwd_paramsE,"a",@progbits
	.sectionflags	@""
	.align	4
.nv.constant0._ZN5flash25flash_bwd_dot_do_o_kernelILb1E23Flash_bwd_kernel_traitsILi64ELi128ELi128ELi8ELi4ELi4ELi4ELb0ELb0EN7cutlass6half_tE19Flash_kernel_traitsILi64ELi128ELi128ELi8ES3_EEEEvNS_16Flash_bwd_paramsE:
	.zero		992


//--------------------- .text._ZN5flash44flash_bwd_dq_dk_dv_loop_seqk_parallel_kernelI23Flash_bwd_kernel_traitsILi64ELi64ELi128ELi8ELi2ELi4ELi4ELb1ELb0EN7cutlass6half_tE19Flash_kernel_traitsILi64ELi64ELi128ELi8ES3_EELb0ELb1ELb0ELb0ELb0ELb0ELb0EEEvNS_16Flash_bwd_paramsE --------------------------
	.section	.text._ZN5flash44flash_bwd_dq_dk_dv_loop_seqk_parallel_kernelI23Flash_bwd_kernel_traitsILi64ELi64ELi128ELi8ELi2ELi4ELi4ELb1ELb0EN7cutlass6half_tE19Flash_kernel_traitsILi64ELi64ELi128ELi8ES3_EELb0ELb1ELb0ELb0ELb0ELb0ELb0EEEvNS_16Flash_bwd_paramsE,"ax",@progbits
	.sectioninfo	@"SHI_REGISTERS=255"
	.align	128
        .global         _ZN5flash44flash_bwd_dq_dk_dv_loop_seqk_parallel_kernelI23Flash_bwd_kernel_traitsILi64ELi64ELi128ELi8ELi2ELi4ELi4ELb1ELb0EN7cutlass6half_tE19Flash_kernel_traitsILi64ELi64ELi128ELi8ES3_EELb0ELb1ELb0ELb0ELb0ELb0ELb0EEEvNS_16Flash_bwd_paramsE
        .type           _ZN5flash44flash_bwd_dq_dk_dv_loop_seqk_parallel_kernelI23Flash_bwd_kernel_traitsILi64ELi64ELi128ELi8ELi2ELi4ELi4ELb1ELb0EN7cutlass6half_tE19Flash_kernel_traitsILi64ELi64ELi128ELi8ES3_EELb0ELb1ELb0ELb0ELb0ELb0ELb0EEEvNS_16Flash_bwd_paramsE,@function
        .size           _ZN5flash44flash_bwd_dq_dk_dv_loop_seqk_parallel_kernelI23Flash_bwd_kernel_traitsILi64ELi64ELi128ELi8ELi2ELi4ELi4ELb1ELb0EN7cutlass6half_tE19Flash_kernel_traitsILi64ELi64ELi128ELi8ES3_EELb0ELb1ELb0ELb0ELb0ELb0ELb0EEEvNS_16Flash_bwd_paramsE,(.L_x_1251 - _ZN5flash44flash_bwd_dq_dk_dv_loop_seqk_parallel_kernelI23Flash_bwd_kernel_traitsILi64ELi64ELi128ELi8ELi2ELi4ELi4ELb1ELb0EN7cutlass6half_tE19Flash_kernel_traitsILi64ELi64ELi128ELi8ES3_EELb0ELb1ELb0ELb0ELb0ELb0ELb0EEEvNS_16Flash_bwd_paramsE)
        .other          _ZN5flash44flash_bwd_dq_dk_dv_loop_seqk_parallel_kernelI23Flash_bwd_kernel_traitsILi64ELi64ELi128ELi8ELi2ELi4ELi4ELb1ELb0EN7cutlass6half_tE19Flash_kernel_traitsILi64ELi64ELi128ELi8ES3_EELb0ELb1ELb0ELb0ELb0ELb0ELb0EEEvNS_16Flash_bwd_paramsE,@"STO_CUDA_ENTRY STV_DEFAULT"
_ZN5flash44flash_bwd_dq_dk_dv_loop_seqk_parallel_kernelI23Flash_bwd_kernel_traitsILi64ELi64ELi128ELi8ELi2ELi4ELi4ELb1ELb0EN7cutlass6half_tE19Flash_kernel_traitsILi64ELi64ELi128ELi8ES3_EELb0ELb1ELb0ELb0ELb0ELb0ELb0EEEvNS_16Flash_bwd_paramsE:
.text._ZN5flash44flash_bwd_dq_dk_dv_loop_seqk_parallel_kernelI23Flash_bwd_kernel_traitsILi64ELi64ELi128ELi8ELi2ELi4ELi4ELb1ELb0EN7cutlass6half_tE19Flash_kernel_traitsILi64ELi64ELi128ELi8ES3_EELb0ELb1ELb0ELb0ELb0ELb0ELb0EEEvNS_16Flash_bwd_paramsE:
[----:B------:R-:W-:Y:S02]  /*0000*/  MOV R1, c[0x0][0x28] ;  /* 0x00000a0000017a02 */ /* 0x000fe40000000f00 */
[----:B------:R-:W1:Y:S01]  /*0010*/  S2R R226, SR_CTAID.X ;  /* 0x0000000000e27919 */ /* 0x000e620000002500 */
[----:B------:R-:W-:Y:S01]  /*0020*/  ULDC UR5, c[0x0][0x218] ;  /* 0x0000860000057ab9 */ /* 0x000fe20000000800 */
[----:B------:R-:W-:Y:S01]  /*0030*/  IADD3 R1, R1, -0x8, RZ ;  /* 0xfffffff801017810 */ /* 0x000fe20007ffe0ff */
[----:B------:R-:W-:-:S04]  /*0040*/  UIADD3 UR5, UR5, 0x7f, URZ ;  /* 0x0000007f05057890 */ /* 0x000fc8000fffe03f */
[----:B------:R-:W-:-:S04]  /*0050*/  USHF.R.S32.HI UR4, URZ, 0x1f, UR5 ;  /* 0x0000001f3f047899 */ /* 0x000fc80008011405 */
[----:B------:R-:W-:-:S04]  /*0060*/  ULEA.HI UR4, UR4, UR5, URZ, 0x7 ;  /* 0x0000000504047291 */ /* 0x000fc8000f8f383f */
[----:B------:R-:W-:-:S06]  /*0070*/  USHF.R.S32.HI UR4, URZ, 0x7, UR4 ;  /* 0x000000073f047899 */ /* 0x000fcc0008011404 */
[----:B-1----:R-:W-:-:S13]  /*0080*/  ISETP.GE.AND P0, PT, R226, UR4, PT ;  /* 0x00000004e2007c0c */ /* 0x002fda000bf06270 */
[----:B------:R-:W-:Y:S05]  /*0090*/  @P0 EXIT ;  /* 0x000000000000094d */ /* 0x000fea0003800000 */
[----:B------:R-:W1:Y:S01]  /*00a0*/  S2R R16, SR_TID.X ;  /* 0x0000000000107919 */ /* 0x000e620000002100 */
[----:B------:R-:W-:Y:S01]  /*00b0*/  IMAD.MOV.U32 R183, RZ, RZ, -0x10 ;  /* 0xfffffff0ffb77424 */ /* 0x000fe200078e00ff */
[----:B------:R-:W-:Y:S02]  /*00c0*/  ULDC.64 UR6, c[0x0][0x118] ;  /* 0x0000460000067ab9 */ /* 0x000fe40000000a00 */
[----:B------:R-:W2:Y:S01]  /*00d0*/  S2R R251, SR_CTAID.Y ;  /* 0x0000000000fb7919 */ /* 0x000ea20000002600 */
[----:B-1----:R-:W-:Y:S01]  /*00e0*/  SHF.R.S32.HI R15, RZ, 0x1f, R16 ;  /* 0x0000001fff0f7819 */ /* 0x002fe20000011410 */
[----:B------:R-:W-:-:S03]  /*00f0*/  IMAD.SHL.U32 R237, R16, 0x2, RZ ;  /* 0x0000000210ed7824 */ /* 0x000fc600078e00ff */
[CC--:B------:R-:W-:Y:S02]  /*0100*/  LEA.HI R4, R15.reuse, R16.reuse, RZ, 0x4 ;  /* 0x000000100f047211 */ /* 0x0c0fe400078f20ff */
[C---:B------:R-:W-:Y:S02]  /*0110*/  LEA.HI R18, R15.reuse, R16, RZ, 0x3 ;  /* 0x000000100f127211 */ /* 0x040fe400078f18ff */
[----:B------:R-:W-:Y:S02]  /*0120*/  SHF.R.S32.HI R2, RZ, 0x4, R4 ;  /* 0x00000004ff027819 */ /* 0x000fe40000011404 */
[----:B------:R-:W-:Y:S02]  /*0130*/  SHF.R.S32.HI R218, RZ, 0x3, R18 ;  /* 0x00000003ffda7819 */ /* 0x000fe40000011412 */
[----:B------:R-:W-:Y:S02]  /*0140*/  LEA.HI R0, R4, R2, RZ, 0x1 ;  /* 0x0000000204007211 */ /* 0x000fe400078f08ff */
[----:B------:R-:W-:-:S02]  /*0150*/  LEA.HI R17, R15, R16, RZ, 0x2 ;  /* 0x000000100f117211 */ /* 0x000fc400078f10ff */
[----:B------:R-:W-:Y:S02]  /*0160*/  LOP3.LUT R0, R0, 0xfffffffe, RZ, 0xc0, !PT ;  /* 0xfffffffe00007812 */ /* 0x000fe400078ec0ff */
[--C-:B------:R-:W-:Y:S02]  /*0170*/  SHF.R.S32.HI R9, RZ, 0x2, R17.reuse ;  /* 0x00000002ff097819 */ /* 0x100fe40000011411 */
[----:B------:R-:W-:Y:S01]  /*0180*/  SHF.R.S32.HI R3, RZ, 0x1f, R17 ;  /* 0x0000001fff037819 */ /* 0x000fe20000011411 */
[----:B------:R-:W-:Y:S01]  /*0190*/  IMAD.IADD R12, R2, 0x1, -R0 ;  /* 0x00000001020c7824 */ /* 0x000fe200078e0a00 */
[----:B------:R-:W-:Y:S01]  /*01a0*/  LOP3.LUT R0, R18, 0xfffffff8, RZ, 0xc0, !PT ;  /* 0xfffffff812007812 */ /* 0x000fe200078ec0ff */
[----:B------:R-:W-:Y:S01]  /*01b0*/  IMAD.SHL.U32 R2, R218, 0x40, RZ ;  /* 0x00000040da027824 */ /* 0x000fe200078e00ff */
[----:B------:R-:W-:Y:S02]  /*01c0*/  LEA.HI R10, R15, R16, RZ, 0x5 ;  /* 0x000000100f0a7211 */ /* 0x000fe400078f28ff */
[----:B------:R-:W-:Y:S01]  /*01d0*/  LEA.HI R3, R3, R9, RZ, 0x3 ;  /* 0x0000000903037211 */ /* 0x000fe200078f18ff */
[----:B------:R-:W-:Y:S01]  /*01e0*/  IMAD.IADD R0, R16, 0x1, -R0 ;  /* 0x0000000110007824 */ /* 0x000fe200078e0a00 */
[----:B------:R-:W-:-:S02]  /*01f0*/  LOP3.LUT R2, R2, 0x1c0, RZ, 0xc0, !PT ;  /* 0x000001c002027812 */ /* 0x000fc400078ec0ff */
[--C-:B------:R-:W-:Y:S01]  /*0200*/  SHF.R.S32.HI R20, RZ, 0x5, R10.reuse ;  /* 0x00000005ff147819 */ /* 0x100fe2000001140a */
[----:B------:R-:W-:Y:S01]  /*0210*/  IMAD.SHL.U32 R206, R0, 0x8, RZ ;  /* 0x0000000800ce7824 */ /* 0x000fe200078e00ff */
[----:B------:R-:W-:Y:S02]  /*0220*/  SHF.R.S32.HI R7, RZ, 0x1f, R10 ;  /* 0x0000001fff077819 */ /* 0x000fe4000001140a */
[----:B------:R-:W-:Y:S02]  /*0230*/  LOP3.LUT R5, R3, 0xfffffff8, RZ, 0xc0, !PT ;  /* 0xfffffff803057812 */ /* 0x000fe400078ec0ff */
[----:B------:R-:W-:Y:S02]  /*0240*/  SHF.R.U32.HI R6, RZ, 0x3, R2 ;  /* 0x00000003ff067819 */ /* 0x000fe40000011602 */
[----:B------:R-:W-:Y:S01]  /*0250*/  LOP3.LUT R3, R2, 0x38, R206, 0xf8, !PT ;  /* 0x0000003802037812 */ /* 0x000fe200078ef8ce */
[----:B------:R-:W-:Y:S01]  /*0260*/  IMAD.IADD R9, R9, 0x1, -R5 ;  /* 0x0000000109097824 */ /* 0x000fe200078e0a05 */
[----:B------:R-:W-:-:S02]  /*0270*/  LOP3.LUT R2, R4, 0xfffffff0, RZ, 0xc0, !PT ;  /* 0xfffffff004027812 */ /* 0x000fc400078ec0ff */
[----:B------:R-:W-:Y:S02]  /*0280*/  LEA.HI R4, R7, R20, RZ, 0x2 ;  /* 0x0000001407047211 */ /* 0x000fe400078f10ff */
[----:B------:R-:W-:Y:S01]  /*0290*/  LOP3.LUT R11, R3, R6, RZ, 0x3c, !PT ;  /* 0x00000006030b7212 */ /* 0x000fe200078e3cff */
[----:B------:R-:W-:Y:S01]  /*02a0*/  IMAD.IADD R2, R16, 0x1, -R2 ;  /* 0x0000000110027824 */ /* 0x000fe200078e0a02 */
[----:B------:R-:W-:Y:S02]  /*02b0*/  LOP3.LUT R3, R4, 0xfffffffc, RZ, 0xc0, !PT ;  /* 0xfffffffc04037812 */ /* 0x000fe400078ec0ff */
[C---:B------:R-:W-:Y:S02]  /*02c0*/  LOP3.LUT P4, RZ, R0.reuse, 0x2, RZ, 0xc0, !PT ;  /* 0x0000000200ff7812 */ /* 0x040fe4000788c0ff */
[C---:B------:R-:W-:Y:S01]  /*02d0*/  LOP3.LUT P3, RZ, R0.reuse, 0x4, RZ, 0xc0, !PT ;  /* 0x0000000400ff7812 */ /* 0x040fe2000786c0ff */
[----:B------:R-:W-:Y:S01]  /*02e0*/  IMAD.SHL.U32 R0, R0, 0x40, RZ ;  /* 0x0000004000007824 */ /* 0x000fe200078e00ff */
[----:B------:R-:W-:Y:S01]  /*02f0*/  SHF.R.S32.HI R5, RZ, 0x1f, R2 ;  /* 0x0000001fff057819 */ /* 0x000fe20000011402 */
[----:B------:R-:W-:Y:S01]  /*0300*/  IMAD.IADD R171, R20, 0x1, -R3 ;  /* 0x0000000114ab7824 */ /* 0x000fe200078e0a03 */
[----:B------:R-:W-:-:S02]  /*0310*/  LEA.HI R4, R15, R16, RZ, 0x6 ;  /* 0x000000100f047211 */ /* 0x000fc400078f30ff */
[----:B------:R-:W-:Y:S01]  /*0320*/  LOP3.LUT R0, R0, 0x1c0, RZ, 0xc0, !PT ;  /* 0x000001c000007812 */ /* 0x000fe200078ec0ff */
[----:B------:R-:W-:Y:S01]  /*0330*/  IMAD.SHL.U32 R3, R171, 0x10, RZ ;  /* 0x00000010ab037824 */ /* 0x000fe200078e00ff */
[----:B------:R-:W-:Y:S02]  /*0340*/  LEA.HI R13, R5, R2, RZ, 0x3 ;  /* 0x00000002050d7211 */ /* 0x000fe400078f18ff */
[C---:B------:R-:W-:Y:S02]  /*0350*/  LOP3.LUT R174, R0.reuse, 0x8, R18, 0xf8, !PT ;  /* 0x0000000800ae7812 */ /* 0x040fe400078ef812 */
[----:B------:R-:W-:Y:S01]  /*0360*/  LOP3.LUT R8, R0, 0x30, R3, 0xf8, !PT ;  /* 0x0000003000087812 */ /* 0x000fe200078ef803 */
[----:B------:R-:W-:Y:S01]  /*0370*/  IMAD.SHL.U32 R3, R12, 0x200, RZ ;  /* 0x000002000c037824 */ /* 0x000fe200078e00ff */
[----:B------:R-:W-:Y:S02]  /*0380*/  LOP3.LUT R7, R13, 0xfffffff8, RZ, 0xc0, !PT ;  /* 0xfffffff80d077812 */ /* 0x000fe400078ec0ff */
[----:B------:R-:W-:-:S02]  /*0390*/  SHF.R.S32.HI R4, RZ, 0x6, R4 ;  /* 0x00000006ff047819 */ /* 0x000fc40000011404 */
[----:B------:R-:W-:Y:S01]  /*03a0*/  SHF.R.U32.HI R0, RZ, 0x3, R0 ;  /* 0x00000003ff007819 */ /* 0x000fe20000011600 */
[----:B------:R-:W-:Y:S01]  /*03b0*/  IMAD.IADD R14, R2, 0x1, -R7 ;  /* 0x00000001020e7824 */ /* 0x000fe200078e0a07 */
[----:B------:R-:W-:Y:S01]  /*03c0*/  LOP3.LUT R2, R8, 0x8, R18, 0xf8, !PT ;  /* 0x0000000808027812 */ /* 0x000fe200078ef812 */
[----:B------:R-:W-:Y:S01]  /*03d0*/  IMAD R6, R4, 0x800, R3 ;  /* 0x0000080004067824 */ /* 0x000fe200078e0203 */
[----:B------:R-:W-:Y:S01]  /*03e0*/  LOP3.LUT R174, R174, R0, RZ, 0x3c, !PT ;  /* 0x00000000aeae7212 */ /* 0x000fe200078e3cff */
[C---:B------:R-:W-:Y:S01]  /*03f0*/  IMAD R252, R4.reuse, 0x200, R11 ;  /* 0x0000020004fc7824 */ /* 0x040fe200078e020b */
[----:B------:R-:W-:Y:S01]  /*0400*/  LOP3.LUT R5, R9, 0x1, RZ, 0xc0, !PT ;  /* 0x0000000109057812 */ /* 0x000fe200078ec0ff */
[----:B------:R-:W-:Y:S01]  /*0410*/  IMAD.SHL.U32 R4, R4, 0x20, RZ ;  /* 0x0000002004047824 */ /* 0x000fe200078e00ff */
[----:B------:R-:W-:Y:S01]  /*0420*/  LOP3.LUT R3, R3, R2, R0, 0xf6, !PT ;  /* 0x0000000203037212 */ /* 0x000fe200078ef600 */
[----:B------:R-:W-:Y:S01]  /*0430*/  IMAD.IADD R174, R6, 0x1, R174 ;  /* 0x0000000106ae7824 */ /* 0x000fe200078e02ae */
[----:B------:R-:W-:Y:S01]  /*0440*/  LOP3.LUT R6, R10, 0xffffffe0, RZ, 0xc0, !PT ;  /* 0xffffffe00a067812 */ /* 0x000fe200078ec0ff */
[----:B------:R-:W-:Y:S01]  /*0450*/  IMAD.SHL.U32 R193, R252, 0x2, RZ ;  /* 0x00000002fcc17824 */ /* 0x000fe200078e00ff */
[----:B------:R-:W-:Y:S01]  /*0460*/  LEA.HI R2, R15, R16, RZ, 0x7 ;  /* 0x000000100f027211 */ /* 0x000fe200078f38ff */
[----:B------:R-:W-:Y:S01]  /*0470*/  IMAD.SHL.U32 R174, R174, 0x2, RZ ;  /* 0x00000002aeae7824 */ /* 0x000fe200078e00ff */
[----:B------:R-:W-:Y:S01]  /*0480*/  ISETP.NE.U32.AND P0, PT, R5, 0x1, PT ;  /* 0x000000010500780c */ /* 0x000fe20003f05070 */
[----:B------:R-:W-:Y:S01]  /*0490*/  IMAD.IADD R19, R16, 0x1, -R6 ;  /* 0x0000000110137824 */ /* 0x000fe200078e0a06 */
[----:B------:R-:W-:Y:S01]  /*04a0*/  LOP3.LUT R5, R17, 0x7ffffffc, RZ, 0xc0, !PT ;  /* 0x7ffffffc11057812 */ /* 0x000fe200078ec0ff */
[----:B------:R-:W-:Y:S01]  /*04b0*/  IMAD.SHL.U32 R3, R3, 0x2, RZ ;  /* 0x0000000203037824 */ /* 0x000fe200078e00ff */
[----:B------:R-:W-:-:S02]  /*04c0*/  LEA.HI R0, R10, R20, RZ, 0x1 ;  /* 0x000000140a007211 */ /* 0x000fc400078f08ff */
[----:B------:R-:W-:Y:S01]  /*04d0*/  SHF.R.S32.HI R2, RZ, 0x7, R2 ;  /* 0x00000007ff027819 */ /* 0x000fe20000011402 */
[----:B------:R-:W-:Y:S01]  /*04e0*/  IMAD.IADD R5, R16, 0x1, -R5 ;  /* 0x0000000110057824 */ /* 0x000fe200078e0a05 */
[----:B------:R-:W-:Y:S01]  /*04f0*/  LOP3.LUT R6, R0, 0xfffffffe, RZ, 0xc0, !PT ;  /* 0xfffffffe00067812 */ /* 0x000fe200078ec0ff */
[C---:B------:R-:W-:Y:S01]  /*0500*/  IMAD.SHL.U32 R0, R9.reuse, 0x40, RZ ;  /* 0x0000004009007824 */ /* 0x040fe200078e00ff */
[----:B------:R-:W-:Y:S01]  /*0510*/  R2P PR, R9, 0x6 ;  /* 0x0000000609007804 */ /* 0x000fe20000000000 */
[----:B------:R-:W-:Y:S01]  /*0520*/  IMAD.SHL.U32 R7, R2, 0x8, RZ ;  /* 0x0000000802077824 */ /* 0x000fe200078e00ff */
[----:B------:R-:W-:Y:S01]  /*0530*/  LOP3.LUT R237, R4, 0x6, R237, 0xf8, !PT ;  /* 0x0000000604ed7812 */ /* 0x000fe200078ef8ed */
[----:B------:R-:W-:Y:S01]  /*0540*/  IMAD.SHL.U32 R9, R5, 0x2, RZ ;  /* 0x0000000205097824 */ /* 0x000fe200078e00ff */
[----:B------:R-:W-:Y:S01]  /*0550*/  LOP3.LUT R0, R0, 0x1c0, RZ, 0xc0, !PT ;  /* 0x000001c000007812 */ /* 0x000fe200078ec0ff */
[----:B------:R-:W-:Y:S01]  /*0560*/  IMAD.IADD R180, R20, 0x1, -R6 ;  /* 0x0000000114b47824 */ /* 0x000fe200078e0a06 */
[----:B------:R-:W-:Y:S01]  /*0570*/  LOP3.LUT R5, R7, 0x8, RZ, 0xc0, !PT ;  /* 0x0000000807057812 */ /* 0x000fe200078ec0ff */
[----:B------:R-:W-:Y:S01]  /*0580*/  IMAD R6, R2, 0x1000, R9 ;  /* 0x0000100002067824 */ /* 0x000fe200078e0209 */
[----:B------:R-:W-:Y:S01]  /*0590*/  SHF.R.U32.HI R2, RZ, 0x3, R0 ;  /* 0x00000003ff027819 */ /* 0x000fe20000011600 */
[----:B------:R-:W-:Y:S01]  /*05a0*/  IMAD.SHL.U32 R7, R12, 0x10, RZ ;  /* 0x000000100c077824 */ /* 0x000fe200078e00ff */
[----:B------:R-:W-:Y:S01]  /*05b0*/  LOP3.LUT R4, R0, 0x20, R4, 0xf8, !PT ;  /* 0x0000002000047812 */ /* 0x000fe200078ef804 */
[----:B------:R-:W-:Y:S01]  /*05c0*/  IMAD R8, R180, 0x400, R6 ;  /* 0x00000400b4087824 */ /* 0x000fe200078e0206 */
[----:B------:R-:W-:Y:S01]  /*05d0*/  LOP3.LUT R11, R2, R0, R5, 0x1e, !PT ;  /* 0x00000000020b7212 */ /* 0x000fe200078e1e05 */
[----:B------:R-:W-:Y:S01]  /*05e0*/  IMAD.SHL.U32 R6, R14, 0x40, RZ ;  /* 0x000000400e067824 */ /* 0x000fe200078e00ff */
[----:B------:R-:W-:Y:S01]  /*05f0*/  LOP3.LUT R10, R5, 0x10, R7, 0xf8, !PT ;  /* 0x00000010050a7812 */ /* 0x000fe200078ef807 */
[----:B------:R-:W-:Y:S01]  /*0600*/  IMAD.SHL.U32 R0, R12, 0x8, RZ ;  /* 0x000000080c007824 */ /* 0x000fe200078e00ff */
[----:B------:R-:W-:Y:S01]  /*0610*/  SHF.R.S32.HI R5, RZ, 0x1f, R19 ;  /* 0x0000001fff057819 */ /* 0x000fe20000011413 */
[----:B------:R-:W-:Y:S01]  /*0620*/  IMAD.SHL.U32 R7, R13, 0x40, RZ ;  /* 0x000000400d077824 */ /* 0x000fe200078e00ff */
[----:B------:R-:W-:Y:S01]  /*0630*/  LOP3.LUT R4, R4, R2, RZ, 0x3c, !PT ;  /* 0x0000000204047212 */ /* 0x000fe200078e3cff */
[----:B------:R1:W-:Y:S01]  /*0640*/  STL [R1+0x4], R19 ;  /* 0x0000041301007387 */ /* 0x0003e20000100800 */
[----:B------:R-:W-:-:S02]  /*0650*/  LEA.HI R5, R5, R19, RZ, 0x2 ;  /* 0x0000001305057211 */ /* 0x000fc400078f10ff */
[----:B------:R-:W-:Y:S01]  /*0660*/  LOP3.LUT R2, R6, 0x1c0, RZ, 0xc0, !PT ;  /* 0x000001c006027812 */ /* 0x000fe200078ec0ff */
[----:B------:R-:W-:Y:S01]  /*0670*/  IMAD.IADD R189, R4, 0x1, R8 ;  /* 0x0000000104bd7824 */ /* 0x000fe200078e0208 */
[----:B------:R-:W-:Y:S01]  /*0680*/  SHF.R.S32.HI R6, RZ, 0x2, R5 ;  /* 0x00000002ff067819 */ /* 0x000fe20000011405 */
[----:B------:R-:W-:Y:S01]  /*0690*/  IMAD R5, R171, 0x400, R9 ;  /* 0x00000400ab057824 */ /* 0x000fe200078e0209 */
[----:B------:R-:W-:Y:S01]  /*06a0*/  SHF.R.U32.HI R4, RZ, 0x3, R2 ;  /* 0x00000003ff047819 */ /* 0x000fe20000011602 */
[----:B------:R-:W-:Y:S01]  /*06b0*/  IMAD.SHL.U32 R189, R189, 0x2, RZ ;  /* 0x00000002bdbd7824 */ /* 0x000fe200078e00ff */
[----:B------:R-:W-:Y:S01]  /*06c0*/  LOP3.LUT R8, R2, 0x8, R0, 0xf8, !PT ;  /* 0x0000000802087812 */ /* 0x000fe200078ef800 */
[----:B------:R-:W-:Y:S01]  /*06d0*/  IMAD.IADD R5, R5, 0x1, R11 ;  /* 0x0000000105057824 */ /* 0x000fe200078e020b */
[----:B------:R-:W-:Y:S01]  /*06e0*/  LOP3.LUT R0, R7, 0xfffffe00, RZ, 0xc0, !PT ;  /* 0xfffffe0007007812 */ /* 0x000fe200078ec0ff */
[----:B------:R-:W-:Y:S01]  /*06f0*/  IMAD R240, R180, 0x10, R6 ;  /* 0x00000010b4f07824 */ /* 0x000fe200078e0206 */
[----:B------:R-:W-:-:S02]  /*0700*/  LOP3.LUT R2, R4, R10, R2, 0x1e, !PT ;  /* 0x0000000a04027212 */ /* 0x000fc400078e1e02 */
[----:B------:R-:W-:Y:S01]  /*0710*/  LEA R241, R5, 0x6000, 0x1 ;  /* 0x0000600005f17811 */ /* 0x000fe200078e08ff */
[----:B------:R-:W-:Y:S01]  /*0720*/  IMAD R180, R180, 0x400, R0 ;  /* 0x00000400b4b47824 */ /* 0x000fe200078e0200 */
[----:B------:R-:W-:Y:S01]  /*0730*/  SHF.R.S32.HI R6, RZ, 0x1f, R240 ;  /* 0x0000001fff067819 */ /* 0x000fe200000114f0 */
[----:B------:R-:W-:Y:S01]  /*0740*/  IMAD R171, R171, 0x400, R0 ;  /* 0x00000400abab7824 */ /* 0x000fe200078e0200 */
[C---:B------:R-:W-:Y:S02]  /*0750*/  IADD3 R6, R241.reuse, 0x420, RZ ;  /* 0x00000420f1067810 */ /* 0x040fe40007ffe0ff */
[----:B------:R-:W-:Y:S02]  /*0760*/  @P1 IADD3 R6, R241, 0x3e0, RZ ;  /* 0x000003e0f1061810 */ /* 0x000fe40007ffe0ff */
[----:B------:R-:W-:Y:S02]  /*0770*/  LOP3.LUT R4, R8, R4, RZ, 0x3c, !PT ;  /* 0x0000000408047212 */ /* 0x000fe400078e3cff */
[----:B------:R-:W-:Y:S01]  /*0780*/  LOP3.LUT R179, R2, R0, RZ, 0xfc, !PT ;  /* 0x0000000002b37212 */ /* 0x000fe200078efcff */
[----:B------:R1:W-:Y:S01]  /*0790*/  STL [R1], R6 ;  /* 0x0000000601007387 */ /* 0x0003e20000100800 */
[----:B------:R-:W-:Y:S01]  /*07a0*/  IMAD.MOV.U32 R0, RZ, RZ, 0x40 ;  /* 0x00000040ff007424 */ /* 0x000fe200078e00ff */
[----:B------:R-:W-:Y:S01]  /*07b0*/  IADD3 R2, R240, -0x40, RZ ;  /* 0xffffffc0f0027810 */ /* 0x000fe20007ffe0ff */
[----:B------:R-:W-:Y:S01]  /*07c0*/  IMAD.IADD R180, R180, 0x1, R4 ;  /* 0x00000001b4b47824 */ /* 0x000fe200078e0204 */
[----:B------:R-:W-:Y:S01]  /*07d0*/  SEL R183, R183, 0x10, !P0 ;  /* 0x00000010b7b77807 */ /* 0x000fe20004000000 */
[----:B------:R-:W-:Y:S01]  /*07e0*/  IMAD.IADD R171, R4, 0x1, R171 ;  /* 0x0000000104ab7824 */ /* 0x000fe200078e02ab */
[----:B------:R-:W-:Y:S01]  /*07f0*/  SEL R0, R0, 0xffffffc0, !P3 ;  /* 0xffffffc000007807 */ /* 0x000fe20005800000 */
[----:B------:R-:W-:Y:S01]  /*0800*/  IMAD.MOV.U32 R4, RZ, RZ, 0x20 ;  /* 0x00000020ff047424 */ /* 0x000fe200078e00ff */
[----:B------:R-:W-:Y:S01]  /*0810*/  IADD3 R242, R241, 0x40, RZ ;  /* 0x00000040f1f27810 */ /* 0x000fe20007ffe0ff */
[----:B------:R-:W-:Y:S01]  /*0820*/  IMAD.IADD R190, R189, 0x1, R183 ;  /* 0x00000001bdbe7824 */ /* 0x000fe200078e02b7 */
[----:B------:R-:W-:Y:S01]  /*0830*/  @P2 IADD3 R242, R241, -0x40, RZ ;  /* 0xffffffc0f1f22810 */ /* 0x000fe20007ffe0ff */
[----:B------:R-:W-:Y:S01]  /*0840*/  IMAD.IADD R175, R174, 0x1, R0 ;  /* 0x00000001aeaf7824 */ /* 0x000fe200078e0200 */
[----:B------:R-:W-:Y:S01]  /*0850*/  SEL R176, R4, 0xffffffe0, !P4 ;  /* 0xffffffe004b07807 */ /* 0x000fe20006000000 */
[----:B------:R-:W-:Y:S01]  /*0860*/  IMAD.SHL.U32 R235, R2, 0x4, RZ ;  /* 0x0000000402eb7824 */ /* 0x000fe200078e00ff */
[----:B------:R-:W-:-:S02]  /*0870*/  SEL R4, R4, 0xffffffe0, !P1 ;  /* 0xffffffe004047807 */ /* 0x000fc40004800000 */
[----:B------:R-:W-:Y:S01]  /*0880*/  SHF.R.S32.HI R236, RZ, 0x1f, R2 ;  /* 0x0000001fffec7819 */ /* 0x000fe20000011402 */
[----:B------:R-:W-:Y:S01]  /*0890*/  IMAD.IADD R177, R174, 0x1, R176 ;  /* 0x00000001aeb17824 */ /* 0x000fe200078e02b0 */
[----:B------:R-:W-:Y:S01]  /*08a0*/  LEA R171, R171, 0xa000, 0x1 ;  /* 0x0000a000abab7811 */ /* 0x000fe200078e08ff */
[----:B------:R-:W-:Y:S01]  /*08b0*/  IMAD.IADD R188, R189, 0x1, R4 ;  /* 0x00000001bdbc7824 */ /* 0x000fe200078e0204 */
[----:B------:R-:W-:Y:S01]  /*08c0*/  SHF.L.U64.HI R236, R2, 0x2, R236 ;  /* 0x0000000202ec7819 */ /* 0x000fe200000102ec */
[----:B------:R-:W-:Y:S02]  /*08d0*/  IMAD.IADD R176, R176, 0x1, R175 ;  /* 0x00000001b0b07824 */ /* 0x000fe400078e02af */
[C---:B------:R-:W-:Y:S02]  /*08e0*/  IMAD.IADD R244, R4.reuse, 0x1, R241 ;  /* 0x0000000104f47824 */ /* 0x040fe400078e02f1 */
[----:B------:R-:W-:Y:S02]  /*08f0*/  IMAD.IADD R183, R183, 0x1, R188 ;  /* 0x00000001b7b77824 */ /* 0x000fe400078e02bc */
[----:B-12---:R-:W-:-:S02]  /*0900*/  IMAD.IADD R243, R4, 0x1, R242 ;  /* 0x0000000104f37824 */ /* 0x006fc400078e02f2 */
.L_x_68:
[----:B-1----:R-:W1:Y:S01]  /*0910*/  LDC.U8 R0, c[0x0][0x312] ;  /* 0x0000c480ff007b82 */ /* 0x002e620000000000 */
[----:B------:R-:W-:Y:S01]  /*0920*/  ISETP.NE.U32.AND P2, PT, RZ, c[0x0][0x240], PT ;  /* 0x00009000ff007a0c */ /* 0x000fe20003f45070 */
[----:B------:R-:W-:Y:S01]  /*0930*/  IMAD.SHL.U32 R9, R251, 0x4, RZ ;  /* 0x00000004fb097824 */ /* 0x000fe200078e00ff */
[----:B------:R-:W-:-:S02]  /*0940*/  ISETP.NE.U32.AND P3, PT, RZ, c[0x0][0x250], PT ;  /* 0x00009400ff007a0c */ /* 0x000fc40003f65070 */
[----:B------:R-:W-:Y:S02]  /*0950*/  SHF.R.S32.HI R30, RZ, 0x1f, R251 ;  /* 0x0000001fff1e7819 */ /* 0x000fe400000114fb */
[----:B------:R-:W-:Y:S02]  /*0960*/  ISETP.NE.AND.EX P2, PT, RZ, c[0x0][0x244], PT, P2 ;  /* 0x00009100ff007a0c */ /* 0x000fe40003f45320 */
[----:B------:R-:W-:Y:S02]  /*0970*/  ISETP.NE.AND.EX P3, PT, RZ, c[0x0][0x254], PT, P3 ;  /* 0x00009500ff007a0c */ /* 0x000fe40003f65330 */
[----:B------:R-:W-:Y:S02]  /*0980*/  SHF.L.U64.HI R8, R251, 0x2, R30 ;  /* 0x00000002fb087819 */ /* 0x000fe4000001021e */
[----:B--2---:R-:W-:Y:S02]  /*0990*/  IADD3 R4, P0, R9, c[0x0][0x240], RZ ;  /* 0x0000900009047a10 */ /* 0x004fe40007f1e0ff */
[----:B------:R-:W-:-:S02]  /*09a0*/  ISETP.EQ.U32.AND P5, PT, RZ, c[0x0][0x248], PT ;  /* 0x00009200ff007a0c */ /* 0x000fc40003fa2070 */
[----:B------:R-:W-:Y:S01]  /*09b0*/  IADD3.X R5, R8, c[0x0][0x244], RZ, P0, !PT ;  /* 0x0000910008057a10 */ /* 0x000fe200007fe4ff */
[----:B------:R-:W-:-:S04]  /*09c0*/  IMAD.MOV.U32 R225, RZ, RZ, RZ ;  /* 0x000000ffffe17224 */ /* 0x000fc800078e00ff */
[----:B---3--:R2:W3:Y:S01]  /*09d0*/  @P2 LDG.E R2, [R4.64+0x4] ;  /* 0x0000040604022981 */ /* 0x0084e2000c1e1900 */
[----:B------:R-:W-:Y:S02]  /*09e0*/  @P3 IADD3 R6, P0, R9, c[0x0][0x250], RZ ;  /* 0x0000940009063a10 */ /* 0x000fe40007f1e0ff */
[----:B-1----:R-:W-:Y:S01]  /*09f0*/  ISETP.NE.AND P4, PT, R0, RZ, PT ;  /* 0x000000ff0000720c */ /* 0x002fe20003f85270 */
[----:B------:R-:W-:-:S03]  /*0a00*/  IMAD.MOV.U32 R0, RZ, RZ, -0x1 ;  /* 0xffffffffff007424 */ /* 0x000fc600078e00ff */
[----:B------:R-:W-:-:S03]  /*0a10*/  ISETP.EQ.OR.EX P5, PT, RZ, c[0x0][0x24c], !P4, P5 ;  /* 0x00009300ff007a0c */ /* 0x000fc600067a2750 */
[----:B------:R2:W3:Y:S01]  /*0a20*/  @P2 LDG.E R0, [R4.64] ;  /* 0x0000000604002981 */ /* 0x0004e2000c1e1900 */
[----:B------:R-:W-:Y:S01]  /*0a30*/  IMAD.MOV.U32 R238, RZ, RZ, -0x1 ;  /* 0xffffffffffee7424 */ /* 0x000fe200078e00ff */
[----:B------:R-:W-:-:S05]  /*0a40*/  @P3 IADD3.X R7, R8, c[0x0][0x254], RZ, P0, !PT ;  /* 0x0000950008073a10 */ /* 0x000fca00007fe4ff */
[----:B-----5:R1:W5:Y:S01]  /*0a50*/  @P3 LDG.E R225, [R6.64] ;  /* 0x0000000606e13981 */ /* 0x020362000c1e1900 */
[----:B--2---:R-:W-:-:S04]  /*0a60*/  IADD3 R4, P1, R9, c[0x0][0x248], RZ ;  /* 0x0000920009047a10 */ /* 0x004fc80007f3e0ff */
[----:B------:R-:W-:-:S05]  /*0a70*/  IADD3.X R5, R8, c[0x0][0x24c], RZ, P1, !PT ;  /* 0x0000930008057a10 */ /* 0x000fca0000ffe4ff */
[----:B------:R1:W5:Y:S01]  /*0a80*/  @!P5 LDG.E R238, [R4.64] ;  /* 0x0000000604eed981 */ /* 0x000362000c1e1900 */
[----:B------:R-:W-:-:S04]  /*0a90*/  ISETP.NE.U32.AND P0, PT, RZ, c[0x0][0x248], PT ;  /* 0x00009200ff007a0c */ /* 0x000fc80003f05070 */
[----:B------:R-:W-:Y:S01]  /*0aa0*/  ISETP.NE.AND.EX P0, PT, RZ, c[0x0][0x24c], PT, P0 ;  /* 0x00009300ff007a0c */ /* 0x000fe20003f05300 */
[----:B---3--:R-:W-:Y:S02]  /*0ab0*/  @P2 IMAD.IADD R19, R2, 0x1, -R0 ;  /* 0x0000000102132824 */ /* 0x008fe400078e0a00 */
[----:B------:R-:W-:Y:S02]  /*0ac0*/  IMAD.MOV.U32 R2, RZ, RZ, c[0x0][0x218] ;  /* 0x00008600ff027624 */ /* 0x000fe400078e00ff */
[----:B------:R-:W-:-:S08]  /*0ad0*/  @!P2 IMAD.MOV.U32 R19, RZ, RZ, c[0x0][0x214] ;  /* 0x00008500ff13a624 */ /* 0x000fd000078e00ff */
[----:B----4-:R-:W-:Y:S05]  /*0ae0*/  @!P0 BRA `(.L_x_0) ;  /* 0x0000003000008947 */ /* 0x010fea0003800000 */
[----:B-1----:R-:W2:Y:S02]  /*0af0*/  @P4 LDG.E R2, [R4.64+0x4] ;  /* 0x0000040604024981 */ /* 0x002ea4000c1e1900 */
[----:B--2--5:R-:W-:-:S06]  /*0b00*/  @P4 IADD3 R2, R2, -R238, RZ ;  /* 0x800000ee02024210 */ /* 0x024fcc0007ffe0ff */
[----:B------:R1:W5:Y:S02]  /*0b10*/  @!P4 LDG.E R2, [R4.64] ;  /* 0x000000060402c981 */ /* 0x000364000c1e1900 */
.L_x_0:
[----:B-1----:R-:W-:-:S04]  /*0b20*/  ISETP.NE.U32.AND P1, PT, RZ, c[0x0][0x258], PT ;  /* 0x00009600ff007a0c */ /* 0x002fc80003f25070 */
[----:B------:R-:W-:-:S13]  /*0b30*/  ISETP.NE.AND.EX P1, PT, RZ, c[0x0][0x25c], PT, P1 ;  /* 0x00009700ff007a0c */ /* 0x000fda0003f25310 */
[----:B------:R-:W-:-:S04]  /*0b40*/  @P1 IADD3 R4, P0, R9, c[0x0][0x258], RZ ;  /* 0x0000960009041a10 */ /* 0x000fc80007f1e0ff */
[----:B------:R-:W-:-:S06]  /*0b50*/  @P1 IADD3.X R5, R8, c[0x0][0x25c], RZ, P0, !PT ;  /* 0x0000970008051a10 */ /* 0x000fcc00007fe4ff */
[----:B------:R-:W2:Y:S01]  /*0b60*/  @P1 LDG.E R5, [R4.64] ;  /* 0x0000000604051981 */ /* 0x000ea2000c1e1900 */
[----:B------:R-:W-:Y:S01]  /*0b70*/  @!P1 ISETP.NE.U32.AND P0, PT, RZ, c[0x0][0x268], PT ;  /* 0x00009a00ff009a0c */ /* 0x000fe20003f05070 */
[----:B------:R-:W-:-:S03]  /*0b80*/  IMAD.SHL.U32 R233, R226, 0x80, RZ ;  /* 0x00000080e2e97824 */ /* 0x000fc600078e00ff */
[----:B------:R-:W-:-:S04]  /*0b90*/  @!P1 ISETP.NE.AND.EX P0, PT, RZ, c[0x0][0x26c], PT, P0 ;  /* 0x00009b00ff009a0c */ /* 0x000fc80003f05300 */
[----:B------:R-:W-:Y:S01]  /*0ba0*/  @!P1 SEL R4, RZ, c[0x0][0x21c], !P0 ;  /* 0x00008700ff049a07 */ /* 0x000fe20004000000 */
[----:B--2--5:R-:W-:-:S03]  /*0bb0*/  @P1 IMAD.IADD R194, R5, 0x1, -R225 ;  /* 0x0000000105c21824 */ /* 0x024fc600078e0ae1 */
[----:B------:R-:W-:-:S04]  /*0bc0*/  @!P1 IADD3 R194, R4, R2, -R225 ;  /* 0x0000000204c29210 */ /* 0x000fc80007ffe8e1 */
[----:B------:R-:W-:-:S13]  /*0bd0*/  ISETP.GT.AND P0, PT, R194, R233, PT ;  /* 0x000000e9c200720c */ /* 0x000fda0003f04270 */
[----:B------:R-:W-:Y:S05]  /*0be0*/  @!P0 BRA `(.L_x_1) ;  /* 0x00006a3000008947 */ /* 0x000fea0003800000 */
[----:B------:R-:W-:Y:S01]  /*0bf0*/  ISETP.NE.AND P0, PT, R238, -0x1, PT ;  /* 0xffffffffee00780c */ /* 0x000fe20003f05270 */
[----:B------:R-:W-:Y:S01]  /*0c00*/  IMAD R4, R30, c[0x0][0x178], RZ ;  /* 0x00005e001e047a24 */ /* 0x000fe200078e02ff */
[----:B------:R-:W-:Y:S01]  /*0c10*/  IADD3 R2, R19, 0x3f, RZ ;  /* 0x0000003f13027810 */ /* 0x000fe20007ffe0ff */
[C---:B------:R-:W-:Y:S01]  /*0c20*/  IMAD.WIDE.U32 R26, R251.reuse, c[0x0][0x178], RZ ;  /* 0x00005e00fb1a7a25 */ /* 0x040fe200078e00ff */
[C---:B------:R-:W-:Y:S02]  /*0c30*/  ISETP.NE.AND P1, PT, R0.reuse, -0x1, PT ;  /* 0xffffffff0000780c */ /* 0x040fe40003f25270 */
[----:B------:R-:W-:Y:S01]  /*0c40*/  SHF.R.S32.HI R8, RZ, 0x1f, R2 ;  /* 0x0000001fff087819 */ /* 0x000fe20000011402 */
[----:B------:R-:W-:Y:S02]  /*0c50*/  IMAD R4, R251, c[0x0][0x17c], R4 ;  /* 0x00005f00fb047a24 */ /* 0x000fe400078e0204 */
[----:B------:R-:W-:Y:S01]  /*0c60*/  IMAD.WIDE.U32 R6, R0, c[0x0][0x190], RZ ;  /* 0x0000640000067a25 */ /* 0x000fe200078e00ff */
[----:B------:R-:W-:-:S03]  /*0c70*/  LEA.HI R8, R8, R2, RZ, 0x6 ;  /* 0x0000000208087211 */ /* 0x000fc600078f30ff */
[----:B------:R-:W-:Y:S01]  /*0c80*/  IMAD R10, R0, c[0x0][0x194], RZ ;  /* 0x00006500000a7a24 */ /* 0x000fe200078e02ff */
[----:B------:R-:W-:Y:S01]  /*0c90*/  LOP3.LUT R9, R8, 0xffffffc0, RZ, 0xc0, !PT ;  /* 0xffffffc008097812 */ /* 0x000fe200078ec0ff */
[----:B------:R-:W-:Y:S01]  /*0ca0*/  @P0 IMAD.IADD R2, R225, 0x1, R238 ;  /* 0x00000001e1020824 */ /* 0x000fe200078e02ee */
[----:B------:R-:W-:Y:S01]  /*0cb0*/  SEL R26, R26, R6, !P1 ;  /* 0x000000061a1a7207 */ /* 0x000fe20004800000 */
[----:B------:R-:W-:Y:S01]  /*0cc0*/  IMAD.IADD R23, R27, 0x1, R4 ;  /* 0x000000011b177824 */ /* 0x000fe200078e0204 */
[----:B------:R-:W-:Y:S01]  /*0cd0*/  @P1 IADD3 R23, R7, R10, RZ ;  /* 0x0000000a07171210 */ /* 0x000fe20007ffe0ff */
[C---:B------:R-:W-:Y:S01]  /*0ce0*/  @P0 IMAD.WIDE.U32 R4, R2.reuse, c[0x0][0x198], RZ ;  /* 0x0000660002040a25 */ /* 0x040fe200078e00ff */
[----:B------:R-:W-:Y:S02]  /*0cf0*/  IADD3 R10, R9, -0x40, RZ ;  /* 0xffffffc0090a7810 */ /* 0x000fe40007ffe0ff */
[----:B------:R-:W-:Y:S01]  /*0d00*/  SHF.R.S32.HI R182, RZ, 0x6, R8 ;  /* 0x00000006ffb67819 */ /* 0x000fe20000011408 */
[----:B------:R-:W-:Y:S01]  /*0d10*/  @P0 IMAD R28, R2, c[0x0][0x19c], R5 ;  /* 0x00006700021c0a24 */ /* 0x000fe200078e0205 */
[----:B------:R-:W-:Y:S01]  /*0d20*/  SHF.R.S32.HI R16, RZ, 0x1f, R10 ;  /* 0x0000001fff107819 */ /* 0x000fe2000001140a */
[----:B------:R-:W-:Y:S01]  /*0d30*/  @P0 IMAD.MOV.U32 R27, RZ, RZ, R4 ;  /* 0x000000ffff1b0224 */ /* 0x000fe200078e0004 */
[----:B------:R-:W-:Y:S05]  /*0d40*/  @P0 BRA `(.L_x_2) ;  /* 0x000000a000000947 */ /* 0x000fea0003800000 */
[----:B------:R-:W-:Y:S01]  /*0d50*/  SHF.R.S32.HI R2, RZ, 0x1f, R225 ;  /* 0x0000001fff027819 */ /* 0x000fe200000114e1 */
[----:B------:R-:W-:-:S04]  /*0d60*/  IMAD.WIDE.U32 R4, R225, c[0x0][0x198], RZ ;  /* 0x00006600e1047a25 */ /* 0x000fc800078e00ff */
[----:B------:R-:W-:Y:S02]  /*0d70*/  IMAD R2, R2, c[0x0][0x198], RZ ;  /* 0x0000660002027a24 */ /* 0x000fe400078e02ff */
[----:B------:R-:W-:Y:S02]  /*0d80*/  IMAD R6, R30, c[0x0][0x180], RZ ;  /* 0x000060001e067a24 */ /* 0x000fe400078e02ff */
[----:B------:R-:W-:-:S05]  /*0d90*/  IMAD R2, R225, c[0x0][0x19c], R2 ;  /* 0x00006700e1027a24 */ /* 0x000fca00078e0202 */
[----:B------:R-:W-:Y:S01]  /*0da0*/  IADD3 R5, R5, R2, RZ ;  /* 0x0000000205057210 */ /* 0x000fe20007ffe0ff */
[----:B------:R-:W-:-:S04]  /*0db0*/  IMAD R2, R251, c[0x0][0x184], R6 ;  /* 0x00006100fb027a24 */ /* 0x000fc800078e0206 */
[----:B------:R-:W-:-:S05]  /*0dc0*/  IMAD.WIDE.U32 R4, R251, c[0x0][0x180], R4 ;  /* 0x00006000fb047a25 */ /* 0x000fca00078e0004 */
[----:B------:R-:W-:Y:S02]  /*0dd0*/  IADD3 R28, R5, R2, RZ ;  /* 0x00000002051c7210 */ /* 0x000fe40007ffe0ff */
[----:B------:R-:W-:Y:S02]  /*0de0*/  MOV R27, R4 ;  /* 0x00000004001b7202 */ /* 0x000fe40000000f00 */
.L_x_2:
[----:B------:R-:W-:-:S05]  /*0df0*/  @P0 IADD3 R2, R225, R238, RZ ;  /* 0x000000eee1020210 */ /* 0x000fca0007ffe0ff */
[----:B------:R-:W-:-:S04]  /*0e00*/  @P0 IMAD.WIDE.U32 R4, R2, c[0x0][0x1a0], RZ ;  /* 0x0000680002040a25 */ /* 0x000fc800078e00ff */
[----:B------:R-:W-:Y:S01]  /*0e10*/  @P0 IMAD R24, R2, c[0x0][0x1a4], R5 ;  /* 0x0000690002180a24 */ /* 0x000fe200078e0205 */
[----:B------:R-:W-:Y:S01]  /*0e20*/  @P0 MOV R22, R4 ;  /* 0x0000000400160202 */ /* 0x000fe20000000f00 */
        /* <DEDUP_REMOVED lines=11> */
.L_x_3:
[----:B------:R-:W-:Y:S01]  /*0ee0*/  IABS R11, c[0x0][0x1c8] ;  /* 0x00007200000b7a13 */ /* 0x000fe20000000000 */
[----:B------:R-:W1:Y:S01]  /*0ef0*/  S2R R34, SR_CTAID.Z ;  /* 0x0000000000227919 */ /* 0x000e620000002700 */
[----:B------:R-:W-:Y:S01]  /*0f00*/  IMAD.MOV.U32 R14, RZ, RZ, c[0x0][0x224] ;  /* 0x00008900ff0e7624 */ /* 0x000fe200078e00ff */
[----:B------:R-:W2:Y:S01]  /*0f10*/  LDC.U8 R17, c[0x0][0x328] ;  /* 0x0000ca00ff117b82 */ /* 0x000ea20000000000 */
[----:B------:R-:W3:Y:S01]  /*0f20*/  I2F.RP R4, R11 ;  /* 0x0000000b00047306 */ /* 0x000ee20000209400 */
[C---:B------:R-:W-:Y:S01]  /*0f30*/  @P1 IMAD.WIDE.U32 R6, R0.reuse, c[0x0][0x370], RZ ;  /* 0x0000dc0000061a25 */ /* 0x040fe200078e00ff */
[----:B------:R-:W4:Y:S01]  /*0f40*/  S2R R25, SR_CTAID.X ;  /* 0x0000000000197919 */ /* 0x000f220000002500 */
[----:B------:R-:W-:Y:S02]  /*0f50*/  SHF.R.S32.HI R14, RZ, 0x1f, R14 ;  /* 0x0000001fff0e7819 */ /* 0x000fe4000001140e */
[----:B------:R-:W-:Y:S01]  /*0f60*/  @P1 IMAD R13, R0, c[0x0][0x374], R7 ;  /* 0x0000dd00000d1a24 */ /* 0x000fe200078e0207 */
[----:B------:R-:W-:Y:S01]  /*0f70*/  @P1 MOV R12, R6 ;  /* 0x00000006000c1202 */ /* 0x000fe20000000f00 */
[----:B------:R-:W-:Y:S01]  /*0f80*/  @!P1 IMAD.WIDE.U32 R6, R251, c[0x0][0x368], RZ ;  /* 0x0000da00fb069a25 */ /* 0x000fe200078e00ff */
[----:B------:R-:W5:Y:S03]  /*0f90*/  LDC.U8 R29, c[0x0][0x3d0] ;  /* 0x0000f400ff1d7b82 */ /* 0x000f660000000000 */
[----:B------:R-:W-:-:S02]  /*0fa0*/  IMAD.MOV.U32 R245, RZ, RZ, c[0x0][0x22c] ;  /* 0x00008b00fff57624 */ /* 0x000fc400078e00ff */
[----:B------:R-:W-:Y:S02]  /*0fb0*/  @!P1 IMAD.MOV.U32 R12, RZ, RZ, R6 ;  /* 0x000000ffff0c9224 */ /* 0x000fe400078e0006 */
[----:B------:R-:W-:Y:S01]  /*0fc0*/  IMAD.WIDE R20, R245, c[0x0][0x1c0], RZ ;  /* 0x00007000f5147a25 */ /* 0x000fe200078e02ff */
[----:B---3--:R-:W3:Y:S03]  /*0fd0*/  MUFU.RCP R4, R4 ;  /* 0x0000000400047308 */ /* 0x008ee60000001000 */
[----:B------:R-:W-:Y:S01]  /*0fe0*/  IMAD.SHL.U32 R6, R251, 0x80, RZ ;  /* 0x00000080fb067824 */ /* 0x000fe200078e00ff */
[----:B-1----:R-:W-:Y:S02]  /*0ff0*/  IABS R8, R34 ;  /* 0x0000002200087213 */ /* 0x002fe40000000000 */
[----:B------:R-:W-:Y:S02]  /*1000*/  LOP3.LUT R9, R34, c[0x0][0x1c8], RZ, 0x3c, !PT ;  /* 0x0000720022097a12 */ /* 0x000fe400078e3cff */
[----:B--2---:R-:W-:-:S02]  /*1010*/  ISETP.NE.AND P3, PT, R17, RZ, PT ;  /* 0x000000ff1100720c */ /* 0x004fc40003f65270 */
[----:B------:R-:W-:Y:S02]  /*1020*/  ISETP.GE.AND P4, PT, R9, RZ, PT ;  /* 0x000000ff0900720c */ /* 0x000fe40003f86270 */
[----:B------:R-:W-:Y:S02]  /*1030*/  SHF.L.U64.HI R9, R251, 0x7, R30 ;  /* 0x00000007fb097819 */ /* 0x000fe4000001021e */
[----:B------:R-:W-:Y:S02]  /*1040*/  SHF.R.S32.HI R32, RZ, 0x1f, R34 ;  /* 0x0000001fff207819 */ /* 0x000fe40000011422 */
[----:B---3--:R-:W-:Y:S02]  /*1050*/  IADD3 R4, R4, 0xffffffe, RZ ;  /* 0x0ffffffe04047810 */ /* 0x008fe40007ffe0ff */
[----:B------:R-:W-:Y:S02]  /*1060*/  SEL R9, R9, RZ, P2 ;  /* 0x000000ff09097207 */ /* 0x000fe40001000000 */
[----:B------:R-:W1:Y:S02]  /*1070*/  F2I.FTZ.U32.TRUNC.NTZ R5, R4 ;  /* 0x0000000400057305 */ /* 0x000e64000021f000 */
[----:B-1----:R-:W-:Y:S01]  /*1080*/  IADD3 R2, RZ, -R5, RZ ;  /* 0x80000005ff027210 */ /* 0x002fe20007ffe0ff */
[----:B------:R-:W-:-:S04]  /*1090*/  IMAD.MOV.U32 R4, RZ, RZ, RZ ;  /* 0x000000ffff047224 */ /* 0x000fc800078e00ff */
[----:B------:R-:W-:-:S04]  /*10a0*/  IMAD R2, R2, R11, RZ ;  /* 0x0000000b02027224 */ /* 0x000fc800078e02ff */
[----:B------:R-:W-:-:S04]  /*10b0*/  IMAD.HI.U32 R2, R5, R2, R4 ;  /* 0x0000000205027227 */ /* 0x000fc800078e0004 */
[----:B------:R-:W-:Y:S02]  /*10c0*/  @!P1 IMAD R5, R30, c[0x0][0x368], RZ ;  /* 0x0000da001e059a24 */ /* 0x000fe400078e02ff */
[----:B------:R-:W-:-:S04]  /*10d0*/  IMAD.HI.U32 R2, R2, R8, RZ ;  /* 0x0000000802027227 */ /* 0x000fc800078e00ff */
[----:B------:R-:W-:Y:S01]  /*10e0*/  @!P1 IMAD R5, R251, c[0x0][0x36c], R5 ;  /* 0x0000db00fb059a24 */ /* 0x000fe200078e0205 */
[----:B------:R-:W-:-:S04]  /*10f0*/  IADD3 R4, -R2, RZ, RZ ;  /* 0x000000ff02047210 */ /* 0x000fc80007ffe1ff */
[----:B------:R-:W-:Y:S01]  /*1100*/  @!P1 IADD3 R13, R7, R5, RZ ;  /* 0x00000005070d9210 */ /* 0x000fe20007ffe0ff */
[----:B------:R-:W-:Y:S02]  /*1110*/  IMAD R4, R11, R4, R8 ;  /* 0x000000040b047224 */ /* 0x000fe400078e0208 */
[----:B------:R-:W-:Y:S02]  /*1120*/  IMAD R8, R14, R251, RZ ;  /* 0x000000fb0e087224 */ /* 0x000fe400078e02ff */
[----:B------:R-:W-:Y:S01]  /*1130*/  IMAD.WIDE.U32 R14, R251, c[0x0][0x224], RZ ;  /* 0x00008900fb0e7a25 */ /* 0x000fe200078e00ff */
[----:B------:R-:W-:-:S03]  /*1140*/  ISETP.GT.U32.AND P5, PT, R11, R4, PT ;  /* 0x000000040b00720c */ /* 0x000fc60003fa4070 */
[----:B------:R-:W-:Y:S02]  /*1150*/  IMAD R5, R30, c[0x0][0x224], R8 ;  /* 0x000089001e057a24 */ /* 0x000fe400078e0208 */
[----:B------:R-:W-:-:S03]  /*1160*/  IMAD R8, R21, R14, RZ ;  /* 0x0000000e15087224 */ /* 0x000fc600078e02ff */
[----:B------:R-:W-:Y:S01]  /*1170*/  IADD3 R5, R15, R5, RZ ;  /* 0x000000050f057210 */ /* 0x000fe20007ffe0ff */
[----:B------:R-:W-:-:S04]  /*1180*/  IMAD.WIDE.U32 R14, R20, R14, RZ ;  /* 0x0000000e140e7225 */ /* 0x000fc800078e00ff */
[----:B------:R-:W-:Y:S01]  /*1190*/  @!P5 IADD3 R4, R4, -R11, RZ ;  /* 0x8000000b0404d210 */ /* 0x000fe20007ffe0ff */
[----:B------:R-:W-:Y:S01]  /*11a0*/  IMAD R8, R20, R5, R8 ;  /* 0x0000000514087224 */ /* 0x000fe200078e0208 */
[----:B------:R-:W-:Y:S01]  /*11b0*/  SEL R5, R6, RZ, P2 ;  /* 0x000000ff06057207 */ /* 0x000fe20001000000 */
[-C--:B------:R-:W-:Y:S01]  /*11c0*/  IMAD.WIDE.U32 R6, R20, R0.reuse, RZ ;  /* 0x0000000014067225 */ /* 0x080fe200078e00ff */
[----:B------:R-:W-:Y:S02]  /*11d0*/  ISETP.GE.U32.AND P6, PT, R4, R11, PT ;  /* 0x0000000b0400720c */ /* 0x000fe40003fc6070 */
[----:B------:R-:W-:Y:S01]  /*11e0*/  IADD3 R5, P2, R10, R5, RZ ;  /* 0x000000050a057210 */ /* 0x000fe20007f5e0ff */
[C---:B------:R-:W-:Y:S01]  /*11f0*/  IMAD R11, R21.reuse, R0, RZ ;  /* 0x00000000150b7224 */ /* 0x040fe200078e02ff */
[----:B------:R-:W-:Y:S02]  /*1200*/  @!P5 IADD3 R2, R2, 0x1, RZ ;  /* 0x000000010202d810 */ /* 0x000fe40007ffe0ff */
[----:B------:R-:W-:Y:S01]  /*1210*/  ISETP.NE.AND P5, PT, RZ, c[0x0][0x1c8], PT ;  /* 0x00007200ff007a0c */ /* 0x000fe20003fa5270 */
[----:B------:R-:W-:Y:S01]  /*1220*/  IMAD.X R4, R16, 0x1, R9, P2 ;  /* 0x0000000110047824 */ /* 0x000fe200010e0609 */
[----:B------:R-:W-:Y:S01]  /*1230*/  SEL R18, R14, R6, !P1 ;  /* 0x000000060e127207 */ /* 0x000fe20004800000 */
[-C--:B------:R-:W-:Y:S01]  /*1240*/  IMAD R17, R21, R5.reuse, RZ ;  /* 0x0000000515117224 */ /* 0x080fe200078e02ff */
[----:B------:R-:W-:Y:S01]  /*1250*/  IADD3 R15, R15, R8, RZ ;  /* 0x000000080f0f7210 */ /* 0x000fe20007ffe0ff */
[----:B------:R-:W-:Y:S01]  /*1260*/  IMAD.WIDE.U32 R8, R20, R5, RZ ;  /* 0x0000000514087225 */ /* 0x000fe200078e00ff */
[----:B-----5:R-:W-:-:S02]  /*1270*/  ISETP.NE.AND P2, PT, R29, RZ, PT ;  /* 0x000000ff1d00720c */ /* 0x020fc40003f45270 */
[----:B------:R-:W-:Y:S01]  /*1280*/  @P6 IADD3 R2, R2, 0x1, RZ ;  /* 0x0000000102026810 */ /* 0x000fe20007ffe0ff */
[----:B------:R-:W-:Y:S01]  /*1290*/  IMAD R6, R20, R4, R17 ;  /* 0x0000000414067224 */ /* 0x000fe200078e0211 */
[----:B------:R-:W-:Y:S01]  /*12a0*/  @P1 IADD3 R15, R7, R11, RZ ;  /* 0x0000000b070f1210 */ /* 0x000fe20007ffe0ff */
[----:B------:R-:W-:Y:S02]  /*12b0*/  @P3 IMAD R4, R251, c[0x0][0x214], RZ ;  /* 0x00008500fb043a24 */ /* 0x000fe400078e02ff */
[----:B------:R-:W-:Y:S01]  /*12c0*/  IMAD.MOV.U32 R14, RZ, RZ, R2 ;  /* 0x000000ffff0e7224 */ /* 0x000fe200078e0002 */
[----:B------:R-:W-:Y:S01]  /*12d0*/  IADD3 R11, R9, R6, RZ ;  /* 0x00000006090b7210 */ /* 0x000fe20007ffe0ff */
[C---:B----4-:R-:W-:Y:S01]  /*12e0*/  IMAD.WIDE.U32 R20, R25.reuse, c[0x0][0x3d8], RZ ;  /* 0x0000f60019147a25 */ /* 0x050fe200078e00ff */
[----:B------:R-:W-:Y:S02]  /*12f0*/  @P3 SEL R4, R4, R0, !P1 ;  /* 0x0000000004043207 */ /* 0x000fe40004800000 */
[----:B------:R-:W-:Y:S01]  /*1300*/  @!P4 IADD3 R14, -R14, RZ, RZ ;  /* 0x000000ff0e0ec210 */ /* 0x000fe20007ffe1ff */
[----:B------:R-:W-:Y:S01]  /*1310*/  IMAD R5, R25, c[0x0][0x3dc], R21 ;  /* 0x0000f70019057a24 */ /* 0x000fe200078e0215 */
[----:B------:R-:W-:Y:S01]  /*1320*/  @!P5 LOP3.LUT R14, RZ, c[0x0][0x1c8], RZ, 0x33, !PT ;  /* 0x00007200ff0eda12 */ /* 0x000fe200078e33ff */
[----:B------:R-:W-:Y:S01]  /*1330*/  IMAD R29, R34, c[0x0][0x22c], RZ ;  /* 0x00008b00221d7a24 */ /* 0x000fe200078e02ff */
[----:B------:R-:W-:Y:S01]  /*1340*/  SEL R21, R20, RZ, P2 ;  /* 0x000000ff14157207 */ /* 0x000fe20001000000 */
[----:B------:R-:W-:Y:S01]  /*1350*/  @!P3 IMAD R7, R251, c[0x0][0x1c0], R34 ;  /* 0x00007000fb07ba24 */ /* 0x000fe200078e0222 */
[----:B------:R-:W-:Y:S01]  /*1360*/  SHF.R.S32.HI R20, RZ, 0x1f, R233 ;  /* 0x0000001fff147819 */ /* 0x000fe200000114e9 */
[----:B------:R-:W-:Y:S01]  /*1370*/  @P3 IMAD R2, R34, c[0x0][0x234], R4 ;  /* 0x00008d0022023a24 */ /* 0x000fe200078e0204 */
[----:B------:R-:W-:Y:S01]  /*1380*/  SHF.R.S32.HI R31, RZ, 0x1f, R29 ;  /* 0x0000001fff1f7819 */ /* 0x000fe2000001141d */
[----:B------:R-:W-:Y:S01]  /*1390*/  @!P3 IMAD R2, R7, c[0x0][0x214], RZ ;  /* 0x000085000702ba24 */ /* 0x000fe200078e02ff */
[----:B------:R-:W-:-:S02]  /*13a0*/  SEL R17, R5, RZ, P2 ;  /* 0x000000ff05117207 */ /* 0x000fc40001000000 */
[----:B------:R-:W-:Y:S01]  /*13b0*/  SHF.R.S32.HI R25, RZ, 0x1f, R14 ;  /* 0x0000001fff197819 */ /* 0x000fe2000001140e */
[----:B------:R-:W-:Y:S05]  /*13c0*/  @!P3 BRA `(.L_x_4) ;  /* 0x000000700000b947 */ /* 0x000fea0003800000 */
[C---:B------:R-:W-:Y:S01]  /*13d0*/  @!P1 IMAD R0, R251.reuse, c[0x0][0x224], RZ ;  /* 0x00008900fb009a24 */ /* 0x040fe200078e02ff */
[----:B------:R-:W-:Y:S02]  /*13e0*/  MOV R5, 0x80 ;  /* 0x0000008000057802 */ /* 0x000fe40000000f00 */
[----:B------:R-:W-:Y:S02]  /*13f0*/  MOV R4, c[0x0][0x210] ;  /* 0x0000840000047a02 */ /* 0x000fe40000000f00 */
[----:B------:R-:W-:-:S03]  /*1400*/  LEA R0, R251, R0, 0x7 ;  /* 0x00000000fb007211 */ /* 0x000fc600078e38ff */
[----:B------:R-:W-:-:S04]  /*1410*/  IMAD R4, R5, R4, c[0x0][0x234] ;  /* 0x00008d0005047624 */ /* 0x000fc800078e0204 */
[----:B------:R-:W-:Y:S01]  /*1420*/  IMAD R0, R4, R34, R0 ;  /* 0x0000002204007224 */ /* 0x000fe200078e0200 */
[----:B------:R-:W-:Y:S05]  /*1430*/  BRA `(.L_x_5) ;  /* 0x0000002000007947 */ /* 0x000fea0003800000 */
.L_x_4:
[----:B------:R-:W-:-:S04]  /*1440*/  IMAD R0, R251, c[0x0][0x1c0], R34 ;  /* 0x00007000fb007a24 */ /* 0x000fc800078e0222 */
[----:B------:R-:W-:Y:S02]  /*1450*/  IMAD R0, R0, c[0x0][0x224], RZ ;  /* 0x0000890000007a24 */ /* 0x000fe400078e02ff */
.L_x_5:
[----:B------:R-:W2:Y:S01]  /*1460*/  LDL R37, [R1+0x4] ;  /* 0x0000040001257983 */ /* 0x000ea20000100800 */
[----:B------:R-:W-:Y:S01]  /*1470*/  IMAD R245, R245, c[0x0][0x1c0], RZ ;  /* 0x00007000f5f57a24 */ /* 0x000fe200078e02ff */
[----:B------:R-:W-:Y:S01]  /*1480*/  IADD3 R4, P1, R206, R12, RZ ;  /* 0x0000000cce047210 */ /* 0x000fe20007f3e0ff */
[----:B------:R-:W-:Y:S01]  /*1490*/  IMAD.IADD R6, R10, 0x1, R2 ;  /* 0x000000010a067824 */ /* 0x000fe200078e0202 */
[----:B------:R-:W1:Y:S01]  /*14a0*/  S2R R35, SR_TID.X ;  /* 0x0000000000237919 */ /* 0x000e620000002100 */
[----:B------:R-:W-:Y:S01]  /*14b0*/  SHF.R.S32.HI R207, RZ, 0x1f, R206 ;  /* 0x0000001fffcf7819 */ /* 0x000fe200000114ce */
[----:B------:R-:W-:Y:S01]  /*14c0*/  IMAD.SHL.U32 R222, R245, 0x40, RZ ;  /* 0x00000040f5de7824 */ /* 0x000fe200078e00ff */
[----:B------:R-:W-:Y:S01]  /*14d0*/  BSSY B1, `(.L_x_1) ;  /* 0x0000614000017945 */ /* 0x000fe20003800000 */
[----:B------:R-:W3:Y:S01]  /*14e0*/  S2R R36, SR_TID.X ;  /* 0x0000000000247919 */ /* 0x000ee20000002100 */
[----:B------:R-:W-:Y:S02]  /*14f0*/  IMAD.MOV.U32 R33, RZ, RZ, 0x4 ;  /* 0x00000004ff217424 */ /* 0x000fe400078e00ff */
[----:B------:R-:W-:Y:S01]  /*1500*/  IMAD.X R5, R207, 0x1, R13, P1 ;  /* 0x00000001cf057824 */ /* 0x000fe200008e060d */
[----:B------:R-:W-:Y:S01]  /*1510*/  IADD3 R7, P3, P1, R8, R222, R29 ;  /* 0x000000de08077210 */ /* 0x000fe2000797e01d */
[----:B------:R-:W-:Y:S01]  /*1520*/  IMAD.WIDE R8, R6, R33, c[0x0][0x200] ;  /* 0x0000800006087625 */ /* 0x000fe200078e0221 */
[----:B------:R-:W-:-:S02]  /*1530*/  IADD3 R13, R10, R0, RZ ;  /* 0x000000000a0d7210 */ /* 0x000fc40007ffe0ff */
[----:B------:R-:W-:Y:S01]  /*1540*/  SHF.R.S32.HI R0, RZ, 0x1f, R222 ;  /* 0x0000001fff007819 */ /* 0x000fe200000114de */
[----:B------:R-:W-:Y:S01]  /*1550*/  IMAD R2, R16, c[0x0][0x370], RZ ;  /* 0x0000dc0010027a24 */ /* 0x000fe200078e02ff */
[----:B------:R-:W-:Y:S01]  /*1560*/  IADD3 R6, P4, R218, R10, RZ ;  /* 0x0000000ada067210 */ /* 0x000fe20007f9e0ff */
[----:B------:R-:W-:Y:S01]  /*1570*/  IMAD.MOV.U32 R214, RZ, RZ, R9 ;  /* 0x000000ffffd67224 */ /* 0x000fe200078e0009 */
[----:B------:R-:W-:Y:S01]  /*1580*/  SHF.R.S32.HI R29, RZ, 0x1f, R218 ;  /* 0x0000001fff1d7819 */ /* 0x000fe200000114da */
[C---:B------:R-:W-:Y:S01]  /*1590*/  IMAD R2, R10.reuse, c[0x0][0x374], R2 ;  /* 0x0000dd000a027a24 */ /* 0x040fe200078e0202 */
[----:B------:R-:W-:Y:S01]  /*15a0*/  IADD3.X R9, R11, R0, R31, P3, P1 ;  /* 0x000000000b097210 */ /* 0x000fe20001fe241f */
[----:B------:R-:W-:Y:S01]  /*15b0*/  IMAD.WIDE.U32 R4, R10, c[0x0][0x370], R4 ;  /* 0x0000dc000a047a25 */ /* 0x000fe200078e0004 */
[----:B------:R-:W-:-:S03]  /*15c0*/  IADD3.X R0, R29, R16, RZ, P4, !PT ;  /* 0x000000101d007210 */ /* 0x000fc600027fe4ff */
[----:B------:R-:W-:Y:S01]  /*15d0*/  IMAD.IADD R5, R5, 0x1, R2 ;  /* 0x0000000105057824 */ /* 0x000fe200078e0202 */
[----:B-1----:R-:W-:Y:S01]  /*15e0*/  SHF.R.S32.HI R35, RZ, 0x1f, R35 ;  /* 0x0000001fff237819 */ /* 0x002fe20000011423 */
[----:B------:R-:W-:Y:S01]  /*15f0*/  IMAD R0, R0, c[0x0][0x190], RZ ;  /* 0x0000640000007a24 */ /* 0x000fe200078e02ff */
[----:B------:R-:W-:Y:S01]  /*1600*/  IADD3 R2, -R194, R19, R233 ;  /* 0x00000013c2027210 */ /* 0x000fe20007ffe1e9 */
[----:B------:R-:W-:Y:S01]  /*1610*/  IMAD.MOV.U32 R215, RZ, RZ, R8 ;  /* 0x000000ffffd77224 */ /* 0x000fe200078e0008 */
[----:B---3--:R-:W-:Y:S01]  /*1620*/  LEA.HI R35, R35, R36, RZ, 0x5 ;  /* 0x0000002423237211 */ /* 0x008fe200078f28ff */
[----:B------:R-:W-:Y:S01]  /*1630*/  IMAD R12, R6, c[0x0][0x194], R0 ;  /* 0x00006500060c7a24 */ /* 0x000fe200078e0200 */
[----:B------:R-:W-:Y:S01]  /*1640*/  IADD3 R2, R2, -c[0x0][0x2e8], RZ ;  /* 0x8000ba0002027a10 */ /* 0x000fe20007ffe0ff */
[----:B------:R-:W-:Y:S01]  /*1650*/  IMAD R11, R32, c[0x0][0x378], RZ ;  /* 0x0000de00200b7a24 */ /* 0x000fe200078e02ff */
[----:B------:R-:W-:Y:S01]  /*1660*/  SHF.R.S32.HI R35, RZ, 0x5, R35 ;  /* 0x00000005ff237819 */ /* 0x000fe20000011423 */
[----:B------:R-:W-:Y:S01]  /*1670*/  IMAD.WIDE.U32 R4, R34, c[0x0][0x378], R4 ;  /* 0x0000de0022047a25 */ /* 0x000fe200078e0004 */
[----:B------:R-:W-:-:S02]  /*1680*/  IADD3 R8, P3, P1, R21, R7, R18 ;  /* 0x0000000715087210 */ /* 0x000fc4000797e012 */
[----:B------:R-:W-:Y:S01]  /*1690*/  SHF.R.S32.HI R10, RZ, 0x1f, R2 ;  /* 0x0000001fff0a7819 */ /* 0x000fe20000011402 */
[----:B------:R-:W-:Y:S01]  /*16a0*/  IMAD.WIDE.U32 R6, R6, c[0x0][0x190], R206 ;  /* 0x0000640006067a25 */ /* 0x000fe200078e00ce */
[----:B------:R-:W-:Y:S02]  /*16b0*/  IADD3.X R9, R17, R9, R15, P3, P1 ;  /* 0x0000000911097210 */ /* 0x000fe40001fe240f */
[----:B------:R-:W-:Y:S01]  /*16c0*/  LEA.HI R10, R10, R2, RZ, 0x6 ;  /* 0x000000020a0a7211 */ /* 0x000fe200078f30ff */
[----:B------:R-:W-:Y:S01]  /*16d0*/  IMAD R11, R34, c[0x0][0x37c], R11 ;  /* 0x0000df00220b7a24 */ /* 0x000fe200078e020b */
[----:B------:R-:W-:Y:S01]  /*16e0*/  IADD3 R6, P3, R26, R6, RZ ;  /* 0x000000061a067210 */ /* 0x000fe20007f7e0ff */
[----:B------:R-:W-:Y:S02]  /*16f0*/  IMAD R2, R32, c[0x0][0x1a8], RZ ;  /* 0x00006a0020027a24 */ /* 0x000fe400078e02ff */
[----:B------:R-:W-:Y:S01]  /*1700*/  IMAD.IADD R5, R5, 0x1, R11 ;  /* 0x0000000105057824 */ /* 0x000fe200078e020b */
[----:B------:R-:W-:Y:S01]  /*1710*/  IADD3.X R7, R23, R7, R12, P3, !PT ;  /* 0x0000000717077210 */ /* 0x000fe20001ffe40c */
[----:B------:R-:W-:-:S02]  /*1720*/  IMAD R2, R34, c[0x0][0x1ac], R2 ;  /* 0x00006b0022027a24 */ /* 0x000fc400078e0202 */
[----:B------:R-:W-:-:S04]  /*1730*/  IMAD.WIDE.U32 R4, R218, c[0x0][0x370], R4 ;  /* 0x0000dc00da047a25 */ /* 0x000fc800078e0004 */
[----:B------:R-:W-:Y:S01]  /*1740*/  IMAD.WIDE.U32 R6, R34, c[0x0][0x1a8], R6 ;  /* 0x00006a0022067a25 */ /* 0x000fe200078e0006 */
[----:B------:R-:W-:-:S03]  /*1750*/  LEA R184, P3, R4, c[0x0][0x330], 0x1 ;  /* 0x0000cc0004b87a11 */ /* 0x000fc600078608ff */
[----:B------:R-:W-:Y:S01]  /*1760*/  IMAD.IADD R2, R7, 0x1, R2 ;  /* 0x0000000107027824 */ /* 0x000fe200078e0202 */
[----:B------:R-:W-:-:S04]  /*1770*/  LEA R186, P4, R6, c[0x0][0x160], 0x1 ;  /* 0x0000580006ba7a11 */ /* 0x000fc800078808ff */
[----:B------:R-:W-:Y:S01]  /*1780*/  LEA.HI.X R187, R6, c[0x0][0x164], R2, 0x1, P4 ;  /* 0x0000590006bb7a11 */ /* 0x000fe200020f0c02 */
[----:B--2---:R-:W-:-:S05]  /*1790*/  IMAD R0, R35, R245, R37 ;  /* 0x000000f523007224 */ /* 0x004fca00078e0225 */
[----:B------:R-:W-:-:S04]  /*17a0*/  IADD3 R8, P1, R0, R8, RZ ;  /* 0x0000000800087210 */ /* 0x000fc80007f3e0ff */
[----:B------:R-:W-:Y:S01]  /*17b0*/  LEA.HI.X.SX32 R191, R0, R9, 0x1, P1 ;  /* 0x0000000900bf7211 */ /* 0x000fe200008f0eff */
[----:B------:R-:W-:Y:S01]  /*17c0*/  IMAD R0, R29, c[0x0][0x370], RZ ;  /* 0x0000dc001d007a24 */ /* 0x000fe200078e02ff */
[----:B------:R-:W-:Y:S01]  /*17d0*/  SHF.R.S32.HI R9, RZ, 0x6, R10 ;  /* 0x00000006ff097819 */ /* 0x000fe2000001140a */
[----:B------:R-:W-:Y:S01]  /*17e0*/  IMAD.WIDE R10, R13, R33, c[0x0][0x3c8] ;  /* 0x0000f2000d0a7625 */ /* 0x000fe200078e0221 */
[----:B------:R-:W-:Y:S02]  /*17f0*/  LEA R192, P1, R8, c[0x0][0x350], 0x2 ;  /* 0x0000d40008c07a11 */ /* 0x000fe400078210ff */
[----:B------:R-:W-:Y:S01]  /*1800*/  IMNMX R223, RZ, R9, !PT ;  /* 0x00000009ffdf7217 */ /* 0x000fe20007800200 */
[----:B------:R-:W-:Y:S01]  /*1810*/  IMAD R0, R218, c[0x0][0x374], R0 ;  /* 0x0000dd00da007a24 */ /* 0x000fe200078e0200 */
[----:B------:R-:W-:Y:S01]  /*1820*/  MOV R217, R10 ;  /* 0x0000000a00d97202 */ /* 0x000fe20000000f00 */
[----:B------:R-:W-:Y:S01]  /*1830*/  IMAD.MOV.U32 R216, RZ, RZ, R11 ;  /* 0x000000ffffd87224 */ /* 0x000fe200078e000b */
[----:B------:R-:W-:Y:S01]  /*1840*/  ISETP.GT.AND P5, PT, R182, R223, PT ;  /* 0x000000dfb600720c */ /* 0x000fe20003fa4270 */
[----:B------:R-:W-:Y:S01]  /*1850*/  IMAD.IADD R0, R5, 0x1, R0 ;  /* 0x0000000105007824 */ /* 0x000fe200078e0200 */
[----:B------:R-:W-:-:S02]  /*1860*/  LEA.HI.X R191, R8, c[0x0][0x354], R191, 0x2, P1 ;  /* 0x0000d50008bf7a11 */ /* 0x000fc400008f14bf */
[----:B------:R-:W-:Y:S02]  /*1870*/  IADD3 R182, R182, -0x1, RZ ;  /* 0xffffffffb6b67810 */ /* 0x000fe40007ffe0ff */
[----:B------:R-:W-:-:S07]  /*1880*/  LEA.HI.X R185, R4, c[0x0][0x334], R0, 0x1, P3 ;  /* 0x0000cd0004b97a11 */ /* 0x000fce00018f0c00 */
[----:B------:R-:W-:Y:S05]  /*1890*/  @P5 BRA `(.L_x_6) ;  /* 0x00000a2000005947 */ /* 0x000fea0003800000 */
        /* <DEDUP_REMOVED lines=15> */
.L_x_7:
        /* <DEDUP_REMOVED lines=15> */
.L_x_8:
[----:B------:R-:W-:Y:S01]  /*1a80*/  IMAD R11, R226, -0x80, R194 ;  /* 0xffffff80e20b7824 */ /* 0x000fe200078e02c2 */
[----:B------:R-:W-:Y:S01]  /*1a90*/  ISETP.GE.AND P4, PT, R206, c[0x0][0x220], PT ;  /* 0x00008800ce007a0c */ /* 0x000fe20003f86270 */
[----:B------:R-:W-:Y:S01]  /*1aa0*/  IMAD R0, R20, c[0x0][0x3a0], RZ ;  /* 0x0000e80014007a24 */ /* 0x000fe200078e02ff */
[----:B------:R-:W-:Y:S01]  /*1ab0*/  BSSY B0, `(.L_x_9) ;  /* 0x0000014000007945 */ /* 0x000fe20003800000 */
[----:B------:R-:W-:Y:S01]  /*1ac0*/  IMAD.WIDE.U32 R4, R233, c[0x0][0x3a0], R206 ;  /* 0x0000e800e9047a25 */ /* 0x000fe200078e00ce */
[----:B------:R-:W-:-:S03]  /*1ad0*/  ISETP.GE.OR P3, PT, R218, R11, P4 ;  /* 0x0000000bda00720c */ /* 0x000fc60002766670 */
[----:B------:R-:W-:Y:S01]  /*1ae0*/  IMAD R0, R233, c[0x0][0x3a4], R0 ;  /* 0x0000e900e9007a24 */ /* 0x000fe200078e0200 */
[----:B------:R-:W-:-:S04]  /*1af0*/  IADD3 R4, P0, R2, R4, RZ ;  /* 0x0000000402047210 */ /* 0x000fc80007f1e0ff */
[----:B------:R-:W-:Y:S01]  /*1b00*/  IADD3.X R5, R6, R5, R0, P0, !PT ;  /* 0x0000000506057210 */ /* 0x000fe200007fe400 */
[----:B------:R-:W-:-:S04]  /*1b10*/  IMAD R0, R32, c[0x0][0x3b8], RZ ;  /* 0x0000ee0020007a24 */ /* 0x000fc800078e02ff */
[C---:B------:R-:W-:Y:S02]  /*1b20*/  IMAD R0, R34.reuse, c[0x0][0x3bc], R0 ;  /* 0x0000ef0022007a24 */ /* 0x040fe400078e0200 */
[----:B------:R-:W-:-:S05]  /*1b30*/  IMAD.WIDE.U32 R4, R34, c[0x0][0x3b8], R4 ;  /* 0x0000ee0022047a25 */ /* 0x000fca00078e0004 */
[----:B------:R-:W-:Y:S01]  /*1b40*/  IADD3 R10, R5, R0, RZ ;  /* 0x00000000050a7210 */ /* 0x000fe20007ffe0ff */
[----:B------:R-:W-:Y:S05]  /*1b50*/  @P3 BRA `(.L_x_10) ;  /* 0x0000009000003947 */ /* 0x000fea0003800000 */
[----:B------:R-:W-:Y:S01]  /*1b60*/  MOV R6, R4 ;  /* 0x0000000400067202 */ /* 0x000fe20000000f00 */
[----:B------:R-:W-:Y:S01]  /*1b70*/  IMAD R0, R29, c[0x0][0x3a0], RZ ;  /* 0x0000e8001d007a24 */ /* 0x000fe200078e02ff */
[----:B------:R-:W-:-:S03]  /*1b80*/  MOV R7, R10 ;  /* 0x0000000a00077202 */ /* 0x000fc60000000f00 */
[C---:B------:R-:W-:Y:S02]  /*1b90*/  IMAD R0, R218.reuse, c[0x0][0x3a4], R0 ;  /* 0x0000e900da007a24 */ /* 0x040fe400078e0200 */
[----:B------:R-:W-:-:S05]  /*1ba0*/  IMAD.WIDE.U32 R6, R218, c[0x0][0x3a0], R6 ;  /* 0x0000e800da067a25 */ /* 0x000fca00078e0006 */
[----:B------:R-:W-:Y:S02]  /*1bb0*/  IADD3 R0, R7, R0, RZ ;  /* 0x0000000007007210 */ /* 0x000fe40007ffe0ff */
[----:B------:R-:W-:-:S04]  /*1bc0*/  LEA R8, P0, R6, c[0x0][0x340], 0x1 ;  /* 0x0000d00006087a11 */ /* 0x000fc800078008ff */
[----:B------:R-:W-:-:S05]  /*1bd0*/  LEA.HI.X R9, R6, c[0x0][0x344], R0, 0x1, P0 ;  /* 0x0000d10006097a11 */ /* 0x000fca00000f0c00 */
[----:B------:R1:W-:Y:S04]  /*1be0*/  STG.E.128 [R8.64], RZ ;  /* 0x000000ff08007986 */ /* 0x0003e8000c101d06 */
.L_x_10:
[----:B------:R-:W-:Y:S05]  /*1bf0*/  BSYNC B0 ;  /* 0x0000000000007941 */ /* 0x000fea0003800000 */
.L_x_9:
[----:B------:R-:W-:Y:S01]  /*1c00*/  IADD3 R0, R218, 0x20, RZ ;  /* 0x00000020da007810 */ /* 0x000fe20007ffe0ff */
[----:B------:R-:W-:Y:S03]  /*1c10*/  BSSY B0, `(.L_x_11) ;  /* 0x000000e000007945 */ /* 0x000fe60003800000 */
[----:B------:R-:W-:-:S13]  /*1c20*/  ISETP.GE.OR P2, PT, R0, R11, P4 ;  /* 0x0000000b0000720c */ /* 0x000fda0002746670 */
[----:B------:R-:W-:Y:S05]  /*1c30*/  @P2 BRA `(.L_x_12) ;  /* 0x000000b000002947 */ /* 0x000fea0003800000 */
[----:B------:R-:W-:Y:S01]  /*1c40*/  IADD3 R0, P0, R218, 0x20, RZ ;  /* 0x00000020da007810 */ /* 0x000fe20007f1e0ff */
[----:B------:R-:W-:Y:S01]  /*1c50*/  IMAD.MOV.U32 R6, RZ, RZ, R4 ;  /* 0x000000ffff067224 */ /* 0x000fe200078e0004 */
[----:B------:R-:W-:-:S03]  /*1c60*/  MOV R7, R10 ;  /* 0x0000000a00077202 */ /* 0x000fc60000000f00 */
[----:B------:R-:W-:Y:S02]  /*1c70*/  IMAD.X R2, RZ, RZ, R29, P0 ;  /* 0x000000ffff027224 */ /* 0x000fe400000e061d */
[----:B------:R-:W-:-:S04]  /*1c80*/  IMAD.WIDE.U32 R6, R0, c[0x0][0x3a0], R6 ;  /* 0x0000e80000067a25 */ /* 0x000fc800078e0006 */
[----:B------:R-:W-:Y:S01]  /*1c90*/  IMAD R2, R2, c[0x0][0x3a0], RZ ;  /* 0x0000e80002027a24 */ /* 0x000fe200078e02ff */
[----:B-1----:R-:W-:-:S03]  /*1ca0*/  LEA R8, P0, R6, c[0x0][0x340], 0x1 ;  /* 0x0000d00006087a11 */ /* 0x002fc600078008ff */
[----:B------:R-:W-:-:S05]  /*1cb0*/  IMAD R0, R0, c[0x0][0x3a4], R2 ;  /* 0x0000e90000007a24 */ /* 0x000fca00078e0202 */
[----:B------:R-:W-:-:S04]  /*1cc0*/  IADD3 R0, R7, R0, RZ ;  /* 0x0000000007007210 */ /* 0x000fc80007ffe0ff */
[----:B------:R-:W-:-:S05]  /*1cd0*/  LEA.HI.X R9, R6, c[0x0][0x344], R0, 0x1, P0 ;  /* 0x0000d10006097a11 */ /* 0x000fca00000f0c00 */
[----:B------:R1:W-:Y:S02]  /*1ce0*/  STG.E.128 [R8.64], RZ ;  /* 0x000000ff08007986 */ /* 0x0003e4000c101d06 */
.L_x_12:
[----:B------:R-:W-:Y:S05]  /*1cf0*/  BSYNC B0 ;  /* 0x0000000000007941 */ /* 0x000fea0003800000 */
.L_x_11:
        /* <DEDUP_REMOVED lines=15> */
.L_x_14:
[----:B------:R-:W-:Y:S05]  /*1df0*/  BSYNC B0 ;  /* 0x0000000000007941 */ /* 0x000fea0003800000 */
.L_x_13:
[----:B------:R-:W-:Y:S01]  /*1e00*/  IADD3 R0, R218, 0x60, RZ ;  /* 0x00000060da007810 */ /* 0x000fe20007ffe0ff */
[----:B------:R-:W-:Y:S03]  /*1e10*/  BSSY B0, `(.L_x_15) ;  /* 0x000000d000007945 */ /* 0x000fe60003800000 */
[----:B------:R-:W-:-:S13]  /*1e20*/  ISETP.GE.OR P0, PT, R0, R11, P4 ;  /* 0x0000000b0000720c */ /* 0x000fda0002706670 */
[----:B------:R-:W-:Y:S05]  /*1e30*/  @P0 BRA `(.L_x_16) ;  /* 0x000000a000000947 */ /* 0x000fea0003800000 */
[----:B------:R-:W-:Y:S02]  /*1e40*/  IADD3 R0, P4, R218, 0x60, RZ ;  /* 0x00000060da007810 */ /* 0x000fe40007f9e0ff */
[----:B------:R-:W-:Y:S02]  /*1e50*/  MOV R5, R10 ;  /* 0x0000000a00057202 */ /* 0x000fe40000000f00 */
[----:B------:R-:W-:-:S03]  /*1e60*/  IADD3.X R2, RZ, R29, RZ, P4, !PT ;  /* 0x0000001dff027210 */ /* 0x000fc600027fe4ff */
[----:B------:R-:W-:-:S04]  /*1e70*/  IMAD.WIDE.U32 R6, R0, c[0x0][0x3a0], R4 ;  /* 0x0000e80000067a25 */ /* 0x000fc800078e0004 */
[----:B------:R-:W-:Y:S01]  /*1e80*/  IMAD R2, R2, c[0x0][0x3a0], RZ ;  /* 0x0000e80002027a24 */ /* 0x000fe200078e02ff */
[----:B------:R-:W-:-:S03]  /*1e90*/  LEA R4, P4, R6, c[0x0][0x340], 0x1 ;  /* 0x0000d00006047a11 */ /* 0x000fc600078808ff */
[----:B------:R-:W-:-:S05]  /*1ea0*/  IMAD R0, R0, c[0x0][0x3a4], R2 ;  /* 0x0000e90000007a24 */ /* 0x000fca00078e0202 */
[----:B------:R-:W-:-:S04]  /*1eb0*/  IADD3 R0, R7, R0, RZ ;  /* 0x0000000007007210 */ /* 0x000fc80007ffe0ff */
[----:B------:R-:W-:-:S05]  /*1ec0*/  LEA.HI.X R5, R6, c[0x0][0x344], R0, 0x1, P4 ;  /* 0x0000d10006057a11 */ /* 0x000fca00020f0c00 */
[----:B------:R2:W-:Y:S02]  /*1ed0*/  STG.E.128 [R4.64], RZ ;  /* 0x000000ff04007986 */ /* 0x0005e4000c101d06 */
.L_x_16:
[----:B------:R-:W-:Y:S05]  /*1ee0*/  BSYNC B0 ;  /* 0x0000000000007941 */ /* 0x000fea0003800000 */
.L_x_15:
[C---:B--2---:R-:W-:Y:S01]  /*1ef0*/  IMAD.WIDE.U32 R4, R233.reuse, c[0x0][0x3a8], R206 ;  /* 0x0000ea00e9047a25 */ /* 0x044fe200078e00ce */
[----:B------:R-:W-:Y:S03]  /*1f00*/  BSSY B0, `(.L_x_17) ;  /* 0x0000013000007945 */ /* 0x000fe60003800000 */
[----:B------:R-:W-:Y:S01]  /*1f10*/  IMAD R0, R20, c[0x0][0x3a8], RZ ;  /* 0x0000ea0014007a24 */ /* 0x000fe200078e02ff */
[----:B------:R-:W-:Y:S01]  /*1f20*/  IADD3 R4, P4, R12, R4, RZ ;  /* 0x000000040c047210 */ /* 0x000fe20007f9e0ff */
[----:B------:R-:W-:Y:S02]  /*1f30*/  IMAD R2, R32, c[0x0][0x3c0], RZ ;  /* 0x0000f00020027a24 */ /* 0x000fe400078e02ff */
[----:B------:R-:W-:-:S05]  /*1f40*/  IMAD R0, R233, c[0x0][0x3ac], R0 ;  /* 0x0000eb00e9007a24 */ /* 0x000fca00078e0200 */
[----:B------:R-:W-:Y:S01]  /*1f50*/  IADD3.X R5, R13, R5, R0, P4, !PT ;  /* 0x000000050d057210 */ /* 0x000fe200027fe400 */
[----:B------:R-:W-:-:S04]  /*1f60*/  IMAD R0, R34, c[0x0][0x3c4], R2 ;  /* 0x0000f10022007a24 */ /* 0x000fc800078e0202 */
        /* <DEDUP_REMOVED lines=9> */
[----:B-1----:R-:W-:-:S04]  /*2000*/  LEA R8, P3, R6, c[0x0][0x348], 0x1 ;  /* 0x0000d20006087a11 */ /* 0x002fc800078608ff */
[----:B------:R-:W-:-:S05]  /*2010*/  LEA.HI.X R9, R6, c[0x0][0x34c], R0, 0x1, P3 ;  /* 0x0000d30006097a11 */ /* 0x000fca00018f0c00 */
[----:B------:R1:W-:Y:S04]  /*2020*/  STG.E.128 [R8.64], RZ ;  /* 0x000000ff08007986 */ /* 0x0003e8000c101d06 */
.L_x_18:
[----:B------:R-:W-:Y:S05]  /*2030*/  BSYNC B0 ;  /* 0x0000000000007941 */ /* 0x000fea0003800000 */
.L_x_17:
[----:B------:R-:W-:Y:S01]  /*2040*/  BSSY B0, `(.L_x_19) ;  /* 0x000000d000007945 */ /* 0x000fe20003800000 */
        /* <DEDUP_REMOVED lines=12> */
.L_x_20:
[----:B------:R-:W-:Y:S05]  /*2110*/  BSYNC B0 ;  /* 0x0000000000007941 */ /* 0x000fea0003800000 */
.L_x_19:
        /* <DEDUP_REMOVED lines=13> */
.L_x_22:
[----:B------:R-:W-:Y:S05]  /*21f0*/  BSYNC B0 ;  /* 0x0000000000007941 */ /* 0x000fea0003800000 */
.L_x_21:
        /* <DEDUP_REMOVED lines=10> */
[----:B------:R2:W-:Y:S01]  /*22a0*/  STG.E.128 [R4.64], RZ ;  /* 0x000000ff04007986 */ /* 0x0005e2000c101d06 */
[----:B------:R-:W-:Y:S05]  /*22b0*/  BRA `(.L_x_23) ;  /* 0x0000535000007947 */ /* 0x000fea0003800000 */
.L_x_6:
[----:B------:R-:W-:Y:S01]  /*22c0*/  @P2 BAR.SYNC.DEFER_BLOCKING 0x0 ;  /* 0x0000000000002b1d */ /* 0x000fe20000010000 */
[----:B------:R-:W-:Y:S01]  /*22d0*/  IMAD R11, R226, -0x80, R194 ;  /* 0xffffff80e20b7824 */ /* 0x000fe200078e02c2 */
[----:B------:R-:W-:Y:S01]  /*22e0*/  LEA.HI R2, R182, R182, RZ, 0x1 ;  /* 0x000000b6b6027211 */ /* 0x000fe200078f08ff */
[----:B------:R-:W-:-:S03]  /*22f0*/  IMAD.WIDE.U32 R4, R233, c[0x0][0x1a0], R206 ;  /* 0x00006800e9047a25 */ /* 0x000fc600078e00ce */
[----:B------:R-:W-:Y:S01]  /*2300*/  ISETP.GE.AND P3, PT, R218, R11, PT ;  /* 0x0000000bda00720c */ /* 0x000fe20003f66270 */
[----:B------:R-:W-:Y:S01]  /*2310*/  IMAD R0, R20, c[0x0][0x1a0], RZ ;  /* 0x0000680014007a24 */ /* 0x000fe200078e02ff */
[----:B------:R-:W-:Y:S01]  /*2320*/  IADD3 R4, P0, R22, R4, RZ ;  /* 0x0000000416047210 */ /* 0x000fe20007f1e0ff */
[----:B------:R-:W-:Y:S01]  /*2330*/  BSSY B0, `(.L_x_24) ;  /* 0x000001c000007945 */ /* 0x000fe20003800000 */
[----:B------:R-:W-:Y:S01]  /*2340*/  LOP3.LUT R2, R2, 0xfffffffe, RZ, 0xc0, !PT ;  /* 0xfffffffe02027812 */ /* 0x000fe200078ec0ff */
[----:B------:R-:W-:Y:S01]  /*2350*/  IMAD R0, R233, c[0x0][0x1a4], R0 ;  /* 0x00006900e9007a24 */ /* 0x000fe200078e0200 */
[----:B------:R-:W-:Y:S02]  /*2360*/  P2R R12, PR, RZ, 0x8 ;  /* 0x00000008ff0c7803 */ /* 0x000fe40000000000 */
[----:B------:R-:W-:Y:S02]  /*2370*/  IADD3 R2, R182, -R2, RZ ;  /* 0x80000002b6027210 */ /* 0x000fe40007ffe0ff */
[----:B------:R-:W-:Y:S01]  /*2380*/  IADD3.X R5, R24, R5, R0, P0, !PT ;  /* 0x0000000518057210 */ /* 0x000fe200007fe400 */
[----:B------:R-:W-:Y:S01]  /*2390*/  IMAD R0, R25, c[0x0][0x1b8], RZ ;  /* 0x00006e0019007a24 */ /* 0x000fe200078e02ff */
[----:B------:R-:W-:-:S03]  /*23a0*/  ISETP.NE.AND P1, PT, R2, 0x1, PT ;  /* 0x000000010200780c */ /* 0x000fc60003f25270 */
[C---:B------:R-:W-:Y:S02]  /*23b0*/  IMAD R0, R14.reuse, c[0x0][0x1bc], R0 ;  /* 0x00006f000e007a24 */ /* 0x040fe400078e0200 */
[----:B------:R-:W-:Y:S01]  /*23c0*/  IMAD.WIDE.U32 R4, R14, c[0x0][0x1b8], R4 ;  /* 0x00006e000e047a25 */ /* 0x000fe200078e0004 */
[----:B------:R1:W-:Y:S04]  /*23d0*/  @P3 STS.128 [R193+0xa000], RZ ;  /* 0x00a000ffc1003388 */ /* 0x0003e80000000c00 */
[----:B------:R-:W-:Y:S01]  /*23e0*/  IADD3 R10, R5, R0, RZ ;  /* 0x00000000050a7210 */ /* 0x000fe20007ffe0ff */
[----:B------:R-:W-:Y:S05]  /*23f0*/  @P3 BRA `(.L_x_25) ;  /* 0x000000f000003947 */ /* 0x000fea0003800000 */
[----:B------:R-:W-:-:S13]  /*2400*/  ISETP.GE.AND P0, PT, R206, c[0x0][0x220], PT ;  /* 0x00008800ce007a0c */ /* 0x000fda0003f06270 */
[----:B------:R2:W-:Y:S01]  /*2410*/  @P0 STS.128 [R193+0xa000], RZ ;  /* 0x00a000ffc1000388 */ /* 0x0005e20000000c00 */
        /* <DEDUP_REMOVED lines=9> */
[----:B------:R-:W-:Y:S01]  /*24b0*/  @!PT LDS RZ, [RZ] ;  /* 0x00000000fffff984 */ /* 0x000fe20000000800 */
[----:B------:R-:W-:Y:S01]  /*24c0*/  @!PT LDS RZ, [RZ] ;  /* 0x00000000fffff984 */ /* 0x000fe20000000800 */
[----:B------:R-:W-:Y:S01]  /*24d0*/  @!PT LDS RZ, [RZ] ;  /* 0x00000000fffff984 */ /* 0x000fe20000000800 */
[----:B------:R3:W-:Y:S04]  /*24e0*/  LDGSTS.E.BYPASS.LTC128B.128 [R193+0xa000], [R8.64] ;  /* 0x0a00000008c17fae */ /* 0x0007e8000b901d46 */
.L_x_25:
[----:B------:R-:W-:Y:S05]  /*24f0*/  BSYNC B0 ;  /* 0x0000000000007941 */ /* 0x000fea0003800000 */
.L_x_24:
[----:B------:R-:W-:Y:S01]  /*2500*/  IADD3 R13, R218, 0x20, RZ ;  /* 0x00000020da0d7810 */ /* 0x000fe20007ffe0ff */
[----:B------:R-:W-:Y:S03]  /*2510*/  BSSY B0, `(.L_x_26) ;  /* 0x0000015000007945 */ /* 0x000fe60003800000 */
[----:B------:R-:W-:-:S13]  /*2520*/  ISETP.GE.AND P6, PT, R13, R11, PT ;  /* 0x0000000b0d00720c */ /* 0x000fda0003fc6270 */
[----:B------:R4:W-:Y:S01]  /*2530*/  @P6 STS.128 [R193+0xb000], RZ ;  /* 0x00b000ffc1006388 */ /* 0x0009e20000000c00 */
[----:B------:R-:W-:Y:S05]  /*2540*/  @P6 BRA `(.L_x_27) ;  /* 0x0000011000006947 */ /* 0x000fea0003800000 */
[----:B------:R-:W-:-:S13]  /*2550*/  ISETP.GE.AND P0, PT, R206, c[0x0][0x220], PT ;  /* 0x00008800ce007a0c */ /* 0x000fda0003f06270 */
[----:B------:R1:W-:Y:S01]  /*2560*/  @P0 STS.128 [R193+0xb000], RZ ;  /* 0x00b000ffc1000388 */ /* 0x0003e20000000c00 */
[----:B------:R-:W-:Y:S05]  /*2570*/  @P0 BRA `(.L_x_27) ;  /* 0x000000e000000947 */ /* 0x000fea0003800000 */
[----:B------:R-:W-:Y:S01]  /*2580*/  IADD3 R0, P0, R218, 0x20, RZ ;  /* 0x00000020da007810 */ /* 0x000fe20007f1e0ff */
[----:B------:R-:W-:Y:S01]  /*2590*/  IMAD.MOV.U32 R6, RZ, RZ, R4 ;  /* 0x000000ffff067224 */ /* 0x000fe200078e0004 */
[----:B------:R-:W-:-:S03]  /*25a0*/  MOV R7, R10 ;  /* 0x0000000a00077202 */ /* 0x000fc60000000f00 */
[----:B------:R-:W-:Y:S02]  /*25b0*/  IMAD.X R2, RZ, RZ, R29, P0 ;  /* 0x000000ffff027224 */ /* 0x000fe400000e061d */
[----:B------:R-:W-:-:S04]  /*25c0*/  IMAD.WIDE.U32 R6, R0, c[0x0][0x1a0], R6 ;  /* 0x0000680000067a25 */ /* 0x000fc800078e0006 */
[----:B------:R-:W-:Y:S01]  /*25d0*/  IMAD R2, R2, c[0x0][0x1a0], RZ ;  /* 0x0000680002027a24 */ /* 0x000fe200078e02ff */
[----:B---3--:R-:W-:-:S03]  /*25e0*/  LEA R8, P0, R6, c[0x0][0x170], 0x1 ;  /* 0x00005c0006087a11 */ /* 0x008fc600078008ff */
[----:B------:R-:W-:-:S05]  /*25f0*/  IMAD R0, R0, c[0x0][0x1a4], R2 ;  /* 0x0000690000007a24 */ /* 0x000fca00078e0202 */
[----:B------:R-:W-:-:S04]  /*2600*/  IADD3 R0, R7, R0, RZ ;  /* 0x0000000007007210 */ /* 0x000fc80007ffe0ff */
[----:B------:R-:W-:-:S05]  /*2610*/  LEA.HI.X R9, R6, c[0x0][0x174], R0, 0x1, P0 ;  /* 0x00005d0006097a11 */ /* 0x000fca00000f0c00 */
[----:B------:R-:W-:Y:S01]  /*2620*/  @!PT LDS RZ, [RZ] ;  /* 0x00000000fffff984 */ /* 0x000fe20000000800 */
[----:B------:R-:W-:Y:S01]  /*2630*/  @!PT LDS RZ, [RZ] ;  /* 0x00000000fffff984 */ /* 0x000fe20000000800 */
[----:B------:R-:W-:Y:S01]  /*2640*/  @!PT LDS RZ, [RZ] ;  /* 0x00000000fffff984 */ /* 0x000fe20000000800 */
[----:B------:R3:W-:Y:S02]  /*2650*/  LDGSTS.E.BYPASS.LTC128B.128 [R193+0xb000], [R8.64] ;  /* 0x0b00000008c17fae */ /* 0x0007e4000b901d46 */
.L_x_27:
[----:B------:R-:W-:Y:S05]  /*2660*/  BSYNC B0 ;  /* 0x0000000000007941 */ /* 0x000fea0003800000 */
.L_x_26:
        /* <DEDUP_REMOVED lines=22> */
.L_x_29:
[----:B------:R-:W-:Y:S05]  /*27d0*/  BSYNC B0 ;  /* 0x0000000000007941 */ /* 0x000fea0003800000 */
.L_x_28:
        /* <DEDUP_REMOVED lines=17> */
[----:B------:R-:W-:Y:S01]  /*28f0*/  @!PT LDS RZ, [RZ] ;  /* 0x00000000fffff984 */ /* 0x000fe20000000800 */
[----:B------:R-:W-:Y:S01]  /*2900*/  @!PT LDS RZ, [RZ] ;  /* 0x00000000fffff984 */ /* 0x000fe20000000800 */
[----:B------:R-:W-:Y:S01]  /*2910*/  @!PT LDS RZ, [RZ] ;  /* 0x00000000fffff984 */ /* 0x000fe20000000800 */
[----:B------:R1:W-:Y:S02]  /*2920*/  LDGSTS.E.BYPASS.LTC128B.128 [R193+0xd000], [R4.64] ;  /* 0x0d00000004c17fae */ /* 0x0003e4000b901d46 */
.L_x_31:
[----:B------:R-:W-:Y:S05]  /*2930*/  BSYNC B0 ;  /* 0x0000000000007941 */ /* 0x000fea0003800000 */
.L_x_30:
[----:B------:R-:W-:Y:S01]  /*2940*/  IMAD R0, R182, -0x40, R19 ;  /* 0xffffffc0b6007824 */ /* 0x000fe200078e0213 */
[----:B------:R-:W0:Y:S01]  /*2950*/  LDGDEPBAR ;  /* 0x00000000000079af */ /* 0x000e220000000000 */
[----:B------:R-:W-:Y:S03]  /*2960*/  BSSY B0, `(.L_x_32) ;  /* 0x000000b000007945 */ /* 0x000fe60003800000 */
[----:B------:R-:W-:-:S13]  /*2970*/  ISETP.GE.AND P3, PT, R218, R0, PT ;  /* 0x00000000da00720c */ /* 0x000fda0003f66270 */
[----:B------:R1:W-:Y:S01]  /*2980*/  @P3 STS.128 [R193+0x4000], RZ ;  /* 0x004000ffc1003388 */ /* 0x0003e20000000c00 */
[----:B------:R-:W-:Y:S05]  /*2990*/  @P3 BRA `(.L_x_33) ;  /* 0x0000007000003947 */ /* 0x000fea0003800000 */
[----:B------:R-:W-:-:S13]  /*29a0*/  ISETP.GE.AND P0, PT, R206, c[0x0][0x220], PT ;  /* 0x00008800ce007a0c */ /* 0x000fda0003f06270 */
[----:B------:R1:W-:Y:S01]  /*29b0*/  @P0 STS.128 [R193+0x4000], RZ ;  /* 0x004000ffc1000388 */ /* 0x0003e20000000c00 */
[----:B------:R-:W-:Y:S05]  /*29c0*/  @P0 BRA `(.L_x_33) ;  /* 0x0000004000000947 */ /* 0x000fea0003800000 */
[----:B------:R-:W-:Y:S01]  /*29d0*/  @!PT LDS RZ, [RZ] ;  /* 0x00000000fffff984 */ /* 0x000fe20000000800 */
[----:B------:R-:W-:Y:S01]  /*29e0*/  @!PT LDS RZ, [RZ] ;  /* 0x00000000fffff984 */ /* 0x000fe20000000800 */
[----:B------:R-:W-:Y:S01]  /*29f0*/  @!PT LDS RZ, [RZ] ;  /* 0x00000000fffff984 */ /* 0x000fe20000000800 */
[----:B------:R1:W-:Y:S02]  /*2a00*/  LDGSTS.E.BYPASS.LTC128B.128 [R193+0x4000], [R184.64] ;  /* 0x04000000b8c17fae */ /* 0x0003e4000b901d46 */
.L_x_33:
[----:B------:R-:W-:Y:S05]  /*2a10*/  BSYNC B0 ;  /* 0x0000000000007941 */ /* 0x000fea0003800000 */
.L_x_32:
[----:B------:R-:W-:Y:S01]  /*2a20*/  ISETP.GE.AND P2, PT, R13, R0, PT ;  /* 0x000000000d00720c */ /* 0x000fe20003f46270 */
[----:B------:R-:W-:-:S12]  /*2a30*/  BSSY B0, `(.L_x_34) ;  /* 0x000000e000007945 */ /* 0x000fd80003800000 */
[----:B------:R1:W-:Y:S01]  /*2a40*/  @P2 STS.128 [R193+0x5000], RZ ;  /* 0x005000ffc1002388 */ /* 0x0003e20000000c00 */
[----:B------:R-:W-:Y:S05]  /*2a50*/  @P2 BRA `(.L_x_35) ;  /* 0x000000b000002947 */ /* 0x000fea0003800000 */
[----:B------:R-:W-:-:S13]  /*2a60*/  ISETP.GE.AND P0, PT, R206, c[0x0][0x220], PT ;  /* 0x00008800ce007a0c */ /* 0x000fda0003f06270 */
[----:B------:R1:W-:Y:S01]  /*2a70*/  @P0 STS.128 [R193+0x5000], RZ ;  /* 0x005000ffc1000388 */ /* 0x0003e20000000c00 */
[----:B------:R-:W-:Y:S05]  /*2a80*/  @P0 BRA `(.L_x_35) ;  /* 0x0000008000000947 */ /* 0x000fea0003800000 */
[----:B------:R-:W-:Y:S02]  /*2a90*/  IMAD.MOV.U32 R2, RZ, RZ, c[0x0][0x370] ;  /* 0x0000dc00ff027624 */ /* 0x000fe400078e00ff */
[----:B-1----:R-:W-:-:S03]  /*2aa0*/  IMAD.MOV.U32 R5, RZ, RZ, c[0x0][0x374] ;  /* 0x0000dd00ff057624 */ /* 0x002fc600078e00ff */
[----:B------:R-:W-:-:S04]  /*2ab0*/  LEA R4, P0, R2, R184, 0x6 ;  /* 0x000000b802047211 */ /* 0x000fc800078030ff */
[----:B------:R-:W-:-:S05]  /*2ac0*/  LEA.HI.X R5, R2, R185, R5, 0x6, P0 ;  /* 0x000000b902057211 */ /* 0x000fca00000f3405 */
[----:B------:R-:W-:Y:S01]  /*2ad0*/  @!PT LDS RZ, [RZ] ;  /* 0x00000000fffff984 */ /* 0x000fe20000000800 */
[----:B------:R-:W-:Y:S01]  /*2ae0*/  @!PT LDS RZ, [RZ] ;  /* 0x00000000fffff984 */ /* 0x000fe20000000800 */
[----:B------:R-:W-:Y:S01]  /*2af0*/  @!PT LDS RZ, [RZ] ;  /* 0x00000000fffff984 */ /* 0x000fe20000000800 */
[----:B------:R1:W-:Y:S04]  /*2b00*/  LDGSTS.E.BYPASS.LTC128B.128 [R193+0x5000], [R4.64] ;  /* 0x0500000004c17fae */ /* 0x0003e8000b901d46 */
.L_x_35:
[----:B------:R-:W-:Y:S05]  /*2b10*/  BSYNC B0 ;  /* 0x0000000000007941 */ /* 0x000fea0003800000 */
.L_x_34:
[----:B------:R-:W-:Y:S01]  /*2b20*/  IADD3 R2, R252, 0x1000, RZ ;  /* 0x00001000fc027810 */ /* 0x000fe20007ffe0ff */
[----:B------:R-:W-:Y:S03]  /*2b30*/  BSSY B0, `(.L_x_36) ;  /* 0x0000012000007945 */ /* 0x000fe60003800000 */
[----:B------:R-:W-:-:S05]  /*2b40*/  SEL R2, R2, R252, !P1 ;  /* 0x000000fc02027207 */ /* 0x000fca0004800000 */
[----:B------:R-:W-:-:S05]  /*2b50*/  IMAD.SHL.U32 R181, R2, 0x2, RZ ;  /* 0x0000000202b57824 */ /* 0x000fca00078e00ff */
[----:B------:R1:W-:Y:S04]  /*2b60*/  @P3 STS [R181], RZ ;  /* 0x000000ffb5003388 */ /* 0x0003e80000000800 */
[----:B------:R1:W-:Y:S04]  /*2b70*/  @P3 STS [R181+0x4], RZ ;  /* 0x000004ffb5003388 */ /* 0x0003e80000000800 */
[----:B------:R1:W-:Y:S04]  /*2b80*/  @P3 STS [R181+0x8], RZ ;  /* 0x000008ffb5003388 */ /* 0x0003e80000000800 */
[----:B------:R1:W-:Y:S01]  /*2b90*/  @P3 STS [R181+0xc], RZ ;  /* 0x00000cffb5003388 */ /* 0x0003e20000000800 */
[----:B------:R-:W-:Y:S05]  /*2ba0*/  @P3 BRA `(.L_x_37) ;  /* 0x000000a000003947 */ /* 0x000fea0003800000 */
[----:B------:R-:W-:-:S13]  /*2bb0*/  ISETP.GE.AND P0, PT, R206, c[0x0][0x220], PT ;  /* 0x00008800ce007a0c */ /* 0x000fda0003f06270 */
[----:B------:R1:W-:Y:S04]  /*2bc0*/  @P0 STS [R181], RZ ;  /* 0x000000ffb5000388 */ /* 0x0003e80000000800 */
[----:B------:R1:W-:Y:S04]  /*2bd0*/  @P0 STS [R181+0x4], RZ ;  /* 0x000004ffb5000388 */ /* 0x0003e80000000800 */
[----:B------:R1:W-:Y:S04]  /*2be0*/  @P0 STS [R181+0x8], RZ ;  /* 0x000008ffb5000388 */ /* 0x0003e80000000800 */
[----:B------:R1:W-:Y:S01]  /*2bf0*/  @P0 STS [R181+0xc], RZ ;  /* 0x00000cffb5000388 */ /* 0x0003e20000000800 */
[----:B------:R-:W-:Y:S05]  /*2c00*/  @P0 BRA `(.L_x_37) ;  /* 0x0000004000000947 */ /* 0x000fea0003800000 */
[----:B------:R-:W-:Y:S01]  /*2c10*/  @!PT LDS RZ, [RZ] ;  /* 0x00000000fffff984 */ /* 0x000fe20000000800 */
[----:B------:R-:W-:Y:S01]  /*2c20*/  @!PT LDS RZ, [RZ] ;  /* 0x00000000fffff984 */ /* 0x000fe20000000800 */
[----:B------:R-:W-:Y:S01]  /*2c30*/  @!PT LDS RZ, [RZ] ;  /* 0x00000000fffff984 */ /* 0x000fe20000000800 */
[----:B------:R1:W-:Y:S02]  /*2c40*/  LDGSTS.E.BYPASS.LTC128B.128 [R181], [R186.64] ;  /* 0x00000000bab57fae */ /* 0x0003e4000b901d46 */
.L_x_37:
[----:B------:R-:W-:Y:S05]  /*2c50*/  BSYNC B0 ;  /* 0x0000000000007941 */ /* 0x000fea0003800000 */
.L_x_36:
[----:B------:R1:W-:Y:S01]  /*2c60*/  @P2 STS [R181+0x1000], RZ ;  /* 0x001000ffb5002388 */ /* 0x0003e20000000800 */
[----:B------:R-:W-:Y:S03]  /*2c70*/  BSSY B0, `(.L_x_38) ;  /* 0x0000013000007945 */ /* 0x000fe60003800000 */
[----:B------:R1:W-:Y:S04]  /*2c80*/  @P2 STS [R181+0x1004], RZ ;  /* 0x001004ffb5002388 */ /* 0x0003e80000000800 */
[----:B------:R1:W-:Y:S04]  /*2c90*/  @P2 STS [R181+0x1008], RZ ;  /* 0x001008ffb5002388 */ /* 0x0003e80000000800 */
[----:B------:R1:W-:Y:S01]  /*2ca0*/  @P2 STS [R181+0x100c], RZ ;  /* 0x00100cffb5002388 */ /* 0x0003e20000000800 */
[----:B------:R-:W-:Y:S05]  /*2cb0*/  @P2 BRA `(.L_x_39) ;  /* 0x000000e000002947 */ /* 0x000fea0003800000 */
[----:B------:R-:W-:-:S13]  /*2cc0*/  ISETP.GE.AND P0, PT, R206, c[0x0][0x220], PT ;  /* 0x00008800ce007a0c */ /* 0x000fda0003f06270 */
[----:B------:R1:W-:Y:S04]  /*2cd0*/  @P0 STS [R181+0x1000], RZ ;  /* 0x001000ffb5000388 */ /* 0x0003e80000000800 */
[----:B------:R1:W-:Y:S04]  /*2ce0*/  @P0 STS [R181+0x1004], RZ ;  /* 0x001004ffb5000388 */ /* 0x0003e80000000800 */
[----:B------:R1:W-:Y:S04]  /*2cf0*/  @P0 STS [R181+0x1008], RZ ;  /* 0x001008ffb5000388 */ /* 0x0003e80000000800 */
[----:B------:R1:W-:Y:S01]  /*2d00*/  @P0 STS [R181+0x100c], RZ ;  /* 0x00100cffb5000388 */ /* 0x0003e20000000800 */
        /* <DEDUP_REMOVED lines=9> */
.L_x_39:
[----:B------:R-:W-:Y:S05]  /*2da0*/  BSYNC B0 ;  /* 0x0000000000007941 */ /* 0x000fea0003800000 */
.L_x_38:
[C---:B------:R-:W-:Y:S01]  /*2db0*/  IADD3 R2, R240.reuse, 0x28, RZ ;  /* 0x00000028f0027810 */ /* 0x040fe20007ffe0ff */
[----:B-1----:R-:W-:Y:S01]  /*2dc0*/  IMAD.SHL.U32 R5, R240, 0x4, RZ ;  /* 0x00000004f0057824 */ /* 0x002fe200078e00ff */
[----:B------:R-:W-:Y:S01]  /*2dd0*/  SHF.R.S32.HI R10, RZ, 0x1f, R240 ;  /* 0x0000001fff0a7819 */ /* 0x000fe200000114f0 */
[----:B------:R-:W-:Y:S01]  /*2de0*/  IMAD.MOV.U32 R213, RZ, RZ, 0x7f800000 ;  /* 0x7f800000ffd57424 */ /* 0x000fe200078e00ff */
[----:B------:R-:W-:Y:S02]  /*2df0*/  ISETP.GE.AND P2, PT, R2, R0, PT ;  /* 0x000000000200720c */ /* 0x000fe40003f46270 */
[----:B------:R-:W-:Y:S01]  /*2e00*/  SHF.R.S32.HI R4, RZ, 0x1f, R2 ;  /* 0x0000001fff047819 */ /* 0x000fe20000011402 */
[----:B------:R-:W-:Y:S01]  /*2e10*/  IMAD.MOV.U32 R211, RZ, RZ, 0x7f800000 ;  /* 0x7f800000ffd37424 */ /* 0x000fe200078e00ff */
[----:B---3--:R-:W-:Y:S02]  /*2e20*/  SHF.L.U64.HI R8, R240, 0x2, R10 ;  /* 0x00000002f0087819 */ /* 0x008fe4000001020a */
[----:B------:R-:W-:-:S07]  /*2e30*/  ISETP.NE.AND P3, PT, R12, RZ, PT ;  /* 0x000000ff0c00720c */ /* 0x000fce0003f65270 */
[----:B------:R-:W-:-:S04]  /*2e40*/  @!P2 LEA R6, P0, R2, R215, 0x2 ;  /* 0x000000d70206a211 */ /* 0x000fc800078010ff */
[----:B------:R-:W-:Y:S02]  /*2e50*/  @!P2 LEA.HI.X R7, R2, R214, R4, 0x2, P0 ;  /* 0x000000d60207a211 */ /* 0x000fe400000f1404 */
[----:B------:R-:W-:Y:S02]  /*2e60*/  IADD3 R4, P0, R5, R215, RZ ;  /* 0x000000d705047210 */ /* 0x000fe40007f1e0ff */
[----:B------:R-:W-:Y:S01]  /*2e70*/  IADD3 R2, R240, 0x8, RZ ;  /* 0x00000008f0027810 */ /* 0x000fe20007ffe0ff */
[----:B------:R1:W5:Y:S02]  /*2e80*/  @!P2 LDG.E R211, [R6.64] ;  /* 0x0000000606d3a981 */ /* 0x000364000c1e1900 */
[----:B------:R-:W-:Y:S01]  /*2e90*/  IMAD.X R5, R8, 0x1, R214, P0 ;  /* 0x0000000108057824 */ /* 0x000fe200000e06d6 */
[----:B------:R-:W-:Y:S01]  /*2ea0*/  ISETP.GE.AND P0, PT, R240, R0, PT ;  /* 0x00000000f000720c */ /* 0x000fe20003f06270 */
[----:B------:R-:W-:-:S12]  /*2eb0*/  IMAD.MOV.U32 R212, RZ, RZ, 0x7f800000 ;  /* 0x7f800000ffd47424 */ /* 0x000fd800078e00ff */
[----:B------:R3:W5:Y:S01]  /*2ec0*/  @!P0 LDG.E R213, [R4.64] ;  /* 0x0000000604d58981 */ /* 0x000762000c1e1900 */
[----:B------:R-:W-:Y:S02]  /*2ed0*/  ISETP.GE.AND P0, PT, R2, R0, PT ;  /* 0x000000000200720c */ /* 0x000fe40003f06270 */
[----:B------:R-:W-:Y:S01]  /*2ee0*/  IADD3 R2, R240, 0x20, RZ ;  /* 0x00000020f0027810 */ /* 0x000fe20007ffe0ff */
[----:B------:R-:W-:-:S10]  /*2ef0*/  IMAD.MOV.U32 R210, RZ, RZ, 0x7f800000 ;  /* 0x7f800000ffd27424 */ /* 0x000fd400078e00ff */
[----:B------:R3:W5:Y:S01]  /*2f00*/  @!P0 LDG.E R212, [R4.64+0x20] ;  /* 0x0000200604d48981 */ /* 0x000762000c1e1900 */
[----:B------:R-:W-:Y:S01]  /*2f10*/  ISETP.GE.AND P0, PT, R2, R0, PT ;  /* 0x000000000200720c */ /* 0x000fe20003f06270 */
[----:B------:R-:W-:Y:S02]  /*2f20*/  IMAD R0, R20, c[0x0][0x198], RZ ;  /* 0x0000660014007a24 */ /* 0x000fe400078e02ff */
[----:B------:R1:W-:Y:S02]  /*2f30*/  @P3 STS.128 [R193+0x6000], RZ ;  /* 0x006000ffc1003388 */ /* 0x0003e40000000c00 */
[----:B------:R-:W-:-:S08]  /*2f40*/  IMAD R0, R233, c[0x0][0x19c], R0 ;  /* 0x00006700e9007a24 */ /* 0x000fd000078e0200 */
[----:B------:R3:W5:Y:S01]  /*2f50*/  @!P0 LDG.E R210, [R4.64+0x80] ;  /* 0x0000800604d28981 */ /* 0x000762000c1e1900 */
[----:B------:R-:W-:Y:S01]  /*2f60*/  BSSY B0, `(.L_x_40) ;  /* 0x0000018000007945 */ /* 0x000fe20003800000 */
[----:B---3--:R-:W-:-:S05]  /*2f70*/  IMAD.WIDE.U32 R4, R233, c[0x0][0x198], R206 ;  /* 0x00006600e9047a25 */ /* 0x008fca00078e00ce */
[----:B------:R-:W-:-:S04]  /*2f80*/  IADD3 R4, P0, R27, R4, RZ ;  /* 0x000000041b047210 */ /* 0x000fc80007f1e0ff */
[----:B------:R-:W-:Y:S01]  /*2f90*/  IADD3.X R5, R28, R5, R0, P0, !PT ;  /* 0x000000051c057210 */ /* 0x000fe200007fe400 */
[----:B------:R-:W-:-:S04]  /*2fa0*/  IMAD R0, R25, c[0x0][0x1b0], RZ ;  /* 0x00006c0019007a24 */ /* 0x000fc800078e02ff */
[C---:B------:R-:W-:Y:S02]  /*2fb0*/  IMAD R0, R14.reuse, c[0x0][0x1b4], R0 ;  /* 0x00006d000e007a24 */ /* 0x040fe400078e0200 */
[----:B------:R-:W-:-:S04]  /*2fc0*/  IMAD.WIDE.U32 R4, R14, c[0x0][0x1b0], R4 ;  /* 0x00006c000e047a25 */ /* 0x000fc800078e0004 */
[----:B------:R-:W-:Y:S01]  /*2fd0*/  IMAD.IADD R2, R5, 0x1, R0 ;  /* 0x0000000105027824 */ /* 0x000fe200078e0200 */
[----:B------:R-:W-:Y:S05]  /*2fe0*/  @P3 BRA `(.L_x_41) ;  /* 0x000000f000003947 */ /* 0x000fea0003800000 */
[----:B-1----:R-:W-:-:S13]  /*2ff0*/  ISETP.GE.AND P0, PT, R206, c[0x0][0x220], PT ;  /* 0x00008800ce007a0c */ /* 0x002fda0003f06270 */
        /* <DEDUP_REMOVED lines=14> */
.L_x_41:
[----:B-1----:R-:W-:Y:S05]  /*30e0*/  BSYNC B0 ;  /* 0x0000000000007941 */ /* 0x002fea0003800000 */
.L_x_40:
[----:B------:R1:W-:Y:S01]  /*30f0*/  @P6 STS.128 [R193+0x7000], RZ ;  /* 0x007000ffc1006388 */ /* 0x0003e20000000c00 */
[----:B------:R-:W-:Y:S01]  /*3100*/  BSSY B0, `(.L_x_42) ;  /* 0x0000013000007945 */ /* 0x000fe20003800000 */
[----:B------:R-:W-:Y:S05]  /*3110*/  @P6 BRA `(.L_x_43) ;  /* 0x0000011000006947 */ /* 0x000fea0003800000 */
[----:B------:R-:W-:-:S13]  /*3120*/  ISETP.GE.AND P0, PT, R206, c[0x0][0x220], PT ;  /* 0x00008800ce007a0c */ /* 0x000fda0003f06270 */
[----:B------:R1:W-:Y:S01]  /*3130*/  @P0 STS.128 [R193+0x7000], RZ ;  /* 0x007000ffc1000388 */ /* 0x0003e20000000c00 */
[----:B------:R-:W-:Y:S05]  /*3140*/  @P0 BRA `(.L_x_43) ;  /* 0x000000e000000947 */ /* 0x000fea0003800000 */
[----:B------:R-:W-:Y:S02]  /*3150*/  IADD3 R0, P0, R218, 0x20, RZ ;  /* 0x00000020da007810 */ /* 0x000fe40007f1e0ff */
[----:B------:R-:W-:-:S03]  /*3160*/  MOV R7, R2 ;  /* 0x0000000200077202 */ /* 0x000fc60000000f00 */
[----:B------:R-:W-:-:S04]  /*3170*/  IMAD.X R6, RZ, RZ, R29, P0 ;  /* 0x000000ffff067224 */ /* 0x000fc800000e061d */
[----:B---3--:R-:W-:Y:S02]  /*3180*/  IMAD R8, R6, c[0x0][0x198], RZ ;  /* 0x0000660006087a24 */ /* 0x008fe400078e02ff */
[----:B------:R-:W-:-:S04]  /*3190*/  IMAD.MOV.U32 R6, RZ, RZ, R4 ;  /* 0x000000ffff067224 */ /* 0x000fc800078e0004 */
[----:B------:R-:W-:-:S04]  /*31a0*/  IMAD.WIDE.U32 R6, R0, c[0x0][0x198], R6 ;  /* 0x0000660000067a25 */ /* 0x000fc800078e0006 */
[----:B------:R-:W-:Y:S01]  /*31b0*/  IMAD R0, R0, c[0x0][0x19c], R8 ;  /* 0x0000670000007a24 */ /* 0x000fe200078e0208 */
[----:B------:R-:W-:-:S04]  /*31c0*/  LEA R8, P0, R6, c[0x0][0x168], 0x1 ;  /* 0x00005a0006087a11 */ /* 0x000fc800078008ff */
[----:B------:R-:W-:-:S04]  /*31d0*/  IADD3 R0, R7, R0, RZ ;  /* 0x0000000007007210 */ /* 0x000fc80007ffe0ff */
[----:B------:R-:W-:-:S05]  /*31e0*/  LEA.HI.X R9, R6, c[0x0][0x16c], R0, 0x1, P0 ;  /* 0x00005b0006097a11 */ /* 0x000fca00000f0c00 */
[----:B------:R-:W-:Y:S01]  /*31f0*/  @!PT LDS RZ, [RZ] ;  /* 0x00000000fffff984 */ /* 0x000fe20000000800 */
[----:B------:R-:W-:Y:S01]  /*3200*/  @!PT LDS RZ, [RZ] ;  /* 0x00000000fffff984 */ /* 0x000fe20000000800 */
[----:B------:R-:W-:Y:S01]  /*3210*/  @!PT LDS RZ, [RZ] ;  /* 0x00000000fffff984 */ /* 0x000fe20000000800 */
[----:B------:R3:W-:Y:S02]  /*3220*/  LDGSTS.E.BYPASS.LTC128B.128 [R193+0x7000], [R8.64] ;  /* 0x0700000008c17fae */ /* 0x0007e4000b901d46 */
.L_x_43:
[----:B------:R-:W-:Y:S05]  /*3230*/  BSYNC B0 ;  /* 0x0000000000007941 */ /* 0x000fea0003800000 */
.L_x_42:
        /* <DEDUP_REMOVED lines=20> */
.L_x_45:
[----:B------:R-:W-:Y:S05]  /*3380*/  BSYNC B0 ;  /* 0x0000000000007941 */ /* 0x000fea0003800000 */
.L_x_44:
[----:B------:R1:W-:Y:S01]  /*3390*/  @P4 STS.128 [R193+0x9000], RZ ;  /* 0x009000ffc1004388 */ /* 0x0003e20000000c00 */
[----:B------:R-:W-:Y:S01]  /*33a0*/  BSSY B0, `(.L_x_46) ;  /* 0x0000012000007945 */ /* 0x000fe20003800000 */
[----:B------:R-:W-:Y:S05]  /*33b0*/  @P4 BRA `(.L_x_47) ;  /* 0x0000010000004947 */ /* 0x000fea0003800000 */
[----:B------:R-:W-:-:S13]  /*33c0*/  ISETP.GE.AND P0, PT, R206, c[0x0][0x220], PT ;  /* 0x00008800ce007a0c */ /* 0x000fda0003f06270 */
[----:B------:R1:W-:Y:S01]  /*33d0*/  @P0 STS.128 [R193+0x9000], RZ ;  /* 0x009000ffc1000388 */ /* 0x0003e20000000c00 */
[----:B------:R-:W-:Y:S05]  /*33e0*/  @P0 BRA `(.L_x_47) ;  /* 0x000000d000000947 */ /* 0x000fea0003800000 */
[----:B------:R-:W-:-:S04]  /*33f0*/  IADD3 R0, P0, R218, 0x60, RZ ;  /* 0x00000060da007810 */ /* 0x000fc80007f1e0ff */
[----:B------:R-:W-:-:S05]  /*3400*/  IADD3.X R5, RZ, R29, RZ, P0, !PT ;  /* 0x0000001dff057210 */ /* 0x000fca00007fe4ff */
[----:B------:R-:W-:Y:S01]  /*3410*/  IMAD R6, R5, c[0x0][0x198], RZ ;  /* 0x0000660005067a24 */ /* 0x000fe200078e02ff */
[----:B------:R-:W-:-:S05]  /*3420*/  MOV R5, R2 ;  /* 0x0000000200057202 */ /* 0x000fca0000000f00 */
[----:B---3--:R-:W-:-:S04]  /*3430*/  IMAD.WIDE.U32 R8, R0, c[0x0][0x198], R4 ;  /* 0x0000660000087a25 */ /* 0x008fc800078e0004 */
        /* <DEDUP_REMOVED lines=8> */
.L_x_47:
[----:B------:R-:W-:Y:S05]  /*34c0*/  BSYNC B0 ;  /* 0x0000000000007941 */ /* 0x000fea0003800000 */
.L_x_46:
[----:B------:R-:W0:Y:S01]  /*34d0*/  LDGDEPBAR ;  /* 0x00000000000079af */ /* 0x000e220000000000 */
[C---:B------:R-:W-:Y:S01]  /*34e0*/  IMAD.SHL.U32 R239, R245.reuse, 0x10, RZ ;  /* 0x00000010f5ef7824 */ /* 0x040fe200078e00ff */
[C---:B------:R-:W-:Y:S01]  /*34f0*/  SHF.L.U32 R248, R245.reuse, 0x5, RZ ;  /* 0x00000005f5f87819 */ /* 0x040fe200000006ff */
[----:B------:R-:W-:Y:S01]  /*3500*/  IMAD.SHL.U32 R224, R245, 0x8, RZ ;  /* 0x00000008f5e07824 */ /* 0x000fe200078e00ff */
[----:B------:R-:W1:Y:S01]  /*3510*/  S2R R2, SR_TID.X ;  /* 0x0000000000027919 */ /* 0x000e620000002100 */
[----:B------:R-:W-:Y:S01]  /*3520*/  IMAD.MOV.U32 R178, RZ, RZ, 0x20 ;  /* 0x00000020ffb27424 */ /* 0x000fe200078e00ff */
[----:B------:R-:W-:Y:S01]  /*3530*/  IADD3 R234, R239, 0x20, RZ ;  /* 0x00000020efea7810 */ /* 0x000fe20007ffe0ff */
[----:B------:R-:W-:Y:S01]  /*3540*/  IMAD.MOV.U32 R128, RZ, RZ, 0x40 ;  /* 0x00000040ff807424 */ /* 0x000fe200078e00ff */
[----:B------:R-:W-:Y:S01]  /*3550*/  CS2R R94, SRZ ;  /* 0x00000000005e7805 */ /* 0x000fe2000001ff00 */
[----:B------:R-:W-:Y:S01]  /*3560*/  IMAD.SHL.U32 R170, R180, 0x2, RZ ;  /* 0x00000002b4aa7824 */ /* 0x000fe200078e00ff */
[----:B------:R-:W-:Y:S01]  /*3570*/  CS2R R92, SRZ ;  /* 0x00000000005c7805 */ /* 0x000fe2000001ff00 */
[C---:B------:R-:W-:Y:S01]  /*3580*/  IMAD.IADD R232, R224.reuse, 0x1, R234 ;  /* 0x00000001e0e87824 */ /* 0x040fe200078e02ea */
[----:B------:R-:W-:Y:S01]  /*3590*/  CS2R R98, SRZ ;  /* 0x0000000000627805 */ /* 0x000fe2000001ff00 */
[C---:B------:R-:W-:Y:S01]  /*35a0*/  IMAD R249, R245.reuse, 0x18, RZ ;  /* 0x00000018f5f97824 */ /* 0x040fe200078e02ff */
[----:B------:R-:W-:Y:S01]  /*35b0*/  CS2R R96, SRZ ;  /* 0x0000000000607805 */ /* 0x000fe2000001ff00 */
[C---:B------:R-:W-:Y:S01]  /*35c0*/  IMAD.IADD R250, R224.reuse, 0x1, R232 ;  /* 0x00000001e0fa7824 */ /* 0x040fe200078e02e8 */
[----:B------:R-:W-:Y:S01]  /*35d0*/  CS2R R90, SRZ ;  /* 0x00000000005a7805 */ /* 0x000fe2000001ff00 */
[C---:B------:R-:W-:Y:S01]  /*35e0*/  IMAD R247, R245.reuse, 0x28, RZ ;  /* 0x00000028f5f77824 */ /* 0x040fe200078e02ff */
[----:B------:R-:W-:Y:S01]  /*35f0*/  CS2R R88, SRZ ;  /* 0x0000000000587805 */ /* 0x000fe2000001ff00 */
[C---:B------:R-:W-:Y:S01]  /*3600*/  IMAD R246, R245.reuse, 0x30, RZ ;  /* 0x00000030f5f67824 */ /* 0x040fe200078e02ff */
[----:B------:R-:W-:Y:S01]  /*3610*/  IADD3 R220, R224, R250, RZ ;  /* 0x000000fae0dc7210 */ /* 0x000fe20007ffe0ff */
[----:B------:R-:W-:Y:S01]  /*3620*/  IMAD.MOV R222, RZ, RZ, -R222 ;  /* 0x000000ffffde7224 */ /* 0x000fe200078e0ade */
[----:B------:R-:W-:Y:S01]  /*3630*/  CS2R R86, SRZ ;  /* 0x0000000000567805 */ /* 0x000fe2000001ff00 */
[----:B------:R-:W-:Y:S01]  /*3640*/  IMAD R245, R245, 0x38, RZ ;  /* 0x00000038f5f57824 */ /* 0x000fe200078e02ff */
[----:B------:R-:W-:-:S04]  /*3650*/  DEPBAR.LE SB0, 0x1 ;  /* 0x000080400000791a */ /* 0x000fc80000000000 */
[----:B------:R-:W-:Y:S01]  /*3660*/  BAR.SYNC.DEFER_BLOCKING 0x0 ;  /* 0x0000000000007b1d */ /* 0x000fe20000010000 */
[----:B-1----:R-:W-:Y:S01]  /*3670*/  SHF.R.S32.HI R0, RZ, 0x1f, R2 ;  /* 0x0000001fff007819 */ /* 0x002fe20000011402 */
[----:B------:R-:W-:Y:S01]  /*3680*/  IMAD.IADD R219, R224, 0x1, R220 ;  /* 0x00000001e0db7824 */ /* 0x000fe200078e02dc */
[----:B------:R-:W-:Y:S01]  /*3690*/  CS2R R84, SRZ ;  /* 0x0000000000547805 */ /* 0x000fe2000001ff00 */
[----:B------:R-:W-:Y:S01]  /*36a0*/  IMAD.MOV.U32 R195, RZ, RZ, R181 ;  /* 0x000000ffffc37224 */ /* 0x000fe200078e00b5 */
[----:B------:R-:W-:Y:S01]  /*36b0*/  LEA.HI R0, R0, R2, RZ, 0x4 ;  /* 0x0000000200007211 */ /* 0x000fe200078f20ff */
[----:B------:R-:W-:Y:S01]  /*36c0*/  CS2R R78, SRZ ;  /* 0x00000000004e7805 */ /* 0x000fe2000001ff00 */
[----:B------:R-:W-:Y:S01]  /*36d0*/  CS2R R76, SRZ ;  /* 0x00000000004c7805 */ /* 0x000fe2000001ff00 */
[----:B------:R-:W-:Y:S01]  /*36e0*/  CS2R R82, SRZ ;  /* 0x0000000000527805 */ /* 0x000fe2000001ff00 */
[----:B------:R-:W-:Y:S01]  /*36f0*/  LOP3.LUT R0, R0, 0xfffffff0, RZ, 0xc0, !PT ;  /* 0xfffffff000007812 */ /* 0x000fe200078ec0ff */
[----:B------:R-:W-:Y:S01]  /*3700*/  CS2R R80, SRZ ;  /* 0x0000000000507805 */ /* 0x000fe2000001ff00 */
[----:B------:R-:W-:Y:S01]  /*3710*/  CS2R R74, SRZ ;  /* 0x00000000004a7805 */ /* 0x000fe2000001ff00 */
[----:B------:R-:W-:Y:S01]  /*3720*/  CS2R R72, SRZ ;  /* 0x0000000000487805 */ /* 0x000fe2000001ff00 */
[----:B------:R-:W-:Y:S01]  /*3730*/  CS2R R70, SRZ ;  /* 0x0000000000467805 */ /* 0x000fe2000001ff00 */
[----:B------:R-:W-:Y:S01]  /*3740*/  IMAD.IADD R0, R2, 0x1, -R0 ;  /* 0x0000000102007824 */ /* 0x000fe200078e0a00 */
[----:B------:R-:W-:Y:S01]  /*3750*/  CS2R R68, SRZ ;  /* 0x0000000000447805 */ /* 0x000fe2000001ff00 */
[----:B------:R-:W-:Y:S01]  /*3760*/  CS2R R62, SRZ ;  /* 0x00000000003e7805 */ /* 0x000fe2000001ff00 */
[----:B------:R-:W-:Y:S01]  /*3770*/  CS2R R60, SRZ ;  /* 0x00000000003c7805 */ /* 0x000fe2000001ff00 */
[----:B------:R-:W-:Y:S01]  /*3780*/  CS2R R66, SRZ ;  /* 0x0000000000427805 */ /* 0x000fe2000001ff00 */
[----:B------:R-:W-:Y:S01]  /*3790*/  SHF.R.S32.HI R2, RZ, 0x1f, R0 ;  /* 0x0000001fff027819 */ /* 0x000fe20000011400 */
[----:B------:R-:W-:Y:S01]  /*37a0*/  CS2R R64, SRZ ;  /* 0x0000000000407805 */ /* 0x000fe2000001ff00 */
[----:B------:R-:W-:Y:S01]  /*37b0*/  CS2R R58, SRZ ;  /* 0x00000000003a7805 */ /* 0x000fe2000001ff00 */
[----:B------:R-:W-:Y:S01]  /*37c0*/  CS2R R56, SRZ ;  /* 0x0000000000387805 */ /* 0x000fe2000001ff00 */
[----:B------:R-:W-:Y:S01]  /*37d0*/  LEA.HI R2, R2, R0, RZ, 0x3 ;  /* 0x0000000002027211 */ /* 0x000fe200078f18ff */
[----:B------:R1:W2:Y:S01]  /*37e0*/  LDSM.16.M88.4 R136, [R174+0xa000] ;  /* 0x00a00000ae88783b */ /* 0x0002a20000000200 */
[----:B------:R-:W-:Y:S01]  /*37f0*/  CS2R R54, SRZ ;  /* 0x0000000000367805 */ /* 0x000fe2000001ff00 */
[----:B------:R-:W-:Y:S01]  /*3800*/  CS2R R52, SRZ ;  /* 0x0000000000347805 */ /* 0x000fe2000001ff00 */
[----:B------:R-:W-:Y:S01]  /*3810*/  LOP3.LUT R2, R2, 0xfffffff8, RZ, 0xc0, !PT ;  /* 0xfffffff802027812 */ /* 0x000fe200078ec0ff */
[----:B------:R1:W3:Y:S01]  /*3820*/  LDSM.16.M88.4 R140, [R174+0xa800] ;  /* 0x00a80000ae8c783b */ /* 0x0002e20000000200 */
[----:B------:R-:W-:Y:S01]  /*3830*/  CS2R R46, SRZ ;  /* 0x00000000002e7805 */ /* 0x000fe2000001ff00 */
[----:B------:R-:W-:Y:S01]  /*3840*/  CS2R R44, SRZ ;  /* 0x00000000002c7805 */ /* 0x000fe2000001ff00 */
[----:B------:R-:W-:Y:S01]  /*3850*/  CS2R R50, SRZ ;  /* 0x0000000000327805 */ /* 0x000fe2000001ff00 */
[----:B------:R1:W4:Y:S01]  /*3860*/  LDSM.16.M88.4 R144, [R177+0xa000] ;  /* 0x00a00000b190783b */ /* 0x0003220000000200 */
[----:B------:R-:W-:Y:S01]  /*3870*/  IMAD.IADD R0, R0, 0x1, -R2 ;  /* 0x0000000100007824 */ /* 0x000fe200078e0a02 */
[----:B------:R-:W-:Y:S01]  /*3880*/  IADD3 R2, R240, 0x1, RZ ;  /* 0x00000001f0027810 */ /* 0x000fe20007ffe0ff */
[----:B------:R-:W-:Y:S01]  /*3890*/  CS2R R48, SRZ ;  /* 0x0000000000307805 */ /* 0x000fe2000001ff00 */
[----:B------:R1:W1:Y:S01]  /*38a0*/  LDSM.16.M88.4 R148, [R177+0xa800] ;  /* 0x00a80000b194783b */ /* 0x0002620000000200 */
[----:B------:R-:W-:Y:S01]  /*38b0*/  CS2R R42, SRZ ;  /* 0x00000000002a7805 */ /* 0x000fe2000001ff00 */
[C---:B------:R-:W-:Y:S01]  /*38c0*/  LOP3.LUT P0, RZ, R0.reuse, 0x2, RZ, 0xc0, !PT ;  /* 0x0000000200ff7812 */ /* 0x040fe2000780c0ff */
[----:B------:R-:W-:Y:S01]  /*38d0*/  CS2R R40, SRZ ;  /* 0x0000000000287805 */ /* 0x000fe2000001ff00 */
[----:B------:R1:W1:Y:S01]  /*38e0*/  LDSM.16.M88.4 R152, [R175+0xa000] ;  /* 0x00a00000af98783b */ /* 0x0002620000000200 */
[----:B------:R-:W-:Y:S01]  /*38f0*/  LOP3.LUT P2, RZ, R0, 0x4, RZ, 0xc0, !PT ;  /* 0x0000000400ff7812 */ /* 0x000fe2000784c0ff */
[----:B------:R-:W-:Y:S01]  /*3900*/  CS2R R38, SRZ ;  /* 0x0000000000267805 */ /* 0x000fe2000001ff00 */
[----:B------:R-:W-:Y:S01]  /*3910*/  IADD3 R231, R194, R2, -R19 ;  /* 0x00000002c2e77210 */ /* 0x000fe20007ffe813 */
[----:B------:R1:W1:Y:S01]  /*3920*/  LDSM.16.M88.4 R156, [R175+0xa800] ;  /* 0x00a80000af9c783b */ /* 0x0002620000000200 */
[----:B------:R-:W-:Y:S01]  /*3930*/  IADD3 R0, R179, 0x1000, RZ ;  /* 0x00001000b3007810 */ /* 0x000fe20007ffe0ff */
[----:B------:R-:W-:Y:S01]  /*3940*/  CS2R R36, SRZ ;  /* 0x0000000000247805 */ /* 0x000fe2000001ff00 */
[----:B------:R-:W-:Y:S01]  /*3950*/  IADD3 R2, R180, 0x1000, RZ ;  /* 0x00001000b4027810 */ /* 0x000fe20007ffe0ff */
[----:B------:R1:W1:Y:S01]  /*3960*/  LDSM.16.M88.4 R160, [R176+0xa000] ;  /* 0x00a00000b0a0783b */ /* 0x0002620000000200 */
[----:B------:R-:W-:Y:S01]  /*3970*/  IADD3 R19, R19, 0x80, R233 ;  /* 0x0000008013137810 */ /* 0x000fe20007ffe0e9 */
[----:B------:R-:W-:Y:S01]  /*3980*/  IMAD.SHL.U32 R228, R240, 0x4, RZ ;  /* 0x00000004f0e47824 */ /* 0x000fe200078e00ff */
[----:B------:R-:W-:Y:S01]  /*3990*/  SEL R0, R0, R179, !P1 ;  /* 0x000000b300007207 */ /* 0x000fe20004800000 */
[----:B------:R1:W1:Y:S01]  /*39a0*/  LDSM.16.M88.4 R164, [R176+0xa800] ;  /* 0x00a80000b0a4783b */ /* 0x0002620000000200 */
[----:B------:R-:W-:Y:S01]  /*39b0*/  SEL R178, R178, 0xffffffe0, !P0 ;  /* 0xffffffe0b2b27807 */ /* 0x000fe20004000000 */
[----:B------:R-:W-:Y:S01]  /*39c0*/  IMAD.IADD R230, R19, 0x1, -R194 ;  /* 0x0000000113e67824 */ /* 0x000fe200078e0ac2 */
[----:B------:R-:W-:Y:S01]  /*39d0*/  SEL R2, R2, R180, !P1 ;  /* 0x000000b402027207 */ /* 0x000fe20004800000 */
[----:B------:R-:W-:Y:S01]  /*39e0*/  IMAD.SHL.U32 R168, R0, 0x2, RZ ;  /* 0x0000000200a87824 */ /* 0x000fe200078e00ff */
[----:B------:R-:W-:Y:S01]  /*39f0*/  SEL R128, R128, 0xffffffc0, !P2 ;  /* 0xffffffc080807807 */ /* 0x000fe20005000000 */
[----:B------:R-:W-:Y:S01]  /*3a00*/  IMAD.IADD R173, R178, 0x1, R170 ;  /* 0x00000001b2ad7824 */ /* 0x000fe200078e02aa */
[----:B------:R-:W-:Y:S01]  /*3a10*/  SHF.L.U32 R169, R2, 0x1, RZ ;  /* 0x0000000102a97819 */ /* 0x000fe200000006ff */
[----:B------:R-:W-:Y:S01]  /*3a20*/  IMAD.IADD R221, R224, 0x1, R219 ;  /* 0x00000001e0dd7824 */ /* 0x000fe200078e02db */
[----:B------:R-:W-:-:S02]  /*3a30*/  SHF.L.U64.HI R229, R240, 0x2, R10 ;  /* 0x00000002f0e57819 */ /* 0x000fc4000001020a */
[----:B------:R-:W-:Y:S02]  /*3a40*/  IADD3 R227, R233, 0x80, RZ ;  /* 0x00000080e9e37810 */ /* 0x000fe40007ffe0ff */
[----:B--2---:R-:W-:Y:S02]  /*3a50*/  IADD3 R172, R171, R178, RZ ;  /* 0x000000b2abac7210 */ /* 0x004fe40007ffe0ff */
.L_x_50:
[----:B------:R-:W0:Y:S01]  /*3a60*/  LDGDEPBAR ;  /* 0x00000000000079af */ /* 0x000e220000000000 */
[C---:B------:R-:W-:Y:S01]  /*3a70*/  IMAD.IADD R0, R169.reuse, 0x1, R178 ;  /* 0x00000001a9007824 */ /* 0x040fe200078e02b2 */
[----:B------:R-:W-:Y:S01]  /*3a80*/  SHF.L.U32 R2, R182, 0x6, RZ ;  /* 0x00000006b6027819 */ /* 0x000fe200000006ff */
[----:B------:R-:W-:Y:S01]  /*3a90*/  IMAD.IADD R124, R169, 0x1, R128 ;  /* 0x00000001a97c7824 */ /* 0x000fe200078e0280 */
[----:B-----5:R-:W-:Y:S02]  /*3aa0*/  FSETP.NEU.FTZ.AND P0, PT, R213, -INF , PT ;  /* 0xff800000d500780b */ /* 0x020fe40003f1d000 */
[----:B------:R-:W-:Y:S02]  /*3ab0*/  ISETP.GE.AND P3, PT, R2, R230, PT ;  /* 0x000000e60200720c */ /* 0x000fe40003f66270 */
[----:B------:R-:W-:Y:S02]  /*3ac0*/  ISETP.GT.AND P6, PT, R182, R223, PT ;  /* 0x000000dfb600720c */ /* 0x000fe40003fc4270 */
[-C--:B------:R-:W-:Y:S11]  /*3ad0*/  ISETP.LT.AND P3, PT, R227, R194.reuse, P3 ;  /* 0x000000c2e300720c */ /* 0x080ff60001f61270 */
[----:B------:R-:W-:Y:S02]  /*3ae0*/  @!UPT UIADD3 URZ, URZ, URZ, URZ ;  /* 0x0000003f3f3ff290 */ /* 0x000fe4000fffe03f */
[----:B------:R-:W-:Y:S01]  /*3af0*/  @!P3 IMAD.IADD R2, R231, 0x1, R2 ;  /* 0x00000001e702b824 */ /* 0x000fe200078e0202 */
[----:B------:R-:W-:Y:S04]  /*3b00*/  DEPBAR.LE SB0, 0x0 ;  /* 0x000080000000791a */ /* 0x000fe80000000000 */
[----:B------:R-:W-:Y:S08]  /*3b10*/  BAR.SYNC.DEFER_BLOCKING 0x0 ;  /* 0x0000000000007b1d */ /* 0x000ff00000010000 */
[----:B------:R-:W-:Y:S08]  /*3b20*/  LDSM.16.M88.4 R32, [R169] ;  /* 0x00000000a920783b */ /* 0x000ff00000000200 */
[----:B------:R-:W2:Y:S08]  /*3b30*/  LDSM.16.M88.4 R16, [R174+0x6000] ;  /* 0x00600000ae10783b */ /* 0x000eb00000000200 */
[----:B------:R-:W4:Y:S08]  /*3b40*/  LDSM.16.M88.4 R28, [R169+0x1000] ;  /* 0x00100000a91c783b */ /* 0x000f300000000200 */
[----:B------:R-:W3:Y:S08]  /*3b50*/  LDSM.16.M88.4 R100, [R174+0x6800] ;  /* 0x00680000ae64783b */ /* 0x000ef00000000200 */
[----:B------:R-:W-:Y:S08]  /*3b60*/  LDSM.16.M88.4 R104, [R0] ;  /* 0x000000000068783b */ /* 0x000ff00000000200 */
[----:B------:R-:W1:Y:S01]  /*3b70*/  LDSM.16.M88.4 R108, [R177+0x6000] ;  /* 0x00600000b16c783b */ /* 0x000e620000000200 */
[-C--:B--23--:R-:W-:Y:S07]  /*3b80*/  HMMA.16816.F32 R4, R32, R16.reuse, RZ ;  /* 0x000000102004723c */ /* 0x08cfee00000018ff */
[----:B------:R2:W3:Y:S01]  /*3b90*/  LDSM.16.M88.4 R112, [R0+0x1000] ;  /* 0x001000000070783b */ /* 0x0004e20000000200 */
[C---:B----4-:R-:W-:Y:S07]  /*3ba0*/  HMMA.16816.F32 R8, R28.reuse, R16, RZ ;  /* 0x000000101c08723c */ /* 0x050fee00000018ff */
[----:B------:R-:W4:Y:S01]  /*3bb0*/  LDSM.16.M88.4 R116, [R177+0x6800] ;  /* 0x00680000b174783b */ /* 0x000f220000000200 */
[-C--:B------:R-:W-:Y:S07]  /*3bc0*/  HMMA.16816.F32 R12, R28, R18.reuse, RZ ;  /* 0x000000121c0c723c */ /* 0x080fee00000018ff */
[----:B------:R-:W-:Y:S01]  /*3bd0*/  LDSM.16.M88.4 R120, [R175+0x6000] ;  /* 0x00600000af78783b */ /* 0x000fe20000000200 */
[C---:B------:R-:W-:Y:S07]  /*3be0*/  HMMA.16816.F32 R16, R32.reuse, R18, RZ ;  /* 0x000000122010723c */ /* 0x040fee00000018ff */
[----:B------:R-:W-:Y:S01]  /*3bf0*/  LDSM.16.M88.4 R132, [R176+0x6000] ;  /* 0x00600000b084783b */ /* 0x000fe20000000200 */
[----:B--2---:R-:W-:Y:S01]  /*3c00*/  IMAD.IADD R0, R0, 0x1, R128 ;  /* 0x0000000100007824 */ /* 0x004fe200078e0280 */
[-C--:B------:R-:W-:Y:S06]  /*3c10*/  HMMA.16816.F32 R20, R32, R100.reuse, RZ ;  /* 0x000000642014723c */ /* 0x080fec00000018ff */
[----:B------:R-:W-:Y:S02]  /*3c20*/  LDSM.16.M88.4 R128, [R0] ;  /* 0x000000000080783b */ /* 0x000fe40000000200 */
[C---:B------:R-:W-:Y:S08]  /*3c30*/  HMMA.16816.F32 R24, R28.reuse, R100, RZ ;  /* 0x000000641c18723c */ /* 0x040ff000000018ff */
[-C--:B------:R-:W-:Y:S08]  /*3c40*/  HMMA.16816.F32 R28, R28, R102.reuse, RZ ;  /* 0x000000661c1c723c */ /* 0x080ff000000018ff */
[----:B------:R-:W-:Y:S01]  /*3c50*/  HMMA.16816.F32 R32, R32, R102, RZ ;  /* 0x000000662020723c */ /* 0x000fe200000018ff */
[----:B------:R-:W2:Y:S07]  /*3c60*/  LDSM.16.M88.4 R100, [R124] ;  /* 0x000000007c64783b */ /* 0x000eae0000000200 */
[-C--:B-1----:R-:W-:Y:S01]  /*3c70*/  HMMA.16816.F32 R4, R104, R108.reuse, R4 ;  /* 0x0000006c6804723c */ /* 0x082fe20000001804 */
[----:B------:R-:W1:Y:S07]  /*3c80*/  LDSM.16.M88.4 R124, [R124+0x1000] ;  /* 0x001000007c7c783b */ /* 0x000e6e0000000200 */
[C---:B---3--:R-:W-:Y:S08]  /*3c90*/  HMMA.16816.F32 R8, R112.reuse, R108, R8 ;  /* 0x0000006c7008723c */ /* 0x048ff00000001808 */
[-C--:B------:R-:W-:Y:S08]  /*3ca0*/  HMMA.16816.F32 R12, R112, R110.reuse, R12 ;  /* 0x0000006e700c723c */ /* 0x080ff0000000180c */
[C---:B------:R-:W-:Y:S01]  /*3cb0*/  HMMA.16816.F32 R16, R104.reuse, R110, R16 ;  /* 0x0000006e6810723c */ /* 0x040fe20000001810 */
[----:B------:R-:W3:Y:S07]  /*3cc0*/  LDSM.16.M88.4 R108, [R175+0x6800] ;  /* 0x00680000af6c783b */ /* 0x000eee0000000200 */
[-C--:B----4-:R-:W-:Y:S08]  /*3cd0*/  HMMA.16816.F32 R20, R104, R116.reuse, R20 ;  /* 0x000000746814723c */ /* 0x090ff00000001814 */
[C---:B------:R-:W-:Y:S08]  /*3ce0*/  HMMA.16816.F32 R24, R112.reuse, R116, R24 ;  /* 0x000000747018723c */ /* 0x040ff00000001818 */
[-C--:B------:R-:W-:Y:S08]  /*3cf0*/  HMMA.16816.F32 R28, R112, R118.reuse, R28 ;  /* 0x00000076701c723c */ /* 0x080ff0000000181c */
[----:B------:R-:W-:Y:S07]  /*3d00*/  HMMA.16816.F32 R32, R104, R118, R32 ;  /* 0x000000766820723c */ /* 0x000fee0000001820 */
[----:B------:R-:W-:Y:S01]  /*3d10*/  FMUL.FTZ R106, R213, 1.4426950216293334961 ;  /* 0x3fb8aa3bd56a7820 */ /* 0x000fe20000410000 */
[-C--:B--2---:R-:W-:Y:S05]  /*3d20*/  HMMA.16816.F32 R4, R100, R120.reuse, R4 ;  /* 0x000000786404723c */ /* 0x084fea0000001804 */
[----:B------:R-:W-:Y:S01]  /*3d30*/  FSEL R106, R106, RZ, P0 ;  /* 0x000000ff6a6a7208 */ /* 0x000fe20000000000 */
[----:B------:R-:W-:Y:S02]  /*3d40*/  FMUL.FTZ R105, R212, 1.4426950216293334961 ;  /* 0x3fb8aa3bd4697820 */ /* 0x000fe40000410000 */
[C---:B-1----:R-:W-:Y:S04]  /*3d50*/  HMMA.16816.F32 R8, R124.reuse, R120, R8 ;  /* 0x000000787c08723c */ /* 0x042fe80000001808 */
[----:B------:R-:W-:Y:S04]  /*3d60*/  FMUL.FTZ R104, R210, 1.4426950216293334961 ;  /* 0x3fb8aa3bd2687820 */ /* 0x000fe80000410000 */
[-C--:B------:R-:W-:Y:S08]  /*3d70*/  HMMA.16816.F32 R12, R124, R122.reuse, R12 ;  /* 0x0000007a7c0c723c */ /* 0x080ff0000000180c */
[C---:B------:R-:W-:Y:S08]  /*3d80*/  HMMA.16816.F32 R16, R100.reuse, R122, R16 ;  /* 0x0000007a6410723c */ /* 0x040ff00000001810 */
[-C--:B---3--:R-:W-:Y:S08]  /*3d90*/  HMMA.16816.F32 R20, R100, R108.reuse, R20 ;  /* 0x0000006c6414723c */ /* 0x088ff00000001814 */
[C---:B------:R-:W-:Y:S07]  /*3da0*/  HMMA.16816.F32 R24, R124.reuse, R108, R24 ;  /* 0x0000006c7c18723c */ /* 0x040fee0000001818 */
[C---:B------:R-:W-:Y:S01]  /*3db0*/  @!P3 IADD3 R109, R2.reuse, 0x28, RZ ;  /* 0x00000028026db810 */ /* 0x040fe20007ffe0ff */
[-C--:B------:R-:W-:Y:S04]  /*3dc0*/  HMMA.16816.F32 R28, R124, R110.reuse, R28 ;  /* 0x0000006e7c1c723c */ /* 0x080fe8000000181c */
[-C--:B------:R-:W-:Y:S02]  /*3dd0*/  @!P3 IMNMX R109, R109, R194.reuse, PT ;  /* 0x000000c26d6db217 */ /* 0x080fe40003800200 */
[----:B------:R-:W-:Y:S02]  /*3de0*/  @!P3 IADD3 R108, R2, 0x20, RZ ;  /* 0x00000020026cb810 */ /* 0x000fe40007ffe0ff */
[----:B------:R-:W-:Y:S01]  /*3df0*/  HMMA.16816.F32 R32, R100, R110, R32 ;  /* 0x0000006e6420723c */ /* 0x000fe20000001820 */
[----:B------:R1:W2:Y:S03]  /*3e00*/  LDSM.16.M88.4 R100, [R0+0x1000] ;  /* 0x001000000064783b */ /* 0x0002a60000000200 */
[-C--:B------:R-:W-:Y:S03]  /*3e10*/  @!P3 IMNMX R108, R108, R194.reuse, PT ;  /* 0x000000c26c6cb217 */ /* 0x080fe60003800200 */
[CC--:B------:R-:W-:Y:S01]  /*3e20*/  @!P3 IMNMX R111, R2.reuse, R194.reuse, PT ;  /* 0x000000c2026fb217 */ /* 0x0c0fe20003800200 */
[-C--:B------:R-:W-:Y:S05]  /*3e30*/  HMMA.16816.F32 R4, R128, R132.reuse, R4 ;  /* 0x000000848004723c */ /* 0x080fea0000001804 */
[----:B------:R-:W-:Y:S01]  /*3e40*/  @!P3 IADD3 R110, R2, 0x8, RZ ;  /* 0x00000008026eb810 */ /* 0x000fe20007ffe0ff */
[----:B------:R-:W-:Y:S03]  /*3e50*/  FMUL.FTZ R2, R211, 1.4426950216293334961 ;  /* 0x3fb8aa3bd3027820 */ /* 0x000fe60000410000 */
[----:B------:R-:W-:Y:S03]  /*3e60*/  @!P3 IMNMX R110, R110, R194, PT ;  /* 0x000000c26e6eb217 */ /* 0x000fe60003800200 */
[----:B-1----:R-:W-:Y:S05]  /*3e70*/  @!P3 IMAD R0, R226, 0x80, R237 ;  /* 0x00000080e200b824 */ /* 0x002fea00078e02ed */
[C---:B------:R-:W-:Y:S02]  /*3e80*/  @!P3 IADD3 R107, R0.reuse, 0x1, RZ ;  /* 0x00000001006bb810 */ /* 0x040fe40007ffe0ff */
[-C--:B------:R-:W-:Y:S02]  /*3e90*/  @!P3 ISETP.GE.AND P1, PT, R0, R111.reuse, PT ;  /* 0x0000006f0000b20c */ /* 0x080fe40003f26270 */
[----:B------:R-:W-:Y:S03]  /*3ea0*/  @!P3 ISETP.GE.AND P0, PT, R107, R111, PT ;  /* 0x0000006f6b00b20c */ /* 0x000fe60003f06270 */
[----:B------:R-:W-:Y:S02]  /*3eb0*/  @!P3 FSEL R4, R4, -INF , !P1 ;  /* 0xff8000000404b808 */ /* 0x000fe40004800000 */
[----:B------:R-:W-:Y:S02]  /*3ec0*/  @!P3 FSEL R5, R5, -INF , !P0 ;  /* 0xff8000000505b808 */ /* 0x000fe40004000000 */
[----:B------:R-:W-:Y:S01]  /*3ed0*/  FSETP.NEU.FTZ.AND P0, PT, R212, -INF , PT ;  /* 0xff800000d400780b */ /* 0x000fe20003f1d000 */
[--C-:B------:R-:W-:Y:S01]  /*3ee0*/  FFMA.FTZ R4, R4, c[0x0][0x23c], -R106.reuse ;  /* 0x00008f0004047a23 */ /* 0x100fe2000001086a */
[-C--:B------:R-:W-:Y:S01]  /*3ef0*/  @!P3 ISETP.GE.AND P1, PT, R0, R110.reuse, PT ;  /* 0x0000006e0000b20c */ /* 0x080fe20003f26270 */
[C---:B--2---:R-:W-:Y:S02]  /*3f00*/  HMMA.16816.F32 R8, R100.reuse, R132, R8 ;  /* 0x000000846408723c */ /* 0x044fe40000001808 */
[----:B------:R-:W-:Y:S02]  /*3f10*/  MUFU.EX2 R112, R4 ;  /* 0x0000000400707308 */ /* 0x000fe40000000800 */
[----:B------:R-:W-:Y:S01]  /*3f20*/  FSEL R105, R105, RZ, P0 ;  /* 0x000000ff69697208 */ /* 0x000fe20000000000 */
[----:B------:R-:W-:Y:S01]  /*3f30*/  FFMA.FTZ R5, R5, c[0x0][0x23c], -R106 ;  /* 0x00008f0005057a23 */ /* 0x000fe2000001086a */
[----:B------:R-:W-:Y:S02]  /*3f40*/  @!P3 ISETP.GE.AND P0, PT, R107, R110, PT ;  /* 0x0000006e6b00b20c */ /* 0x000fe40003f06270 */
[----:B------:R-:W-:Y:S01]  /*3f50*/  @!P3 FSEL R6, R6, -INF , !P1 ;  /* 0xff8000000606b808 */ /* 0x000fe20004800000 */
[-C--:B------:R-:W-:Y:S03]  /*3f60*/  HMMA.16816.F32 R12, R100, R134.reuse, R12 ;  /* 0x00000086640c723c */ /* 0x080fe6000000180c */
[----:B------:R-:W-:Y:S01]  /*3f70*/  MUFU.EX2 R133, R5 ;  /* 0x0000000500857308 */ /* 0x000fe20000000800 */
[----:B------:R-:W-:Y:S01]  /*3f80*/  @!P3 FSEL R7, R7, -INF , !P0 ;  /* 0xff8000000707b808 */ /* 0x000fe20004000000 */
[--C-:B------:R-:W-:Y:S01]  /*3f90*/  FFMA.FTZ R6, R6, c[0x0][0x23c], -R105.reuse ;  /* 0x00008f0006067a23 */ /* 0x100fe20000010869 */
[-C--:B------:R-:W-:Y:S02]  /*3fa0*/  @!P3 ISETP.GE.AND P1, PT, R0, R108.reuse, PT ;  /* 0x0000006c0000b20c */ /* 0x080fe40003f26270 */
[----:B------:R-:W-:Y:S01]  /*3fb0*/  FSETP.NEU.FTZ.AND P0, PT, R210, -INF , PT ;  /* 0xff800000d200780b */ /* 0x000fe20003f1d000 */
[--C-:B------:R-:W-:Y:S01]  /*3fc0*/  FFMA.FTZ R7, R7, c[0x0][0x23c], -R105.reuse ;  /* 0x00008f0007077a23 */ /* 0x100fe20000010869 */
[C---:B------:R-:W-:Y:S03]  /*3fd0*/  HMMA.16816.F32 R16, R128.reuse, R134, R16 ;  /* 0x000000868010723c */ /* 0x040fe60000001810 */
[----:B------:R-:W-:Y:S01]  /*3fe0*/  MUFU.EX2 R132, R6 ;  /* 0x0000000600847308 */ /* 0x000fe20000000800 */
[----:B------:R-:W-:Y:S02]  /*3ff0*/  FSEL R104, R104, RZ, P0 ;  /* 0x000000ff68687208 */ /* 0x000fe40000000000 */
[-C--:B------:R-:W-:Y:S02]  /*4000*/  @!P3 ISETP.GE.AND P0, PT, R107, R108.reuse, PT ;  /* 0x0000006c6b00b20c */ /* 0x080fe40003f06270 */
[----:B------:R-:W-:Y:S02]  /*4010*/  @!P3 FSEL R8, R8, -INF , !P1 ;  /* 0xff8000000808b808 */ /* 0x000fe40004800000 */
[-C--:B------:R-:W-:Y:S02]  /*4020*/  @!P3 ISETP.GE.AND P1, PT, R0, R109.reuse, PT ;  /* 0x0000006d0000b20c */ /* 0x080fe40003f26270 */
[----:B------:R-:W-:Y:S01]  /*4030*/  @!P3 FSEL R9, R9, -INF , !P0 ;  /* 0xff8000000909b808 */ /* 0x000fe20004000000 */
[----:B------:R1:W2:Y:S01]  /*4040*/  MUFU.EX2 R201, R7 ;  /* 0x0000000700c97308 */ /* 0x0002a20000000800 */
[--C-:B------:R-:W-:Y:S01]  /*4050*/  FFMA.FTZ R8, R8, c[0x0][0x23c], -R104.reuse ;  /* 0x00008f0008087a23 */ /* 0x100fe20000010868 */
[----:B------:R-:W-:Y:S02]  /*4060*/  FSETP.NEU.FTZ.AND P0, PT, R211, -INF , PT ;  /* 0xff800000d300780b */ /* 0x000fe40003f1d000 */
[----:B------:R-:W-:Y:S01]  /*4070*/  FFMA.FTZ R9, R9, c[0x0][0x23c], -R104 ;  /* 0x00008f0009097a23 */ /* 0x000fe20000010868 */
[----:B------:R-:W-:Y:S02]  /*4080*/  @!P3 FSEL R10, R10, -INF , !P1 ;  /* 0xff8000000a0ab808 */ /* 0x000fe40004800000 */
[----:B------:R-:W-:Y:S02]  /*4090*/  FSEL R2, R2, RZ, P0 ;  /* 0x000000ff02027208 */ /* 0x000fe40000000000 */
[-C--:B------:R-:W-:Y:S01]  /*40a0*/  @!P3 ISETP.GE.AND P0, PT, R107, R109.reuse, PT ;  /* 0x0000006d6b00b20c */ /* 0x080fe20003f06270 */
[----:B------:R3:W-:Y:S02]  /*40b0*/  MUFU.EX2 R205, R8 ;  /* 0x0000000800cd7308 */ /* 0x0007e40000000800 */
[--C-:B------:R-:W-:Y:S01]  /*40c0*/  FFMA.FTZ R10, R10, c[0x0][0x23c], -R2.reuse ;  /* 0x00008f000a0a7a23 */ /* 0x100fe20000010802 */
[----:B------:R-:W-:Y:S05]  /*40d0*/  @!P3 FSEL R11, R11, -INF , !P0 ;  /* 0xff8000000b0bb808 */ /* 0x000fea0004000000 */
[----:B------:R-:W-:Y:S02]  /*40e0*/  FFMA.FTZ R11, R11, c[0x0][0x23c], -R2 ;  /* 0x00008f000b0b7a23 */ /* 0x000fe40000010802 */
[----:B------:R4:W2:Y:S01]  /*40f0*/  MUFU.EX2 R204, R9 ;  /* 0x0000000900cc7308 */ /* 0x0008a20000000800 */
[----:B-1----:R-:W1:Y:S09]  /*4100*/  LDSM.16.M88.4 R4, [R176+0x6800] ;  /* 0x00680000b004783b */ /* 0x002e720000000200 */
[----:B------:R-:W-:Y:S01]  /*4110*/  MUFU.EX2 R209, R10 ;  /* 0x0000000a00d17308 */ /* 0x000fe20000000800 */
[----:B---3--:R-:W-:Y:S04]  /*4120*/  @!P3 IADD3 R8, R0, 0x8, RZ ;  /* 0x000000080008b810 */ /* 0x008fe80007ffe0ff */
[-C--:B------:R-:W-:Y:S05]  /*4130*/  @!P3 ISETP.GE.AND P0, PT, R8, R108.reuse, PT ;  /* 0x0000006c0800b20c */ /* 0x080fea0003f06270 */
[----:B------:R-:W-:Y:S01]  /*4140*/  MUFU.EX2 R208, R11 ;  /* 0x0000000b00d07308 */ /* 0x000fe20000000800 */
[----:B------:R-:W-:Y:S02]  /*4150*/  @!P3 FSEL R12, R12, -INF , !P0 ;  /* 0xff8000000c0cb808 */ /* 0x000fe40004000000 */
[----:B----4-:R-:W-:Y:S03]  /*4160*/  @!P3 IADD3 R9, R0, 0x9, RZ ;  /* 0x000000090009b810 */ /* 0x010fe60007ffe0ff */
[--C-:B------:R-:W-:Y:S01]  /*4170*/  FFMA.FTZ R12, R12, c[0x0][0x23c], -R104.reuse ;  /* 0x00008f000c0c7a23 */ /* 0x100fe20000010868 */
[----:B------:R-:W-:Y:S03]  /*4180*/  @!P3 ISETP.GE.AND P0, PT, R9, R108, PT ;  /* 0x0000006c0900b20c */ /* 0x000fe60003f06270 */
[----:B------:R-:W-:Y:S01]  /*4190*/  MUFU.EX2 R200, R12 ;  /* 0x0000000c00c87308 */ /* 0x000fe20000000800 */
[----:B------:R-:W-:Y:S02]  /*41a0*/  @!P3 FSEL R13, R13, -INF , !P0 ;  /* 0xff8000000d0db808 */ /* 0x000fe40004000000 */
[-C--:B------:R-:W-:Y:S03]  /*41b0*/  @!P3 ISETP.GE.AND P0, PT, R8, R109.reuse, PT ;  /* 0x0000006d0800b20c */ /* 0x080fe60003f06270 */
[----:B------:R-:W-:Y:S01]  /*41c0*/  FFMA.FTZ R13, R13, c[0x0][0x23c], -R104 ;  /* 0x00008f000d0d7a23 */ /* 0x000fe20000010868 */
[----:B------:R-:W-:Y:S02]  /*41d0*/  @!P3 FSEL R14, R14, -INF , !P0 ;  /* 0xff8000000e0eb808 */ /* 0x000fe40004000000 */
[----:B------:R-:W-:Y:S01]  /*41e0*/  @!P3 ISETP.GE.AND P0, PT, R9, R109, PT ;  /* 0x0000006d0900b20c */ /* 0x000fe20003f06270 */
[----:B------:R-:W3:Y:S02]  /*41f0*/  MUFU.EX2 R199, R13 ;  /* 0x0000000d00c77308 */ /* 0x000ee40000000800 */
[--C-:B------:R-:W-:Y:S01]  /*4200*/  FFMA.FTZ R14, R14, c[0x0][0x23c], -R2.reuse ;  /* 0x00008f000e0e7a23 */ /* 0x100fe20000010802 */
[-C--:B-1----:R-:W-:Y:S03]  /*4210*/  HMMA.16816.F32 R20, R128, R4.reuse, R20 ;  /* 0x000000048014723c */ /* 0x082fe60000001814 */
[----:B------:R-:W-:Y:S02]  /*4220*/  @!P3 FSEL R15, R15, -INF , !P0 ;  /* 0xff8000000f0fb808 */ /* 0x000fe40004000000 */
[-C--:B------:R-:W-:Y:S02]  /*4230*/  @!P3 ISETP.GE.AND P0, PT, R8, R111.reuse, PT ;  /* 0x0000006f0800b20c */ /* 0x080fe40003f06270 */
[----:B------:R-:W-:Y:S01]  /*4240*/  MUFU.EX2 R203, R14 ;  /* 0x0000000e00cb7308 */ /* 0x000fe20000000800 */
[C---:B------:R-:W-:Y:S04]  /*4250*/  HMMA.16816.F32 R24, R100.reuse, R4, R24 ;  /* 0x000000046418723c */ /* 0x040fe80000001818 */
[----:B------:R-:W-:Y:S01]  /*4260*/  @!P3 FSEL R16, R16, -INF , !P0 ;  /* 0xff8000001010b808 */ /* 0x000fe20004000000 */
[----:B------:R-:W-:Y:S01]  /*4270*/  FFMA.FTZ R15, R15, c[0x0][0x23c], -R2 ;  /* 0x00008f000f0f7a23 */ /* 0x000fe20000010802 */
[-C--:B------:R-:W-:Y:S02]  /*4280*/  @!P3 ISETP.GE.AND P0, PT, R9, R111.reuse, PT ;  /* 0x0000006f0900b20c */ /* 0x080fe40003f06270 */
[-C--:B------:R-:W-:Y:S01]  /*4290*/  HMMA.16816.F32 R28, R100, R6.reuse, R28 ;  /* 0x00000006641c723c */ /* 0x080fe2000000181c */
[----:B------:R-:W-:Y:S03]  /*42a0*/  MUFU.EX2 R202, R15 ;  /* 0x0000000f00ca7308 */ /* 0x000fe60000000800 */
[----:B------:R-:W-:Y:S01]  /*42b0*/  @!P3 FSEL R17, R17, -INF , !P0 ;  /* 0xff8000001111b808 */ /* 0x000fe20004000000 */
[--C-:B------:R-:W-:Y:S01]  /*42c0*/  FFMA.FTZ R16, R16, c[0x0][0x23c], -R106.reuse ;  /* 0x00008f0010107a23 */ /* 0x100fe2000001086a */
[-C--:B------:R-:W-:Y:S02]  /*42d0*/  @!P3 ISETP.GE.AND P0, PT, R8, R110.reuse, PT ;  /* 0x0000006e0800b20c */ /* 0x080fe40003f06270 */
[----:B------:R-:W-:Y:S03]  /*42e0*/  HMMA.16816.F32 R32, R128, R6, R32 ;  /* 0x000000068020723c */ /* 0x000fe60000001820 */
[----:B------:R-:W-:Y:S01]  /*42f0*/  MUFU.EX2 R127, R16 ;  /* 0x00000010007f7308 */ /* 0x000fe20000000800 */
[----:B------:R-:W-:Y:S01]  /*4300*/  @!P3 IADD3 R8, R0, 0x10, RZ ;  /* 0x000000100008b810 */ /* 0x000fe20007ffe0ff */
[--C-:B------:R-:W-:Y:S01]  /*4310*/  FFMA.FTZ R17, R17, c[0x0][0x23c], -R106.reuse ;  /* 0x00008f0011117a23 */ /* 0x100fe2000001086a */
[----:B------:R-:W-:Y:S02]  /*4320*/  @!P3 FSEL R18, R18, -INF , !P0 ;  /* 0xff8000001212b808 */ /* 0x000fe40004000000 */
[-C--:B------:R-:W-:Y:S04]  /*4330*/  @!P3 ISETP.GE.AND P0, PT, R9, R110.reuse, PT ;  /* 0x0000006e0900b20c */ /* 0x080fe80003f06270 */
[----:B------:R-:W-:Y:S01]  /*4340*/  @!P3 IADD3 R9, R0, 0x11, RZ ;  /* 0x000000110009b810 */ /* 0x000fe20007ffe0ff */
[--C-:B------:R-:W-:Y:S01]  /*4350*/  FFMA.FTZ R18, R18, c[0x0][0x23c], -R105.reuse ;  /* 0x00008f0012127a23 */ /* 0x100fe20000010869 */
[----:B------:R-:W-:Y:S01]  /*4360*/  @!P3 FSEL R19, R19, -INF , !P0 ;  /* 0xff8000001313b808 */ /* 0x000fe20004000000 */
[----:B------:R-:W-:Y:S01]  /*4370*/  MUFU.EX2 R125, R17 ;  /* 0x00000011007d7308 */ /* 0x000fe20000000800 */
[-C--:B------:R-:W-:Y:S02]  /*4380*/  @!P3 ISETP.GE.AND P0, PT, R8, R111.reuse, PT ;  /* 0x0000006f0800b20c */ /* 0x080fe40003f06270 */
[----:B------:R-:W-:Y:S01]  /*4390*/  @!P3 IADD3 R4, R0, 0x18, RZ ;  /* 0x000000180004b810 */ /* 0x000fe20007ffe0ff */
[--C-:B------:R-:W-:Y:S01]  /*43a0*/  FFMA.FTZ R19, R19, c[0x0][0x23c], -R105.reuse ;  /* 0x00008f0013137a23 */ /* 0x100fe20000010869 */
[----:B------:R-:W-:Y:S02]  /*43b0*/  @!P3 FSEL R20, R20, -INF , !P0 ;  /* 0xff8000001414b808 */ /* 0x000fe40004000000 */
[----:B------:R-:W-:Y:S02]  /*43c0*/  @!P3 ISETP.GE.AND P0, PT, R9, R111, PT ;  /* 0x0000006f0900b20c */ /* 0x000fe40003f06270 */
[----:B------:R-:W-:Y:S01]  /*43d0*/  @!P3 IADD3 R0, R0, 0x19, RZ ;  /* 0x000000190000b810 */ /* 0x000fe20007ffe0ff */
[----:B------:R-:W-:Y:S01]  /*43e0*/  MUFU.EX2 R135, R18 ;  /* 0x0000001200877308 */ /* 0x000fe20000000800 */
[----:B------:R-:W-:Y:S01]  /*43f0*/  @!P3 FSEL R21, R21, -INF , !P0 ;  /* 0xff8000001515b808 */ /* 0x000fe20004000000 */
[--C-:B------:R-:W-:Y:S01]  /*4400*/  FFMA.FTZ R20, R20, c[0x0][0x23c], -R106.reuse ;  /* 0x00008f0014147a23 */ /* 0x100fe2000001086a */
[----:B------:R-:W-:Y:S02]  /*4410*/  @!P3 ISETP.GE.AND P0, PT, R8, R110, PT ;  /* 0x0000006e0800b20c */ /* 0x000fe40003f06270 */
[----:B--2---:R-:W-:Y:S01]  /*4420*/  F2FP.PACK_AB R6, R201, R132 ;  /* 0x00000084c906723e */ /* 0x004fe200000000ff */
[----:B------:R-:W-:Y:S01]  /*4430*/  FFMA.FTZ R21, R21, c[0x0][0x23c], -R106 ;  /* 0x00008f0015157a23 */ /* 0x000fe2000001086a */
[----:B------:R-:W-:Y:S02]  /*4440*/  @!P3 FSEL R22, R22, -INF , !P0 ;  /* 0xff8000001616b808 */ /* 0x000fe40004000000 */
[----:B------:R-:W-:Y:S01]  /*4450*/  @!P3 ISETP.GE.AND P0, PT, R9, R110, PT ;  /* 0x0000006e0900b20c */ /* 0x000fe20003f06270 */
[----:B------:R-:W1:Y:S01]  /*4460*/  MUFU.EX2 R134, R19 ;  /* 0x0000001300867308 */ /* 0x000e620000000800 */
[----:B------:R3:W-:Y:S01]  /*4470*/  STS [R189+0xe400], R6 ;  /* 0x00e40006bd007388 */ /* 0x0007e20000000800 */
[----:B------:R-:W-:Y:S01]  /*4480*/  F2FP.PACK_AB R5, R204, R205 ;  /* 0x000000cdcc05723e */ /* 0x000fe200000000ff */
[--C-:B------:R-:W-:Y:S01]  /*4490*/  FFMA.FTZ R22, R22, c[0x0][0x23c], -R105.reuse ;  /* 0x00008f0016167a23 */ /* 0x100fe20000010869 */
[----:B------:R-:W-:Y:S02]  /*44a0*/  @!P3 FSEL R23, R23, -INF , !P0 ;  /* 0xff8000001717b808 */ /* 0x000fe40004000000 */
[-C--:B------:R-:W-:Y:S03]  /*44b0*/  @!P3 ISETP.GE.AND P0, PT, R8, R108.reuse, PT ;  /* 0x0000006c0800b20c */ /* 0x080fe60003f06270 */
[--C-:B------:R-:W-:Y:S01]  /*44c0*/  FFMA.FTZ R23, R23, c[0x0][0x23c], -R105.reuse ;  /* 0x00008f0017177a23 */ /* 0x100fe20000010869 */
[----:B------:R-:W-:Y:S01]  /*44d0*/  @!P3 FSEL R24, R24, -INF , !P0 ;  /* 0xff8000001818b808 */ /* 0x000fe20004000000 */
[----:B------:R-:W-:Y:S01]  /*44e0*/  MUFU.EX2 R122, R20 ;  /* 0x00000014007a7308 */ /* 0x000fe20000000800 */
[----:B------:R-:W-:Y:S03]  /*44f0*/  @!P3 ISETP.GE.AND P0, PT, R9, R108, PT ;  /* 0x0000006c0900b20c */ /* 0x000fe60003f06270 */
[--C-:B------:R-:W-:Y:S01]  /*4500*/  FFMA.FTZ R24, R24, c[0x0][0x23c], -R104.reuse ;  /* 0x00008f0018187a23 */ /* 0x100fe20000010868 */
[----:B------:R-:W-:Y:S02]  /*4510*/  @!P3 FSEL R25, R25, -INF , !P0 ;  /* 0xff8000001919b808 */ /* 0x000fe40004000000 */
[-C--:B------:R-:W-:Y:S03]  /*4520*/  @!P3 ISETP.GE.AND P0, PT, R8, R109.reuse, PT ;  /* 0x0000006d0800b20c */ /* 0x080fe60003f06270 */
[----:B------:R-:W-:Y:S01]  /*4530*/  MUFU.EX2 R120, R21 ;  /* 0x0000001500787308 */ /* 0x000fe20000000800 */
[----:B------:R-:W-:Y:S01]  /*4540*/  @!P3 FSEL R26, R26, -INF , !P0 ;  /* 0xff8000001a1ab808 */ /* 0x000fe20004000000 */
[----:B------:R-:W-:Y:S01]  /*4550*/  FFMA.FTZ R25, R25, c[0x0][0x23c], -R104 ;  /* 0x00008f0019197a23 */ /* 0x000fe20000010868 */
[-C--:B------:R-:W-:Y:S02]  /*4560*/  @!P3 ISETP.GE.AND P0, PT, R9, R109.reuse, PT ;  /* 0x0000006d0900b20c */ /* 0x080fe40003f06270 */
[----:B---3--:R-:W-:Y:S01]  /*4570*/  F2FP.PACK_AB R6, R199, R200 ;  /* 0x000000c8c706723e */ /* 0x008fe200000000ff */
[--C-:B------:R-:W-:Y:S01]  /*4580*/  FFMA.FTZ R26, R26, c[0x0][0x23c], -R2.reuse ;  /* 0x00008f001a1a7a23 */ /* 0x100fe20000010802 */
[----:B------:R-:W-:Y:S02]  /*4590*/  @!P3 FSEL R27, R27, -INF , !P0 ;  /* 0xff8000001b1bb808 */ /* 0x000fe40004000000 */
[-C--:B------:R-:W-:Y:S01]  /*45a0*/  @!P3 ISETP.GE.AND P0, PT, R4, R108.reuse, PT ;  /* 0x0000006c0400b20c */ /* 0x080fe20003f06270 */
[----:B------:R-:W-:Y:S02]  /*45b0*/  MUFU.EX2 R124, R22 ;  /* 0x00000016007c7308 */ /* 0x000fe40000000800 */
[----:B------:R-:W-:Y:S01]  /*45c0*/  FFMA.FTZ R27, R27, c[0x0][0x23c], -R2 ;  /* 0x00008f001b1b7a23 */ /* 0x000fe20000010802 */
[----:B------:R-:W-:Y:S02]  /*45d0*/  @!P3 FSEL R28, R28, -INF , !P0 ;  /* 0xff8000001c1cb808 */ /* 0x000fe40004000000 */
[----:B------:R-:W-:Y:S02]  /*45e0*/  @!P3 ISETP.GE.AND P0, PT, R0, R108, PT ;  /* 0x0000006c0000b20c */ /* 0x000fe40003f06270 */
[----:B------:R-:W-:Y:S01]  /*45f0*/  MOV R108, 0x40 ;  /* 0x00000040006c7802 */ /* 0x000fe20000000f00 */
[--C-:B------:R-:W-:Y:S01]  /*4600*/  FFMA.FTZ R28, R28, c[0x0][0x23c], -R104.reuse ;  /* 0x00008f001c1c7a23 */ /* 0x100fe20000010868 */
[----:B------:R-:W-:Y:S01]  /*4610*/  @!P3 FSEL R29, R29, -INF , !P0 ;  /* 0xff8000001d1db808 */ /* 0x000fe20004000000 */
[----:B------:R-:W-:Y:S01]  /*4620*/  MUFU.EX2 R123, R23 ;  /* 0x00000017007b7308 */ /* 0x000fe20000000800 */
[----:B------:R-:W-:Y:S02]  /*4630*/  @!P3 ISETP.GE.AND P0, PT, R4, R109, PT ;  /* 0x0000006d0400b20c */ /* 0x000fe40003f06270 */
[----:B------:R-:W-:Y:S01]  /*4640*/  SEL R128, R108, 0xffffffc0, !P2 ;  /* 0xffffffc06c807807 */ /* 0x000fe20005000000 */
[----:B------:R-:W-:Y:S01]  /*4650*/  FFMA.FTZ R104, R29, c[0x0][0x23c], -R104 ;  /* 0x00008f001d687a23 */ /* 0x000fe20000010868 */
[----:B------:R-:W-:Y:S02]  /*4660*/  @!P3 FSEL R30, R30, -INF , !P0 ;  /* 0xff8000001e1eb808 */ /* 0x000fe40004000000 */
[-C--:B------:R-:W-:Y:S03]  /*4670*/  @!P3 ISETP.GE.AND P0, PT, R4, R111.reuse, PT ;  /* 0x0000006f0400b20c */ /* 0x080fe60003f06270 */
[----:B------:R-:W-:Y:S01]  /*4680*/  FFMA.FTZ R30, R30, c[0x0][0x23c], -R2 ;  /* 0x00008f001e1e7a23 */ /* 0x000fe20000010802 */
[----:B------:R-:W-:Y:S01]  /*4690*/  @!P3 FSEL R32, R32, -INF , !P0 ;  /* 0xff8000002020b808 */ /* 0x000fe20004000000 */
[----:B------:R-:W-:Y:S01]  /*46a0*/  MUFU.EX2 R197, R24 ;  /* 0x0000001800c57308 */ /* 0x000fe20000000800 */
[----:B------:R-:W-:Y:S03]  /*46b0*/  @!P3 ISETP.GE.AND P0, PT, R0, R111, PT ;  /* 0x0000006f0000b20c */ /* 0x000fe60003f06270 */
[--C-:B------:R-:W-:Y:S01]  /*46c0*/  FFMA.FTZ R32, R32, c[0x0][0x23c], -R106.reuse ;  /* 0x00008f0020207a23 */ /* 0x100fe2000001086a */
[----:B------:R-:W-:Y:S02]  /*46d0*/  @!P3 FSEL R33, R33, -INF , !P0 ;  /* 0xff8000002121b808 */ /* 0x000fe40004000000 */
[-C--:B------:R-:W-:Y:S02]  /*46e0*/  @!P3 ISETP.GE.AND P0, PT, R4, R110.reuse, PT ;  /* 0x0000006e0400b20c */ /* 0x080fe40003f06270 */
[----:B------:R-:W-:Y:S01]  /*46f0*/  F2FP.PACK_AB R4, R208, R209 ;  /* 0x000000d1d004723e */ /* 0x000fe200000000ff */
[----:B------:R-:W-:Y:S01]  /*4700*/  FFMA.FTZ R106, R33, c[0x0][0x23c], -R106 ;  /* 0x00008f00216a7a23 */ /* 0x000fe2000001086a */
[----:B------:R-:W-:Y:S01]  /*4710*/  @!P3 FSEL R34, R34, -INF , !P0 ;  /* 0xff8000002222b808 */ /* 0x000fe20004000000 */
[----:B------:R-:W-:Y:S01]  /*4720*/  MUFU.EX2 R114, R32 ;  /* 0x0000002000727308 */ /* 0x000fe20000000800 */
[----:B------:R-:W-:Y:S03]  /*4730*/  @!P3 ISETP.GE.AND P0, PT, R0, R110, PT ;  /* 0x0000006e0000b20c */ /* 0x000fe60003f06270 */
[--C-:B------:R-:W-:Y:S01]  /*4740*/  FFMA.FTZ R34, R34, c[0x0][0x23c], -R105.reuse ;  /* 0x00008f0022227a23 */ /* 0x100fe20000010869 */
[----:B------:R-:W-:Y:S02]  /*4750*/  @!P3 FSEL R35, R35, -INF , !P0 ;  /* 0xff8000002323b808 */ /* 0x000fe40004000000 */
[----:B------:R-:W-:Y:S02]  /*4760*/  @!P3 ISETP.GE.AND P0, PT, R0, R109, PT ;  /* 0x0000006d0000b20c */ /* 0x000fe40003f06270 */
[----:B------:R-:W-:Y:S01]  /*4770*/  F2FP.PACK_AB R0, R133, R112 ;  /* 0x000000708500723e */ /* 0x000fe200000000ff */
[----:B------:R-:W2:Y:S01]  /*4780*/  MUFU.EX2 R113, R106 ;  /* 0x0000006a00717308 */ /* 0x000ea20000000800 */
[----:B------:R-:W-:Y:S01]  /*4790*/  @!P3 FSEL R31, R31, -INF , !P0 ;  /* 0xff8000001f1fb808 */ /* 0x000fe20004000000 */
[----:B------:R-:W-:Y:S01]  /*47a0*/  FFMA.FTZ R105, R35, c[0x0][0x23c], -R105 ;  /* 0x00008f0023697a23 */ /* 0x000fe20000010869 */
[----:B------:R-:W-:Y:S01]  /*47b0*/  IADD3 R110, P0, R228, R217, RZ ;  /* 0x000000d9e46e7210 */ /* 0x000fe20007f1e0ff */
[----:B------:R1:W-:Y:S02]  /*47c0*/  STS [R189+0xe000], R0 ;  /* 0x00e00000bd007388 */ /* 0x0003e40000000800 */
[----:B------:R-:W-:Y:S02]  /*47d0*/  FFMA.FTZ R2, R31, c[0x0][0x23c], -R2 ;  /* 0x00008f001f027a23 */ /* 0x000fe40000010802 */
[----:B------:R-:W-:Y:S02]  /*47e0*/  IMAD.X R111, R229, 0x1, R216, P0 ;  /* 0x00000001e56f7824 */ /* 0x000fe400000e06d8 */
[----:B------:R3:W-:Y:S03]  /*47f0*/  MUFU.EX2 R117, R2 ;  /* 0x0000000200757308 */ /* 0x0007e60000000800 */
[----:B------:R-:W4:Y:S04]  /*4800*/  LDG.E R109, [R110.64] ;  /* 0x000000066e6d7981 */ /* 0x000f28000c1e1900 */
[----:B------:R-:W4:Y:S03]  /*4810*/  LDG.E R108, [R110.64+0x20] ;  /* 0x000020066e6c7981 */ /* 0x000f26000c1e1900 */
[----:B------:R-:W-:Y:S01]  /*4820*/  MUFU.EX2 R116, R34 ;  /* 0x0000002200747308 */ /* 0x000fe20000000800 */
[----:B-1----:R-:W-:Y:S09]  /*4830*/  F2FP.PACK_AB R0, R134, R135 ;  /* 0x000000878600723e */ /* 0x002ff200000000ff */
[----:B------:R-:W-:Y:S01]  /*4840*/  MUFU.EX2 R115, R105 ;  /* 0x0000006900737308 */ /* 0x000fe20000000800 */
[----:B---3--:R-:W-:Y:S01]  /*4850*/  F2FP.PACK_AB R2, R125, R127 ;  /* 0x0000007f7d02723e */ /* 0x008fe200000000ff */
[----:B------:R2:W-:Y:S04]  /*4860*/  STS [R190+0xe400], R0 ;  /* 0x00e40000be007388 */ /* 0x0005e80000000800 */
[----:B------:R1:W-:Y:S04]  /*4870*/  STS [R190+0xe000], R2 ;  /* 0x00e00002be007388 */ /* 0x0003e80000000800 */
[----:B------:R-:W3:Y:S01]  /*4880*/  MUFU.EX2 R126, R25 ;  /* 0x00000019007e7308 */ /* 0x000ee20000000800 */
[----:B------:R3:W-:Y:S04]  /*4890*/  STS [R189+0xf000], R5 ;  /* 0x00f00005bd007388 */ /* 0x0007e80000000800 */
[----:B------:R3:W-:Y:S05]  /*48a0*/  STS [R189+0xf400], R4 ;  /* 0x00f40004bd007388 */ /* 0x0007ea0000000800 */
[----:B------:R-:W-:Y:S01]  /*48b0*/  MUFU.EX2 R198, R26 ;  /* 0x0000001a00c67308 */ /* 0x000fe20000000800 */
[----:B------:R3:W-:Y:S01]  /*48c0*/  STS [R190+0xf000], R6 ;  /* 0x00f00006be007388 */ /* 0x0007e20000000800 */
[----:B--2---:R-:W-:Y:S08]  /*48d0*/  F2FP.PACK_AB R0, R113, R114 ;  /* 0x000000727100723e */ /* 0x004ff000000000ff */
[----:B------:R-:W2:Y:S01]  /*48e0*/  MUFU.EX2 R196, R27 ;  /* 0x0000001b00c47308 */ /* 0x000ea20000000800 */
[----:B-1----:R-:W-:Y:S02]  /*48f0*/  F2FP.PACK_AB R2, R123, R124 ;  /* 0x0000007c7b02723e */ /* 0x002fe400000000ff */
[----:B---3--:R-:W-:Y:S07]  /*4900*/  F2FP.PACK_AB R5, R202, R203 ;  /* 0x000000cbca05723e */ /* 0x008fee00000000ff */
[----:B------:R-:W-:Y:S01]  /*4910*/  MUFU.EX2 R119, R28 ;  /* 0x0000001c00777308 */ /* 0x000fe20000000800 */
[----:B------:R-:W-:Y:S01]  /*4920*/  F2FP.PACK_AB R4, R120, R122 ;  /* 0x0000007a7804723e */ /* 0x000fe200000000ff */
[----:B------:R2:W-:Y:S01]  /*4930*/  STS [R190+0xf400], R5 ;  /* 0x00f40005be007388 */ /* 0x0005e20000000800 */
[----:B------:R-:W-:Y:S03]  /*4940*/  F2FP.PACK_AB R6, R126, R197 ;  /* 0x000000c57e06723e */ /* 0x000fe600000000ff */
[----:B------:R1:W-:Y:S04]  /*4950*/  STS [R188+0xe000], R4 ;  /* 0x00e00004bc007388 */ /* 0x0003e80000000800 */
[----:B------:R3:W-:Y:S01]  /*4960*/  STS [R188+0xe400], R2 ;  /* 0x00e40002bc007388 */ /* 0x0007e20000000800 */
[----:B------:R-:W3:Y:S03]  /*4970*/  MUFU.EX2 R118, R104 ;  /* 0x0000006800767308 */ /* 0x000ee60000000800 */
[----:B------:R3:W-:Y:S07]  /*4980*/  STS [R183+0xe000], R0 ;  /* 0x00e00000b7007388 */ /* 0x0007ee0000000800 */
[----:B------:R-:W3:Y:S01]  /*4990*/  MUFU.EX2 R121, R30 ;  /* 0x0000001e00797308 */ /* 0x000ee20000000800 */
[----:B--2---:R-:W-:Y:S02]  /*49a0*/  F2FP.PACK_AB R5, R196, R198 ;  /* 0x000000c6c405723e */ /* 0x004fe400000000ff */
[----:B-1----:R-:W-:Y:S02]  /*49b0*/  F2FP.PACK_AB R4, R115, R116 ;  /* 0x000000747304723e */ /* 0x002fe400000000ff */
[----:B---3--:R-:W-:Y:S03]  /*49c0*/  F2FP.PACK_AB R2, R118, R119 ;  /* 0x000000777602723e */ /* 0x008fe600000000ff */
[----:B------:R-:W-:Y:S04]  /*49d0*/  STS [R183+0xe400], R4 ;  /* 0x00e40004b7007388 */ /* 0x000fe80000000800 */
[----:B------:R-:W-:Y:S04]  /*49e0*/  STS [R188+0xf000], R6 ;  /* 0x00f00006bc007388 */ /* 0x000fe80000000800 */
[----:B------:R-:W-:Y:S01]  /*49f0*/  STS [R188+0xf400], R5 ;  /* 0x00f40005bc007388 */ /* 0x000fe20000000800 */
[----:B------:R-:W-:Y:S03]  /*4a00*/  F2FP.PACK_AB R0, R117, R121 ;  /* 0x000000797500723e */ /* 0x000fe600000000ff */
[----:B------:R-:W-:Y:S04]  /*4a10*/  STS [R183+0xf000], R2 ;  /* 0x00f00002b7007388 */ /* 0x000fe80000000800 */
[----:B------:R1:W-:Y:S04]  /*4a20*/  STS [R183+0xf400], R0 ;  /* 0x00f40000b7007388 */ /* 0x0003e80000000800 */
[----:B------:R-:W2:Y:S08]  /*4a30*/  LDSM.16.M88.4 R32, [R170+0x4000] ;  /* 0x00400000aa20783b */ /* 0x000eb00000000200 */
[----:B------:R-:W3:Y:S08]  /*4a40*/  LDSM.16.M88.4 R28, [R170+0x5000] ;  /* 0x00500000aa1c783b */ /* 0x000ef00000000200 */
[----:B------:R-:W3:Y:S01]  /*4a50*/  LDSM.16.M88.4 R100, [R173+0x4000] ;  /* 0x00400000ad64783b */ /* 0x000ee20000000200 */
[C---:B-1----:R-:W-:Y:S07]  /*4a60*/  IMAD.IADD R0, R128.reuse, 0x1, R170 ;  /* 0x0000000180007824 */ /* 0x042fee00078e02aa */
[----:B------:R-:W4:Y:S04]  /*4a70*/  LDG.E R2, [R110.64+0xa0] ;  /* 0x0000a0066e027981 */ /* 0x000f28000c1e1900 */
[----:B------:R-:W1:Y:S01]  /*4a80*/  LDSM.16.M88.4 R104, [R173+0x5000] ;  /* 0x00500000ad68783b */ /* 0x000e620000000200 */
[-C--:B--2---:R-:W-:Y:S08]  /*4a90*/  HMMA.16816.F32 R4, R32, R136.reuse, RZ ;  /* 0x000000882004723c */ /* 0x084ff000000018ff */
[C---:B---3--:R-:W-:Y:S08]  /*4aa0*/  HMMA.16816.F32 R8, R28.reuse, R136, RZ ;  /* 0x000000881c08723c */ /* 0x048ff000000018ff */
[-C--:B------:R-:W-:Y:S08]  /*4ab0*/  HMMA.16816.F32 R12, R28, R138.reuse, RZ ;  /* 0x0000008a1c0c723c */ /* 0x080ff000000018ff */
[C---:B------:R-:W-:Y:S08]  /*4ac0*/  HMMA.16816.F32 R16, R32.reuse, R138, RZ ;  /* 0x0000008a2010723c */ /* 0x040ff000000018ff */
[-C--:B------:R-:W-:Y:S08]  /*4ad0*/  HMMA.16816.F32 R20, R32, R140.reuse, RZ ;  /* 0x0000008c2014723c */ /* 0x080ff000000018ff */
[C---:B------:R-:W-:Y:S08]  /*4ae0*/  HMMA.16816.F32 R24, R28.reuse, R140, RZ ;  /* 0x0000008c1c18723c */ /* 0x040ff000000018ff */
[-C--:B------:R-:W-:Y:S08]  /*4af0*/  HMMA.16816.F32 R28, R28, R142.reuse, RZ ;  /* 0x0000008e1c1c723c */ /* 0x080ff000000018ff */
[----:B------:R-:W-:Y:S08]  /*4b00*/  HMMA.16816.F32 R32, R32, R142, RZ ;  /* 0x0000008e2020723c */ /* 0x000ff000000018ff */
[-C--:B------:R-:W-:Y:S08]  /*4b10*/  HMMA.16816.F32 R4, R100, R144.reuse, R4 ;  /* 0x000000906404723c */ /* 0x080ff00000001804 */
[C---:B-1----:R-:W-:Y:S08]  /*4b20*/  HMMA.16816.F32 R8, R104.reuse, R144, R8 ;  /* 0x000000906808723c */ /* 0x042ff00000001808 */
[-C--:B------:R-:W-:Y:S08]  /*4b30*/  HMMA.16816.F32 R12, R104, R146.reuse, R12 ;  /* 0x00000092680c723c */ /* 0x080ff0000000180c */
[C---:B------:R-:W-:Y:S08]  /*4b40*/  HMMA.16816.F32 R16, R100.reuse, R146, R16 ;  /* 0x000000926410723c */ /* 0x040ff00000001810 */
[-C--:B------:R-:W-:Y:S08]  /*4b50*/  HMMA.16816.F32 R20, R100, R148.reuse, R20 ;  /* 0x000000946414723c */ /* 0x080ff00000001814 */
[C---:B------:R-:W-:Y:S08]  /*4b60*/  HMMA.16816.F32 R24, R104.reuse, R148, R24 ;  /* 0x000000946818723c */ /* 0x040ff00000001818 */
[-C--:B------:R-:W-:Y:S01]  /*4b70*/  HMMA.16816.F32 R28, R104, R150.reuse, R28 ;  /* 0x00000096681c723c */ /* 0x080fe2000000181c */
[----:B------:R-:W1:Y:S07]  /*4b80*/  LDSM.16.M88.4 R104, [R0+0x4000] ;  /* 0x004000000068783b */ /* 0x000e6e0000000200 */
[----:B------:R-:W-:Y:S01]  /*4b90*/  HMMA.16816.F32 R32, R100, R150, R32 ;  /* 0x000000966420723c */ /* 0x000fe20000001820 */
[----:B------:R2:W3:Y:S03]  /*4ba0*/  LDSM.16.M88.4 R100, [R0+0x5000] ;  /* 0x005000000064783b */ /* 0x0004e60000000200 */
[----:B--2---:R-:W-:Y:S04]  /*4bb0*/  IADD3 R0, R128, R173, RZ ;  /* 0x000000ad80007210 */ /* 0x004fe80007ffe0ff */
[-C--:B-1----:R-:W-:Y:S08]  /*4bc0*/  HMMA.16816.F32 R4, R104, R152.reuse, R4 ;  /* 0x000000986804723c */ /* 0x082ff00000001804 */
[C---:B---3--:R-:W-:Y:S08]  /*4bd0*/  HMMA.16816.F32 R8, R100.reuse, R152, R8 ;  /* 0x000000986408723c */ /* 0x048ff00000001808 */
[-C--:B------:R-:W-:Y:S08]  /*4be0*/  HMMA.16816.F32 R12, R100, R154.reuse, R12 ;  /* 0x0000009a640c723c */ /* 0x080ff0000000180c */
[C---:B------:R-:W-:Y:S08]  /*4bf0*/  HMMA.16816.F32 R16, R104.reuse, R154, R16 ;  /* 0x0000009a6810723c */ /* 0x040ff00000001810 */
[-C--:B------:R-:W-:Y:S08]  /*4c00*/  HMMA.16816.F32 R20, R104, R156.reuse, R20 ;  /* 0x0000009c6814723c */ /* 0x080ff00000001814 */
[C---:B------:R-:W-:Y:S08]  /*4c10*/  HMMA.16816.F32 R24, R100.reuse, R156, R24 ;  /* 0x0000009c6418723c */ /* 0x040ff00000001818 */
[-C--:B------:R-:W-:Y:S01]  /*4c20*/  HMMA.16816.F32 R28, R100, R158.reuse, R28 ;  /* 0x0000009e641c723c */ /* 0x080fe2000000181c */
[----:B------:R-:W1:Y:S07]  /*4c30*/  LDSM.16.M88.4 R100, [R0+0x4000] ;  /* 0x004000000064783b */ /* 0x000e6e0000000200 */
[----:B------:R-:W-:Y:S01]  /*4c40*/  HMMA.16816.F32 R32, R104, R158, R32 ;  /* 0x0000009e6820723c */ /* 0x000fe20000001820 */
[----:B------:R-:W2:Y:S07]  /*4c50*/  LDSM.16.M88.4 R104, [R0+0x5000] ;  /* 0x005000000068783b */ /* 0x000eae0000000200 */
[-C--:B-1----:R-:W-:Y:S08]  /*4c60*/  HMMA.16816.F32 R4, R100, R160.reuse, R4 ;  /* 0x000000a06404723c */ /* 0x082ff00000001804 */
[C---:B--2---:R-:W-:Y:S08]  /*4c70*/  HMMA.16816.F32 R8, R104.reuse, R160, R8 ;  /* 0x000000a06808723c */ /* 0x044ff00000001808 */
[-C--:B------:R-:W-:Y:S08]  /*4c80*/  HMMA.16816.F32 R12, R104, R162.reuse, R12 ;  /* 0x000000a2680c723c */ /* 0x080ff0000000180c */
[C---:B----4-:R-:W-:Y:S01]  /*4c90*/  FADD.FTZ R4, -R109.reuse, R4 ;  /* 0x000000046d047221 */ /* 0x050fe20000010100 */
[C---:B------:R-:W-:Y:S04]  /*4ca0*/  HMMA.16816.F32 R16, R100.reuse, R162, R16 ;  /* 0x000000a26410723c */ /* 0x040fe80000001810 */
[----:B------:R-:W-:Y:S02]  /*4cb0*/  FMUL.FTZ R112, R112, R4 ;  /* 0x0000000470707220 */ /* 0x000fe40000410000 */
[C---:B------:R-:W-:Y:S01]  /*4cc0*/  FADD.FTZ R5, -R109.reuse, R5 ;  /* 0x000000056d057221 */ /* 0x040fe20000010100 */
[----:B------:R1:W2:Y:S01]  /*4cd0*/  LDG.E R4, [R110.64+0x80] ;  /* 0x000080066e047981 */ /* 0x0002a2000c1e1900 */
[C---:B------:R-:W-:Y:S01]  /*4ce0*/  FADD.FTZ R6, -R108.reuse, R6 ;  /* 0x000000066c067221 */ /* 0x040fe20000010100 */
[-C--:B------:R-:W-:Y:S03]  /*4cf0*/  HMMA.16816.F32 R20, R100, R164.reuse, R20 ;  /* 0x000000a46414723c */ /* 0x080fe60000001814 */
[----:B------:R-:W-:Y:S02]  /*4d00*/  FADD.FTZ R7, -R108, R7 ;  /* 0x000000076c077221 */ /* 0x000fe40000010100 */
[----:B------:R-:W-:Y:S03]  /*4d10*/  FADD.FTZ R11, -R2, R11 ;  /* 0x0000000b020b7221 */ /* 0x000fe60000010100 */
[C---:B------:R-:W-:Y:S07]  /*4d20*/  HMMA.16816.F32 R24, R104.reuse, R164, R24 ;  /* 0x000000a46818723c */ /* 0x040fee0000001818 */
[C---:B------:R-:W-:Y:S02]  /*4d30*/  FADD.FTZ R17, -R109.reuse, R17 ;  /* 0x000000116d117221 */ /* 0x040fe40000010100 */
[----:B------:R-:W-:Y:S01]  /*4d40*/  FADD.FTZ R16, -R109, R16 ;  /* 0x000000106d107221 */ /* 0x000fe20000010100 */
[-C--:B------:R-:W-:Y:S03]  /*4d50*/  HMMA.16816.F32 R28, R104, R166.reuse, R28 ;  /* 0x000000a6681c723c */ /* 0x080fe6000000181c */
[C---:B------:R-:W-:Y:S02]  /*4d60*/  FADD.FTZ R19, -R108.reuse, R19 ;  /* 0x000000136c137221 */ /* 0x040fe40000010100 */
[----:B-1----:R-:W-:Y:S02]  /*4d70*/  FMUL.FTZ R110, R133, R5 ;  /* 0x00000005856e7220 */ /* 0x002fe40000410000 */
[C---:B------:R-:W-:Y:S01]  /*4d80*/  FADD.FTZ R20, -R109.reuse, R20 ;  /* 0x000000146d147221 */ /* 0x040fe20000010100 */
[----:B------:R-:W-:Y:S04]  /*4d90*/  HMMA.16816.F32 R32, R100, R166, R32 ;  /* 0x000000a66420723c */ /* 0x000fe80000001820 */
[----:B------:R-:W-:Y:S02]  /*4da0*/  FADD.FTZ R21, -R109, R21 ;  /* 0x000000156d157221 */ /* 0x000fe40000010100 */
[C---:B------:R-:W-:Y:S02]  /*4db0*/  FADD.FTZ R22, -R108.reuse, R22 ;  /* 0x000000166c167221 */ /* 0x040fe40000010100 */
[----:B------:R-:W-:Y:S04]  /*4dc0*/  FADD.FTZ R23, -R108, R23 ;  /* 0x000000176c177221 */ /* 0x000fe80000010100 */
[----:B------:R-:W-:Y:S02]  /*4dd0*/  FMUL.FTZ R111, R132, R6 ;  /* 0x00000006846f7220 */ /* 0x000fe40000410000 */
[----:B------:R-:W-:Y:S02]  /*4de0*/  FMUL.FTZ R102, R125, R17 ;  /* 0x000000117d667220 */ /* 0x000fe40000410000 */
[----:B------:R-:W-:Y:S02]  /*4df0*/  FMUL.FTZ R107, R122, R20 ;  /* 0x000000147a6b7220 */ /* 0x000fe40000410000 */
[----:B------:R-:W-:Y:S02]  /*4e00*/  FMUL.FTZ R106, R120, R21 ;  /* 0x00000015786a7220 */ /* 0x000fe40000410000 */
[C---:B------:R-:W-:Y:S02]  /*4e10*/  FADD.FTZ R6, -R2.reuse, R10 ;  /* 0x0000000a02067221 */ /* 0x040fe40000010100 */
[----:B------:R-:W-:Y:S02]  /*4e20*/  FADD.FTZ R20, -R2, R26 ;  /* 0x0000001a02147221 */ /* 0x000fe40000010100 */
[C---:B------:R-:W-:Y:S02]  /*4e30*/  FADD.FTZ R32, -R109.reuse, R32 ;  /* 0x000000206d207221 */ /* 0x040fe40000010100 */
[----:B------:R-:W-:Y:S02]  /*4e40*/  FADD.FTZ R103, -R109, R33 ;  /* 0x000000216d677221 */ /* 0x000fe40000010100 */
[C---:B------:R-:W-:Y:S02]  /*4e50*/  FADD.FTZ R33, -R108.reuse, R18 ;  /* 0x000000126c217221 */ /* 0x040fe40000010100 */
[----:B------:R-:W-:Y:S02]  /*4e60*/  FMUL.FTZ R18, R201, R7 ;  /* 0x00000007c9127220 */ /* 0x000fe40000410000 */
[C---:B------:R-:W-:Y:S02]  /*4e70*/  FADD.FTZ R101, -R108.reuse, R34 ;  /* 0x000000226c657221 */ /* 0x040fe40000010100 */
[----:B------:R-:W-:Y:S02]  /*4e80*/  FADD.FTZ R100, -R108, R35 ;  /* 0x000000236c647221 */ /* 0x000fe40000010100 */
[----:B------:R-:W-:Y:S02]  /*4e90*/  FMUL.FTZ R35, R124, R22 ;  /* 0x000000167c237220 */ /* 0x000fe40000410000 */
[----:B------:R-:W-:Y:S02]  /*4ea0*/  FMUL.FTZ R34, R123, R23 ;  /* 0x000000177b227220 */ /* 0x000fe40000410000 */
[C---:B------:R-:W-:Y:S02]  /*4eb0*/  FADD.FTZ R7, -R2.reuse, R14 ;  /* 0x0000000e02077221 */ /* 0x040fe40000010100 */
[C---:B------:R-:W-:Y:S02]  /*4ec0*/  FADD.FTZ R22, -R2.reuse, R30 ;  /* 0x0000001e02167221 */ /* 0x040fe40000010100 */
[----:B------:R-:W-:Y:S02]  /*4ed0*/  FADD.FTZ R21, -R2, R31 ;  /* 0x0000001f02157221 */ /* 0x000fe40000010100 */
[----:B------:R-:W-:Y:S02]  /*4ee0*/  FMUL.FTZ R104, R127, R16 ;  /* 0x000000107f687220 */ /* 0x000fe40000410000 */
        /* <DEDUP_REMOVED lines=12> */
[C---:B--2---:R-:W-:Y:S02]  /*4fb0*/  FADD.FTZ R8, -R4.reuse, R8 ;  /* 0x0000000804087221 */ /* 0x044fe40000010100 */
[C---:B------:R-:W-:Y:S02]  /*4fc0*/  FADD.FTZ R12, -R4.reuse, R12 ;  /* 0x0000000c040c7221 */ /* 0x040fe40000010100 */
[C---:B------:R-:W-:Y:S02]  /*4fd0*/  FADD.FTZ R17, -R4.reuse, R9 ;  /* 0x0000000904117221 */ /* 0x040fe40000010100 */
[----:B------:R-:W-:Y:S02]  /*4fe0*/  FADD.FTZ R13, -R4, R13 ;  /* 0x0000000d040d7221 */ /* 0x000fe40000010100 */
[----:B------:R-:W-:Y:S02]  /*4ff0*/  FMUL.FTZ R9, R205, R8 ;  /* 0x00000008cd097220 */ /* 0x000fe40000410000 */
[----:B------:R-:W-:Y:S02]  /*5000*/  FMUL.FTZ R23, R200, R12 ;  /* 0x0000000cc8177220 */ /* 0x000fe40000410000 */
[C---:B------:R-:W-:Y:S02]  /*5010*/  FADD.FTZ R5, -R4.reuse, R24 ;  /* 0x0000001804057221 */ /* 0x040fe40000010100 */
[C---:B------:R-:W-:Y:S02]  /*5020*/  FADD.FTZ R24, -R4.reuse, R25 ;  /* 0x0000001904187221 */ /* 0x040fe40000010100 */
[C---:B------:R-:W-:Y:S02]  /*5030*/  FADD.FTZ R0, -R4.reuse, R28 ;  /* 0x0000001c04007221 */ /* 0x040fe40000010100 */
[----:B------:R-:W-:Y:S02]  /*5040*/  FADD.FTZ R28, -R4, R29 ;  /* 0x0000001d041c7221 */ /* 0x000fe40000010100 */
[C---:B------:R-:W-:Y:S02]  /*5050*/  FADD.FTZ R12, -R2.reuse, R15 ;  /* 0x0000000f020c7221 */ /* 0x040fe40000010100 */
[----:B------:R-:W-:Y:S02]  /*5060*/  FADD.FTZ R8, -R2, R27 ;  /* 0x0000001b02087221 */ /* 0x000fe40000010100 */
[----:B------:R-:W-:Y:S02]  /*5070*/  FMUL.FTZ R17, R204, R17 ;  /* 0x00000011cc117220 */ /* 0x000fe40000410000 */
[----:B------:R-:W-:Y:S02]  /*5080*/  FMUL.FTZ R13, R199, R13 ;  /* 0x0000000dc70d7220 */ /* 0x000fe40000410000 */
[----:B------:R-:W-:Y:S02]  /*5090*/  FMUL.FTZ R25, R197, R5 ;  /* 0x00000005c5197220 */ /* 0x000fe40000410000 */
[----:B------:R-:W-:Y:S02]  /*50a0*/  FMUL.FTZ R24, R126, R24 ;  /* 0x000000187e187220 */ /* 0x000fe40000410000 */
[----:B------:R-:W-:Y:S01]  /*50b0*/  FMUL.FTZ R29, R119, R0 ;  /* 0x00000000771d7220 */ /* 0x000fe20000410000 */
[----:B------:R-:W-:Y:S01]  /*50c0*/  MOV R119, R191 ;  /* 0x000000bf00777202 */ /* 0x000fe20000000f00 */
[----:B------:R-:W-:Y:S02]  /*50d0*/  FMUL.FTZ R28, R118, R28 ;  /* 0x0000001c761c7220 */ /* 0x000fe40000410000 */
[----:B------:R-:W-:Y:S02]  /*50e0*/  FMUL.FTZ R12, R202, R12 ;  /* 0x0000000cca0c7220 */ /* 0x000fe40000410000 */
[----:B------:R-:W-:Y:S02]  /*50f0*/  FMUL.FTZ R8, R196, R8 ;  /* 0x00000008c4087220 */ /* 0x000fe40000410000 */
[----:B------:R-:W-:Y:S01]  /*5100*/  IMAD.MOV.U32 R118, RZ, RZ, R192 ;  /* 0x000000ffff767224 */ /* 0x000fe200078e00c0 */
[----:B------:R-:W-:-:S05]  /*5110*/  @!P6 BRA `(.L_x_48) ;  /* 0x000002200000e947 */ /* 0x000fca0003800000 */
[----:B------:R-:W-:Y:S01]  /*5120*/  LOP3.LUT R0, R182, 0x1, RZ, 0xc0, !PT ;  /* 0x00000001b6007812 */ /* 0x000fe200078ec0ff */
[----:B------:R-:W-:Y:S01]  /*5130*/  IMAD.MOV.U32 R10, RZ, RZ, c[0x0][0x190] ;  /* 0x00006400ff0a7624 */ /* 0x000fe200078e00ff */
[----:B------:R-:W-:Y:S02]  /*5140*/  ISETP.GE.AND P1, PT, R206, c[0x0][0x220], PT ;  /* 0x00008800ce007a0c */ /* 0x000fe40003f26270 */
[----:B------:R-:W-:Y:S01]  /*5150*/  ISETP.NE.U32.AND P3, PT, R0, 0x1, PT ;  /* 0x000000010000780c */ /* 0x000fe20003f65070 */
[----:B------:R-:W-:Y:S02]  /*5160*/  IMAD.MOV.U32 R0, RZ, RZ, -0x2000 ;  /* 0xffffe000ff007424 */ /* 0x000fe400078e00ff */
[----:B------:R-:W-:Y:S03]  /*5170*/  IMAD.U32 R2, R10, -0x40, RZ ;  /* 0xffffffc00a027824 */ /* 0x000fe600078e00ff */
[----:B------:R-:W-:Y:S02]  /*5180*/  SEL R0, R0, 0x2000, !P3 ;  /* 0x0000200000007807 */ /* 0x000fe40005800000 */
[C---:B------:R-:W-:Y:S03]  /*5190*/  LEA R4, P0, R2.reuse, R186, 0x1 ;  /* 0x000000ba02047211 */ /* 0x040fe600078008ff */
[----:B------:R-:W-:Y:S01]  /*51a0*/  IMAD.IADD R181, R181, 0x1, R0 ;  /* 0x00000001b5b57824 */ /* 0x000fe200078e0200 */
[----:B------:R-:W-:Y:S01]  /*51b0*/  LEA.HI.X.SX32 R2, R2, R187, 0x1, P0 ;  /* 0x000000bb02027211 */ /* 0x000fe200000f0eff */
[----:B------:R-:W-:Y:S01]  /*51c0*/  IMAD.MOV.U32 R186, RZ, RZ, R4 ;  /* 0x000000ffffba7224 */ /* 0x000fe200078e0004 */
[----:B------:R-:W-:Y:S01]  /*51d0*/  @!P1 MOV R5, c[0x0][0x194] ;  /* 0x0000650000059a02 */ /* 0x000fe20000000f00 */
[--C-:B------:R-:W-:Y:S01]  /*51e0*/  IMAD.IADD R195, R195, 0x1, R0.reuse ;  /* 0x00000001c3c37824 */ /* 0x100fe200078e0200 */
[----:B------:R1:W-:Y:S01]  /*51f0*/  @P1 STS [R181], RZ ;  /* 0x000000ffb5001388 */ /* 0x0003e20000000800 */
[----:B------:R-:W-:Y:S01]  /*5200*/  MOV R187, R2 ;  /* 0x0000000200bb7202 */ /* 0x000fe20000000f00 */
[----:B------:R-:W-:Y:S01]  /*5210*/  IMAD.IADD R169, R169, 0x1, R0 ;  /* 0x00000001a9a97824 */ /* 0x000fe200078e0200 */
[C---:B------:R-:W-:Y:S01]  /*5220*/  @!P1 LEA R4, P0, R10.reuse, R186, 0x6 ;  /* 0x000000ba0a049211 */ /* 0x040fe200078030ff */
[----:B------:R1:W-:Y:S03]  /*5230*/  @P1 STS [R181+0x4], RZ ;  /* 0x000004ffb5001388 */ /* 0x0003e60000000800 */
[----:B------:R-:W-:Y:S01]  /*5240*/  @!P1 LEA.HI.X R5, R10, R187, R5, 0x6, P0 ;  /* 0x000000bb0a059211 */ /* 0x000fe200000f3405 */
[----:B------:R1:W-:Y:S04]  /*5250*/  @P1 STS [R181+0x8], RZ ;  /* 0x000008ffb5001388 */ /* 0x0003e80000000800 */
[----:B------:R1:W-:Y:S04]  /*5260*/  @P1 STS [R181+0xc], RZ ;  /* 0x00000cffb5001388 */ /* 0x0003e80000000800 */
[----:B------:R-:W-:Y:S01]  /*5270*/  @!PT LDS RZ, [RZ] ;  /* 0x00000000fffff984 */ /* 0x000fe20000000800 */
[----:B------:R-:W-:Y:S01]  /*5280*/  @!PT LDS RZ, [RZ] ;  /* 0x00000000fffff984 */ /* 0x000fe20000000800 */
[----:B------:R-:W-:Y:S01]  /*5290*/  @!PT LDS RZ, [RZ] ;  /* 0x00000000fffff984 */ /* 0x000fe20000000800 */
[----:B------:R1:W-:Y:S04]  /*52a0*/  @!P1 LDGSTS.E.BYPASS.LTC128B.128 [R195], [R186.64] ;  /* 0x00000000bac39fae */ /* 0x0003e8000b901d46 */
[----:B------:R1:W-:Y:S04]  /*52b0*/  @P1 STS [R181+0x1000], RZ ;  /* 0x001000ffb5001388 */ /* 0x0003e80000000800 */
[----:B------:R1:W-:Y:S04]  /*52c0*/  @P1 STS [R181+0x1004], RZ ;  /* 0x001004ffb5001388 */ /* 0x0003e80000000800 */
[----:B------:R1:W-:Y:S04]  /*52d0*/  @P1 STS [R181+0x1008], RZ ;  /* 0x001008ffb5001388 */ /* 0x0003e80000000800 */
[----:B------:R1:W-:Y:S04]  /*52e0*/  @P1 STS [R181+0x100c], RZ ;  /* 0x00100cffb5001388 */ /* 0x0003e80000000800 */
[----:B------:R-:W-:Y:S01]  /*52f0*/  @!PT LDS RZ, [RZ] ;  /* 0x00000000fffff984 */ /* 0x000fe20000000800 */
[----:B------:R-:W-:Y:S01]  /*5300*/  @!PT LDS RZ, [RZ] ;  /* 0x00000000fffff984 */ /* 0x000fe20000000800 */
[----:B------:R-:W-:Y:S01]  /*5310*/  @!PT LDS RZ, [RZ] ;  /* 0x00000000fffff984 */ /* 0x000fe20000000800 */
[----:B------:R1:W-:Y:S04]  /*5320*/  @!P1 LDGSTS.E.BYPASS.LTC128B.128 [R195+0x1000], [R4.64] ;  /* 0x0100000004c39fae */ /* 0x0003e8000b901d46 */
[----:B------:R-:W0:Y:S02]  /*5330*/  LDGDEPBAR ;  /* 0x00000000000079af */ /* 0x000e240000000000 */
.L_x_48:
[----:B------:R-:W-:Y:S01]  /*5340*/  F2FP.PACK_AB R19, R110, R112 ;  /* 0x000000706e13723e */ /* 0x000fe200000000ff */
[----:B------:R-:W-:Y:S01]  /*5350*/  IMAD.SHL.U32 R0, R179, 0x2, RZ ;  /* 0x00000002b3007824 */ /* 0x000fe200078e00ff */
[----:B------:R-:W-:Y:S02]  /*5360*/  F2FP.PACK_AB R18, R18, R111 ;  /* 0x0000006f1212723e */ /* 0x000fe400000000ff */
[----:B------:R-:W-:Y:S01]  /*5370*/  F2FP.PACK_AB R15, R102, R104 ;  /* 0x00000068660f723e */ /* 0x000fe200000000ff */
[----:B------:R-:W-:Y:S01]  /*5380*/  STS [R189+0xa000], R19 ;  /* 0x00a00013bd007388 */ /* 0x000fe20000000800 */
        /* <DEDUP_REMOVED lines=16> */
[----:B-1----:R-:W-:Y:S01]  /*5490*/  F2FP.PACK_AB R5, R28, R29 ;  /* 0x0000001d1c05723e */ /* 0x002fe200000000ff */
[----:B------:R-:W-:Y:S01]  /*54a0*/  STS [R190+0xb000], R13 ;  /* 0x00b0000dbe007388 */ /* 0x000fe20000000800 */
[----:B------:R-:W-:Y:S02]  /*54b0*/  F2FP.PACK_AB R4, R21, R22 ;  /* 0x000000161504723e */ /* 0x000fe400000000ff */
[C---:B------:R-:W-:Y:S01]  /*54c0*/  IADD3 R20, R0.reuse, 0x4000, RZ ;  /* 0x0000400000147810 */ /* 0x040fe20007ffe0ff */
[----:B------:R-:W-:Y:S01]  /*54d0*/  STS [R190+0xb400], R12 ;  /* 0x00b4000cbe007388 */ /* 0x000fe20000000800 */
[----:B------:R-:W-:Y:S02]  /*54e0*/  IADD3 R2, R0, 0x4040, RZ ;  /* 0x0000404000027810 */ /* 0x000fe40007ffe0ff */
[----:B------:R-:W-:Y:S01]  /*54f0*/  @P2 IADD3 R2, R20, -0x40, RZ ;  /* 0xffffffc014022810 */ /* 0x000fe20007ffe0ff */
[----:B------:R-:W-:Y:S04]  /*5500*/  STS [R188+0xa000], R11 ;  /* 0x00a0000bbc007388 */ /* 0x000fe80000000800 */
[----:B------:R-:W-:Y:S04]  /*5510*/  STS [R188+0xa400], R10 ;  /* 0x00a4000abc007388 */ /* 0x000fe80000000800 */
[----:B------:R-:W-:Y:S04]  /*5520*/  STS [R183+0xa000], R7 ;  /* 0x00a00007b7007388 */ /* 0x000fe80000000800 */
[----:B------:R-:W-:Y:S04]  /*5530*/  STS [R183+0xa400], R6 ;  /* 0x00a40006b7007388 */ /* 0x000fe80000000800 */
[----:B------:R-:W-:Y:S04]  /*5540*/  STS [R188+0xb000], R9 ;  /* 0x00b00009bc007388 */ /* 0x000fe80000000800 */
[----:B------:R-:W-:Y:S04]  /*5550*/  STS [R188+0xb400], R8 ;  /* 0x00b40008bc007388 */ /* 0x000fe80000000800 */
[----:B------:R-:W-:Y:S04]  /*5560*/  STS [R183+0xb000], R5 ;  /* 0x00b00005b7007388 */ /* 0x000fe80000000800 */
[----:B------:R-:W-:Y:S04]  /*5570*/  STS [R183+0xb400], R4 ;  /* 0x00b40004b7007388 */ /* 0x000fe80000000800 */
[----:B------:R-:W-:Y:S06]  /*5580*/  BAR.SYNC.DEFER_BLOCKING 0x0 ;  /* 0x0000000000007b1d */ /* 0x000fec0000010000 */
[----:B------:R-:W-:Y:S04]  /*5590*/  LDSM.16.MT88.4 R4, [R3+0xe000] ;  /* 0x00e000000304783b */ /* 0x000fe80000004200 */
[----:B------:R-:W1:Y:S04]  /*55a0*/  LDSM.16.MT88.4 R8, [R0+0x4000] ;  /* 0x004000000008783b */ /* 0x000e680000004200 */
[----:B------:R-:W2:Y:S04]  /*55b0*/  LDSM.16.MT88.4 R12, [R3+0x10000] ;  /* 0x01000000030c783b */ /* 0x000ea80000004200 */
[----:B------:R-:W3:Y:S04]  /*55c0*/  LDSM.16.MT88.4 R16, [R2] ;  /* 0x000000000210783b */ /* 0x000ee80000004200 */
[----:B------:R-:W-:Y:S04]  /*55d0*/  LDSM.16.MT88.4 R20, [R3+0xe800] ;  /* 0x00e800000314783b */ /* 0x000fe80000004200 */
[----:B------:R-:W4:Y:S04]  /*55e0*/  LDSM.16.MT88.4 R24, [R0+0x4800] ;  /* 0x004800000018783b */ /* 0x000f280000004200 */
[----:B------:R-:W5:Y:S04]  /*55f0*/  LDSM.16.MT88.4 R28, [R3+0x10800] ;  /* 0x01080000031c783b */ /* 0x000f680000004200 */
[----:B------:R-:W3:Y:S01]  /*5600*/  LDSM.16.MT88.4 R32, [R2+0x800] ;  /* 0x000800000220783b */ /* 0x000ee20000004200 */
[-C--:B-1----:R-:W-:Y:S08]  /*5610*/  HMMA.16816.F32 R36, R4, R8.reuse, R36 ;  /* 0x000000080424723c */ /* 0x082ff00000001824 */
[C---:B--2---:R-:W-:Y:S08]  /*5620*/  HMMA.16816.F32 R40, R12.reuse, R8, R40 ;  /* 0x000000080c28723c */ /* 0x044ff00000001828 */
[-C--:B------:R-:W-:Y:S08]  /*5630*/  HMMA.16816.F32 R44, R12, R10.reuse, R44 ;  /* 0x0000000a0c2c723c */ /* 0x080ff0000000182c */
[C---:B------:R-:W-:Y:S01]  /*5640*/  HMMA.16816.F32 R48, R4.reuse, R10, R48 ;  /* 0x0000000a0430723c */ /* 0x040fe20000001830 */
[----:B------:R-:W-:Y:S07]  /*5650*/  LDSM.16.MT88.4 R8, [R0+0x5000] ;  /* 0x005000000008783b */ /* 0x000fee0000004200 */
[-C--:B---3--:R-:W-:Y:S08]  /*5660*/  HMMA.16816.F32 R52, R4, R16.reuse, R52 ;  /* 0x000000100434723c */ /* 0x088ff00000001834 */
[C---:B------:R-:W-:Y:S08]  /*5670*/  HMMA.16816.F32 R56, R12.reuse, R16, R56 ;  /* 0x000000100c38723c */ /* 0x040ff00000001838 */
[-C--:B------:R-:W-:Y:S01]  /*5680*/  HMMA.16816.F32 R60, R12, R18.reuse, R60 ;  /* 0x000000120c3c723c */ /* 0x080fe2000000183c */
[----:B------:R-:W-:Y:S07]  /*5690*/  LDSM.16.MT88.4 R12, [R3+0x11000] ;  /* 0x01100000030c783b */ /* 0x000fee0000004200 */
[----:B------:R-:W-:Y:S01]  /*56a0*/  HMMA.16816.F32 R64, R4, R18, R64 ;  /* 0x000000120440723c */ /* 0x000fe20000001840 */
[----:B------:R-:W1:Y:S04]  /*56b0*/  LDSM.16.MT88.4 R4, [R3+0xf000] ;  /* 0x00f000000304783b */ /* 0x000e680000004200 */
[----:B------:R-:W2:Y:S03]  /*56c0*/  LDSM.16.MT88.4 R16, [R2+0x1000] ;  /* 0x001000000210783b */ /* 0x000ea60000004200 */
[-C--:B----4-:R-:W-:Y:S08]  /*56d0*/  HMMA.16816.F32 R36, R20, R24.reuse, R36 ;  /* 0x000000181424723c */ /* 0x090ff00000001824 */
[C---:B-----5:R-:W-:Y:S08]  /*56e0*/  HMMA.16816.F32 R40, R28.reuse, R24, R40 ;  /* 0x000000181c28723c */ /* 0x060ff00000001828 */
[-C--:B------:R-:W-:Y:S08]  /*56f0*/  HMMA.16816.F32 R44, R28, R26.reuse, R44 ;  /* 0x0000001a1c2c723c */ /* 0x080ff0000000182c */
[C---:B------:R-:W-:Y:S01]  /*5700*/  HMMA.16816.F32 R48, R20.reuse, R26, R48 ;  /* 0x0000001a1430723c */ /* 0x040fe20000001830 */
[----:B------:R-:W-:Y:S07]  /*5710*/  LDSM.16.MT88.4 R24, [R0+0x5800] ;  /* 0x005800000018783b */ /* 0x000fee0000004200 */
[-C--:B------:R-:W-:Y:S08]  /*5720*/  HMMA.16816.F32 R52, R20, R32.reuse, R52 ;  /* 0x000000201434723c */ /* 0x080ff00000001834 */
[C---:B------:R-:W-:Y:S08]  /*5730*/  HMMA.16816.F32 R56, R28.reuse, R32, R56 ;  /* 0x000000201c38723c */ /* 0x040ff00000001838 */
[-C--:B------:R-:W-:Y:S01]  /*5740*/  HMMA.16816.F32 R60, R28, R34.reuse, R60 ;  /* 0x000000221c3c723c */ /* 0x080fe2000000183c */
[----:B------:R-:W-:Y:S07]  /*5750*/  LDSM.16.MT88.4 R28, [R3+0x11800] ;  /* 0x01180000031c783b */ /* 0x000fee0000004200 */
[----:B------:R-:W-:Y:S01]  /*5760*/  HMMA.16816.F32 R64, R20, R34, R64 ;  /* 0x000000221440723c */ /* 0x000fe20000001840 */
[----:B------:R-:W3:Y:S04]  /*5770*/  LDSM.16.MT88.4 R20, [R3+0xf800] ;  /* 0x00f800000314783b */ /* 0x000ee80000004200 */
[----:B------:R-:W4:Y:S03]  /*5780*/  LDSM.16.MT88.4 R32, [R2+0x1800] ;  /* 0x001800000220783b */ /* 0x000f260000004200 */
[-C--:B-1----:R-:W-:Y:S01]  /*5790*/  HMMA.16816.F32 R36, R4, R8.reuse, R36 ;  /* 0x000000080424723c */ /* 0x082fe20000001824 */
[----:B------:R-:W-:Y:S07]  /*57a0*/  BAR.SYNC.DEFER_BLOCKING 0x0 ;  /* 0x0000000000007b1d */ /* 0x000fee0000010000 */
[C---:B------:R-:W-:Y:S08]  /*57b0*/  HMMA.16816.F32 R40, R12.reuse, R8, R40 ;  /* 0x000000080c28723c */ /* 0x040ff00000001828 */
[-C--:B------:R-:W-:Y:S08]  /*57c0*/  HMMA.16816.F32 R44, R12, R10.reuse, R44 ;  /* 0x0000000a0c2c723c */ /* 0x080ff0000000182c */
[C---:B------:R-:W-:Y:S08]  /*57d0*/  HMMA.16816.F32 R48, R4.reuse, R10, R48 ;  /* 0x0000000a0430723c */ /* 0x040ff00000001830 */
[-C--:B--2---:R-:W-:Y:S08]  /*57e0*/  HMMA.16816.F32 R52, R4, R16.reuse, R52 ;  /* 0x000000100434723c */ /* 0x084ff00000001834 */
[C---:B------:R-:W-:Y:S08]  /*57f0*/  HMMA.16816.F32 R56, R12.reuse, R16, R56 ;  /* 0x000000100c38723c */ /* 0x040ff00000001838 */
[-C--:B------:R-:W-:Y:S08]  /*5800*/  HMMA.16816.F32 R60, R12, R18.reuse, R60 ;  /* 0x000000120c3c723c */ /* 0x080ff0000000183c */
[----:B------:R-:W-:Y:S08]  /*5810*/  HMMA.16816.F32 R64, R4, R18, R64 ;  /* 0x000000120440723c */ /* 0x000ff00000001840 */
[-C--:B---3--:R-:W-:Y:S08]  /*5820*/  HMMA.16816.F32 R36, R20, R24.reuse, R36 ;  /* 0x000000181424723c */ /* 0x088ff00000001824 */
[C---:B------:R-:W-:Y:S08]  /*5830*/  HMMA.16816.F32 R40, R28.reuse, R24, R40 ;  /* 0x000000181c28723c */ /* 0x040ff00000001828 */
[-C--:B------:R-:W-:Y:S08]  /*5840*/  HMMA.16816.F32 R44, R28, R26.reuse, R44 ;  /* 0x0000001a1c2c723c */ /* 0x080ff0000000182c */
[C---:B------:R-:W-:Y:S08]  /*5850*/  HMMA.16816.F32 R48, R20.reuse, R26, R48 ;  /* 0x0000001a1430723c */ /* 0x040ff00000001830 */
[-C--:B----4-:R-:W-:Y:S08]  /*5860*/  HMMA.16816.F32 R52, R20, R32.reuse, R52 ;  /* 0x000000201434723c */ /* 0x090ff00000001834 */
[C---:B------:R-:W-:Y:S08]  /*5870*/  HMMA.16816.F32 R56, R28.reuse, R32, R56 ;  /* 0x000000201c38723c */ /* 0x040ff00000001838 */
[-C--:B------:R-:W-:Y:S08]  /*5880*/  HMMA.16816.F32 R60, R28, R34.reuse, R60 ;  /* 0x000000221c3c723c */ /* 0x080ff0000000183c */
[----:B------:R-:W-:Y:S01]  /*5890*/  HMMA.16816.F32 R64, R20, R34, R64 ;  /* 0x000000221440723c */ /* 0x000fe20000001840 */
[----:B------:R-:W-:-:S07]  /*58a0*/  @!P6 BRA `(.L_x_49) ;  /* 0x000001500000e947 */ /* 0x000fce0003800000 */
[----:B------:R-:W-:Y:S01]  /*58b0*/  IMAD.MOV.U32 R6, RZ, RZ, c[0x0][0x370] ;  /* 0x0000dc00ff067624 */ /* 0x000fe200078e00ff */
[----:B------:R-:W-:Y:S03]  /*58c0*/  ISETP.GE.AND P1, PT, R206, c[0x0][0x220], PT ;  /* 0x00008800ce007a0c */ /* 0x000fe60003f26270 */
[----:B------:R-:W-:Y:S05]  /*58d0*/  IMAD.U32 R2, R6, -0x40, RZ ;  /* 0xffffffc006027824 */ /* 0x000fea00078e00ff */
[C---:B------:R-:W-:Y:S04]  /*58e0*/  LEA R4, P0, R2.reuse, R184, 0x1 ;  /* 0x000000b802047211 */ /* 0x040fe800078008ff */
[----:B------:R-:W-:Y:S01]  /*58f0*/  LEA.HI.X.SX32 R2, R2, R185, 0x1, P0 ;  /* 0x000000b902027211 */ /* 0x000fe200000f0eff */
[----:B------:R1:W-:Y:S01]  /*5900*/  @P1 STS.128 [R193+0x4000], RZ ;  /* 0x004000ffc1001388 */ /* 0x0003e20000000c00 */
[----:B------:R-:W-:Y:S02]  /*5910*/  IMAD.MOV.U32 R184, RZ, RZ, R4 ;  /* 0x000000ffffb87224 */ /* 0x000fe400078e0004 */
[----:B------:R-:W-:Y:S02]  /*5920*/  @!P1 IMAD.MOV.U32 R5, RZ, RZ, c[0x0][0x374] ;  /* 0x0000dd00ff059624 */ /* 0x000fe400078e00ff */
[----:B------:R-:W-:Y:S01]  /*5930*/  IMAD.MOV.U32 R185, RZ, RZ, R2 ;  /* 0x000000ffffb97224 */ /* 0x000fe200078e0002 */
[C---:B------:R-:W-:Y:S04]  /*5940*/  @!P1 LEA R4, P0, R6.reuse, R184, 0x6 ;  /* 0x000000b806049211 */ /* 0x040fe800078030ff */
[----:B------:R-:W-:Y:S01]  /*5950*/  @!PT LDS RZ, [RZ] ;  /* 0x00000000fffff984 */ /* 0x000fe20000000800 */
[----:B------:R-:W-:Y:S01]  /*5960*/  @!PT LDS RZ, [RZ] ;  /* 0x00000000fffff984 */ /* 0x000fe20000000800 */
[----:B------:R-:W-:Y:S01]  /*5970*/  @!PT LDS RZ, [RZ] ;  /* 0x00000000fffff984 */ /* 0x000fe20000000800 */
[----:B------:R1:W-:Y:S01]  /*5980*/  @!P1 LDGSTS.E.BYPASS.LTC128B.128 [R193+0x4000], [R184.64] ;  /* 0x04000000b8c19fae */ /* 0x0003e2000b901d46 */
[----:B------:R-:W-:Y:S03]  /*5990*/  @!P1 LEA.HI.X R5, R6, R185, R5, 0x6, P0 ;  /* 0x000000b906059211 */ /* 0x000fe600000f3405 */
[----:B------:R1:W-:Y:S04]  /*59a0*/  @P1 STS.128 [R193+0x5000], RZ ;  /* 0x005000ffc1001388 */ /* 0x0003e80000000c00 */
[----:B------:R-:W-:Y:S01]  /*59b0*/  @!PT LDS RZ, [RZ] ;  /* 0x00000000fffff984 */ /* 0x000fe20000000800 */
[----:B------:R-:W-:Y:S01]  /*59c0*/  @!PT LDS RZ, [RZ] ;  /* 0x00000000fffff984 */ /* 0x000fe20000000800 */
[----:B------:R-:W-:Y:S01]  /*59d0*/  @!PT LDS RZ, [RZ] ;  /* 0x00000000fffff984 */ /* 0x000fe20000000800 */
[----:B------:R1:W-:Y:S04]  /*59e0*/  @!P1 LDGSTS.E.BYPASS.LTC128B.128 [R193+0x5000], [R4.64] ;  /* 0x0500000004c19fae */ /* 0x0003e8000b901d46 */
[----:B------:R-:W0:Y:S02]  /*59f0*/  LDGDEPBAR ;  /* 0x00000000000079af */ /* 0x000e240000000000 */
.L_x_49:
[----:B------:R-:W-:Y:S01]  /*5a00*/  LDSM.16.M88.4 R16, [R171] ;  /* 0x00000000ab10783b */ /* 0x000fe20000000200 */
[--C-:B------:R-:W-:Y:S01]  /*5a10*/  IMAD.IADD R2, R0, 0x1, R128.reuse ;  /* 0x0000000100027824 */ /* 0x100fe200078e0280 */
[----:B------:R-:W-:Y:S01]  /*5a20*/  LEA R192, P0, R222, R118, 0x2 ;  /* 0x00000076dec07211 */ /* 0x000fe200078010ff */
[----:B------:R-:W-:Y:S01]  /*5a30*/  IMAD.IADD R116, R171, 0x1, R128 ;  /* 0x00000001ab747824 */ /* 0x000fe200078e0280 */
[----:B------:R-:W2:Y:S01]  /*5a40*/  LDSM.16.MT88.4 R8, [R0+0x6000] ;  /* 0x006000000008783b */ /* 0x000ea20000004200 */
[----:B------:R-:W-:Y:S01]  /*5a50*/  IMAD.IADD R117, R128, 0x1, R172 ;  /* 0x0000000180757824 */ /* 0x000fe200078e02ac */
[----:B------:R-:W-:Y:S02]  /*5a60*/  LEA.HI.X.SX32 R191, R222, R119, 0x2, P0 ;  /* 0x00000077debf7211 */ /* 0x000fe400000f16ff */
[----:B------:R-:W3:Y:S04]  /*5a70*/  LDSM.16.MT88.4 R20, [R2+0x6000] ;  /* 0x006000000214783b */ /* 0x000ee80000004200 */
[----:B------:R-:W-:Y:S04]  /*5a80*/  LDSM.16.M88.4 R24, [R172] ;  /* 0x00000000ac18783b */ /* 0x000fe80000000200 */
[----:B------:R-:W4:Y:S04]  /*5a90*/  LDSM.16.MT88.4 R28, [R0+0x6800] ;  /* 0x00680000001c783b */ /* 0x000f280000004200 */
[----:B------:R-:W1:Y:S04]  /*5aa0*/  LDSM.16.MT88.4 R32, [R2+0x6800] ;  /* 0x006800000220783b */ /* 0x000e680000004200 */
[----:B------:R-:W-:Y:S04]  /*5ab0*/  LDSM.16.MT88.4 R104, [R0+0x7000] ;  /* 0x007000000068783b */ /* 0x000fe80000004200 */
[----:B------:R-:W1:Y:S04]  /*5ac0*/  LDSM.16.M88.4 R100, [R116] ;  /* 0x000000007464783b */ /* 0x000e680000000200 */
[----:B------:R-:W-:Y:S04]  /*5ad0*/  LDSM.16.MT88.4 R112, [R0+0x7800] ;  /* 0x007800000070783b */ /* 0x000fe80000004200 */
[----:B------:R-:W-:Y:S01]  /*5ae0*/  LDSM.16.M88.4 R108, [R117] ;  /* 0x00000000756c783b */ /* 0x000fe20000000200 */
[C---:B-12---:R-:W-:Y:S08]  /*5af0*/  HMMA.16816.F32 R4, R16.reuse, R8, RZ ;  /* 0x000000081004723c */ /* 0x046ff000000018ff */
[C---:B------:R-:W-:Y:S08]  /*5b00*/  HMMA.16816.F32 R8, R16.reuse, R10, RZ ;  /* 0x0000000a1008723c */ /* 0x040ff000000018ff */
[C---:B---3--:R-:W-:Y:S08]  /*5b10*/  HMMA.16816.F32 R12, R16.reuse, R20, RZ ;  /* 0x00000014100c723c */ /* 0x048ff000000018ff */
[----:B------:R-:W-:Y:S01]  /*5b20*/  HMMA.16816.F32 R16, R16, R22, RZ ;  /* 0x000000161010723c */ /* 0x000fe200000018ff */
[----:B------:R-:W1:Y:S07]  /*5b30*/  LDSM.16.MT88.4 R20, [R2+0x7000] ;  /* 0x007000000214783b */ /* 0x000e6e0000004200 */
[C---:B----4-:R-:W-:Y:S08]  /*5b40*/  HMMA.16816.F32 R4, R24.reuse, R28, R4 ;  /* 0x0000001c1804723c */ /* 0x050ff00000001804 */
[C---:B------:R-:W-:Y:S01]  /*5b50*/  HMMA.16816.F32 R8, R24.reuse, R30, R8 ;  /* 0x0000001e1808723c */ /* 0x040fe20000001808 */
[----:B------:R-:W-:Y:S07]  /*5b60*/  LDSM.16.M88.4 R28, [R171+0x2000] ;  /* 0x00200000ab1c783b */ /* 0x000fee0000000200 */
[C---:B------:R-:W-:Y:S08]  /*5b70*/  HMMA.16816.F32 R12, R24.reuse, R32, R12 ;  /* 0x00000020180c723c */ /* 0x040ff0000000180c */
[----:B------:R-:W-:Y:S01]  /*5b80*/  HMMA.16816.F32 R16, R24, R34, R16 ;  /* 0x000000221810723c */ /* 0x000fe20000001810 */
[----:B------:R-:W2:Y:S04]  /*5b90*/  LDSM.16.MT88.4 R24, [R2+0x7800] ;  /* 0x007800000218783b */ /* 0x000ea80000004200 */
[----:B------:R-:W3:Y:S03]  /*5ba0*/  LDSM.16.MT88.4 R32, [R0+0x8000] ;  /* 0x008000000020783b */ /* 0x000ee60000004200 */
[C---:B------:R-:W-:Y:S08]  /*5bb0*/  HMMA.16816.F32 R4, R100.reuse, R104, R4 ;  /* 0x000000686404723c */ /* 0x040ff00000001804 */
[C---:B------:R-:W-:Y:S01]  /*5bc0*/  HMMA.16816.F32 R8, R100.reuse, R106, R8 ;  /* 0x0000006a6408723c */ /* 0x040fe20000001808 */
[----:B------:R-:W-:Y:S07]  /*5bd0*/  LDSM.16.MT88.4 R104, [R0+0x8800] ;  /* 0x008800000068783b */ /* 0x000fee0000004200 */
[C---:B-1----:R-:W-:Y:S08]  /*5be0*/  HMMA.16816.F32 R12, R100.reuse, R20, R12 ;  /* 0x00000014640c723c */ /* 0x042ff0000000180c */
[----:B------:R-:W-:Y:S01]  /*5bf0*/  HMMA.16816.F32 R16, R100, R22, R16 ;  /* 0x000000166410723c */ /* 0x000fe20000001810 */
[----:B------:R-:W1:Y:S04]  /*5c00*/  LDSM.16.MT88.4 R20, [R2+0x8000] ;  /* 0x008000000214783b */ /* 0x000e680000004200 */
[----:B------:R-:W4:Y:S03]  /*5c10*/  LDSM.16.M88.4 R100, [R172+0x2000] ;  /* 0x00200000ac64783b */ /* 0x000f260000000200 */
[C---:B------:R-:W-:Y:S08]  /*5c20*/  HMMA.16816.F32 R4, R108.reuse, R112, R4 ;  /* 0x000000706c04723c */ /* 0x040ff00000001804 */
[C---:B------:R-:W-:Y:S01]  /*5c30*/  HMMA.16816.F32 R8, R108.reuse, R114, R8 ;  /* 0x000000726c08723c */ /* 0x040fe20000001808 */
[----:B------:R-:W-:Y:S07]  /*5c40*/  LDSM.16.MT88.4 R112, [R0+0x9000] ;  /* 0x009000000070783b */ /* 0x000fee0000004200 */
[C---:B--2---:R-:W-:Y:S08]  /*5c50*/  HMMA.16816.F32 R12, R108.reuse, R24, R12 ;  /* 0x000000186c0c723c */ /* 0x044ff0000000180c */
[----:B------:R-:W-:Y:S01]  /*5c60*/  HMMA.16816.F32 R16, R108, R26, R16 ;  /* 0x0000001a6c10723c */ /* 0x000fe20000001810 */
[----:B------:R-:W2:Y:S04]  /*5c70*/  LDSM.16.MT88.4 R24, [R2+0x8800] ;  /* 0x008800000218783b */ /* 0x000ea80000004200 */
[----:B------:R-:W2:Y:S03]  /*5c80*/  LDSM.16.M88.4 R108, [R116+0x2000] ;  /* 0x00200000746c783b */ /* 0x000ea60000000200 */
[C---:B---3--:R-:W-:Y:S08]  /*5c90*/  HMMA.16816.F32 R4, R28.reuse, R32, R4 ;  /* 0x000000201c04723c */ /* 0x048ff00000001804 */
[C---:B------:R-:W-:Y:S01]  /*5ca0*/  HMMA.16816.F32 R8, R28.reuse, R34, R8 ;  /* 0x000000221c08723c */ /* 0x040fe20000001808 */
[----:B------:R3:W-:Y:S07]  /*5cb0*/  LDSM.16.MT88.4 R32, [R0+0x9800] ;  /* 0x009800000020783b */ /* 0x0007ee0000004200 */
[C---:B-1----:R-:W-:Y:S08]  /*5cc0*/  HMMA.16816.F32 R12, R28.reuse, R20, R12 ;  /* 0x000000141c0c723c */ /* 0x042ff0000000180c */
[----:B------:R-:W-:Y:S01]  /*5cd0*/  HMMA.16816.F32 R16, R28, R22, R16 ;  /* 0x000000161c10723c */ /* 0x000fe20000001810 */
[----:B------:R-:W1:Y:S04]  /*5ce0*/  LDSM.16.MT88.4 R20, [R2+0x9000] ;  /* 0x009000000214783b */ /* 0x000e680000004200 */
[----:B------:R-:W1:Y:S03]  /*5cf0*/  LDSM.16.M88.4 R28, [R117+0x2000] ;  /* 0x00200000751c783b */ /* 0x000e660000000200 */
[C---:B----4-:R-:W-:Y:S05]  /*5d00*/  HMMA.16816.F32 R4, R100.reuse, R104, R4 ;  /* 0x000000686404723c */ /* 0x050fea0000001804 */
[----:B---3--:R-:W-:Y:S03]  /*5d10*/  IMAD.IADD R0, R128, 0x1, R168 ;  /* 0x0000000180007824 */ /* 0x008fe600078e02a8 */
[C---:B------:R-:W-:Y:S08]  /*5d20*/  HMMA.16816.F32 R8, R100.reuse, R106, R8 ;  /* 0x0000006a6408723c */ /* 0x040ff00000001808 */
[C---:B--2---:R-:W-:Y:S08]  /*5d30*/  HMMA.16816.F32 R12, R100.reuse, R24, R12 ;  /* 0x00000018640c723c */ /* 0x044ff0000000180c */
[----:B------:R-:W-:Y:S01]  /*5d40*/  HMMA.16816.F32 R16, R100, R26, R16 ;  /* 0x0000001a6410723c */ /* 0x000fe20000001810 */
[----:B------:R2:W3:Y:S04]  /*5d50*/  LDSM.16.MT88.4 R24, [R2+0x9800] ;  /* 0x009800000218783b */ /* 0x0004e80000004200 */
[----:B------:R-:W-:Y:S03]  /*5d60*/  LDSM.16.MT88.4 R100, [R3+0xd000] ;  /* 0x00d000000364783b */ /* 0x000fe60000004200 */
[C---:B------:R-:W-:Y:S08]  /*5d70*/  HMMA.16816.F32 R4, R108.reuse, R112, R4 ;  /* 0x000000706c04723c */ /* 0x040ff00000001804 */
[C---:B------:R-:W-:Y:S08]  /*5d80*/  HMMA.16816.F32 R8, R108.reuse, R114, R8 ;  /* 0x000000726c08723c */ /* 0x040ff00000001808 */
[C---:B-1----:R-:W-:Y:S04]  /*5d90*/  HMMA.16816.F32 R12, R108.reuse, R20, R12 ;  /* 0x000000146c0c723c */ /* 0x042fe8000000180c */
[----:B--2---:R-:W-:Y:S03]  /*5da0*/  IADD3 R2, R182, -0x1, RZ ;  /* 0xffffffffb6027810 */ /* 0x004fe60007ffe0ff */
[----:B------:R-:W-:Y:S01]  /*5db0*/  IMAD.MOV.U32 R20, RZ, RZ, R192 ;  /* 0x000000ffff147224 */ /* 0x000fe200078e00c0 */
[----:B------:R-:W-:Y:S04]  /*5dc0*/  HMMA.16816.F32 R16, R108, R22, R16 ;  /* 0x000000166c10723c */ /* 0x000fe80000001810 */
[----:B------:R-:W-:Y:S03]  /*5dd0*/  IMAD.MOV.U32 R21, RZ, RZ, R191 ;  /* 0x000000ffff157224 */ /* 0x000fe600078e00bf */
[----:B------:R-:W-:Y:S01]  /*5de0*/  @P6 IADD3 R22, P1, R215, R235, RZ ;  /* 0x000000ebd7166210 */ /* 0x000fe20007f3e0ff */
[C---:B------:R-:W-:Y:S05]  /*5df0*/  HMMA.16816.F32 R4, R28.reuse, R32, R4 ;  /* 0x000000201c04723c */ /* 0x040fea0000001804 */
[----:B------:R-:W-:Y:S02]  /*5e00*/  @P6 IMAD.X R23, R214, 0x1, R236, P1 ;  /* 0x00000001d6176824 */ /* 0x000fe400008e06ec */
[CC--:B------:R-:W-:Y:S01]  /*5e10*/  LEA R32, P0, R239.reuse, R20.reuse, 0x2 ;  /* 0x00000014ef207211 */ /* 0x0c0fe200078010ff */
[C---:B------:R-:W-:Y:S02]  /*5e20*/  HMMA.16816.F32 R8, R28.reuse, R34, R8 ;  /* 0x000000221c08723c */ /* 0x040fe40000001808 */
[----:B------:R1:W5:Y:S02]  /*5e30*/  @P6 LDG.E R213, [R22.64] ;  /* 0x0000000616d56981 */ /* 0x000364000c1e1900 */
[-C--:B------:R-:W-:Y:S02]  /*5e40*/  LEA.HI.X.SX32 R33, R239, R21.reuse, 0x2, P0 ;  /* 0x00000015ef217211 */ /* 0x080fe400000f16ff */
[----:B------:R1:W5:Y:S02]  /*5e50*/  @P6 LDG.E R212, [R22.64+0x20] ;  /* 0x0000200616d46981 */ /* 0x000364000c1e1900 */
[C---:B---3--:R-:W-:Y:S02]  /*5e60*/  HMMA.16816.F32 R12, R28.reuse, R24, R12 ;  /* 0x000000181c0c723c */ /* 0x048fe4000000180c */
[----:B------:R1:W5:Y:S04]  /*5e70*/  @P6 LDG.E R210, [R22.64+0x80] ;  /* 0x0000800616d26981 */ /* 0x000368000c1e1900 */
[----:B------:R1:W5:Y:S01]  /*5e80*/  @P6 LDG.E R211, [R22.64+0xa0] ;  /* 0x0000a00616d36981 */ /* 0x000362000c1e1900 */
[CC--:B------:R-:W-:Y:S01]  /*5e90*/  LEA R24, P1, R224.reuse, R20.reuse, 0x2 ;  /* 0x00000014e0187211 */ /* 0x0c0fe200078210ff */
[----:B------:R-:W-:Y:S02]  /*5ea0*/  HMMA.16816.F32 R16, R28, R26, R16 ;  /* 0x0000001a1c10723c */ /* 0x000fe40000001810 */
[----:B------:R2:W-:Y:S02]  /*5eb0*/  RED.E.ADD.F32.FTZ.RN.STRONG.GPU [R20.64], R4 ;  /* 0x000000041400798e */ /* 0x0005e4000c10e786 */
[-C--:B------:R-:W-:Y:S02]  /*5ec0*/  LEA.HI.X.SX32 R25, R224, R21.reuse, 0x2, P1 ;  /* 0x00000015e0197211 */ /* 0x080fe400008f16ff */
[----:B------:R-:W-:Y:S01]  /*5ed0*/  LDSM.16.MT88.4 R28, [R3+0xa800] ;  /* 0x00a80000031c783b */ /* 0x000fe20000004200 */
[CC--:B------:R-:W-:Y:S03]  /*5ee0*/  LEA R26, P0, R248.reuse, R20.reuse, 0x2 ;  /* 0x00000014f81a7211 */ /* 0x0c0fe600078010ff */
[----:B------:R3:W-:Y:S02]  /*5ef0*/  RED.E.ADD.F32.FTZ.RN.STRONG.GPU [R24.64], R5 ;  /* 0x000000051800798e */ /* 0x0007e4000c10e786 */
[-C--:B------:R-:W-:Y:S02]  /*5f00*/  LEA.HI.X.SX32 R27, R248, R21.reuse, 0x2, P0 ;  /* 0x00000015f81b7211 */ /* 0x080fe400000f16ff */
[----:B------:R4:W-:Y:S04]  /*5f10*/  RED.E.ADD.F32.FTZ.RN.STRONG.GPU [R32.64], R6 ;  /* 0x000000062000798e */ /* 0x0009e8000c10e786 */
[----:B------:R-:W-:Y:S01]  /*5f20*/  LDSM.16.MT88.4 R32, [R3+0xc800] ;  /* 0x00c800000320783b */ /* 0x000fe20000004200 */
[CC--:B-1----:R-:W-:Y:S04]  /*5f30*/  LEA R22, P3, R247.reuse, R20.reuse, 0x2 ;  /* 0x00000014f7167211 */ /* 0x0c2fe800078610ff */
[-C--:B------:R-:W-:Y:S02]  /*5f40*/  LEA.HI.X.SX32 R23, R247, R21.reuse, 0x2, P3 ;  /* 0x00000015f7177211 */ /* 0x080fe400018f16ff */
[CC--:B--2---:R-:W-:Y:S04]  /*5f50*/  LEA R4, P1, R249.reuse, R20.reuse, 0x2 ;  /* 0x00000014f9047211 */ /* 0x0c4fe800078210ff */
[-C--:B---3--:R-:W-:Y:S02]  /*5f60*/  LEA.HI.X.SX32 R5, R249, R21.reuse, 0x2, P1 ;  /* 0x00000015f9057211 */ /* 0x088fe400008f16ff */
[CC--:B----4-:R-:W-:Y:S03]  /*5f70*/  LEA R6, P1, R246.reuse, R20.reuse, 0x2 ;  /* 0x00000014f6067211 */ /* 0x0d0fe600078210ff */
[----:B------:R1:W-:Y:S04]  /*5f80*/  RED.E.ADD.F32.FTZ.RN.STRONG.GPU [R4.64], R7 ;  /* 0x000000070400798e */ /* 0x0003e8000c10e786 */
[----:B------:R2:W-:Y:S04]  /*5f90*/  RED.E.ADD.F32.FTZ.RN.STRONG.GPU [R26.64], R8 ;  /* 0x000000081a00798e */ /* 0x0005e8000c10e786 */
[----:B------:R3:W-:Y:S01]  /*5fa0*/  RED.E.ADD.F32.FTZ.RN.STRONG.GPU [R22.64], R9 ;  /* 0x000000091600798e */ /* 0x0007e2000c10e786 */
[CC--:B-1----:R-:W-:Y:S02]  /*5fb0*/  LEA R4, P0, R245.reuse, R20.reuse, 0x2 ;  /* 0x00000014f5047211 */ /* 0x0c2fe400078010ff */
[-C--:B------:R-:W-:Y:S02]  /*5fc0*/  LEA.HI.X.SX32 R7, R246, R21.reuse, 0x2, P1 ;  /* 0x00000015f6077211 */ /* 0x080fe400008f16ff */
[-C--:B------:R-:W-:Y:S02]  /*5fd0*/  LEA.HI.X.SX32 R5, R245, R21.reuse, 0x2, P0 ;  /* 0x00000015f5057211 */ /* 0x080fe400000f16ff */
[-C--:B--2---:R-:W-:Y:S01]  /*5fe0*/  LEA R26, P0, R234, R20.reuse, 0x2 ;  /* 0x00000014ea1a7211 */ /* 0x084fe200078010ff */
[----:B------:R1:W-:Y:S01]  /*5ff0*/  RED.E.ADD.F32.FTZ.RN.STRONG.GPU [R6.64], R10 ;  /* 0x0000000a0600798e */ /* 0x0003e2000c10e786 */
[-C--:B---3--:R-:W-:Y:S02]  /*6000*/  LEA R22, P5, R232, R20.reuse, 0x2 ;  /* 0x00000014e8167211 */ /* 0x088fe400078a10ff */
[-C--:B------:R-:W-:Y:S01]  /*6010*/  LEA.HI.X.SX32 R27, R234, R21.reuse, 0x2, P0 ;  /* 0x00000015ea1b7211 */ /* 0x080fe200000f16ff */
[----:B------:R2:W-:Y:S01]  /*6020*/  RED.E.ADD.F32.FTZ.RN.STRONG.GPU [R4.64], R11 ;  /* 0x0000000b0400798e */ /* 0x0005e2000c10e786 */
[-C--:B------:R-:W-:Y:S02]  /*6030*/  LEA.HI.X.SX32 R23, R232, R21.reuse, 0x2, P5 ;  /* 0x00000015e8177211 */ /* 0x080fe400028f16ff */
[CC--:B------:R-:W-:Y:S01]  /*6040*/  LEA R8, P3, R220.reuse, R20.reuse, 0x2 ;  /* 0x00000014dc087211 */ /* 0x0c0fe200078610ff */
[----:B------:R-:W-:Y:S03]  /*6050*/  RED.E.ADD.F32.FTZ.RN.STRONG.GPU [R20.64+0x80], R12 ;  /* 0x0000800c1400798e */ /* 0x000fe6000c10e786 */
[-C--:B------:R-:W-:Y:S01]  /*6060*/  LEA.HI.X.SX32 R9, R220, R21.reuse, 0x2, P3 ;  /* 0x00000015dc097211 */ /* 0x080fe200018f16ff */
[----:B------:R-:W-:Y:S01]  /*6070*/  RED.E.ADD.F32.FTZ.RN.STRONG.GPU [R24.64+0x80], R13 ;  /* 0x0000800d1800798e */ /* 0x000fe2000c10e786 */
[----:B------:R-:W-:Y:S03]  /*6080*/  @P6 IADD3 R215, P3, R215, -0x100, RZ ;  /* 0xffffff00d7d76810 */ /* 0x000fe60007f7e0ff */
[----:B------:R-:W-:Y:S01]  /*6090*/  RED.E.ADD.F32.FTZ.RN.STRONG.GPU [R26.64], R14 ;  /* 0x0000000e1a00798e */ /* 0x000fe2000c10e786 */
[----:B------:R-:W-:Y:S03]  /*60a0*/  @P6 IADD3.X R214, R214, -0x1, RZ, P3, !PT ;  /* 0xffffffffd6d66810 */ /* 0x000fe60001ffe4ff */
[----:B------:R-:W-:Y:S04]  /*60b0*/  RED.E.ADD.F32.FTZ.RN.STRONG.GPU [R22.64], R15 ;  /* 0x0000000f1600798e */ /* 0x000fe8000c10e786 */
[----:B------:R-:W-:Y:S01]  /*60c0*/  LDSM.16.MT88.4 R24, [R0] ;  /* 0x000000000018783b */ /* 0x000fe20000004200 */
[CC--:B-1----:R-:W-:Y:S03]  /*60d0*/  LEA R10, P4, R250.reuse, R20.reuse, 0x2 ;  /* 0x00000014fa0a7211 */ /* 0x0c2fe600078810ff */
[----:B------:R-:W-:Y:S01]  /*60e0*/  LDSM.16.MT88.4 R12, [R168+0x800] ;  /* 0x00080000a80c783b */ /* 0x000fe20000004200 */
[-C--:B------:R-:W-:Y:S02]  /*60f0*/  LEA R6, P1, R219, R20.reuse, 0x2 ;  /* 0x00000014db067211 */ /* 0x080fe400078210ff */
[-C--:B--2---:R-:W-:Y:S02]  /*6100*/  LEA.HI.X.SX32 R11, R250, R21.reuse, 0x2, P4 ;  /* 0x00000015fa0b7211 */ /* 0x084fe400020f16ff */
[----:B------:R-:W-:Y:S02]  /*6110*/  LEA R4, P0, R221, R20, 0x2 ;  /* 0x00000014dd047211 */ /* 0x000fe400078010ff */
[-C--:B------:R-:W-:Y:S01]  /*6120*/  LEA.HI.X.SX32 R7, R219, R21.reuse, 0x2, P1 ;  /* 0x00000015db077211 */ /* 0x080fe200008f16ff */
[----:B------:R-:W-:Y:S01]  /*6130*/  RED.E.ADD.F32.FTZ.RN.STRONG.GPU [R10.64], R16 ;  /* 0x000000100a00798e */ /* 0x000fe2000c10e786 */
[----:B------:R-:W-:Y:S02]  /*6140*/  LEA.HI.X.SX32 R5, R221, R21, 0x2, P0 ;  /* 0x00000015dd057211 */ /* 0x000fe400000f16ff */
[----:B------:R-:W-:Y:S01]  /*6150*/  ISETP.GT.AND P4, PT, R182, R223, PT ;  /* 0x000000dfb600720c */ /* 0x000fe20003f84270 */
[----:B------:R-:W-:Y:S01]  /*6160*/  RED.E.ADD.F32.FTZ.RN.STRONG.GPU [R8.64], R17 ;  /* 0x000000110800798e */ /* 0x000fe2000c10e786 */
[----:B------:R-:W-:Y:S03]  /*6170*/  @P6 IADD3 R217, P1, R217, -0x100, RZ ;  /* 0xffffff00d9d96810 */ /* 0x000fe60007f3e0ff */
[----:B------:R-:W-:Y:S01]  /*6180*/  RED.E.ADD.F32.FTZ.RN.STRONG.GPU [R6.64], R18 ;  /* 0x000000120600798e */ /* 0x000fe2000c10e786 */
[----:B------:R-:W-:Y:S03]  /*6190*/  @P6 IADD3.X R216, R216, -0x1, RZ, P1, !PT ;  /* 0xffffffffd8d86810 */ /* 0x000fe60000ffe4ff */
[----:B------:R-:W-:Y:S04]  /*61a0*/  LDSM.16.MT88.4 R8, [R168] ;  /* 0x00000000a808783b */ /* 0x000fe80000004200 */
[----:B------:R-:W-:Y:S04]  /*61b0*/  RED.E.ADD.F32.FTZ.RN.STRONG.GPU [R4.64], R19 ;  /* 0x000000130400798e */ /* 0x000fe8000c10e786 */
[----:B------:R-:W1:Y:S04]  /*61c0*/  LDSM.16.MT88.4 R4, [R3+0xa000] ;  /* 0x00a000000304783b */ /* 0x000e680000004200 */
[----:B------:R-:W2:Y:S04]  /*61d0*/  LDSM.16.MT88.4 R20, [R3+0xc000] ;  /* 0x00c000000314783b */ /* 0x000ea80000004200 */
[----:B------:R-:W3:Y:S01]  /*61e0*/  LDSM.16.MT88.4 R16, [R0+0x800] ;  /* 0x000800000010783b */ /* 0x000ee20000004200 */
[-C--:B-1----:R-:W-:Y:S08]  /*61f0*/  HMMA.16816.F32 R68, R4, R8.reuse, R68 ;  /* 0x000000080444723c */ /* 0x082ff00000001844 */
[C---:B--2---:R-:W-:Y:S08]  /*6200*/  HMMA.16816.F32 R72, R20.reuse, R8, R72 ;  /* 0x000000081448723c */ /* 0x044ff00000001848 */
[-C--:B------:R-:W-:Y:S08]  /*6210*/  HMMA.16816.F32 R76, R20, R10.reuse, R76 ;  /* 0x0000000a144c723c */ /* 0x080ff0000000184c */
[C---:B------:R-:W-:Y:S01]  /*6220*/  HMMA.16816.F32 R80, R4.reuse, R10, R80 ;  /* 0x0000000a0450723c */ /* 0x040fe20000001850 */
[----:B------:R-:W-:Y:S07]  /*6230*/  LDSM.16.MT88.4 R8, [R3+0xb000] ;  /* 0x00b000000308783b */ /* 0x000fee0000004200 */
[-C--:B------:R-:W-:Y:S08]  /*6240*/  HMMA.16816.F32 R84, R4, R24.reuse, R84 ;  /* 0x000000180454723c */ /* 0x080ff00000001854 */
[C---:B------:R-:W-:Y:S08]  /*6250*/  HMMA.16816.F32 R88, R20.reuse, R24, R88 ;  /* 0x000000181458723c */ /* 0x040ff00000001858 */
[-C--:B------:R-:W-:Y:S01]  /*6260*/  HMMA.16816.F32 R92, R20, R26.reuse, R92 ;  /* 0x0000001a145c723c */ /* 0x080fe2000000185c */
[----:B------:R-:W1:Y:S07]  /*6270*/  LDSM.16.MT88.4 R20, [R168+0x1000] ;  /* 0x00100000a814783b */ /* 0x000e6e0000004200 */
[----:B------:R-:W-:Y:S01]  /*6280*/  HMMA.16816.F32 R96, R4, R26, R96 ;  /* 0x0000001a0460723c */ /* 0x000fe20000001860 */
[----:B------:R-:W2:Y:S04]  /*6290*/  LDSM.16.MT88.4 R4, [R0+0x1000] ;  /* 0x001000000004783b */ /* 0x000ea80000004200 */
[----:B------:R-:W-:Y:S03]  /*62a0*/  LDSM.16.MT88.4 R24, [R168+0x1800] ;  /* 0x00180000a818783b */ /* 0x000fe60000004200 */
[-C--:B------:R-:W-:Y:S08]  /*62b0*/  HMMA.16816.F32 R68, R28, R12.reuse, R68 ;  /* 0x0000000c1c44723c */ /* 0x080ff00000001844 */
[C---:B------:R-:W-:Y:S08]  /*62c0*/  HMMA.16816.F32 R72, R32.reuse, R12, R72 ;  /* 0x0000000c2048723c */ /* 0x040ff00000001848 */
[-C--:B------:R-:W-:Y:S08]  /*62d0*/  HMMA.16816.F32 R76, R32, R14.reuse, R76 ;  /* 0x0000000e204c723c */ /* 0x080ff0000000184c */
[C---:B------:R-:W-:Y:S01]  /*62e0*/  HMMA.16816.F32 R80, R28.reuse, R14, R80 ;  /* 0x0000000e1c50723c */ /* 0x040fe20000001850 */
[----:B------:R-:W4:Y:S07]  /*62f0*/  LDSM.16.MT88.4 R12, [R3+0xb800] ;  /* 0x00b80000030c783b */ /* 0x000f2e0000004200 */
[-C--:B---3--:R-:W-:Y:S08]  /*6300*/  HMMA.16816.F32 R84, R28, R16.reuse, R84 ;  /* 0x000000101c54723c */ /* 0x088ff00000001854 */
[C---:B------:R-:W-:Y:S08]  /*6310*/  HMMA.16816.F32 R88, R32.reuse, R16, R88 ;  /* 0x000000102058723c */ /* 0x040ff00000001858 */
[-C--:B------:R-:W-:Y:S01]  /*6320*/  HMMA.16816.F32 R92, R32, R18.reuse, R92 ;  /* 0x00000012205c723c */ /* 0x080fe2000000185c */
[----:B------:R-:W3:Y:S07]  /*6330*/  LDSM.16.MT88.4 R32, [R3+0xd800] ;  /* 0x00d800000320783b */ /* 0x000eee0000004200 */
[----:B------:R-:W-:Y:S01]  /*6340*/  HMMA.16816.F32 R96, R28, R18, R96 ;  /* 0x000000121c60723c */ /* 0x000fe20000001860 */
[----:B------:R2:W3:Y:S07]  /*6350*/  LDSM.16.MT88.4 R16, [R0+0x1800] ;  /* 0x001800000010783b */ /* 0x0004ee0000004200 */
[-C--:B-1----:R-:W-:Y:S08]  /*6360*/  HMMA.16816.F32 R68, R8, R20.reuse, R68 ;  /* 0x000000140844723c */ /* 0x082ff00000001844 */
[C---:B------:R-:W-:Y:S08]  /*6370*/  HMMA.16816.F32 R72, R100.reuse, R20, R72 ;  /* 0x000000146448723c */ /* 0x040ff00000001848 */
[-C--:B------:R-:W-:Y:S04]  /*6380*/  HMMA.16816.F32 R76, R100, R22.reuse, R76 ;  /* 0x00000016644c723c */ /* 0x080fe8000000184c */
[----:B--2---:R-:W-:Y:S01]  /*6390*/  LOP3.LUT R0, R182, 0x1, RZ, 0xc0, !PT ;  /* 0x00000001b6007812 */ /* 0x004fe200078ec0ff */
[----:B------:R-:W-:Y:S03]  /*63a0*/  IMAD.MOV.U32 R182, RZ, RZ, R2 ;  /* 0x000000ffffb67224 */ /* 0x000fe600078e0002 */
[C---:B------:R-:W-:Y:S04]  /*63b0*/  HMMA.16816.F32 R80, R8.reuse, R22, R80 ;  /* 0x000000160850723c */ /* 0x040fe80000001850 */
[----:B------:R-:W-:Y:S02]  /*63c0*/  ISETP.NE.U32.AND P0, PT, R0, 0x1, PT ;  /* 0x000000010000780c */ /* 0x000fe40003f05070 */
[C---:B------:R-:W-:Y:S02]  /*63d0*/  IADD3 R0, R168.reuse, -0x2000, RZ ;  /* 0xffffe000a8007810 */ /* 0x040fe40007ffe0ff */
[-C--:B------:R-:W-:Y:S08]  /*63e0*/  HMMA.16816.F32 R84, R8, R4.reuse, R84 ;  /* 0x000000040854723c */ /* 0x080ff00000001854 */
[C---:B------:R-:W-:Y:S04]  /*63f0*/  HMMA.16816.F32 R88, R100.reuse, R4, R88 ;  /* 0x000000046458723c */ /* 0x040fe80000001858 */
[----:B------:R-:W-:Y:S04]  /*6400*/  @P0 IADD3 R0, R168, 0x2000, RZ ;  /* 0x00002000a8000810 */ /* 0x000fe80007ffe0ff */
[-C--:B------:R-:W-:Y:S04]  /*6410*/  HMMA.16816.F32 R92, R100, R6.reuse, R92 ;  /* 0x00000006645c723c */ /* 0x080fe8000000185c */
[----:B------:R-:W-:Y:S04]  /*6420*/  IMAD.MOV.U32 R168, RZ, RZ, R0 ;  /* 0x000000ffffa87224 */ /* 0x000fe800078e0000 */
[----:B------:R-:W-:Y:S08]  /*6430*/  HMMA.16816.F32 R96, R8, R6, R96 ;  /* 0x000000060860723c */ /* 0x000ff00000001860 */
[-C--:B----4-:R-:W-:Y:S08]  /*6440*/  HMMA.16816.F32 R68, R12, R24.reuse, R68 ;  /* 0x000000180c44723c */ /* 0x090ff00000001844 */
[C---:B---3--:R-:W-:Y:S08]  /*6450*/  HMMA.16816.F32 R72, R32.reuse, R24, R72 ;  /* 0x000000182048723c */ /* 0x048ff00000001848 */
[-C--:B------:R-:W-:Y:S08]  /*6460*/  HMMA.16816.F32 R76, R32, R26.reuse, R76 ;  /* 0x0000001a204c723c */ /* 0x080ff0000000184c */
[C---:B------:R-:W-:Y:S08]  /*6470*/  HMMA.16816.F32 R80, R12.reuse, R26, R80 ;  /* 0x0000001a0c50723c */ /* 0x040ff00000001850 */
[-C--:B------:R-:W-:Y:S08]  /*6480*/  HMMA.16816.F32 R84, R12, R16.reuse, R84 ;  /* 0x000000100c54723c */ /* 0x080ff00000001854 */
[C---:B------:R-:W-:Y:S08]  /*6490*/  HMMA.16816.F32 R88, R32.reuse, R16, R88 ;  /* 0x000000102058723c */ /* 0x040ff00000001858 */
[-C--:B------:R-:W-:Y:S08]  /*64a0*/  HMMA.16816.F32 R92, R32, R18.reuse, R92 ;  /* 0x00000012205c723c */ /* 0x080ff0000000185c */
[----:B------:R-:W-:Y:S01]  /*64b0*/  HMMA.16816.F32 R96, R12, R18, R96 ;  /* 0x000000120c60723c */ /* 0x000fe20000001860 */
[----:B------:R-:W-:-:S07]  /*64c0*/  @P4 BRA `(.L_x_50) ;  /* 0xffffd59000004947 */ /* 0x000fce000383ffff */
[----:B------:R-:W2:Y:S01]  /*64d0*/  LDL R120, [R1] ;  /* 0x0000000001787983 */ /* 0x000ea20000100800 */
[----:B------:R-:W-:Y:S01]  /*64e0*/  FMUL.FTZ R68, R68, c[0x0][0x2e0] ;  /* 0x0000b80044447a20 */ /* 0x000fe20000410000 */
[----:B------:R-:W-:Y:S01]  /*64f0*/  F2FP.PACK_AB R36, R37, R36 ;  /* 0x000000242524723e */ /* 0x000fe200000000ff */
[----:B------:R-:W-:Y:S01]  /*6500*/  FMUL.FTZ R17, R69, c[0x0][0x2e0] ;  /* 0x0000b80045117a20 */ /* 0x000fe20000410000 */
[----:B------:R-:W-:Y:S01]  /*6510*/  F2FP.PACK_AB R38, R39, R38 ;  /* 0x000000262726723e */ /* 0x000fe200000000ff */
[----:B------:R-:W-:Y:S01]  /*6520*/  FMUL.FTZ R70, R70, c[0x0][0x2e0] ;  /* 0x0000b80046467a20 */ /* 0x000fe20000410000 */
[----:B------:R-:W-:Y:S01]  /*6530*/  F2FP.PACK_AB R48, R49, R48 ;  /* 0x000000303130723e */ /* 0x000fe200000000ff */
[----:B------:R-:W-:Y:S01]  /*6540*/  FMUL.FTZ R16, R71, c[0x0][0x2e0] ;  /* 0x0000b80047107a20 */ /* 0x000fe20000410000 */
[----:B------:R-:W-:Y:S01]  /*6550*/  F2FP.PACK_AB R17, R17, R68 ;  /* 0x000000441111723e */ /* 0x000fe200000000ff */
[----:B------:R-:W-:Y:S01]  /*6560*/  BAR.SYNC.DEFER_BLOCKING 0x0 ;  /* 0x0000000000007b1d */ /* 0x000fe20000010000 */
        /* <DEDUP_REMOVED lines=25> */
[----:B------:R-:W-:Y:S01]  /*6700*/  STS [R241], R17 ;  /* 0x00000011f1007388 */ /* 0x000fe20000000800 */
[----:B------:R-:W-:Y:S01]  /*6710*/  FMUL.FTZ R9, R85, c[0x0][0x2e0] ;  /* 0x0000b80055097a20 */ /* 0x000fe20000410000 */
[----:B------:R-:W-:Y:S01]  /*6720*/  F2FP.PACK_AB R10, R10, R78 ;  /* 0x0000004e0a0a723e */ /* 0x000fe200000000ff */
[----:B------:R-:W-:Y:S01]  /*6730*/  FMUL.FTZ R86, R86, c[0x0][0x2e0] ;  /* 0x0000b80056567a20 */ /* 0x000fe20000410000 */
[----:B------:R-:W-:Y:S01]  /*6740*/  STS [R241+0x400], R16 ;  /* 0x00040010f1007388 */ /* 0x000fe20000000800 */
[----:B------:R-:W-:Y:S01]  /*6750*/  FMUL.FTZ R8, R87, c[0x0][0x2e0] ;  /* 0x0000b80057087a20 */ /* 0x000fe20000410000 */
[----:B------:R-:W-:Y:S01]  /*6760*/  F2FP.PACK_AB R9, R9, R84 ;  /* 0x000000540909723e */ /* 0x000fe200000000ff */
[----:B------:R-:W-:Y:S01]  /*6770*/  FMUL.FTZ R96, R96, c[0x0][0x2e0] ;  /* 0x0000b80060607a20 */ /* 0x000fe20000410000 */
[----:B------:R-:W-:Y:S01]  /*6780*/  STS [R244], R13 ;  /* 0x0000000df4007388 */ /* 0x000fe20000000800 */
        /* <DEDUP_REMOVED lines=21> */
[----:B------:R-:W-:-:S02]  /*68e0*/  F2FP.PACK_AB R2, R2, R92 ;  /* 0x0000005c0202723e */ /* 0x000fc400000000ff */
[----:B------:R-:W-:Y:S02]  /*68f0*/  F2FP.PACK_AB R60, R61, R60 ;  /* 0x0000003c3d3c723e */ /* 0x000fe400000000ff */
[----:B------:R-:W-:Y:S02]  /*6900*/  F2FP.PACK_AB R0, R0, R94 ;  /* 0x0000005e0000723e */ /* 0x000fe400000000ff */
[----:B------:R-:W-:Y:S02]  /*6910*/  F2FP.PACK_AB R62, R63, R62 ;  /* 0x0000003e3f3e723e */ /* 0x000fe400000000ff */
[----:B------:R-:W-:Y:S01]  /*6920*/  ISETP.NE.AND P0, PT, R238, -0x1, PT ;  /* 0xffffffffee00780c */ /* 0x000fe20003f05270 */
[----:B--2---:R-:W-:Y:S04]  /*6930*/  STS [R120], R12 ;  /* 0x0000000c78007388 */ /* 0x004fe80000000800 */
[----:B------:R-:W-:Y:S04]  /*6940*/  STS [R241+0x2000], R15 ;  /* 0x0020000ff1007388 */ /* 0x000fe80000000800 */
[----:B------:R-:W-:Y:S04]  /*6950*/  STS [R241+0x2400], R14 ;  /* 0x0024000ef1007388 */ /* 0x000fe80000000800 */
[----:B------:R-:W-:Y:S04]  /*6960*/  STS [R244+0x2000], R11 ;  /* 0x0020000bf4007388 */ /* 0x000fe80000000800 */
[----:B------:R-:W-:Y:S04]  /*6970*/  STS [R244+0x2400], R10 ;  /* 0x0024000af4007388 */ /* 0x000fe80000000800 */
[----:B------:R-:W-:Y:S04]  /*6980*/  STS [R242], R9 ;  /* 0x00000009f2007388 */ /* 0x000fe80000000800 */
[----:B------:R-:W-:Y:S04]  /*6990*/  STS [R242+0x400], R8 ;  /* 0x00040008f2007388 */ /* 0x000fe80000000800 */
[----:B------:R-:W-:Y:S04]  /*69a0*/  STS [R243], R5 ;  /* 0x00000005f3007388 */ /* 0x000fe80000000800 */
[----:B------:R-:W-:Y:S04]  /*69b0*/  STS [R243+0x400], R4 ;  /* 0x00040004f3007388 */ /* 0x000fe80000000800 */
[----:B------:R-:W-:Y:S04]  /*69c0*/  STS [R242+0x2000], R7 ;  /* 0x00200007f2007388 */ /* 0x000fe80000000800 */
[----:B------:R1:W-:Y:S04]  /*69d0*/  STS [R242+0x2400], R6 ;  /* 0x00240006f2007388 */ /* 0x0003e80000000800 */
[----:B------:R-:W-:Y:S04]  /*69e0*/  STS [R243+0x2000], R2 ;  /* 0x00200002f3007388 */ /* 0x000fe80000000800 */
[----:B------:R2:W-:Y:S04]  /*69f0*/  STS [R243+0x2400], R0 ;  /* 0x00240000f3007388 */ /* 0x0005e80000000800 */
[----:B------:R3:W-:Y:S04]  /*6a00*/  STS [R241+0x4000], R36 ;  /* 0x00400024f1007388 */ /* 0x0007e80000000800 */
[----:B------:R3:W-:Y:S04]  /*6a10*/  STS [R241+0x4400], R38 ;  /* 0x00440026f1007388 */ /* 0x0007e80000000800 */
[----:B------:R3:W-:Y:S04]  /*6a20*/  STS [R244+0x4000], R48 ;  /* 0x00400030f4007388 */ /* 0x0007e80000000800 */
[----:B------:R3:W-:Y:S01]  /*6a30*/  STS [R120+0x4000], R50 ;  /* 0x0040003278007388 */ /* 0x0007e20000000800 */
[----:B-1----:R-:W-:-:S03]  /*6a40*/  SHF.R.S32.HI R6, RZ, 0x1f, R251 ;  /* 0x0000001fff067819 */ /* 0x002fc600000114fb */
[----:B------:R3:W-:Y:S04]  /*6a50*/  STS [R241+0x6000], R40 ;  /* 0x00600028f1007388 */ /* 0x0007e80000000800 */
[----:B------:R3:W-:Y:S01]  /*6a60*/  STS [R241+0x6400], R42 ;  /* 0x0064002af1007388 */ /* 0x0007e20000000800 */
[----:B--2---:R-:W-:-:S03]  /*6a70*/  @P0 IADD3 R0, R225, R238, RZ ;  /* 0x000000eee1000210 */ /* 0x004fc60007ffe0ff */
[----:B------:R3:W-:Y:S02]  /*6a80*/  STS [R244+0x6000], R44 ;  /* 0x0060002cf4007388 */ /* 0x0007e40000000800 */
[C---:B------:R-:W-:Y:S02]  /*6a90*/  @P0 IMAD.WIDE.U32 R4, R0.reuse, c[0x0][0x3a0], RZ ;  /* 0x0000e80000040a25 */ /* 0x040fe400078e00ff */
[----:B------:R3:W-:Y:S02]  /*6aa0*/  STS [R244+0x6400], R46 ;  /* 0x0064002ef4007388 */ /* 0x0007e40000000800 */
[----:B------:R-:W-:Y:S01]  /*6ab0*/  @P0 IMAD R8, R0, c[0x0][0x3a4], R5 ;  /* 0x0000e90000080a24 */ /* 0x000fe200078e0205 */
[----:B------:R-:W-:Y:S01]  /*6ac0*/  @P0 MOV R2, R4 ;  /* 0x0000000400020202 */ /* 0x000fe20000000f00 */
[----:B------:R3:W-:Y:S04]  /*6ad0*/  STS [R242+0x4000], R52 ;  /* 0x00400034f2007388 */ /* 0x0007e80000000800 */
[----:B------:R3:W-:Y:S04]  /*6ae0*/  STS [R242+0x4400], R54 ;  /* 0x00440036f2007388 */ /* 0x0007e80000000800 */
[----:B------:R3:W-:Y:S04]  /*6af0*/  STS [R243+0x4000], R64 ;  /* 0x00400040f3007388 */ /* 0x0007e80000000800 */
[----:B------:R3:W-:Y:S04]  /*6b00*/  STS [R243+0x4400], R66 ;  /* 0x00440042f3007388 */ /* 0x0007e80000000800 */
[----:B------:R3:W-:Y:S04]  /*6b10*/  STS [R242+0x6000], R56 ;  /* 0x00600038f2007388 */ /* 0x0007e80000000800 */
[----:B------:R3:W-:Y:S04]  /*6b20*/  STS [R242+0x6400], R58 ;  /* 0x0064003af2007388 */ /* 0x0007e80000000800 */
[----:B------:R3:W-:Y:S04]  /*6b30*/  STS [R243+0x6000], R60 ;  /* 0x0060003cf3007388 */ /* 0x0007e80000000800 */
[----:B------:R3:W-:Y:S01]  /*6b40*/  STS [R243+0x6400], R62 ;  /* 0x0064003ef3007388 */ /* 0x0007e20000000800 */
        /* <DEDUP_REMOVED lines=11> */
.L_x_51:
        /* <DEDUP_REMOVED lines=15> */
.L_x_52:
[----:B------:R-:W-:Y:S01]  /*6cf0*/  BAR.SYNC.DEFER_BLOCKING 0x0 ;  /* 0x0000000000007b1d */ /* 0x000fe20000010000 */
[----:B------:R-:W-:Y:S01]  /*6d00*/  SHF.R.S32.HI R17, RZ, 0x1f, R233 ;  /* 0x0000001fff117819 */ /* 0x000fe200000114e9 */
[--C-:B------:R-:W-:Y:S01]  /*6d10*/  IMAD.MOV.U32 R6, RZ, RZ, R206.reuse ;  /* 0x000000ffff067224 */ /* 0x100fe200078e00ce */
[----:B------:R-:W-:Y:S01]  /*6d20*/  SHF.R.S32.HI R7, RZ, 0x1f, R206 ;  /* 0x0000001fff077819 */ /* 0x000fe200000114ce */
[----:B------:R-:W-:Y:S01]  /*6d30*/  IMAD R16, R226, -0x80, R194 ;  /* 0xffffff80e2107824 */ /* 0x000fe200078e02c2 */
[----:B------:R-:W-:Y:S01]  /*6d40*/  ISETP.GE.AND P1, PT, R206, c[0x0][0x220], PT ;  /* 0x00008800ce007a0c */ /* 0x000fe20003f26270 */
[----:B---3--:R-:W1:Y:S01]  /*6d50*/  S2R R50, SR_CTAID.Z ;  /* 0x0000000000327919 */ /* 0x008e620000002700 */
[----:B------:R-:W-:Y:S01]  /*6d60*/  IMAD R0, R17, c[0x0][0x3a0], RZ ;  /* 0x0000e80011007a24 */ /* 0x000fe200078e02ff */
[----:B------:R-:W-:Y:S01]  /*6d70*/  BSSY B0, `(.L_x_53) ;  /* 0x000001e000007945 */ /* 0x000fe20003800000 */
[----:B------:R-:W-:Y:S01]  /*6d80*/  IMAD.WIDE.U32 R4, R233, c[0x0][0x3a0], R6 ;  /* 0x0000e800e9047a25 */ /* 0x000fe200078e0006 */
[----:B------:R-:W-:-:S02]  /*6d90*/  ISETP.GE.OR P4, PT, R218, R16, P1 ;  /* 0x00000010da00720c */ /* 0x000fc40000f86670 */
[----:B------:R-:W-:Y:S01]  /*6da0*/  SHF.R.S32.HI R48, RZ, 0x1f, R218 ;  /* 0x0000001fff307819 */ /* 0x000fe200000114da */
[----:B------:R-:W-:Y:S01]  /*6db0*/  IMAD R0, R233, c[0x0][0x3a4], R0 ;  /* 0x0000e900e9007a24 */ /* 0x000fe200078e0200 */
[----:B------:R-:W-:-:S04]  /*6dc0*/  IADD3 R4, P0, R2, R4, RZ ;  /* 0x0000000402047210 */ /* 0x000fc80007f1e0ff */
[----:B------:R-:W-:Y:S01]  /*6dd0*/  IADD3.X R5, R8, R5, R0, P0, !PT ;  /* 0x0000000508057210 */ /* 0x000fe200007fe400 */
[----:B------:R2:W3:Y:S04]  /*6de0*/  LDS.128 R20, [R193+0x7000] ;  /* 0x00700000c1147984 */ /* 0x0004e80000000c00 */
[----:B------:R2:W4:Y:S01]  /*6df0*/  LDS.128 R24, [R193+0x8000] ;  /* 0x00800000c1187984 */ /* 0x0005220000000c00 */
[----:B-1----:R-:W-:Y:S01]  /*6e00*/  SHF.R.S32.HI R49, RZ, 0x1f, R50 ;  /* 0x0000001fff317819 */ /* 0x002fe20000011432 */
[----:B------:R-:W-:Y:S02]  /*6e10*/  IMAD.WIDE.U32 R4, R50, c[0x0][0x3b8], R4 ;  /* 0x0000ee0032047a25 */ /* 0x000fe400078e0004 */
[----:B------:R2:W1:Y:S02]  /*6e20*/  LDS.128 R28, [R193+0x9000] ;  /* 0x00900000c11c7984 */ /* 0x0004640000000c00 */
[----:B------:R-:W-:-:S02]  /*6e30*/  IMAD R2, R49, c[0x0][0x3b8], RZ ;  /* 0x0000ee0031027a24 */ /* 0x000fc400078e02ff */
[----:B------:R2:W1:Y:S02]  /*6e40*/  LDS.128 R32, [R193+0xa000] ;  /* 0x00a00000c1207984 */ /* 0x0004640000000c00 */
[----:B------:R-:W-:Y:S02]  /*6e50*/  IMAD R2, R50, c[0x0][0x3bc], R2 ;  /* 0x0000ef0032027a24 */ /* 0x000fe400078e0202 */
[----:B------:R2:W1:Y:S04]  /*6e60*/  LDS.128 R36, [R193+0xb000] ;  /* 0x00b00000c1247984 */ /* 0x0004680000000c00 */
[----:B------:R2:W1:Y:S01]  /*6e70*/  LDS.128 R40, [R193+0xc000] ;  /* 0x00c00000c1287984 */ /* 0x0004620000000c00 */
[----:B------:R-:W-:-:S03]  /*6e80*/  IADD3 R2, R2, R5, RZ ;  /* 0x0000000502027210 */ /* 0x000fc60007ffe0ff */
[----:B------:R2:W1:Y:S01]  /*6e90*/  LDS.128 R44, [R193+0xd000] ;  /* 0x00d00000c12c7984 */ /* 0x0004620000000c00 */
[----:B------:R-:W-:Y:S05]  /*6ea0*/  @P4 BRA `(.L_x_54) ;  /* 0x000000a000004947 */ /* 0x000fea0003800000 */
[----:B------:R-:W2:Y:S01]  /*6eb0*/  LDS.128 R12, [R193+0x6000] ;  /* 0x00600000c10c7984 */ /* 0x000ea20000000c00 */
        /* <DEDUP_REMOVED lines=8> */
[----:B--2---:R2:W-:Y:S04]  /*6f40*/  STG.E.128 [R10.64], R12 ;  /* 0x0000000c0a007986 */ /* 0x0045e8000c101d06 */
.L_x_54:
[----:B------:R-:W-:Y:S05]  /*6f50*/  BSYNC B0 ;  /* 0x0000000000007941 */ /* 0x000fea0003800000 */
.L_x_53:
[----:B------:R-:W-:Y:S01]  /*6f60*/  IADD3 R0, R218, 0x20, RZ ;  /* 0x00000020da007810 */ /* 0x000fe20007ffe0ff */
[----:B------:R-:W-:Y:S03]  /*6f70*/  BSSY B0, `(.L_x_55) ;  /* 0x000000e000007945 */ /* 0x000fe60003800000 */
[----:B------:R-:W-:-:S13]  /*6f80*/  ISETP.GE.OR P3, PT, R0, R16, P1 ;  /* 0x000000100000720c */ /* 0x000fda0000f66670 */
[----:B------:R-:W-:Y:S05]  /*6f90*/  @P3 BRA `(.L_x_56) ;  /* 0x000000b000003947 */ /* 0x000fea0003800000 */
[----:B------:R-:W-:Y:S02]  /*6fa0*/  IADD3 R0, P0, R218, 0x20, RZ ;  /* 0x00000020da007810 */ /* 0x000fe40007f1e0ff */
[----:B------:R-:W-:-:S03]  /*6fb0*/  MOV R9, R2 ;  /* 0x0000000200097202 */ /* 0x000fc60000000f00 */
[----:B------:R-:W-:-:S04]  /*6fc0*/  IMAD.X R8, RZ, RZ, R48, P0 ;  /* 0x000000ffff087224 */ /* 0x000fc800000e0630 */
[----:B--2---:R-:W-:Y:S02]  /*6fd0*/  IMAD R10, R8, c[0x0][0x3a0], RZ ;  /* 0x0000e800080a7a24 */ /* 0x004fe400078e02ff */
[----:B------:R-:W-:-:S04]  /*6fe0*/  IMAD.MOV.U32 R8, RZ, RZ, R4 ;  /* 0x000000ffff087224 */ /* 0x000fc800078e0004 */
[----:B------:R-:W-:-:S04]  /*6ff0*/  IMAD.WIDE.U32 R8, R0, c[0x0][0x3a0], R8 ;  /* 0x0000e80000087a25 */ /* 0x000fc800078e0008 */
[----:B------:R-:W-:Y:S01]  /*7000*/  IMAD R0, R0, c[0x0][0x3a4], R10 ;  /* 0x0000e90000007a24 */ /* 0x000fe200078e020a */
[----:B------:R-:W-:-:S04]  /*7010*/  LEA R10, P0, R8, c[0x0][0x340], 0x1 ;  /* 0x0000d000080a7a11 */ /* 0x000fc800078008ff */
[----:B------:R-:W-:-:S04]  /*7020*/  IADD3 R0, R0, R9, RZ ;  /* 0x0000000900007210 */ /* 0x000fc80007ffe0ff */
[----:B------:R-:W-:-:S05]  /*7030*/  LEA.HI.X R11, R8, c[0x0][0x344], R0, 0x1, P0 ;  /* 0x0000d100080b7a11 */ /* 0x000fca00000f0c00 */
[----:B---3--:R2:W-:Y:S02]  /*7040*/  STG.E.128 [R10.64], R20 ;  /* 0x000000140a007986 */ /* 0x0085e4000c101d06 */
.L_x_56:
[----:B------:R-:W-:Y:S05]  /*7050*/  BSYNC B0 ;  /* 0x0000000000007941 */ /* 0x000fea0003800000 */
.L_x_55:
        /* <DEDUP_REMOVED lines=14> */
[----:B----4-:R2:W-:Y:S02]  /*7140*/  STG.E.128 [R10.64], R24 ;  /* 0x000000180a007986 */ /* 0x0105e4000c101d06 */
.L_x_58:
[----:B------:R-:W-:Y:S05]  /*7150*/  BSYNC B0 ;  /* 0x0000000000007941 */ /* 0x000fea0003800000 */
.L_x_57:
[----:B------:R-:W-:Y:S01]  /*7160*/  IADD3 R0, R218, 0x60, RZ ;  /* 0x00000060da007810 */ /* 0x000fe20007ffe0ff */
[----:B------:R-:W-:Y:S03]  /*7170*/  BSSY B0, `(.L_x_59) ;  /* 0x000000d000007945 */ /* 0x000fe60003800000 */
[----:B------:R-:W-:-:S13]  /*7180*/  ISETP.GE.OR P1, PT, R0, R16, P1 ;  /* 0x000000100000720c */ /* 0x000fda0000f26670 */
[----:B------:R-:W-:Y:S05]  /*7190*/  @P1 BRA `(.L_x_60) ;  /* 0x000000a000001947 */ /* 0x000fea0003800000 */
[----:B------:R-:W-:-:S04]  /*71a0*/  IADD3 R0, P0, R218, 0x60, RZ ;  /* 0x00000060da007810 */ /* 0x000fc80007f1e0ff */
[----:B------:R-:W-:-:S05]  /*71b0*/  IADD3.X R5, RZ, R48, RZ, P0, !PT ;  /* 0x00000030ff057210 */ /* 0x000fca00007fe4ff */
[----:B--2---:R-:W-:Y:S01]  /*71c0*/  IMAD R10, R5, c[0x0][0x3a0], RZ ;  /* 0x0000e800050a7a24 */ /* 0x004fe200078e02ff */
[----:B------:R-:W-:-:S05]  /*71d0*/  MOV R5, R2 ;  /* 0x0000000200057202 */ /* 0x000fca0000000f00 */
[----:B------:R-:W-:-:S04]  /*71e0*/  IMAD.WIDE.U32 R8, R0, c[0x0][0x3a0], R4 ;  /* 0x0000e80000087a25 */ /* 0x000fc800078e0004 */
[----:B------:R-:W-:Y:S01]  /*71f0*/  IMAD R0, R0, c[0x0][0x3a4], R10 ;  /* 0x0000e90000007a24 */ /* 0x000fe200078e020a */
[----:B------:R-:W-:-:S04]  /*7200*/  LEA R4, P0, R8, c[0x0][0x340], 0x1 ;  /* 0x0000d00008047a11 */ /* 0x000fc800078008ff */
[----:B------:R-:W-:-:S04]  /*7210*/  IADD3 R0, R0, R9, RZ ;  /* 0x0000000900007210 */ /* 0x000fc80007ffe0ff */
[----:B------:R-:W-:-:S05]  /*7220*/  LEA.HI.X R5, R8, c[0x0][0x344], R0, 0x1, P0 ;  /* 0x0000d10008057a11 */ /* 0x000fca00000f0c00 */
[----:B-1----:R1:W-:Y:S02]  /*7230*/  STG.E.128 [R4.64], R28 ;  /* 0x0000001c04007986 */ /* 0x0023e4000c101d06 */
.L_x_60:
[----:B------:R-:W-:Y:S05]  /*7240*/  BSYNC B0 ;  /* 0x0000000000007941 */ /* 0x000fea0003800000 */
.L_x_59:
[----:B------:R-:W-:Y:S01]  /*7250*/  IMAD.WIDE.U32 R6, R233, c[0x0][0x3a8], R6 ;  /* 0x0000ea00e9067a25 */ /* 0x000fe200078e0006 */
[----:B------:R-:W-:Y:S03]  /*7260*/  BSSY B0, `(.L_x_61) ;  /* 0x0000013000007945 */ /* 0x000fe60003800000 */
[----:B------:R-:W-:Y:S01]  /*7270*/  IMAD R0, R17, c[0x0][0x3a8], RZ ;  /* 0x0000ea0011007a24 */ /* 0x000fe200078e02ff */
[----:B-1----:R-:W-:Y:S01]  /*7280*/  IADD3 R4, P0, R18, R6, RZ ;  /* 0x0000000612047210 */ /* 0x002fe20007f1e0ff */
[----:B------:R-:W-:Y:S02]  /*7290*/  IMAD R2, R49, c[0x0][0x3c0], RZ ;  /* 0x0000f00031027a24 */ /* 0x000fe400078e02ff */
[----:B------:R-:W-:-:S05]  /*72a0*/  IMAD R0, R233, c[0x0][0x3ac], R0 ;  /* 0x0000eb00e9007a24 */ /* 0x000fca00078e0200 */
[----:B------:R-:W-:Y:S01]  /*72b0*/  IADD3.X R5, R19, R7, R0, P0, !PT ;  /* 0x0000000713057210 */ /* 0x000fe200007fe400 */
[----:B------:R-:W-:-:S04]  /*72c0*/  IMAD R0, R50, c[0x0][0x3c4], R2 ;  /* 0x0000f10032007a24 */ /* 0x000fc800078e0202 */
[----:B------:R-:W-:-:S05]  /*72d0*/  IMAD.WIDE.U32 R4, R50, c[0x0][0x3c0], R4 ;  /* 0x0000f00032047a25 */ /* 0x000fca00078e0004 */
[----:B--2---:R-:W-:Y:S01]  /*72e0*/  IADD3 R10, R0, R5, RZ ;  /* 0x00000005000a7210 */ /* 0x004fe20007ffe0ff */
        /* <DEDUP_REMOVED lines=9> */
[----:B------:R1:W-:Y:S04]  /*7380*/  STG.E.128 [R8.64], R32 ;  /* 0x0000002008007986 */ /* 0x0003e8000c101d06 */
.L_x_62:
[----:B------:R-:W-:Y:S05]  /*7390*/  BSYNC B0 ;  /* 0x0000000000007941 */ /* 0x000fea0003800000 */
.L_x_61:
        /* <DEDUP_REMOVED lines=12> */
[----:B------:R1:W-:Y:S02]  /*7460*/  STG.E.128 [R8.64], R36 ;  /* 0x0000002408007986 */ /* 0x0003e4000c101d06 */
.L_x_64:
[----:B------:R-:W-:Y:S05]  /*7470*/  BSYNC B0 ;  /* 0x0000000000007941 */ /* 0x000fea0003800000 */
.L_x_63:
        /* <DEDUP_REMOVED lines=13> */
.L_x_66:
[----:B------:R-:W-:Y:S05]  /*7550*/  BSYNC B0 ;  /* 0x0000000000007941 */ /* 0x000fea0003800000 */
.L_x_65:
        /* <DEDUP_REMOVED lines=10> */
[----:B------:R2:W-:Y:S02]  /*7600*/  STG.E.128 [R4.64], R44 ;  /* 0x0000002c04007986 */ /* 0x0005e4000c101d06 */
.L_x_23:
[----:B------:R-:W-:Y:S05]  /*7610*/  BSYNC B1 ;  /* 0x0000000000017941 */ /* 0x000fea0003800000 */
.L_x_1:
[----:B------:R-:W-:Y:S01]  /*7620*/  ULDC UR5, c[0x0][0x218] ;  /* 0x0000860000057ab9 */ /* 0x000fe20000000800 */
[----:B------:R-:W-:Y:S01]  /*7630*/  IADD3 R226, R226, c[0x0][0xc], RZ ;  /* 0x00000300e2e27a10 */ /* 0x000fe20007ffe0ff */
[----:B------:R-:W-:-:S04]  /*7640*/  UIADD3 UR5, UR5, 0x7f, URZ ;  /* 0x0000007f05057890 */ /* 0x000fc8000fffe03f */
[----:B------:R-:W-:-:S04]  /*7650*/  USHF.R.S32.HI UR4, URZ, 0x1f, UR5 ;  /* 0x0000001f3f047899 */ /* 0x000fc80008011405 */
[----:B------:R-:W-:-:S04]  /*7660*/  ULEA.HI UR4, UR4, UR5, URZ, 0x7 ;  /* 0x0000000504047291 */ /* 0x000fc8000f8f383f */
[----:B------:R-:W-:-:S06]  /*7670*/  USHF.R.S32.HI UR4, URZ, 0x7, UR4 ;  /* 0x000000073f047899 */ /* 0x000fcc0008011404 */
[----:B------:R-:W-:-:S13]  /*7680*/  ISETP.GE.AND P0, PT, R226, UR4, PT ;  /* 0x00000004e2007c0c */ /* 0x000fda000bf06270 */
[----:B------:R-:W-:Y:S01]  /*7690*/  @P0 CALL.REL.NOINC `(.L_x_67) ;  /* 0x0000001000000944 */ /* 0x000fe20003c00000 */
[----:B------:R-:W-:Y:S05]  /*76a0*/  BRA `(.L_x_68) ;  /* 0xffff926000007947 */ /* 0x000fea000383ffff */
.L_x_67:
[----:B------:R-:W-:Y:S05]  /*76b0*/  EXIT ;  /* 0x000000000000794d */ /* 0x000fea0003800000 */
.L_x_69:
[----:B------:R-:W-:-:S00]  /*76c0*/  BRA `(.L_x_69) ;  /* 0xfffffff000007947 */ /* 0x000fc0000383ffff */
[----:B------:R-:W-:-:S00]  /*76d0*/  NOP ;  /* 0x0000000000007918 */ /* 0x000fc00000000000 */
        /* <DEDUP_REMOVED lines=10> */
.L_x_1251:


//--------------------- .text._ZN5flash44flash_bwd_dq_dk_dv_loop_seqk_parallel_kernelI23Flash_bwd_kernel_traitsILi64ELi64ELi128ELi8ELi2ELi4ELi4ELb1ELb0EN7cutlass6half_tE19Flash_kernel_traitsILi64ELi64ELi128ELi8ES3_EELb0ELb1ELb0ELb0ELb1ELb1ELb0EEEvNS_16Flash_bwd_paramsE --------------------------
	.section	.text._ZN5flash44flash_bwd_dq_dk_dv_loop_seqk_parallel_kernelI23Flash_bwd_kernel_traitsILi64ELi64ELi128ELi8ELi2ELi4ELi4ELb1ELb0EN7cutlass6half_tE19Flash_kernel_traitsILi64ELi64ELi128ELi8ES3_EELb0ELb1ELb0ELb0ELb1ELb1ELb0EEEvNS_16Flash_bwd_paramsE,"ax",@progbits
	.sectioninfo	@"SHI_REGISTERS=255"
	.align	128
        .global         _ZN5flash44flash_bwd_dq_dk_dv_loop_seqk_parallel_kernelI23Flash_bwd_kernel_traitsILi64ELi64ELi128ELi8ELi2ELi4ELi4ELb1ELb0EN7cutlass6half_tE19Flash_kernel_traitsILi64ELi64ELi128ELi8ES3_EELb0ELb1ELb0ELb0ELb1ELb1ELb0EEEvNS_16Flash_bwd_paramsE
        .type           _ZN5flash44flash_bwd_dq_dk_dv_loop_seqk_parallel_kernelI23Flash_bwd_kernel_traitsILi64ELi64ELi128ELi8ELi2ELi4ELi4ELb1ELb0EN7cutlass6half_tE19Flash_kernel_traitsILi64ELi64ELi128ELi8ES3_EELb0ELb1ELb0ELb0ELb1ELb1ELb0EEEvNS_16Flash_bwd_paramsE,@function
        .size           _ZN5flash44flash_bwd_dq_dk_dv_loop_seqk_parallel_kernelI23Flash_bwd_kernel_traitsILi64ELi64ELi128ELi8ELi2ELi4ELi4ELb1ELb0EN7cutlass6half_tE19Flash_kernel_traitsILi64ELi64ELi128ELi8ES3_EELb0ELb1ELb0ELb0ELb1ELb1ELb0EEEvNS_16Flash_bwd_paramsE,(.L_x_1252 - _ZN5flash44flash_bwd_dq_dk_dv_loop_seqk_parallel_kernelI23Flash_bwd_kernel_traitsILi64ELi64ELi128ELi8ELi2ELi4ELi4ELb1ELb0EN7cutlass6half_tE19Flash_kernel_traitsILi64ELi64ELi128ELi8ES3_EELb0ELb1ELb0ELb0ELb1ELb1ELb0EEEvNS_16Flash_bwd_paramsE)
        .other          _ZN5flash44flash_bwd_dq_dk_dv_loop_seqk_parallel_kernelI23Flash_bwd_kernel_traitsILi64ELi64ELi128ELi8ELi2ELi4ELi4ELb1ELb0EN7cutlass6half_tE19Flash_kernel_traitsILi64ELi64ELi128ELi8ES3_EELb0ELb1ELb0ELb0ELb1ELb1ELb0EEEvNS_16Flash_bwd_paramsE,@"STO_CUDA_ENTRY STV_DEFAULT"
_ZN5flash44flash_bwd_dq_dk_dv_loop_seqk_parallel_kernelI23Flash_bwd_kernel_traitsILi64ELi64ELi128ELi8ELi2ELi4ELi4ELb1ELb0EN7cutlass6half_tE19Flash_kernel_traitsILi64ELi64ELi128ELi8ES3_EELb0ELb1ELb0ELb0ELb1ELb1ELb0EEEvNS_16Flash_bwd_paramsE:
.text._ZN5flash44flash_bwd_dq_dk_dv_loop_seqk_parallel_kernelI23Flash_bwd_kernel_traitsILi64ELi64ELi128ELi8ELi2ELi4ELi4ELb1ELb0EN7cutlass6half_tE19Flash_kernel_traitsILi64ELi64ELi128ELi8ES3_EELb0ELb1ELb0ELb0ELb1ELb1ELb0EEEvNS_16Flash_bwd_paramsE:
[----:B------:R-:W-:Y:S02]  /*0000*/  MOV R1, c[0x0][0x28] ;  /* 0x00000a0000017a02 */ /* 0x000fe40000000f00 */
[----:B------:R-:W1:Y:S01]  /*0010*/  S2R R189, SR_CTAID.X ;  /* 0x0000000000bd7919 */ /* 0x000e620000002500 */
[----:B------:R-:W-:Y:S02]  /*0020*/  ULDC UR5, c[0x0][0x218] ;  /* 0x0000860000057ab9 */ /* 0x000fe40000000800 */
[----:B------:R-:W-:-:S04]  /*0030*/  UIADD3 UR5, UR5, 0x7f, URZ ;  /* 0x0000007f05057890 */ /* 0x000fc8000fffe03f */
[----:B------:R-:W-:-:S04]  /*0040*/  USHF.R.S32.HI UR4, URZ, 0x1f, UR5 ;  /* 0x0000001f3f047899 */ /* 0x000fc80008011405 */
[----:B------:R-:W-:-:S04]  /*0050*/  ULEA.HI UR4, UR4, UR5, URZ, 0x7 ;  /* 0x0000000504047291 */ /* 0x000fc8000f8f383f */
[----:B------:R-:W-:-:S06]  /*0060*/  USHF.R.S32.HI UR4, URZ, 0x7, UR4 ;  /* 0x000000073f047899 */ /* 0x000fcc0008011404 */
[----:B-1----:R-:W-:-:S13]  /*0070*/  ISETP.GE.AND P0, PT, R189, UR4, PT ;  /* 0x00000004bd007c0c */ /* 0x002fda000bf06270 */
[----:B------:R-:W-:Y:S05]  /*0080*/  @P0 EXIT ;  /* 0x000000000000094d */ /* 0x000fea0003800000 */
[----:B------:R-:W1:Y:S01]  /*0090*/  S2R R178, SR_TID.X ;  /* 0x0000000000b27919 */ /* 0x000e620000002100 */
[----:B------:R-:W-:Y:S01]  /*00a0*/  ULDC UR9, c[0x0][0x22c] ;  /* 0x00008b0000097ab9 */ /* 0x000fe20000000800 */
[----:B------:R-:W-:Y:S01]  /*00b0*/  IMAD.MOV.U32 R202, RZ, RZ, 0x20 ;  /* 0x00000020ffca7424 */ /* 0x000fe200078e00ff */
[----:B------:R-:W-:Y:S01]  /*00c0*/  ULDC UR10, c[0x0][0x1c0] ;  /* 0x00007000000a7ab9 */ /* 0x000fe20000000800 */
[----:B------:R-:W-:Y:S01]  /*00d0*/  IMAD.MOV.U32 R164, RZ, RZ, 0x40 ;  /* 0x00000040ffa47424 */ /* 0x000fe200078e00ff */
[----:B------:R-:W-:Y:S01]  /*00e0*/  UIMAD UR26, UR9, UR10, URZ ;  /* 0x0000000a091a72a4 */ /* 0x000fe2000f8e023f */
[----:B------:R-:W-:Y:S01]  /*00f0*/  IMAD.MOV.U32 R215, RZ, RZ, -0x10 ;  /* 0xfffffff0ffd77424 */ /* 0x000fe200078e00ff */
[----:B------:R-:W-:Y:S02]  /*0100*/  USHF.R.S32.HI UR4, URZ, 0x1f, UR9 ;  /* 0x0000001f3f047899 */ /* 0x000fe40008011409 */
[----:B------:R-:W-:Y:S02]  /*0110*/  USHF.L.U32 UR23, UR26, 0x4, URZ ;  /* 0x000000041a177899 */ /* 0x000fe4000800063f */
[----:B------:R-:W-:-:S02]  /*0120*/  USHF.L.U32 UR24, UR26, 0x3, URZ ;  /* 0x000000031a187899 */ /* 0x000fc4000800063f */
[----:B------:R-:W-:Y:S02]  /*0130*/  UIADD3 UR17, UR23, 0x20, URZ ;  /* 0x0000002017117890 */ /* 0x000fe4000fffe03f */
[----:B------:R-:W-:Y:S02]  /*0140*/  USHF.L.U32 UR25, UR26, 0x6, URZ ;  /* 0x000000061a197899 */ /* 0x000fe4000800063f */
[----:B------:R-:W-:Y:S02]  /*0150*/  UIADD3 UR16, UR24, UR17, URZ ;  /* 0x0000001118107290 */ /* 0x000fe4000fffe03f */
[----:B------:R-:W-:Y:S02]  /*0160*/  UIMAD.WIDE.U32 UR28, UR9, UR10, URZ ;  /* 0x0000000a091c72a5 */ /* 0x000fe4000f8e003f */
[----:B------:R-:W-:Y:S02]  /*0170*/  UIADD3 UR15, UR24, UR16, URZ ;  /* 0x00000010180f7290 */ /* 0x000fe4000fffe03f */
[----:B------:R-:W-:Y:S01]  /*0180*/  ULDC.64 UR30, c[0x0][0x118] ;  /* 0x00004600001e7ab9 */ /* 0x000fe20000000a00 */
[----:B-1----:R-:W-:Y:S01]  /*0190*/  SHF.R.S32.HI R5, RZ, 0x1f, R178 ;  /* 0x0000001fff057819 */ /* 0x002fe200000114b2 */
[----:B------:R-:W-:-:S02]  /*01a0*/  UIADD3 UR14, UR24, UR15, URZ ;  /* 0x0000000f180e7290 */ /* 0x000fc4000fffe03f */
[----:B------:R-:W-:Y:S01]  /*01b0*/  UMOV UR8, 0x6 ;  /* 0x0000000600087882 */ /* 0x000fe20000000000 */
[CC--:B------:R-:W-:Y:S01]  /*01c0*/  LEA.HI R3, R5.reuse, R178.reuse, RZ, 0x4 ;  /* 0x000000b205037211 */ /* 0x0c0fe200078f20ff */
[----:B------:R-:W-:Y:S01]  /*01d0*/  UIADD3 UR13, UR24, UR14, URZ ;  /* 0x0000000e180d7290 */ /* 0x000fe2000fffe03f */
[CC--:B------:R-:W-:Y:S01]  /*01e0*/  LEA.HI R11, R5.reuse, R178.reuse, RZ, 0x3 ;  /* 0x000000b2050b7211 */ /* 0x0c0fe200078f18ff */
[----:B------:R-:W-:Y:S01]  /*01f0*/  UMOV UR7, 0xffffe000 ;  /* 0xffffe00000077882 */ /* 0x000fe20000000000 */
[----:B------:R-:W-:Y:S01]  /*0200*/  SHF.R.S32.HI R2, RZ, 0x4, R3 ;  /* 0x00000004ff027819 */ /* 0x000fe20000011403 */
[----:B------:R-:W-:Y:S01]  /*0210*/  UIMAD UR10, UR4, UR10, URZ ;  /* 0x0000000a040a72a4 */ /* 0x000fe2000f8e023f */
[----:B------:R-:W-:Y:S01]  /*0220*/  LEA.HI R8, R5, R178, RZ, 0x5 ;  /* 0x000000b205087211 */ /* 0x000fe200078f28ff */
[----:B------:R-:W-:Y:S01]  /*0230*/  UIMAD UR22, UR26, 0x18, URZ ;  /* 0x000000181a1678a4 */ /* 0x000fe2000f8e023f */
[C---:B------:R-:W-:Y:S01]  /*0240*/  LEA.HI R0, R3.reuse, R2, RZ, 0x1 ;  /* 0x0000000203007211 */ /* 0x040fe200078f08ff */
[----:B------:R-:W-:Y:S01]  /*0250*/  USHF.L.U32 UR21, UR26, 0x5, URZ ;  /* 0x000000051a157899 */ /* 0x000fe2000800063f */
[----:B------:R-:W-:Y:S01]  /*0260*/  LOP3.LUT R3, R3, 0xfffffff0, RZ, 0xc0, !PT ;  /* 0xfffffff003037812 */ /* 0x000fe200078ec0ff */
[----:B------:R-:W-:Y:S01]  /*0270*/  UIMAD UR20, UR26, 0x28, URZ ;  /* 0x000000281a1478a4 */ /* 0x000fe2000f8e023f */
[----:B------:R-:W-:Y:S01]  /*0280*/  LOP3.LUT R0, R0, 0xfffffffe, RZ, 0xc0, !PT ;  /* 0xfffffffe00007812 */ /* 0x000fe200078ec0ff */
[----:B------:R-:W-:Y:S01]  /*0290*/  UIMAD UR19, UR26, 0x30, URZ ;  /* 0x000000301a1378a4 */ /* 0x000fe2000f8e023f */
[----:B------:R-:W-:Y:S01]  /*02a0*/  SHF.R.S32.HI R183, RZ, 0x3, R11 ;  /* 0x00000003ffb77819 */ /* 0x000fe2000001140b */
[----:B------:R-:W-:Y:S01]  /*02b0*/  IMAD.IADD R3, R178, 0x1, -R3 ;  /* 0x00000001b2037824 */ /* 0x000fe200078e0a03 */
[----:B------:R-:W-:Y:S01]  /*02c0*/  LOP3.LUT R13, R11, 0xfffffff8, RZ, 0xc0, !PT ;  /* 0xfffffff80b0d7812 */ /* 0x000fe200078ec0ff */
[----:B------:R-:W-:Y:S01]  /*02d0*/  IMAD.IADD R0, R2, 0x1, -R0 ;  /* 0x0000000102007824 */ /* 0x000fe200078e0a00 */
[--C-:B------:R-:W-:Y:S01]  /*02e0*/  SHF.R.S32.HI R181, RZ, 0x5, R8.reuse ;  /* 0x00000005ffb57819 */ /* 0x100fe20000011408 */
[----:B------:R-:W-:Y:S01]  /*02f0*/  IMAD.SHL.U32 R7, R183, 0x40, RZ ;  /* 0x00000040b7077824 */ /* 0x000fe200078e00ff */
[----:B------:R-:W-:Y:S01]  /*0300*/  SHF.R.S32.HI R2, RZ, 0x1f, R3 ;  /* 0x0000001fff027819 */ /* 0x000fe20000011403 */
[----:B------:R-:W-:Y:S01]  /*0310*/  IMAD.IADD R12, R178, 0x1, -R13 ;  /* 0x00000001b20c7824 */ /* 0x000fe200078e0a0d */
[----:B------:R-:W-:Y:S01]  /*0320*/  SHF.R.S32.HI R14, RZ, 0x1f, R8 ;  /* 0x0000001fff0e7819 */ /* 0x000fe20000011408 */
[----:B------:R-:W-:Y:S01]  /*0330*/  UIMAD UR18, UR26, 0x38, URZ ;  /* 0x000000381a1278a4 */ /* 0x000fe2000f8e023f */
[----:B------:R-:W-:Y:S01]  /*0340*/  LEA.HI R4, R5, R178, RZ, 0x2 ;  /* 0x000000b205047211 */ /* 0x000fe200078f10ff */
[----:B------:R-:W-:Y:S01]  /*0350*/  IMAD.SHL.U32 R184, R12, 0x8, RZ ;  /* 0x000000080cb87824 */ /* 0x000fe200078e00ff */
[----:B------:R-:W-:Y:S01]  /*0360*/  LEA.HI R2, R2, R3, RZ, 0x3 ;  /* 0x0000000302027211 */ /* 0x000fe200078f18ff */
[----:B------:R-:W-:Y:S01]  /*0370*/  USHF.R.S32.HI UR11, URZ, 0x1f, UR25 ;  /* 0x0000001f3f0b7899 */ /* 0x000fe20008011419 */
[----:B------:R-:W-:Y:S01]  /*0380*/  LEA.HI R14, R14, R181, RZ, 0x2 ;  /* 0x000000b50e0e7211 */ /* 0x000fe200078f10ff */
[----:B------:R-:W-:Y:S01]  /*0390*/  UIADD3 UR12, UR24, UR13, URZ ;  /* 0x0000000d180c7290 */ /* 0x000fe2000fffe03f */
[--C-:B------:R-:W-:Y:S01]  /*03a0*/  SHF.R.S32.HI R9, RZ, 0x2, R4.reuse ;  /* 0x00000002ff097819 */ /* 0x100fe20000011404 */
[----:B------:R-:W-:Y:S01]  /*03b0*/  UMOV UR6, 0x6 ;  /* 0x0000000600067882 */ /* 0x000fe20000000000 */
[----:B------:R-:W-:-:S02]  /*03c0*/  SHF.R.S32.HI R10, RZ, 0x1f, R4 ;  /* 0x0000001fff0a7819 */ /* 0x000fc40000011404 */
[----:B------:R-:W-:Y:S02]  /*03d0*/  LOP3.LUT R7, R7, 0x1c0, RZ, 0xc0, !PT ;  /* 0x000001c007077812 */ /* 0x000fe400078ec0ff */
[C---:B------:R-:W-:Y:S01]  /*03e0*/  LOP3.LUT R6, R2.reuse, 0xfffffff8, RZ, 0xc0, !PT ;  /* 0xfffffff802067812 */ /* 0x040fe200078ec0ff */
[----:B------:R-:W-:Y:S01]  /*03f0*/  IMAD.SHL.U32 R2, R2, 0x40, RZ ;  /* 0x0000004002027824 */ /* 0x000fe200078e00ff */
[----:B------:R-:W-:Y:S02]  /*0400*/  LOP3.LUT R14, R14, 0xfffffffc, RZ, 0xc0, !PT ;  /* 0xfffffffc0e0e7812 */ /* 0x000fe400078ec0ff */
[----:B------:R-:W-:Y:S01]  /*0410*/  LEA.HI R10, R10, R9, RZ, 0x3 ;  /* 0x000000090a0a7211 */ /* 0x000fe200078f18ff */
[----:B------:R-:W-:Y:S01]  /*0420*/  IMAD.IADD R6, R3, 0x1, -R6 ;  /* 0x0000000103067824 */ /* 0x000fe200078e0a06 */
[----:B------:R-:W-:Y:S01]  /*0430*/  SHF.R.U32.HI R182, RZ, 0x3, R7 ;  /* 0x00000003ffb67819 */ /* 0x000fe20000011607 */
[----:B------:R-:W-:Y:S01]  /*0440*/  IMAD.IADD R3, R181, 0x1, -R14 ;  /* 0x00000001b5037824 */ /* 0x000fe200078e0a0e */
[----:B------:R-:W-:Y:S01]  /*0450*/  LOP3.LUT R7, R7, 0x38, R184, 0xf8, !PT ;  /* 0x0000003807077812 */ /* 0x000fe200078ef8b8 */
[----:B------:R-:W-:Y:S01]  /*0460*/  IMAD.SHL.U32 R6, R6, 0x40, RZ ;  /* 0x0000004006067824 */ /* 0x000fe200078e00ff */
[----:B------:R-:W-:-:S02]  /*0470*/  LOP3.LUT P4, RZ, R12, 0x2, RZ, 0xc0, !PT ;  /* 0x000000020cff7812 */ /* 0x000fc4000788c0ff */
[C---:B------:R-:W-:Y:S01]  /*0480*/  LOP3.LUT P3, RZ, R12.reuse, 0x4, RZ, 0xc0, !PT ;  /* 0x000000040cff7812 */ /* 0x040fe2000786c0ff */
[----:B------:R-:W-:Y:S01]  /*0490*/  IMAD.SHL.U32 R12, R12, 0x40, RZ ;  /* 0x000000400c0c7824 */ /* 0x000fe200078e00ff */
[----:B------:R-:W-:Y:S02]  /*04a0*/  LOP3.LUT R10, R10, 0xfffffff8, RZ, 0xc0, !PT ;  /* 0xfffffff80a0a7812 */ /* 0x000fe400078ec0ff */
[----:B------:R-:W-:Y:S01]  /*04b0*/  LOP3.LUT R182, R7, R182, RZ, 0x3c, !PT ;  /* 0x000000b607b67212 */ /* 0x000fe200078e3cff */
[----:B------:R-:W-:Y:S01]  /*04c0*/  IMAD.SHL.U32 R7, R3, 0x10, RZ ;  /* 0x0000001003077824 */ /* 0x000fe200078e00ff */
[----:B------:R-:W-:Y:S01]  /*04d0*/  LOP3.LUT R12, R12, 0x1c0, RZ, 0xc0, !PT ;  /* 0x000001c00c0c7812 */ /* 0x000fe200078ec0ff */
[----:B------:R-:W-:Y:S01]  /*04e0*/  IMAD.IADD R10, R9, 0x1, -R10 ;  /* 0x00000001090a7824 */ /* 0x000fe200078e0a0a */
[----:B------:R-:W-:Y:S02]  /*04f0*/  LEA.HI R9, R5, R178, RZ, 0x6 ;  /* 0x000000b205097211 */ /* 0x000fe400078f30ff */
[----:B------:R-:W-:-:S02]  /*0500*/  LOP3.LUT R170, R12, 0x30, R7, 0xf8, !PT ;  /* 0x000000300caa7812 */ /* 0x000fc400078ef807 */
[--C-:B------:R-:W-:Y:S02]  /*0510*/  LOP3.LUT R14, R12, 0x8, R11.reuse, 0xf8, !PT ;  /* 0x000000080c0e7812 */ /* 0x100fe400078ef80b */
[----:B------:R-:W-:Y:S01]  /*0520*/  SHF.R.U32.HI R7, RZ, 0x3, R12 ;  /* 0x00000003ff077819 */ /* 0x000fe2000001160c */
[----:B------:R-:W-:Y:S01]  /*0530*/  IMAD.SHL.U32 R12, R0, 0x200, RZ ;  /* 0x00000200000c7824 */ /* 0x000fe200078e00ff */
[----:B------:R-:W-:Y:S02]  /*0540*/  LOP3.LUT R13, R10, 0x1, RZ, 0xc0, !PT ;  /* 0x000000010a0d7812 */ /* 0x000fe400078ec0ff */
[----:B------:R-:W-:Y:S02]  /*0550*/  LOP3.LUT R170, R170, 0x8, R11, 0xf8, !PT ;  /* 0x00000008aaaa7812 */ /* 0x000fe400078ef80b */
[----:B------:R-:W-:Y:S02]  /*0560*/  ISETP.NE.U32.AND P0, PT, R13, 0x1, PT ;  /* 0x000000010d00780c */ /* 0x000fe40003f05070 */
[----:B------:R-:W-:-:S02]  /*0570*/  LOP3.LUT R171, R14, R7, RZ, 0x3c, !PT ;  /* 0x000000070eab7212 */ /* 0x000fc400078e3cff */
[----:B------:R-:W-:Y:S02]  /*0580*/  LOP3.LUT R170, R12, R170, R7, 0xf6, !PT ;  /* 0x000000aa0caa7212 */ /* 0x000fe400078ef607 */
[----:B------:R-:W-:Y:S02]  /*0590*/  SHF.R.S32.HI R9, RZ, 0x6, R9 ;  /* 0x00000006ff097819 */ /* 0x000fe40000011409 */
[----:B------:R-:W-:Y:S01]  /*05a0*/  LOP3.LUT R13, R8, 0xffffffe0, RZ, 0xc0, !PT ;  /* 0xffffffe0080d7812 */ /* 0x000fe200078ec0ff */
[----:B------:R-:W-:Y:S01]  /*05b0*/  IMAD.SHL.U32 R170, R170, 0x2, RZ ;  /* 0x00000002aaaa7824 */ /* 0x000fe200078e00ff */
[----:B------:R-:W-:Y:S01]  /*05c0*/  LOP3.LUT R7, R4, 0x7ffffffc, RZ, 0xc0, !PT ;  /* 0x7ffffffc04077812 */ /* 0x000fe200078ec0ff */
[----:B------:R-:W-:Y:S01]  /*05d0*/  IMAD R14, R9, 0x800, R12 ;  /* 0x00000800090e7824 */ /* 0x000fe200078e020c */
[----:B------:R-:W-:Y:S01]  /*05e0*/  LEA.HI R11, R5, R178, RZ, 0x7 ;  /* 0x000000b2050b7211 */ /* 0x000fe200078f38ff */
[----:B------:R-:W-:Y:S01]  /*05f0*/  IMAD.IADD R180, R178, 0x1, -R13 ;  /* 0x00000001b2b47824 */ /* 0x000fe200078e0a0d */
[----:B------:R-:W-:Y:S01]  /*0600*/  LEA.HI R8, R8, R181, RZ, 0x1 ;  /* 0x000000b508087211 */ /* 0x000fe200078f08ff */
[----:B------:R-:W-:Y:S01]  /*0610*/  IMAD.IADD R4, R178, 0x1, -R7 ;  /* 0x00000001b2047824 */ /* 0x000fe200078e0a07 */
[C---:B------:R-:W-:Y:S01]  /*0620*/  R2P PR, R10.reuse, 0x6 ;  /* 0x000000060a007804 */ /* 0x040fe20000000000 */
[----:B------:R-:W-:Y:S01]  /*0630*/  IMAD.SHL.U32 R10, R10, 0x40, RZ ;  /* 0x000000400a0a7824 */ /* 0x000fe200078e00ff */
[----:B------:R-:W-:Y:S01]  /*0640*/  SHF.R.S32.HI R11, RZ, 0x7, R11 ;  /* 0x00000007ff0b7819 */ /* 0x000fe2000001140b */
[C---:B------:R-:W-:Y:S01]  /*0650*/  IMAD R182, R9.reuse, 0x200, R182 ;  /* 0x0000020009b67824 */ /* 0x040fe200078e02b6 */
[----:B------:R-:W-:Y:S01]  /*0660*/  LOP3.LUT R8, R8, 0xfffffffe, RZ, 0xc0, !PT ;  /* 0xfffffffe08087812 */ /* 0x000fe200078ec0ff */
[----:B------:R-:W-:Y:S01]  /*0670*/  IMAD.SHL.U32 R178, R178, 0x2, RZ ;  /* 0x00000002b2b27824 */ /* 0x000fe200078e00ff */
[----:B------:R-:W-:Y:S01]  /*0680*/  LOP3.LUT R10, R10, 0x1c0, RZ, 0xc0, !PT ;  /* 0x000001c00a0a7812 */ /* 0x000fe200078ec0ff */
[----:B------:R-:W-:Y:S01]  /*0690*/  IMAD.SHL.U32 R9, R9, 0x20, RZ ;  /* 0x0000002009097824 */ /* 0x000fe200078e00ff */
[----:B------:R-:W-:Y:S01]  /*06a0*/  LOP3.LUT R6, R6, 0x1c0, RZ, 0xc0, !PT ;  /* 0x000001c006067812 */ /* 0x000fe200078ec0ff */
[----:B------:R-:W-:Y:S01]  /*06b0*/  IMAD.SHL.U32 R4, R4, 0x2, RZ ;  /* 0x0000000204047824 */ /* 0x000fe200078e00ff */
[----:B------:R-:W-:Y:S01]  /*06c0*/  SEL R164, R164, 0xffffffc0, !P3 ;  /* 0xffffffc0a4a47807 */ /* 0x000fe20005800000 */
[----:B------:R-:W-:Y:S01]  /*06d0*/  IMAD.SHL.U32 R7, R11, 0x8, RZ ;  /* 0x000000080b077824 */ /* 0x000fe200078e00ff */
[----:B------:R-:W-:Y:S01]  /*06e0*/  LOP3.LUT R178, R9, 0x6, R178, 0xf8, !PT ;  /* 0x0000000609b27812 */ /* 0x000fe200078ef8b2 */
[----:B------:R-:W-:Y:S01]  /*06f0*/  IMAD.IADD R5, R181, 0x1, -R8 ;  /* 0x00000001b5057824 */ /* 0x000fe200078e0a08 */
[----:B------:R-:W-:Y:S01]  /*0700*/  LOP3.LUT R9, R10, 0x20, R9, 0xf8, !PT ;  /* 0x000000200a097812 */ /* 0x000fe200078ef809 */
[----:B------:R-:W-:Y:S01]  /*0710*/  IMAD R192, R11, 0x1000, R4 ;  /* 0x000010000bc07824 */ /* 0x000fe200078e0204 */
[----:B------:R-:W-:Y:S01]  /*0720*/  SHF.R.U32.HI R8, RZ, 0x3, R10 ;  /* 0x00000003ff087819 */ /* 0x000fe2000001160a */
[----:B------:R-:W-:Y:S01]  /*0730*/  IMAD.SHL.U32 R12, R0, 0x10, RZ ;  /* 0x00000010000c7824 */ /* 0x000fe200078e00ff */
[----:B------:R-:W-:Y:S01]  /*0740*/  LOP3.LUT R7, R7, 0x8, RZ, 0xc0, !PT ;  /* 0x0000000807077812 */ /* 0x000fe200078ec0ff */
[----:B------:R-:W-:Y:S01]  /*0750*/  IMAD R192, R5, 0x400, R192 ;  /* 0x0000040005c07824 */ /* 0x000fe200078e02c0 */
[----:B------:R-:W-:Y:S01]  /*0760*/  LOP3.LUT R9, R9, R8, RZ, 0x3c, !PT ;  /* 0x0000000809097212 */ /* 0x000fe200078e3cff */
[----:B------:R-:W-:Y:S01]  /*0770*/  IMAD R4, R3, 0x400, R4 ;  /* 0x0000040003047824 */ /* 0x000fe200078e0204 */
[----:B------:R-:W-:Y:S01]  /*0780*/  LOP3.LUT R191, R8, R10, R7, 0x1e, !PT ;  /* 0x0000000a08bf7212 */ /* 0x000fe200078e1e07 */
[----:B------:R-:W-:Y:S01]  /*0790*/  IMAD.IADD R171, R14, 0x1, R171 ;  /* 0x000000010eab7824 */ /* 0x000fe200078e02ab */
[----:B------:R-:W-:Y:S01]  /*07a0*/  LOP3.LUT R173, R7, 0x10, R12, 0xf8, !PT ;  /* 0x0000001007ad7812 */ /* 0x000fe200078ef80c */
[----:B------:R-:W-:Y:S01]  /*07b0*/  IMAD.IADD R192, R9, 0x1, R192 ;  /* 0x0000000109c07824 */ /* 0x000fe200078e02c0 */
[----:B------:R-:W-:Y:S01]  /*07c0*/  SHF.R.S32.HI R9, RZ, 0x1f, R180 ;  /* 0x0000001fff097819 */ /* 0x000fe200000114b4 */
[----:B------:R-:W-:Y:S01]  /*07d0*/  IMAD.IADD R191, R4, 0x1, R191 ;  /* 0x0000000104bf7824 */ /* 0x000fe200078e02bf */
[--C-:B------:R-:W-:Y:S01]  /*07e0*/  SHF.R.U32.HI R4, RZ, 0x3, R6.reuse ;  /* 0x00000003ff047819 */ /* 0x100fe20000011606 */
[----:B------:R-:W-:Y:S01]  /*07f0*/  IMAD.SHL.U32 R7, R0, 0x8, RZ ;  /* 0x0000000800077824 */ /* 0x000fe200078e00ff */
[----:B------:R-:W-:Y:S01]  /*0800*/  LEA.HI R0, R9, R180, RZ, 0x2 ;  /* 0x000000b409007211 */ /* 0x000fe200078f10ff */
[----:B------:R-:W-:Y:S01]  /*0810*/  IMAD.SHL.U32 R171, R171, 0x2, RZ ;  /* 0x00000002abab7824 */ /* 0x000fe200078e00ff */
[----:B------:R-:W-:Y:S01]  /*0820*/  LOP3.LUT R173, R4, R173, R6, 0x1e, !PT ;  /* 0x000000ad04ad7212 */ /* 0x000fe200078e1e06 */
[----:B------:R-:W-:Y:S01]  /*0830*/  IMAD.SHL.U32 R192, R192, 0x2, RZ ;  /* 0x00000002c0c07824 */ /* 0x000fe200078e00ff */
[----:B------:R-:W-:Y:S01]  /*0840*/  LOP3.LUT R7, R6, 0x8, R7, 0xf8, !PT ;  /* 0x0000000806077812 */ /* 0x000fe200078ef807 */
[----:B------:R-:W-:Y:S01]  /*0850*/  IMAD.IADD R164, R171, 0x1, R164 ;  /* 0x00000001aba47824 */ /* 0x000fe200078e02a4 */
[----:B------:R-:W-:-:S02]  /*0860*/  SHF.R.S32.HI R6, RZ, 0x2, R0 ;  /* 0x00000002ff067819 */ /* 0x000fc40000011400 */
[----:B------:R-:W-:Y:S02]  /*0870*/  LOP3.LUT R0, R2, 0xfffffe00, RZ, 0xc0, !PT ;  /* 0xfffffe0002007812 */ /* 0x000fe400078ec0ff */
[----:B------:R-:W-:Y:S01]  /*0880*/  LOP3.LUT R7, R7, R4, RZ, 0x3c, !PT ;  /* 0x0000000407077212 */ /* 0x000fe200078e3cff */
[----:B------:R-:W-:Y:S01]  /*0890*/  IMAD R179, R5, 0x10, R6 ;  /* 0x0000001005b37824 */ /* 0x000fe200078e0206 */
[----:B------:R-:W-:Y:S01]  /*08a0*/  LEA R191, R191, 0x6000, 0x1 ;  /* 0x00006000bfbf7811 */ /* 0x000fe200078e08ff */
[--C-:B------:R-:W-:Y:S01]  /*08b0*/  IMAD R172, R3, 0x400, R0.reuse ;  /* 0x0000040003ac7824 */ /* 0x100fe200078e0200 */
[C---:B------:R-:W-:Y:S01]  /*08c0*/  SEL R3, R202.reuse, 0xffffffe0, !P4 ;  /* 0xffffffe0ca037807 */ /* 0x040fe20006000000 */
[----:B------:R-:W-:Y:S01]  /*08d0*/  IMAD R174, R5, 0x400, R0 ;  /* 0x0000040005ae7824 */ /* 0x000fe200078e0200 */
[----:B------:R-:W-:Y:S01]  /*08e0*/  IADD3 R190, R179, -0x40, RZ ;  /* 0xffffffc0b3be7810 */ /* 0x000fe20007ffe0ff */
[----:B------:R-:W-:Y:S01]  /*08f0*/  IMAD.IADD R172, R7, 0x1, R172 ;  /* 0x0000000107ac7824 */ /* 0x000fe200078e02ac */
[----:B------:R-:W-:Y:S01]  /*0900*/  SEL R202, R202, 0xffffffe0, !P1 ;  /* 0xffffffe0caca7807 */ /* 0x000fe20004800000 */
[----:B------:R-:W-:Y:S01]  /*0910*/  IMAD.IADD R165, R171, 0x1, R3 ;  /* 0x00000001aba57824 */ /* 0x000fe200078e0203 */
[----:B------:R-:W-:Y:S01]  /*0920*/  LOP3.LUT R173, R173, R0, RZ, 0xfc, !PT ;  /* 0x00000000adad7212 */ /* 0x000fe200078efcff */
[----:B------:R-:W-:Y:S01]  /*0930*/  IMAD.MOV.U32 R0, RZ, RZ, 0x1 ;  /* 0x00000001ff007424 */ /* 0x000fe200078e00ff */
[----:B------:R-:W-:Y:S01]  /*0940*/  SEL R215, R215, 0x10, !P0 ;  /* 0x00000010d7d77807 */ /* 0x000fe20004000000 */
[----:B------:R-:W-:Y:S01]  /*0950*/  IMAD.IADD R196, R192, 0x1, R202 ;  /* 0x00000001c0c47824 */ /* 0x000fe200078e02ca */
[C---:B------:R-:W-:Y:S01]  /*0960*/  IADD3 R193, R191.reuse, 0x40, RZ ;  /* 0x00000040bfc17810 */ /* 0x040fe20007ffe0ff */
[----:B------:R-:W-:Y:S01]  /*0970*/  IMAD.IADD R195, R202, 0x1, R191 ;  /* 0x00000001cac37824 */ /* 0x000fe200078e02bf */
[----:B------:R-:W-:Y:S01]  /*0980*/  SHF.R.S32.HI R5, RZ, 0x1f, R190 ;  /* 0x0000001fff057819 */ /* 0x000fe200000114be */
[----:B------:R-:W-:Y:S01]  /*0990*/  IMAD.IADD R197, R192, 0x1, R215 ;  /* 0x00000001c0c57824 */ /* 0x000fe200078e02d7 */
[C---:B------:R-:W-:Y:S01]  /*09a0*/  @P2 IADD3 R193, R191.reuse, -0x40, RZ ;  /* 0xffffffc0bfc12810 */ /* 0x040fe20007ffe0ff */
[----:B------:R-:W-:Y:S01]  /*09b0*/  IMAD.IADD R174, R174, 0x1, R7 ;  /* 0x00000001aeae7824 */ /* 0x000fe200078e0207 */
[C---:B------:R-:W-:Y:S01]  /*09c0*/  SHF.L.U64.HI R188, R190.reuse, 0x2, R5 ;  /* 0x00000002bebc7819 */ /* 0x040fe20000010205 */
[----:B------:R-:W-:Y:S01]  /*09d0*/  IMAD.SHL.U32 R190, R190, 0x4, RZ ;  /* 0x00000004bebe7824 */ /* 0x000fe200078e00ff */
[----:B------:R-:W-:Y:S01]  /*09e0*/  IADD3 R194, R191, 0x420, RZ ;  /* 0x00000420bfc27810 */ /* 0x000fe20007ffe0ff */
[----:B------:R-:W-:Y:S01]  /*09f0*/  IMAD.IADD R3, R3, 0x1, R164 ;  /* 0x0000000103037824 */ /* 0x000fe200078e02a4 */
[----:B------:R-:W-:Y:S01]  /*0a00*/  IADD3 R187, R179, -c[0x0][0x214], R0 ;  /* 0x80008500b3bb7a10 */ /* 0x000fe20007ffe000 */
[----:B------:R-:W-:Y:S01]  /*0a10*/  IMAD.IADD R215, R215, 0x1, R196 ;  /* 0x00000001d7d77824 */ /* 0x000fe200078e02c4 */
[----:B------:R-:W-:Y:S01]  /*0a20*/  SHF.R.S32.HI R186, RZ, 0x1f, R179 ;  /* 0x0000001fffba7819 */ /* 0x000fe200000114b3 */
[----:B------:R-:W-:Y:S01]  /*0a30*/  IMAD.IADD R202, R202, 0x1, R193 ;  /* 0x00000001caca7824 */ /* 0x000fe200078e02c1 */
[----:B------:R-:W-:-:S02]  /*0a40*/  LEA R172, R172, 0xa000, 0x1 ;  /* 0x0000a000acac7811 */ /* 0x000fc400078e08ff */
[----:B------:R-:W-:Y:S02]  /*0a50*/  @P1 IADD3 R194, R191, 0x3e0, RZ ;  /* 0x000003e0bfc21810 */ /* 0x000fe40007ffe0ff */
.L_x_78:
[----:B------:R-:W-:Y:S01]  /*0a60*/  ISETP.NE.U32.AND P0, PT, RZ, c[0x0][0x250], PT ;  /* 0x00009400ff007a0c */ /* 0x000fe20003f05070 */
[----:B------:R-:W-:Y:S01]  /*0a70*/  IMAD.MOV.U32 R200, RZ, RZ, RZ ;  /* 0x000000ffffc87224 */ /* 0x000fe200078e00ff */
[----:B------:R-:W-:Y:S02]  /*0a80*/  ISETP.NE.U32.AND P1, PT, RZ, c[0x0][0x258], PT ;  /* 0x00009600ff007a0c */ /* 0x000fe40003f25070 */
[----:B------:R-:W-:Y:S02]  /*0a90*/  ISETP.NE.AND.EX P0, PT, RZ, c[0x0][0x254], PT, P0 ;  /* 0x00009500ff007a0c */ /* 0x000fe40003f05300 */
[----:B------:R-:W-:-:S11]  /*0aa0*/  ISETP.NE.AND.EX P1, PT, RZ, c[0x0][0x25c], PT, P1 ;  /* 0x00009700ff007a0c */ /* 0x000fd60003f25310 */
[----:B------:R-:W1:Y:S01]  /*0ab0*/  @P0 S2R R7, SR_CTAID.Y ;  /* 0x0000000000070919 */ /* 0x000e620000002600 */
[----:B------:R-:W-:Y:S02]  /*0ac0*/  @P0 IMAD.MOV.U32 R2, RZ, RZ, 0x4 ;  /* 0x00000004ff020424 */ /* 0x000fe400078e00ff */
[----:B------:R-:W-:Y:S01]  /*0ad0*/  @P1 IMAD.MOV.U32 R0, RZ, RZ, 0x4 ;  /* 0x00000004ff001424 */ /* 0x000fe200078e00ff */
[----:B--2---:R-:W2:Y:S01]  /*0ae0*/  @P1 S2R R5, SR_CTAID.Y ;  /* 0x0000000000051919 */ /* 0x004ea20000002600 */
[----:B-1----:R-:W-:-:S04]  /*0af0*/  @P0 IMAD.WIDE R8, R7, R2, c[0x0][0x250] ;  /* 0x0000940007080625 */ /* 0x002fc800078e0202 */
[----:B--2---:R-:W-:Y:S01]  /*0b00*/  @P1 IMAD.WIDE R10, R5, R0, c[0x0][0x258] ;  /* 0x00009600050a1625 */ /* 0x004fe200078e0200 */
[----:B------:R-:W2:Y:S04]  /*0b10*/  @P0 LDG.E R200, [R8.64] ;  /* 0x0000001e08c80981 */ /* 0x000ea8000c1e1900 */
[----:B------:R-:W2:Y:S01]  /*0b20*/  @P1 LDG.E R5, [R10.64] ;  /* 0x0000001e0a051981 */ /* 0x000ea2000c1e1900 */
[----:B------:R-:W-:-:S04]  /*0b30*/  @!P1 ISETP.NE.U32.AND P0, PT, RZ, c[0x0][0x268], PT ;  /* 0x00009a00ff009a0c */ /* 0x000fc80003f05070 */
[----:B------:R-:W-:-:S04]  /*0b40*/  @!P1 ISETP.NE.AND.EX P0, PT, RZ, c[0x0][0x26c], PT, P0 ;  /* 0x00009b00ff009a0c */ /* 0x000fc80003f05300 */
[----:B------:R-:W-:Y:S01]  /*0b50*/  @!P1 SEL R7, RZ, c[0x0][0x21c], !P0 ;  /* 0x00008700ff079a07 */ /* 0x000fe20004000000 */
[----:B--2---:R-:W-:-:S03]  /*0b60*/  @P1 IMAD.IADD R214, R5, 0x1, -R200 ;  /* 0x0000000105d61824 */ /* 0x004fc600078e0ac8 */
[----:B------:R-:W-:Y:S01]  /*0b70*/  @!P1 IADD3 R214, R7, c[0x0][0x218], -R200 ;  /* 0x0000860007d69a10 */ /* 0x000fe20007ffe8c8 */
[----:B------:R-:W-:-:S05]  /*0b80*/  IMAD.SHL.U32 R5, R189, 0x80, RZ ;  /* 0x00000080bd057824 */ /* 0x000fca00078e00ff */
[----:B------:R-:W-:-:S13]  /*0b90*/  ISETP.GE.AND P0, PT, R5, R214, PT ;  /* 0x000000d60500720c */ /* 0x000fda0003f06270 */
[----:B-----5:R-:W-:Y:S05]  /*0ba0*/  @P0 BRA `(.L_x_70) ;  /* 0x0000498000000947 */ /* 0x020fea0003800000 */
[----:B------:R-:W-:Y:S01]  /*0bb0*/  IABS R6, c[0x0][0x1c8] ;  /* 0x0000720000067a13 */ /* 0x000fe20000000000 */
[----:B------:R-:W1:Y:S01]  /*0bc0*/  S2R R14, SR_CTAID.Z ;  /* 0x00000000000e7919 */ /* 0x000e620000002700 */
[----:B------:R-:W-:Y:S01]  /*0bd0*/  ULDC UR4, c[0x0][0x214] ;  /* 0x0000850000047ab9 */ /* 0x000fe20000000800 */
[----:B------:R-:W-:Y:S01]  /*0be0*/  ISETP.NE.U32.AND P1, PT, RZ, c[0x0][0x240], PT ;  /* 0x00009000ff007a0c */ /* 0x000fe20003f25070 */
[----:B------:R-:W2:Y:S01]  /*0bf0*/  I2F.RP R4, R6 ;  /* 0x0000000600047306 */ /* 0x000ea20000209400 */
[----:B------:R-:W3:Y:S01]  /*0c00*/  S2R R7, SR_CTAID.Y ;  /* 0x0000000000077919 */ /* 0x000ee20000002600 */
[----:B------:R-:W-:Y:S01]  /*0c10*/  UIADD3 UR4, UR4, 0x3f, URZ ;  /* 0x0000003f04047890 */ /* 0x000fe2000fffe03f */
[----:B------:R-:W-:Y:S01]  /*0c20*/  ISETP.NE.AND.EX P1, PT, RZ, c[0x0][0x244], PT, P1 ;  /* 0x00009100ff007a0c */ /* 0x000fe20003f25310 */
[----:B------:R-:W-:Y:S01]  /*0c30*/  ULDC.U8 UR5, c[0x0][0x3d0] ;  /* 0x0000f40000057ab9 */ /* 0x000fe20000000000 */
[----:B------:R-:W-:Y:S01]  /*0c40*/  SHF.R.S32.HI R18, RZ, 0x1f, R200 ;  /* 0x0000001fff127819 */ /* 0x000fe200000114c8 */
[----:B------:R-:W-:Y:S01]  /*0c50*/  USHF.R.S32.HI UR33, URZ, 0x1f, UR4 ;  /* 0x0000001f3f217899 */ /* 0x000fe20008011404 */
[----:B------:R-:W-:Y:S01]  /*0c60*/  SHF.R.S32.HI R199, RZ, 0x1f, R5 ;  /* 0x0000001fffc77819 */ /* 0x000fe20000011405 */
[----:B------:R-:W-:-:S02]  /*0c70*/  ULDC UR27, c[0x0][0x1c0] ;  /* 0x00007000001b7ab9 */ /* 0x000fc40000000800 */
[----:B------:R-:W-:Y:S02]  /*0c80*/  ULEA.HI UR33, UR33, UR4, URZ, 0x6 ;  /* 0x0000000421217291 */ /* 0x000fe4000f8f303f */
[----:B------:R-:W-:Y:S02]  /*0c90*/  USHF.R.S32.HI UR27, URZ, 0x1f, UR27 ;  /* 0x0000001f3f1b7899 */ /* 0x000fe4000801141b */
[----:B------:R-:W-:Y:S01]  /*0ca0*/  ULOP3.LUT UR32, UR33, 0xffffffc0, URZ, 0xc0, !UPT ;  /* 0xffffffc021207892 */ /* 0x000fe2000f8ec03f */
[----:B--2---:R-:W2:Y:S01]  /*0cb0*/  MUFU.RCP R10, R4 ;  /* 0x00000004000a7308 */ /* 0x004ea20000001000 */
[----:B------:R-:W-:Y:S02]  /*0cc0*/  USHF.R.S32.HI UR33, URZ, 0x6, UR33 ;  /* 0x000000063f217899 */ /* 0x000fe40008011421 */
[----:B------:R-:W-:Y:S01]  /*0cd0*/  UIADD3 UR32, UR32, -0x40, URZ ;  /* 0xffffffc020207890 */ /* 0x000fe2000fffe03f */
[----:B-1----:R-:W-:-:S03]  /*0ce0*/  IABS R2, R14 ;  /* 0x0000000e00027213 */ /* 0x002fc60000000000 */
[----:B------:R-:W-:Y:S01]  /*0cf0*/  USHF.R.S32.HI UR4, URZ, 0x1f, UR32 ;  /* 0x0000001f3f047899 */ /* 0x000fe20008011420 */
[----:B------:R-:W-:Y:S01]  /*0d00*/  SHF.R.S32.HI R22, RZ, 0x1f, R14 ;  /* 0x0000001fff167819 */ /* 0x000fe2000001140e */
[----:B---3--:R-:W-:Y:S01]  /*0d10*/  IMAD.WIDE R12, R7, 0x80, RZ ;  /* 0x00000080070c7825 */ /* 0x008fe200078e02ff */
[----:B------:R-:W-:Y:S02]  /*0d20*/  SHF.R.S32.HI R16, RZ, 0x1f, R7 ;  /* 0x0000001fff107819 */ /* 0x000fe40000011407 */
[----:B--2---:R-:W-:Y:S01]  /*0d30*/  IADD3 R10, R10, 0xffffffe, RZ ;  /* 0x0ffffffe0a0a7810 */ /* 0x004fe20007ffe0ff */
[----:B------:R-:W1:Y:S03]  /*0d40*/  S2R R4, SR_CTAID.X ;  /* 0x0000000000047919 */ /* 0x000e660000002500 */
[----:B------:R-:W2:Y:S02]  /*0d50*/  F2I.FTZ.U32.TRUNC.NTZ R11, R10 ;  /* 0x0000000a000b7305 */ /* 0x000ea4000021f000 */
[----:B--2---:R-:W-:-:S02]  /*0d60*/  IMAD.MOV R0, RZ, RZ, -R11 ;  /* 0x000000ffff007224 */ /* 0x004fc400078e0a0b */
[----:B------:R-:W-:Y:S02]  /*0d70*/  IMAD.MOV.U32 R10, RZ, RZ, RZ ;  /* 0x000000ffff0a7224 */ /* 0x000fe400078e00ff */
[----:B------:R-:W-:Y:S02]  /*0d80*/  IMAD R9, R0, R6, RZ ;  /* 0x0000000600097224 */ /* 0x000fe400078e02ff */
[----:B------:R-:W2:Y:S02]  /*0d90*/  LDC.U8 R0, c[0x0][0x328] ;  /* 0x0000ca00ff007b82 */ /* 0x000ea40000000000 */
[----:B------:R-:W-:-:S06]  /*0da0*/  IMAD.HI.U32 R9, R11, R9, R10 ;  /* 0x000000090b097227 */ /* 0x000fcc00078e000a */
[----:B------:R-:W-:Y:S01]  /*0db0*/  IMAD.HI.U32 R8, R9, R2, RZ ;  /* 0x0000000209087227 */ /* 0x000fe200078e00ff */
[----:B------:R-:W-:-:S03]  /*0dc0*/  LOP3.LUT R9, R14, c[0x0][0x1c8], RZ, 0x3c, !PT ;  /* 0x000072000e097a12 */ /* 0x000fc600078e3cff */
[----:B------:R-:W-:Y:S01]  /*0dd0*/  IMAD.MOV R11, RZ, RZ, -R8 ;  /* 0x000000ffff0b7224 */ /* 0x000fe200078e0a08 */
[----:B------:R-:W-:-:S03]  /*0de0*/  ISETP.GE.AND P2, PT, R9, RZ, PT ;  /* 0x000000ff0900720c */ /* 0x000fc60003f46270 */
[----:B------:R-:W-:Y:S01]  /*0df0*/  IMAD R11, R6, R11, R2 ;  /* 0x0000000b060b7224 */ /* 0x000fe200078e0202 */
[----:B------:R-:W-:Y:S01]  /*0e00*/  SEL R2, R12, RZ, P1 ;  /* 0x000000ff0c027207 */ /* 0x000fe20000800000 */
[----:B------:R-:W-:-:S03]  /*0e10*/  IMAD.U32 R12, RZ, RZ, UR32 ;  /* 0x00000020ff0c7e24 */ /* 0x000fc6000f8e00ff */
[----:B------:R-:W-:Y:S02]  /*0e20*/  ISETP.GT.U32.AND P3, PT, R6, R11, PT ;  /* 0x0000000b0600720c */ /* 0x000fe40003f64070 */
[----:B--2---:R-:W-:Y:S02]  /*0e30*/  ISETP.NE.AND P0, PT, R0, RZ, PT ;  /* 0x000000ff0000720c */ /* 0x004fe40003f05270 */
[----:B------:R-:W-:Y:S01]  /*0e40*/  SEL R0, R13, RZ, P1 ;  /* 0x000000ff0d007207 */ /* 0x000fe20000800000 */
[----:B------:R-:W-:Y:S01]  /*0e50*/  IMAD.U32 R13, RZ, RZ, UR4 ;  /* 0x00000004ff0d7e24 */ /* 0x000fe2000f8e00ff */
[----:B------:R-:W-:-:S07]  /*0e60*/  ISETP.NE.AND P1, PT, RZ, UR5, PT ;  /* 0x00000005ff007c0c */ /* 0x000fce000bf25270 */
[----:B------:R-:W-:Y:S01]  /*0e70*/  @!P3 IMAD.IADD R11, R11, 0x1, -R6 ;  /* 0x000000010b0bb824 */ /* 0x000fe200078e0a06 */
[----:B------:R-:W-:Y:S02]  /*0e80*/  @!P3 IADD3 R8, R8, 0x1, RZ ;  /* 0x000000010808b810 */ /* 0x000fe40007ffe0ff */
[----:B------:R-:W-:Y:S01]  /*0e90*/  ISETP.NE.AND P3, PT, RZ, c[0x0][0x1c8], PT ;  /* 0x00007200ff007a0c */ /* 0x000fe20003f65270 */
[----:B------:R-:W-:Y:S01]  /*0ea0*/  @P0 IMAD R15, R7, c[0x0][0x214], RZ ;  /* 0x00008500070f0a24 */ /* 0x000fe200078e02ff */
[----:B------:R-:W-:Y:S01]  /*0eb0*/  ISETP.GE.U32.AND P4, PT, R11, R6, PT ;  /* 0x000000060b00720c */ /* 0x000fe20003f86070 */
[----:B-1----:R-:W-:-:S04]  /*0ec0*/  IMAD.WIDE.U32 R10, R4, c[0x0][0x3d8], RZ ;  /* 0x0000f600040a7a25 */ /* 0x002fc800078e00ff */
[----:B------:R-:W-:Y:S01]  /*0ed0*/  IMAD R4, R4, c[0x0][0x3dc], R11 ;  /* 0x0000f70004047a24 */ /* 0x000fe200078e020b */
[----:B------:R-:W-:Y:S01]  /*0ee0*/  SEL R6, R10, RZ, P1 ;  /* 0x000000ff0a067207 */ /* 0x000fe20000800000 */
[----:B------:R-:W-:Y:S02]  /*0ef0*/  IMAD R11, R14, c[0x0][0x22c], RZ ;  /* 0x00008b000e0b7a24 */ /* 0x000fe400078e02ff */
[----:B------:R-:W-:Y:S01]  /*0f00*/  @!P0 IMAD R9, R7, c[0x0][0x1c0], R14 ;  /* 0x0000700007098a24 */ /* 0x000fe200078e020e */
[----:B------:R-:W-:Y:S01]  /*0f10*/  SEL R4, R4, RZ, P1 ;  /* 0x000000ff04047207 */ /* 0x000fe20000800000 */
[----:B------:R-:W-:Y:S01]  /*0f20*/  @P0 IMAD R15, R14, c[0x0][0x234], R15 ;  /* 0x00008d000e0f0a24 */ /* 0x000fe200078e020f */
[----:B------:R-:W-:Y:S01]  /*0f30*/  SHF.R.S32.HI R10, RZ, 0x1f, R11 ;  /* 0x0000001fff0a7819 */ /* 0x000fe2000001140b */
[----:B------:R-:W-:Y:S01]  /*0f40*/  @!P0 IMAD R15, R9, c[0x0][0x214], RZ ;  /* 0x00008500090f8a24 */ /* 0x000fe200078e02ff */
[----:B------:R-:W-:-:S05]  /*0f50*/  @P4 IADD3 R8, R8, 0x1, RZ ;  /* 0x0000000108084810 */ /* 0x000fca0007ffe0ff */
[----:B------:R-:W-:Y:S01]  /*0f60*/  @!P2 IMAD.MOV R8, RZ, RZ, -R8 ;  /* 0x000000ffff08a224 */ /* 0x000fe200078e0a08 */
[----:B------:R-:W-:-:S04]  /*0f70*/  @!P3 LOP3.LUT R8, RZ, c[0x0][0x1c8], RZ, 0x33, !PT ;  /* 0x00007200ff08ba12 */ /* 0x000fc800078e33ff */
[----:B------:R-:W-:Y:S01]  /*0f80*/  SHF.R.S32.HI R17, RZ, 0x1f, R8 ;  /* 0x0000001fff117819 */ /* 0x000fe20000011408 */
[----:B------:R-:W-:Y:S05]  /*0f90*/  @!P0 BRA `(.L_x_71) ;  /* 0x0000007000008947 */ /* 0x000fea0003800000 */
[----:B------:R-:W-:Y:S02]  /*0fa0*/  MOV R20, 0x80 ;  /* 0x0000008000147802 */ /* 0x000fe40000000f00 */
[----:B------:R-:W-:Y:S02]  /*0fb0*/  MOV R9, c[0x0][0x210] ;  /* 0x0000840000097a02 */ /* 0x000fe40000000f00 */
[----:B------:R-:W-:-:S03]  /*0fc0*/  IADD3 R24, R20, c[0x0][0x224], RZ ;  /* 0x0000890014187a10 */ /* 0x000fc60007ffe0ff */
[----:B------:R-:W-:Y:S02]  /*0fd0*/  IMAD R9, R20, R9, c[0x0][0x234] ;  /* 0x00008d0014097624 */ /* 0x000fe400078e0209 */
[----:B------:R-:W-:-:S04]  /*0fe0*/  IMAD R24, R24, R7, RZ ;  /* 0x0000000718187224 */ /* 0x000fc800078e02ff */
[----:B------:R-:W-:Y:S01]  /*0ff0*/  IMAD R9, R9, R14, R24 ;  /* 0x0000000e09097224 */ /* 0x000fe200078e0218 */
[----:B------:R-:W-:Y:S05]  /*1000*/  BRA `(.L_x_72) ;  /* 0x0000002000007947 */ /* 0x000fea0003800000 */
.L_x_71:
[----:B------:R-:W-:-:S04]  /*1010*/  IMAD R9, R7, c[0x0][0x1c0], R14 ;  /* 0x0000700007097a24 */ /* 0x000fc800078e020e */
[----:B------:R-:W-:Y:S02]  /*1020*/  IMAD R9, R9, c[0x0][0x224], RZ ;  /* 0x0000890009097a24 */ /* 0x000fe400078e02ff */
.L_x_72:
[----:B------:R-:W-:Y:S01]  /*1030*/  SHF.R.S32.HI R185, RZ, 0x1f, R184 ;  /* 0x0000001fffb97819 */ /* 0x000fe200000114b8 */
[C---:B------:R-:W-:Y:S01]  /*1040*/  IMAD R20, R16.reuse, c[0x0][0x368], RZ ;  /* 0x0000da0010147a24 */ /* 0x040fe200078e02ff */
[----:B------:R-:W-:Y:S01]  /*1050*/  IADD3 R200, P0, R5, R200, RZ ;  /* 0x000000c805c87210 */ /* 0x000fe20007f1e0ff */
[----:B------:R-:W-:Y:S01]  /*1060*/  IMAD R34, R16, c[0x0][0x188], RZ ;  /* 0x0000620010227a24 */ /* 0x000fe200078e02ff */
[----:B------:R-:W-:Y:S01]  /*1070*/  SHF.R.S32.HI R24, RZ, 0x1f, R183 ;  /* 0x0000001fff187819 */ /* 0x000fe200000114b7 */
[----:B------:R-:W-:Y:S01]  /*1080*/  IMAD R20, R7, c[0x0][0x36c], R20 ;  /* 0x0000db0007147a24 */ /* 0x000fe200078e0214 */
[----:B------:R-:W-:Y:S01]  /*1090*/  IADD3 R15, R15, UR32, RZ ;  /* 0x000000200f0f7c10 */ /* 0x000fe2000fffe0ff */
[----:B------:R-:W-:Y:S01]  /*10a0*/  IMAD.WIDE.U32 R26, R7, c[0x0][0x368], R184 ;  /* 0x0000da00071a7a25 */ /* 0x000fe200078e00b8 */
[----:B------:R-:W-:Y:S01]  /*10b0*/  @P1 BAR.SYNC.DEFER_BLOCKING 0x0 ;  /* 0x0000000000001b1d */ /* 0x000fe20000010000 */
[----:B------:R-:W-:Y:S02]  /*10c0*/  UIADD3 UR35, UR33, -0x1, URZ ;  /* 0xffffffff21237890 */ /* 0x000fe4000fffe03f */
[----:B------:R-:W-:Y:S01]  /*10d0*/  IMAD.X R199, R18, 0x1, R199, P0 ;  /* 0x0000000112c77824 */ /* 0x000fe200000e06c7 */
[----:B------:R-:W-:Y:S01]  /*10e0*/  IADD3 R31, P0, R183, UR32, RZ ;  /* 0x00000020b71f7c10 */ /* 0x000fe2000ff1e0ff */
[----:B------:R-:W-:Y:S01]  /*10f0*/  IMAD.IADD R21, R27, 0x1, R20 ;  /* 0x000000011b157824 */ /* 0x000fe200078e0214 */
[----:B------:R-:W-:Y:S01]  /*1100*/  MOV R20, R26 ;  /* 0x0000001a00147202 */ /* 0x000fe20000000f00 */
[----:B------:R-:W-:Y:S01]  /*1110*/  IMAD R26, R16, c[0x0][0x180], RZ ;  /* 0x00006000101a7a24 */ /* 0x000fe200078e02ff */
[----:B------:R-:W-:Y:S01]  /*1120*/  IADD3.X R18, R24, UR4, RZ, P0, !PT ;  /* 0x0000000418127c10 */ /* 0x000fe200087fe4ff */
[C---:B------:R-:W-:Y:S01]  /*1130*/  IMAD R34, R7.reuse, c[0x0][0x18c], R34 ;  /* 0x0000630007227a24 */ /* 0x040fe200078e0222 */
[----:B------:R-:W-:Y:S01]  /*1140*/  ULDC.64 UR4, c[0x0][0x1a0] ;  /* 0x0000680000047ab9 */ /* 0x000fe20000000a00 */
[C---:B------:R-:W-:Y:S01]  /*1150*/  IMAD R26, R7.reuse, c[0x0][0x184], R26 ;  /* 0x00006100071a7a24 */ /* 0x040fe200078e021a */
[----:B------:R-:W-:Y:S01]  /*1160*/  USHF.L.U32 UR34, UR4, 0x6, URZ ;  /* 0x0000000604227899 */ /* 0x000fe2000800063f */
[----:B------:R-:W-:Y:S01]  /*1170*/  IMAD.WIDE.U32 R44, R7, c[0x0][0x188], R184 ;  /* 0x00006200072c7a25 */ /* 0x000fe200078e00b8 */
[----:B------:R-:W-:-:S03]  /*1180*/  USHF.L.U64.HI UR5, UR4, UR8, UR5 ;  /* 0x0000000804057299 */ /* 0x000fc60008010205 */
[----:B------:R-:W-:-:S04]  /*1190*/  IMAD.WIDE.U32 R40, R7, c[0x0][0x180], R184 ;  /* 0x0000600007287a25 */ /* 0x000fc800078e00b8 */
[C---:B------:R-:W-:Y:S01]  /*11a0*/  IMAD R28, R24.reuse, c[0x0][0x1a0], RZ ;  /* 0x00006800181c7a24 */ /* 0x040fe200078e02ff */
[----:B------:R-:W-:Y:S01]  /*11b0*/  IADD3 R27, R41, R26, RZ ;  /* 0x0000001a291b7210 */ /* 0x000fe20007ffe0ff */
[----:B------:R-:W-:Y:S02]  /*11c0*/  IMAD R24, R24, c[0x0][0x198], RZ ;  /* 0x0000660018187a24 */ /* 0x000fe400078e02ff */
[C---:B------:R-:W-:Y:S02]  /*11d0*/  IMAD R32, R18.reuse, c[0x0][0x190], RZ ;  /* 0x0000640012207a24 */ /* 0x040fe400078e02ff */
[----:B------:R-:W-:Y:S01]  /*11e0*/  IMAD.IADD R35, R45, 0x1, R34 ;  /* 0x000000012d237824 */ /* 0x000fe200078e0222 */
[----:B------:R-:W-:Y:S01]  /*11f0*/  MOV R34, R44 ;  /* 0x0000002c00227202 */ /* 0x000fe20000000f00 */
[----:B------:R-:W-:Y:S02]  /*1200*/  IMAD R18, R18, c[0x0][0x370], RZ ;  /* 0x0000dc0012127a24 */ /* 0x000fe400078e02ff */
[----:B------:R-:W-:-:S02]  /*1210*/  IMAD R19, R17, c[0x0][0x1b8], RZ ;  /* 0x00006e0011137a24 */ /* 0x000fc400078e02ff */
[----:B------:R-:W-:Y:S02]  /*1220*/  IMAD.MOV.U32 R26, RZ, RZ, R40 ;  /* 0x000000ffff1a7224 */ /* 0x000fe400078e0028 */
[----:B------:R-:W-:Y:S02]  /*1230*/  IMAD R17, R17, c[0x0][0x1b0], RZ ;  /* 0x00006c0011117a24 */ /* 0x000fe400078e02ff */
[----:B------:R-:W-:-:S04]  /*1240*/  IMAD.WIDE.U32 R38, R183, c[0x0][0x198], RZ ;  /* 0x00006600b7267a25 */ /* 0x000fc800078e00ff */
[----:B------:R-:W-:Y:S02]  /*1250*/  IMAD R24, R183, c[0x0][0x19c], R24 ;  /* 0x00006700b7187a24 */ /* 0x000fe400078e0218 */
[----:B------:R-:W-:-:S04]  /*1260*/  IMAD.WIDE.U32 R36, R31, c[0x0][0x190], R184 ;  /* 0x000064001f247a25 */ /* 0x000fc800078e00b8 */
[C---:B------:R-:W-:Y:S02]  /*1270*/  IMAD R32, R31.reuse, c[0x0][0x194], R32 ;  /* 0x000065001f207a24 */ /* 0x040fe400078e0220 */
[C---:B------:R-:W-:Y:S02]  /*1280*/  IMAD R23, R31.reuse, c[0x0][0x374], R18 ;  /* 0x0000dd001f177a24 */ /* 0x040fe400078e0212 */
[----:B------:R-:W-:-:S04]  /*1290*/  IMAD.WIDE.U32 R30, R31, c[0x0][0x370], R20 ;  /* 0x0000dc001f1e7a25 */ /* 0x000fc800078e0014 */
[C---:B------:R-:W-:Y:S02]  /*12a0*/  IMAD R19, R8.reuse, c[0x0][0x1bc], R19 ;  /* 0x00006f0008137a24 */ /* 0x040fe400078e0213 */
[C---:B------:R-:W-:Y:S02]  /*12b0*/  IMAD R20, R8.reuse, c[0x0][0x1b4], R17 ;  /* 0x00006d0008147a24 */ /* 0x040fe400078e0211 */
[----:B------:R-:W-:-:S04]  /*12c0*/  IMAD.WIDE.U32 R34, R8, c[0x0][0x1b8], R34 ;  /* 0x00006e0008227a25 */ /* 0x000fc800078e0022 */
[----:B------:R-:W-:Y:S01]  /*12d0*/  IMAD.WIDE.U32 R26, R8, c[0x0][0x1b0], R26 ;  /* 0x00006c00081a7a25 */ /* 0x000fe200078e001a */
[----:B------:R-:W-:-:S03]  /*12e0*/  MOV R8, 0x4 ;  /* 0x0000000400087802 */ /* 0x000fc60000000f00 */
[----:B------:R-:W-:Y:S01]  /*12f0*/  IMAD.WIDE.U32 R42, R183, c[0x0][0x1a0], RZ ;  /* 0x00006800b72a7a25 */ /* 0x000fe200078e00ff */
[----:B------:R-:W-:-:S03]  /*1300*/  IADD3 R20, R27, R20, RZ ;  /* 0x000000141b147210 */ /* 0x000fc60007ffe0ff */
[----:B------:R-:W-:Y:S02]  /*1310*/  IMAD R28, R183, c[0x0][0x1a4], R28 ;  /* 0x00006900b71c7a24 */ /* 0x000fe400078e021c */
[----:B------:R-:W-:Y:S01]  /*1320*/  IMAD.IADD R25, R39, 0x1, R24 ;  /* 0x0000000127197824 */ /* 0x000fe200078e0218 */
[----:B------:R-:W-:Y:S01]  /*1330*/  MOV R24, R38 ;  /* 0x0000002600187202 */ /* 0x000fe20000000f00 */
[----:B------:R-:W-:Y:S01]  /*1340*/  IMAD.IADD R29, R43, 0x1, R28 ;  /* 0x000000012b1d7824 */ /* 0x000fe200078e021c */
[----:B------:R-:W-:Y:S01]  /*1350*/  MOV R28, R42 ;  /* 0x0000002a001c7202 */ /* 0x000fe20000000f00 */
[----:B------:R-:W-:-:S04]  /*1360*/  IMAD.WIDE R204, R15, R8, c[0x0][0x200] ;  /* 0x000080000fcc7625 */ /* 0x000fc800078e0208 */
[----:B------:R-:W-:Y:S01]  /*1370*/  IMAD.WIDE.U32 R24, R200, c[0x0][0x198], R24 ;  /* 0x00006600c8187a25 */ /* 0x000fe200078e0018 */
[----:B------:R-:W-:-:S03]  /*1380*/  MOV R203, R205 ;  /* 0x000000cd00cb7202 */ /* 0x000fc60000000f00 */
[----:B------:R-:W-:Y:S01]  /*1390*/  IMAD R15, R199, c[0x0][0x198], RZ ;  /* 0x00006600c70f7a24 */ /* 0x000fe200078e02ff */
[----:B------:R-:W-:Y:S01]  /*13a0*/  IADD3 R21, P0, R26, R24, RZ ;  /* 0x000000181a157210 */ /* 0x000fe20007f1e0ff */
[----:B------:R-:W-:Y:S02]  /*13b0*/  IMAD R16, R16, c[0x0][0x178], RZ ;  /* 0x00005e0010107a24 */ /* 0x000fe400078e02ff */
[----:B------:R-:W-:-:S04]  /*13c0*/  IMAD.WIDE.U32 R28, R200, c[0x0][0x1a0], R28 ;  /* 0x00006800c81c7a25 */ /* 0x000fc800078e001c */
[----:B------:R-:W-:Y:S01]  /*13d0*/  IMAD R27, R199, c[0x0][0x1a0], RZ ;  /* 0x00006800c71b7a24 */ /* 0x000fe200078e02ff */
[----:B------:R-:W-:Y:S01]  /*13e0*/  IADD3 R18, P2, R34, R28, RZ ;  /* 0x0000001c22127210 */ /* 0x000fe20007f5e0ff */
[----:B------:R-:W-:Y:S02]  /*13f0*/  IMAD R15, R200, c[0x0][0x19c], R15 ;  /* 0x00006700c80f7a24 */ /* 0x000fe400078e020f */
[----:B------:R-:W-:Y:S02]  /*1400*/  IMAD R17, R7, c[0x0][0x17c], R16 ;  /* 0x00005f0007117a24 */ /* 0x000fe400078e0210 */
[----:B------:R-:W-:Y:S01]  /*1410*/  IMAD.IADD R33, R37, 0x1, R32 ;  /* 0x0000000125217824 */ /* 0x000fe200078e0220 */
[----:B------:R-:W-:Y:S01]  /*1420*/  IADD3.X R20, R20, R25, R15, P0, !PT ;  /* 0x0000001914147210 */ /* 0x000fe200007fe40f */
[----:B------:R-:W-:Y:S02]  /*1430*/  IMAD.IADD R19, R35, 0x1, R19 ;  /* 0x0000000123137824 */ /* 0x000fe400078e0213 */
[----:B------:R-:W-:-:S02]  /*1440*/  IMAD R16, R200, c[0x0][0x1a4], R27 ;  /* 0x00006900c8107a24 */ /* 0x000fc400078e021b */
[----:B------:R-:W-:Y:S02]  /*1450*/  IMAD.MOV.U32 R32, RZ, RZ, R36 ;  /* 0x000000ffff207224 */ /* 0x000fe400078e0024 */
[----:B------:R-:W-:Y:S01]  /*1460*/  IMAD.IADD R31, R31, 0x1, R23 ;  /* 0x000000011f1f7824 */ /* 0x000fe200078e0217 */
[----:B------:R-:W-:Y:S01]  /*1470*/  IADD3.X R19, R19, R29, R16, P2, !PT ;  /* 0x0000001d13137210 */ /* 0x000fe200017fe410 */
[----:B------:R-:W-:Y:S01]  /*1480*/  IMAD R15, R22, c[0x0][0x378], RZ ;  /* 0x0000de00160f7a24 */ /* 0x000fe200078e02ff */
[C---:B------:R-:W-:Y:S01]  /*1490*/  LEA R24, P2, R18.reuse, c[0x0][0x170], 0x1 ;  /* 0x00005c0012187a11 */ /* 0x040fe200078408ff */
[----:B------:R-:W-:Y:S01]  /*14a0*/  IMAD.WIDE.U32 R32, R7, c[0x0][0x178], R32 ;  /* 0x00005e0007207a25 */ /* 0x000fe200078e0020 */
[----:B------:R-:W-:Y:S02]  /*14b0*/  LEA R16, P0, R21, c[0x0][0x168], 0x1 ;  /* 0x00005a0015107a11 */ /* 0x000fe400078008ff */
[----:B------:R-:W-:Y:S01]  /*14c0*/  LEA.HI.X R25, R18, c[0x0][0x174], R19, 0x1, P2 ;  /* 0x00005d0012197a11 */ /* 0x000fe200010f0c13 */
[----:B------:R-:W-:-:S02]  /*14d0*/  IMAD R15, R14, c[0x0][0x37c], R15 ;  /* 0x0000df000e0f7a24 */ /* 0x000fc400078e020f */
[----:B------:R-:W-:-:S04]  /*14e0*/  IMAD.WIDE.U32 R30, R14, c[0x0][0x378], R30 ;  /* 0x0000de000e1e7a25 */ /* 0x000fc800078e001e */
[----:B------:R-:W-:Y:S01]  /*14f0*/  IMAD.IADD R33, R33, 0x1, R17 ;  /* 0x0000000121217824 */ /* 0x000fe200078e0211 */
[----:B------:R-:W-:Y:S01]  /*1500*/  LEA.HI.X R17, R21, c[0x0][0x16c], R20, 0x1, P0 ;  /* 0x00005b0015117a11 */ /* 0x000fe200000f0c14 */
[----:B------:R-:W-:Y:S01]  /*1510*/  IMAD R19, R22, c[0x0][0x1a8], RZ ;  /* 0x00006a0016137a24 */ /* 0x000fe200078e02ff */
[----:B------:R-:W-:Y:S01]  /*1520*/  IADD3 R18, R31, R15, RZ ;  /* 0x0000000f1f127210 */ /* 0x000fe20007ffe0ff */
[----:B------:R-:W-:Y:S01]  /*1530*/  IMAD.WIDE.U32 R32, R14, c[0x0][0x1a8], R32 ;  /* 0x00006a000e207a25 */ /* 0x000fe200078e0020 */
[----:B------:R-:W-:Y:S02]  /*1540*/  LEA R222, P0, R30, c[0x0][0x330], 0x1 ;  /* 0x0000cc001ede7a11 */ /* 0x000fe400078008ff */
[----:B------:R-:W-:Y:S01]  /*1550*/  MOV R21, c[0x0][0x374] ;  /* 0x0000dd0000157a02 */ /* 0x000fe20000000f00 */
[----:B------:R-:W-:Y:S01]  /*1560*/  IMAD R15, R14, c[0x0][0x1ac], R19 ;  /* 0x00006b000e0f7a24 */ /* 0x000fe200078e0213 */
[----:B------:R-:W-:Y:S01]  /*1570*/  LEA.HI.X R223, R30, c[0x0][0x334], R18, 0x1, P0 ;  /* 0x0000cd001edf7a11 */ /* 0x000fe200000f0c12 */
[----:B------:R-:W-:Y:S01]  /*1580*/  IMAD.MOV.U32 R19, RZ, RZ, c[0x0][0x190] ;  /* 0x00006400ff137624 */ /* 0x000fe200078e00ff */
[----:B------:R-:W-:Y:S01]  /*1590*/  IADD3 R28, P0, R24, UR34, RZ ;  /* 0x00000022181c7c10 */ /* 0x000fe2000ff1e0ff */
[----:B------:R-:W-:Y:S01]  /*15a0*/  IMAD.SHL.U32 R213, R182, 0x2, RZ ;  /* 0x00000002b6d57824 */ /* 0x000fe200078e00ff */
[----:B------:R-:W-:Y:S01]  /*15b0*/  IADD3 R15, R33, R15, RZ ;  /* 0x0000000f210f7210 */ /* 0x000fe20007ffe0ff */
[----:B------:R-:W-:Y:S01]  /*15c0*/  IMAD.MOV.U32 R23, RZ, RZ, c[0x0][0x370] ;  /* 0x0000dc00ff177624 */ /* 0x000fe200078e00ff */
[----:B------:R-:W-:Y:S01]  /*15d0*/  IADD3.X R29, R25, UR5, RZ, P0, !PT ;  /* 0x00000005191d7c10 */ /* 0x000fe200087fe4ff */
[----:B------:R-:W-:Y:S01]  /*15e0*/  IMAD.SHL.U32 R207, R179, 0x4, RZ ;  /* 0x00000004b3cf7824 */ /* 0x000fe200078e00ff */
[----:B------:R-:W-:Y:S01]  /*15f0*/  IADD3 R26, P0, R28, UR34, RZ ;  /* 0x000000221c1a7c10 */ /* 0x000fe2000ff1e0ff */
[----:B------:R-:W-:Y:S01]  /*1600*/  @!PT LDS RZ, [RZ] ;  /* 0x00000000fffff984 */ /* 0x000fe20000000800 */
[----:B------:R-:W-:Y:S01]  /*1610*/  @!PT LDS RZ, [RZ] ;  /* 0x00000000fffff984 */ /* 0x000fe20000000800 */
[----:B------:R-:W-:Y:S01]  /*1620*/  @!PT LDS RZ, [RZ] ;  /* 0x00000000fffff984 */ /* 0x000fe20000000800 */
[----:B------:R1:W-:Y:S01]  /*1630*/  LDGSTS.E.BYPASS.LTC128B.128 [R213+0xa000], [R24.64] ;  /* 0x0a00000018d57fae */ /* 0x0003e2000b901d5e */
[----:B------:R-:W-:-:S02]  /*1640*/  LEA R224, P1, R32, c[0x0][0x160], 0x1 ;  /* 0x0000580020e07a11 */ /* 0x000fc400078208ff */
[----:B------:R-:W-:Y:S01]  /*1650*/  IADD3.X R27, R29, UR5, RZ, P0, !PT ;  /* 0x000000051d1b7c10 */ /* 0x000fe200087fe4ff */
[----:B------:R2:W-:Y:S01]  /*1660*/  LDGSTS.E.BYPASS.LTC128B.128 [R213+0xb000], [R28.64] ;  /* 0x0b0000001cd57fae */ /* 0x0005e2000b901d5e */
[----:B------:R-:W-:Y:S01]  /*1670*/  IADD3 R30, P0, R26, UR34, RZ ;  /* 0x000000221a1e7c10 */ /* 0x000fe2000ff1e0ff */
[----:B------:R-:W-:Y:S01]  /*1680*/  ULEA.HI UR34, UR35, UR35, URZ, 0x1 ;  /* 0x0000002323227291 */ /* 0x000fe2000f8f083f */
[----:B------:R-:W-:Y:S01]  /*1690*/  LEA.HI.X R225, R32, c[0x0][0x164], R15, 0x1, P1 ;  /* 0x0000590020e17a11 */ /* 0x000fe200008f0c0f */
[----:B------:R3:W-:Y:S01]  /*16a0*/  LDGSTS.E.BYPASS.LTC128B.128 [R213+0xc000], [R26.64] ;  /* 0x0c0000001ad57fae */ /* 0x0007e2000b901d5e */
[----:B------:R-:W-:Y:S01]  /*16b0*/  IADD3.X R31, R27, UR5, RZ, P0, !PT ;  /* 0x000000051b1f7c10 */ /* 0x000fe200087fe4ff */
[----:B------:R-:W-:Y:S01]  /*16c0*/  ULOP3.LUT UR34, UR34, 0xfffffffe, URZ, 0xc0, !UPT ;  /* 0xfffffffe22227892 */ /* 0x000fe2000f8ec03f */
[----:B------:R-:W-:Y:S01]  /*16d0*/  MOV R15, c[0x0][0x194] ;  /* 0x00006500000f7a02 */ /* 0x000fe20000000f00 */
[----:B------:R-:W-:Y:S01]  /*16e0*/  ULDC.64 UR4, c[0x0][0x198] ;  /* 0x0000660000047ab9 */ /* 0x000fe20000000a00 */
[----:B------:R-:W-:Y:S01]  /*16f0*/  LEA R18, P0, R19, R224, 0x6 ;  /* 0x000000e013127211 */ /* 0x000fe200078030ff */
[----:B------:R-:W-:Y:S01]  /*1700*/  UIADD3 UR34, UR35, -UR34, URZ ;  /* 0x8000002223227290 */ /* 0x000fe2000fffe03f */
[----:B------:R-:W-:Y:S01]  /*1710*/  LEA R20, P1, R23, R222, 0x6 ;  /* 0x000000de17147211 */ /* 0x000fe200078230ff */
[----:B------:R-:W-:Y:S01]  /*1720*/  USHF.L.U64.HI UR5, UR4, UR8, UR5 ;  /* 0x0000000804057299 */ /* 0x000fe20008010205 */
[----:B------:R-:W-:Y:S01]  /*1730*/  LEA.HI.X R19, R19, R225, R15, 0x6, P0 ;  /* 0x000000e113137211 */ /* 0x000fe200000f340f */
[----:B------:R-:W-:Y:S01]  /*1740*/  UISETP.NE.AND UP0, UPT, UR34, 0x1, UPT ;  /* 0x000000012200788c */ /* 0x000fe2000bf05270 */
[----:B------:R-:W-:Y:S01]  /*1750*/  IADD3 R15, R182, 0x1000, RZ ;  /* 0x00001000b60f7810 */ /* 0x000fe20007ffe0ff */
[----:B------:R-:W-:Y:S01]  /*1760*/  USHF.L.U32 UR34, UR4, 0x6, URZ ;  /* 0x0000000604227899 */ /* 0x000fe2000800063f */
[----:B------:R-:W-:Y:S01]  /*1770*/  LEA.HI.X R21, R23, R223, R21, 0x6, P1 ;  /* 0x000000df17157211 */ /* 0x000fe200008f3415 */
[----:B------:R4:W-:Y:S01]  /*1780*/  LDGSTS.E.BYPASS.LTC128B.128 [R213+0xd000], [R30.64] ;  /* 0x0d0000001ed57fae */ /* 0x0009e2000b901d5e */
[----:B------:R-:W-:-:S02]  /*1790*/  SHF.L.U64.HI R14, R179, 0x2, R186 ;  /* 0x00000002b30e7819 */ /* 0x000fc400000102ba */
[----:B------:R-:W-:Y:S01]  /*17a0*/  PLOP3.LUT P2, PT, PT, PT, UP0, 0x80, 0x0 ;  /* 0x000000000000781c */ /* 0x000fe20003f4f008 */
[----:B------:R-:W0:Y:S01]  /*17b0*/  LDGDEPBAR ;  /* 0x00000000000079af */ /* 0x000e220000000000 */
[----:B-1----:R-:W-:Y:S02]  /*17c0*/  IADD3 R24, P0, R16, UR34, RZ ;  /* 0x0000002210187c10 */ /* 0x002fe4000ff1e0ff */
[----:B------:R-:W-:Y:S01]  /*17d0*/  SEL R15, R15, R182, !P2 ;  /* 0x000000b60f0f7207 */ /* 0x000fe20005000000 */
[----:B------:R4:W-:Y:S01]  /*17e0*/  LDGSTS.E.BYPASS.LTC128B.128 [R213+0x4000], [R222.64] ;  /* 0x04000000ded57fae */ /* 0x0009e2000b901d5e */
[----:B------:R-:W-:Y:S02]  /*17f0*/  IADD3.X R25, R17, UR5, RZ, P0, !PT ;  /* 0x0000000511197c10 */ /* 0x000fe400087fe4ff */
[----:B------:R-:W-:Y:S01]  /*1800*/  SHF.L.U32 R212, R15, 0x1, RZ ;  /* 0x000000010fd47819 */ /* 0x000fe200000006ff */
[----:B------:R4:W-:Y:S01]  /*1810*/  LDGSTS.E.BYPASS.LTC128B.128 [R213+0x5000], [R20.64] ;  /* 0x0500000014d57fae */ /* 0x0009e2000b901d5e */
[----:B---3--:R-:W-:-:S02]  /*1820*/  IADD3 R26, P0, R24, UR34, RZ ;  /* 0x00000022181a7c10 */ /* 0x008fc4000ff1e0ff */
[----:B------:R-:W-:Y:S01]  /*1830*/  IADD3 R22, P1, R207, R204, RZ ;  /* 0x000000cccf167210 */ /* 0x000fe20007f3e0ff */
[----:B------:R4:W-:Y:S01]  /*1840*/  LDGSTS.E.BYPASS.LTC128B.128 [R212], [R224.64] ;  /* 0x00000000e0d47fae */ /* 0x0009e2000b901d5e */
[----:B------:R-:W-:Y:S02]  /*1850*/  IADD3.X R27, R25, UR5, RZ, P0, !PT ;  /* 0x00000005191b7c10 */ /* 0x000fe400087fe4ff */
[----:B--2---:R-:W-:Y:S01]  /*1860*/  IADD3 R28, P0, R26, UR34, RZ ;  /* 0x000000221a1c7c10 */ /* 0x004fe2000ff1e0ff */
[----:B------:R4:W-:Y:S01]  /*1870*/  LDGSTS.E.BYPASS.LTC128B.128 [R212+0x1000], [R18.64] ;  /* 0x0100000012d47fae */ /* 0x0009e2000b901d5e */
[----:B------:R-:W-:Y:S02]  /*1880*/  IMAD.X R23, R14, 0x1, R203, P1 ;  /* 0x000000010e177824 */ /* 0x000fe400008e06cb */
[----:B------:R-:W-:Y:S01]  /*1890*/  IADD3.X R29, R27, UR5, RZ, P0, !PT ;  /* 0x000000051b1d7c10 */ /* 0x000fe200087fe4ff */
[----:B------:R4:W-:Y:S04]  /*18a0*/  LDGSTS.E.BYPASS.LTC128B.128 [R213+0x6000], [R16.64] ;  /* 0x0600000010d57fae */ /* 0x0009e8000b901d5e */
[----:B------:R4:W-:Y:S04]  /*18b0*/  LDGSTS.E.BYPASS.LTC128B.128 [R213+0x7000], [R24.64] ;  /* 0x0700000018d57fae */ /* 0x0009e8000b901d5e */
[----:B------:R4:W-:Y:S04]  /*18c0*/  LDGSTS.E.BYPASS.LTC128B.128 [R213+0x8000], [R26.64] ;  /* 0x080000001ad57fae */ /* 0x0009e8000b901d5e */
[----:B------:R4:W-:Y:S04]  /*18d0*/  LDGSTS.E.BYPASS.LTC128B.128 [R213+0x9000], [R28.64] ;  /* 0x090000001cd57fae */ /* 0x0009e8000b901d5e */
[----:B------:R-:W0:Y:S01]  /*18e0*/  LDGDEPBAR ;  /* 0x00000000000079af */ /* 0x000e220000000000 */
[----:B------:R-:W-:-:S02]  /*18f0*/  IMAD R14, R181, UR26, R180 ;  /* 0x0000001ab50e7c24 */ /* 0x000fc4000f8e02b4 */
[----:B------:R-:W-:Y:S01]  /*1900*/  IMAD.WIDE R12, R7, c[0x0][0x224], R12 ;  /* 0x00008900070c7a25 */ /* 0x000fe200078e020c */
[----:B------:R-:W-:Y:S01]  /*1910*/  UIMAD UR27, UR27, UR9, UR10 ;  /* 0x000000091b1b72a4 */ /* 0x000fe2000f8e020a */
[----:B------:R4:W5:Y:S01]  /*1920*/  LDG.E R211, [R22.64] ;  /* 0x0000001e16d37981 */ /* 0x000962000c1e1900 */
[----:B------:R-:W-:Y:S02]  /*1930*/  IADD3 R11, P1, P0, R14, UR25, R11 ;  /* 0x000000190e0b7c10 */ /* 0x000fe4000f83e00b */
[----:B------:R-:W-:Y:S01]  /*1940*/  SHF.R.S32.HI R7, RZ, 0x1f, R14 ;  /* 0x0000001fff077819 */ /* 0x000fe2000001140e */
[----:B------:R4:W5:Y:S03]  /*1950*/  LDG.E R210, [R22.64+0x20] ;  /* 0x0000201e16d27981 */ /* 0x000966000c1e1900 */
[----:B------:R-:W-:Y:S01]  /*1960*/  IADD3.X R7, R7, UR11, R10, P1, P0 ;  /* 0x0000000b07077c10 */ /* 0x000fe20008fe040a */
[----:B------:R4:W5:Y:S01]  /*1970*/  LDG.E R209, [R22.64+0x80] ;  /* 0x0000801e16d17981 */ /* 0x000962000c1e1900 */
[----:B------:R-:W-:-:S03]  /*1980*/  IADD3 R10, P0, R11, R6, RZ ;  /* 0x000000060b0a7210 */ /* 0x000fc60007f1e0ff */
[----:B------:R4:W5:Y:S01]  /*1990*/  LDG.E R208, [R22.64+0xa0] ;  /* 0x0000a01e16d07981 */ /* 0x000962000c1e1900 */
[----:B------:R-:W-:Y:S01]  /*19a0*/  UIADD3 UR27, UR29, UR27, URZ ;  /* 0x0000001b1d1b7290 */ /* 0x000fe2000fffe03f */
[----:B------:R-:W-:Y:S01]  /*19b0*/  IMAD.X R11, R7, 0x1, R4, P0 ;  /* 0x00000001070b7824 */ /* 0x000fe200000e0604 */
[----:B------:R-:W-:Y:S01]  /*19c0*/  IADD3 R4, -R214, c[0x0][0x214], R5 ;  /* 0x00008500d6047a10 */ /* 0x000fe20007ffe105 */
[----:B------:R-:W-:Y:S01]  /*19d0*/  CS2R R94, SRZ ;  /* 0x00000000005e7805 */ /* 0x000fe2000001ff00 */
[----:B------:R-:W-:Y:S01]  /*19e0*/  IADD3 R2, P1, R12, R2, RZ ;  /* 0x000000020c027210 */ /* 0x000fe20007f3e0ff */
[----:B------:R-:W-:Y:S01]  /*19f0*/  CS2R R92, SRZ ;  /* 0x00000000005c7805 */ /* 0x000fe2000001ff00 */
[----:B------:R-:W-:Y:S01]  /*1a00*/  IADD3 R4, R4, -c[0x0][0x2e8], RZ ;  /* 0x8000ba0004047a10 */ /* 0x000fe20007ffe0ff */
[----:B------:R-:W-:-:S04]  /*1a10*/  DEPBAR.LE SB0, 0x1 ;  /* 0x000080400000791a */ /* 0x000fc80000000000 */
[----:B------:R-:W-:Y:S01]  /*1a20*/  SHF.R.S32.HI R201, RZ, 0x1f, R4 ;  /* 0x0000001fffc97819 */ /* 0x000fe20000011404 */
[C---:B------:R-:W-:Y:S01]  /*1a30*/  IMAD R7, R2.reuse, UR27, RZ ;  /* 0x0000001b02077c24 */ /* 0x040fe2000f8e02ff */
[----:B------:R-:W-:Y:S01]  /*1a40*/  IADD3.X R0, R13, R0, RZ, P1, !PT ;  /* 0x000000000d007210 */ /* 0x000fe20000ffe4ff */
[----:B------:R-:W-:Y:S01]  /*1a50*/  BAR.SYNC.DEFER_BLOCKING 0x0 ;  /* 0x0000000000007b1d */ /* 0x000fe20000010000 */
[----:B------:R-:W-:Y:S01]  /*1a60*/  LEA.HI R201, R201, R4, RZ, 0x6 ;  /* 0x00000004c9c97211 */ /* 0x000fe200078f30ff */
[----:B------:R-:W-:Y:S01]  /*1a70*/  IMAD.WIDE.U32 R10, R2, UR28, R10 ;  /* 0x0000001c020a7c25 */ /* 0x000fe2000f8e000a */
[----:B------:R-:W-:Y:S01]  /*1a80*/  IADD3 R9, R9, UR32, RZ ;  /* 0x0000002009097c10 */ /* 0x000fe2000fffe0ff */
[----:B------:R-:W-:Y:S01]  /*1a90*/  CS2R R98, SRZ ;  /* 0x0000000000627805 */ /* 0x000fe2000001ff00 */
[----:B------:R-:W-:Y:S01]  /*1aa0*/  SHF.R.S32.HI R201, RZ, 0x6, R201 ;  /* 0x00000006ffc97819 */ /* 0x000fe200000114c9 */
[----:B------:R-:W-:Y:S01]  /*1ab0*/  IMAD R0, R0, UR28, R7 ;  /* 0x0000001c00007c24 */ /* 0x000fe2000f8e0207 */
[C---:B------:R-:W-:Y:S01]  /*1ac0*/  LEA R220, P0, R10.reuse, c[0x0][0x350], 0x2 ;  /* 0x0000d4000adc7a11 */ /* 0x040fe200078010ff */
[----:B------:R-:W-:Y:S01]  /*1ad0*/  CS2R R96, SRZ ;  /* 0x0000000000607805 */ /* 0x000fe2000001ff00 */
[----:B------:R-:W-:Y:S01]  /*1ae0*/  IMNMX R201, RZ, R201, !PT ;  /* 0x000000c9ffc97217 */ /* 0x000fe20007800200 */
[----:B------:R-:W-:Y:S01]  /*1af0*/  CS2R R90, SRZ ;  /* 0x00000000005a7805 */ /* 0x000fe2000001ff00 */
[----:B------:R-:W-:Y:S01]  /*1b00*/  IADD3 R0, R11, R0, RZ ;  /* 0x000000000b007210 */ /* 0x000fe20007ffe0ff */
[----:B------:R-:W-:Y:S01]  /*1b10*/  CS2R R88, SRZ ;  /* 0x0000000000587805 */ /* 0x000fe2000001ff00 */
[----:B------:R-:W-:Y:S01]  /*1b20*/  CS2R R86, SRZ ;  /* 0x0000000000567805 */ /* 0x000fe2000001ff00 */
[----:B------:R-:W-:Y:S01]  /*1b30*/  CS2R R84, SRZ ;  /* 0x0000000000547805 */ /* 0x000fe2000001ff00 */
[----:B------:R-:W-:Y:S01]  /*1b40*/  LEA.HI.X R221, R10, c[0x0][0x354], R0, 0x2, P0 ;  /* 0x0000d5000add7a11 */ /* 0x000fe200000f1400 */
[----:B------:R-:W-:Y:S01]  /*1b50*/  CS2R R78, SRZ ;  /* 0x00000000004e7805 */ /* 0x000fe2000001ff00 */
[----:B------:R-:W-:Y:S01]  /*1b60*/  ISETP.LT.AND P0, PT, R201, UR33, PT ;  /* 0x00000021c9007c0c */ /* 0x000fe2000bf01270 */
[----:B------:R-:W-:Y:S01]  /*1b70*/  CS2R R76, SRZ ;  /* 0x00000000004c7805 */ /* 0x000fe2000001ff00 */
[----:B------:R-:W-:Y:S01]  /*1b80*/  CS2R R82, SRZ ;  /* 0x0000000000527805 */ /* 0x000fe2000001ff00 */
[----:B------:R-:W-:Y:S01]  /*1b90*/  CS2R R80, SRZ ;  /* 0x0000000000507805 */ /* 0x000fe2000001ff00 */
[----:B------:R-:W-:Y:S01]  /*1ba0*/  CS2R R74, SRZ ;  /* 0x00000000004a7805 */ /* 0x000fe2000001ff00 */
[----:B------:R-:W-:Y:S01]  /*1bb0*/  CS2R R72, SRZ ;  /* 0x0000000000487805 */ /* 0x000fe2000001ff00 */
[----:B------:R-:W-:Y:S01]  /*1bc0*/  CS2R R70, SRZ ;  /* 0x0000000000467805 */ /* 0x000fe2000001ff00 */
[----:B------:R4:W1:Y:S01]  /*1bd0*/  LDSM.16.M88.4 R132, [R171+0xa000] ;  /* 0x00a00000ab84783b */ /* 0x0008620000000200 */
[----:B------:R-:W-:Y:S01]  /*1be0*/  CS2R R68, SRZ ;  /* 0x0000000000447805 */ /* 0x000fe2000001ff00 */
[----:B------:R-:W-:Y:S01]  /*1bf0*/  CS2R R62, SRZ ;  /* 0x00000000003e7805 */ /* 0x000fe2000001ff00 */
[----:B------:R-:W-:Y:S01]  /*1c00*/  CS2R R60, SRZ ;  /* 0x00000000003c7805 */ /* 0x000fe2000001ff00 */
[----:B------:R4:W2:Y:S01]  /*1c10*/  LDSM.16.M88.4 R136, [R171+0xa800] ;  /* 0x00a80000ab88783b */ /* 0x0008a20000000200 */
[----:B------:R-:W-:Y:S01]  /*1c20*/  CS2R R66, SRZ ;  /* 0x0000000000427805 */ /* 0x000fe2000001ff00 */
[----:B------:R-:W-:Y:S01]  /*1c30*/  CS2R R64, SRZ ;  /* 0x0000000000407805 */ /* 0x000fe2000001ff00 */
[----:B------:R-:W-:Y:S01]  /*1c40*/  CS2R R58, SRZ ;  /* 0x00000000003a7805 */ /* 0x000fe2000001ff00 */
[----:B------:R4:W3:Y:S01]  /*1c50*/  LDSM.16.M88.4 R140, [R165+0xa000] ;  /* 0x00a00000a58c783b */ /* 0x0008e20000000200 */
[----:B------:R-:W-:Y:S01]  /*1c60*/  CS2R R56, SRZ ;  /* 0x0000000000387805 */ /* 0x000fe2000001ff00 */
[----:B------:R-:W-:Y:S01]  /*1c70*/  CS2R R54, SRZ ;  /* 0x0000000000367805 */ /* 0x000fe2000001ff00 */
[----:B------:R-:W-:Y:S01]  /*1c80*/  CS2R R52, SRZ ;  /* 0x0000000000347805 */ /* 0x000fe2000001ff00 */
[----:B------:R4:W1:Y:S01]  /*1c90*/  LDSM.16.M88.4 R144, [R165+0xa800] ;  /* 0x00a80000a590783b */ /* 0x0008620000000200 */
        /* <DEDUP_REMOVED lines=10> */
[----:B------:R-:W-:Y:S01]  /*1d40*/  IMAD.WIDE R8, R9, R8, c[0x0][0x3c8] ;  /* 0x0000f20009087625 */ /* 0x000fe200078e0208 */
[----:B------:R4:W1:Y:S04]  /*1d50*/  LDSM.16.M88.4 R156, [R3+0xa000] ;  /* 0x00a00000039c783b */ /* 0x0008680000000200 */
[----:B------:R4:W1:Y:S01]  /*1d60*/  LDSM.16.M88.4 R160, [R3+0xa800] ;  /* 0x00a8000003a0783b */ /* 0x0008620000000200 */
[----:B------:R-:W-:Y:S05]  /*1d70*/  @!P0 BRA `(.L_x_73) ;  /* 0x00002c6000008947 */ /* 0x000fea0003800000 */
[----:B------:R-:W4:Y:S01]  /*1d80*/  S2R R0, SR_TID.X ;  /* 0x0000000000007919 */ /* 0x000f220000002100 */
[----:B------:R-:W-:Y:S01]  /*1d90*/  IMAD.MOV.U32 R167, RZ, RZ, 0x20 ;  /* 0x00000020ffa77424 */ /* 0x000fe200078e00ff */
[----:B------:R-:W-:Y:S01]  /*1da0*/  IADD3 R5, R5, c[0x0][0x214], RZ ;  /* 0x0000850005057a10 */ /* 0x000fe20007ffe0ff */
[----:B------:R-:W-:-:S02]  /*1db0*/  IMAD.MOV.U32 R175, RZ, RZ, 0x40 ;  /* 0x00000040ffaf7424 */ /* 0x000fc400078e00ff */
[----:B------:R-:W-:Y:S01]  /*1dc0*/  IMAD.MOV.U32 R206, RZ, RZ, R8 ;  /* 0x000000ffffce7224 */ /* 0x000fe200078e0008 */
[----:B------:R-:W-:Y:S01]  /*1dd0*/  IADD3 R198, -R214, 0x80, R5 ;  /* 0x00000080d6c67810 */ /* 0x000fe20007ffe105 */
[----:B------:R-:W-:Y:S02]  /*1de0*/  IMAD.MOV.U32 R205, RZ, RZ, R9 ;  /* 0x000000ffffcd7224 */ /* 0x000fe400078e0009 */
[----:B------:R-:W-:Y:S01]  /*1df0*/  IMAD.MOV.U32 R95, RZ, RZ, RZ ;  /* 0x000000ffff5f7224 */ /* 0x000fe200078e00ff */
[----:B----4-:R-:W-:-:S04]  /*1e00*/  SHF.R.S32.HI R7, RZ, 0x1f, R0 ;  /* 0x0000001fff077819 */ /* 0x010fc80000011400 */
[----:B------:R-:W-:-:S04]  /*1e10*/  LEA.HI R7, R7, R0, RZ, 0x4 ;  /* 0x0000000007077211 */ /* 0x000fc800078f20ff */
[----:B------:R-:W-:-:S05]  /*1e20*/  LOP3.LUT R7, R7, 0xfffffff0, RZ, 0xc0, !PT ;  /* 0xfffffff007077812 */ /* 0x000fca00078ec0ff */
[----:B------:R-:W-:-:S05]  /*1e30*/  IMAD.IADD R7, R0, 0x1, -R7 ;  /* 0x0000000100077824 */ /* 0x000fca00078e0a07 */
[----:B------:R-:W-:-:S04]  /*1e40*/  SHF.R.S32.HI R0, RZ, 0x1f, R7 ;  /* 0x0000001fff007819 */ /* 0x000fc80000011407 */
[----:B------:R-:W-:-:S04]  /*1e50*/  LEA.HI R0, R0, R7, RZ, 0x3 ;  /* 0x0000000700007211 */ /* 0x000fc800078f18ff */
[----:B------:R-:W-:-:S05]  /*1e60*/  LOP3.LUT R0, R0, 0xfffffff8, RZ, 0xc0, !PT ;  /* 0xfffffff800007812 */ /* 0x000fca00078ec0ff */
[----:B------:R-:W-:Y:S01]  /*1e70*/  IMAD.IADD R0, R7, 0x1, -R0 ;  /* 0x0000000107007824 */ /* 0x000fe200078e0a00 */
[----:B------:R-:W-:-:S04]  /*1e80*/  IADD3 R7, R174, 0x1000, RZ ;  /* 0x00001000ae077810 */ /* 0x000fc80007ffe0ff */
[C---:B------:R-:W-:Y:S02]  /*1e90*/  LOP3.LUT P0, RZ, R0.reuse, 0x2, RZ, 0xc0, !PT ;  /* 0x0000000200ff7812 */ /* 0x040fe4000780c0ff */
[----:B------:R-:W-:Y:S02]  /*1ea0*/  LOP3.LUT P1, RZ, R0, 0x4, RZ, 0xc0, !PT ;  /* 0x0000000400ff7812 */ /* 0x000fe4000782c0ff */
[----:B------:R-:W-:Y:S02]  /*1eb0*/  IADD3 R0, R173, 0x1000, RZ ;  /* 0x00001000ad007810 */ /* 0x000fe40007ffe0ff */
[----:B------:R-:W-:Y:S02]  /*1ec0*/  SEL R168, R7, R174, !P2 ;  /* 0x000000ae07a87207 */ /* 0x000fe40005000000 */
[----:B------:R-:W-:Y:S02]  /*1ed0*/  SEL R169, R0, R173, !P2 ;  /* 0x000000ad00a97207 */ /* 0x000fe40005000000 */
[----:B------:R-:W-:Y:S01]  /*1ee0*/  SEL R167, R167, 0xffffffe0, !P0 ;  /* 0xffffffe0a7a77807 */ /* 0x000fe20004000000 */
[----:B------:R-:W-:Y:S01]  /*1ef0*/  IMAD.SHL.U32 R168, R168, 0x2, RZ ;  /* 0x00000002a8a87824 */ /* 0x000fe200078e00ff */
[----:B------:R-:W-:Y:S01]  /*1f00*/  SEL R175, R175, 0xffffffc0, !P1 ;  /* 0xffffffc0afaf7807 */ /* 0x000fe20004800000 */
[----:B------:R-:W-:-:S02]  /*1f10*/  IMAD.SHL.U32 R169, R169, 0x2, RZ ;  /* 0x00000002a9a97824 */ /* 0x000fc400078e00ff */
[----:B------:R-:W-:Y:S01]  /*1f20*/  IMAD.MOV.U32 R218, RZ, RZ, c[0x0][0x22c] ;  /* 0x00008b00ffda7624 */ /* 0x000fe200078e00ff */
[----:B------:R-:W-:Y:S01]  /*1f30*/  SHF.L.U64.HI R216, R179, 0x2, R186 ;  /* 0x00000002b3d87819 */ /* 0x000fe200000102ba */
[----:B------:R-:W-:Y:S01]  /*1f40*/  IMAD.SHL.U32 R166, R174, 0x2, RZ ;  /* 0x00000002aea67824 */ /* 0x000fe200078e00ff */
[----:B------:R-:W-:Y:S01]  /*1f50*/  MOV R217, 0x40 ;  /* 0x0000004000d97802 */ /* 0x000fe20000000f00 */
[----:B------:R-:W-:-:S02]  /*1f60*/  IMAD R218, R218, c[0x0][0x1c0], RZ ;  /* 0x00007000dada7a24 */ /* 0x000fc400078e02ff */
[----:B------:R-:W-:Y:S01]  /*1f70*/  IMAD.IADD R0, R172, 0x1, R167 ;  /* 0x00000001ac007824 */ /* 0x000fe200078e02a7 */
[----:B------:R-:W-:Y:S02]  /*1f80*/  IADD3 R2, R167, R166, RZ ;  /* 0x000000a6a7027210 */ /* 0x000fe40007ffe0ff */
[----:B------:R-:W-:Y:S02]  /*1f90*/  LEA R218, -R218, RZ, 0x6 ;  /* 0x000000ffdada7211 */ /* 0x000fe400078e31ff */
.L_x_76:
[----:B------:R-:W0:Y:S01]  /*1fa0*/  LDGDEPBAR ;  /* 0x00000000000079af */ /* 0x000e220000000000 */
[C---:B------:R-:W-:Y:S01]  /*1fb0*/  IMAD.IADD R176, R168.reuse, 0x1, R167 ;  /* 0x00000001a8b07824 */ /* 0x040fe200078e02a7 */
[----:B------:R-:W-:Y:S01]  /*1fc0*/  USHF.L.U32 UR4, UR35, 0x6, URZ ;  /* 0x0000000623047899 */ /* 0x000fe2000800063f */
[--C-:B------:R-:W-:Y:S01]  /*1fd0*/  IMAD.IADD R177, R168, 0x1, R175.reuse ;  /* 0x00000001a8b17824 */ /* 0x100fe200078e02af */
[----:B-----5:R-:W-:Y:S01]  /*1fe0*/  FSETP.NEU.FTZ.AND P0, PT, R211, -INF , PT ;  /* 0xff800000d300780b */ /* 0x020fe20003f1d000 */
[----:B------:R-:W-:Y:S01]  /*1ff0*/  IMAD.IADD R175, R176, 0x1, R175 ;  /* 0x00000001b0af7824 */ /* 0x000fe200078e02af */
[----:B------:R-:W-:Y:S01]  /*2000*/  ISETP.LT.AND P5, PT, R201, UR35, PT ;  /* 0x00000023c9007c0c */ /* 0x000fe2000bfa1270 */
[----:B------:R-:W-:Y:S01]  /*2010*/  FMUL.FTZ R226, R211, 1.4426950216293334961 ;  /* 0x3fb8aa3bd3e27820 */ /* 0x000fe20000410000 */
[----:B------:R-:W-:Y:S01]  /*2020*/  ISETP.LE.AND P3, PT, R198, UR4, PT ;  /* 0x00000004c6007c0c */ /* 0x000fe2000bf63270 */
[----:B------:R-:W-:Y:S11]  /*2030*/  FMUL.FTZ R228, R209, 1.4426950216293334961 ;  /* 0x3fb8aa3bd1e47820 */ /* 0x000ff60000410000 */
[----:B------:R-:W-:Y:S01]  /*2040*/  @!UPT UIADD3 URZ, URZ, URZ, URZ ;  /* 0x0000003f3f3ff290 */ /* 0x000fe2000fffe03f */
[----:B------:R-:W-:Y:S01]  /*2050*/  @!P3 IMAD R251, R189, 0x80, R178 ;  /* 0x00000080bdfbb824 */ /* 0x000fe200078e02b2 */
[----:B------:R-:W-:Y:S01]  /*2060*/  @!P3 IADD3 R229, R187, UR4, R214 ;  /* 0x00000004bbe5bc10 */ /* 0x000fe2000fffe0d6 */
[----:B------:R-:W-:Y:S04]  /*2070*/  DEPBAR.LE SB0, 0x0 ;  /* 0x000080000000791a */ /* 0x000fe80000000000 */
[----:B------:R-:W-:Y:S01]  /*2080*/  BAR.SYNC.DEFER_BLOCKING 0x0 ;  /* 0x0000000000007b1d */ /* 0x000fe20000010000 */
[C---:B------:R-:W-:Y:S02]  /*2090*/  @!P3 IADD3 R231, R251.reuse, 0x1, RZ ;  /* 0x00000001fbe7b810 */ /* 0x040fe40007ffe0ff */
[C---:B------:R-:W-:Y:S02]  /*20a0*/  @!P3 IADD3 R238, R251.reuse, 0x8, RZ ;  /* 0x00000008fbeeb810 */ /* 0x040fe40007ffe0ff */
[C---:B------:R-:W-:Y:S02]  /*20b0*/  @!P3 IADD3 R239, R251.reuse, 0x9, RZ ;  /* 0x00000009fbefb810 */ /* 0x040fe40007ffe0ff */
[C---:B------:R-:W-:Y:S02]  /*20c0*/  @!P3 IADD3 R248, R251.reuse, 0x10, RZ ;  /* 0x00000010fbf8b810 */ /* 0x040fe40007ffe0ff */
[----:B------:R-:W-:Y:S02]  /*20d0*/  @!P3 IADD3 R249, R251, 0x11, RZ ;  /* 0x00000011fbf9b810 */ /* 0x000fe40007ffe0ff */
[C---:B------:R-:W-:Y:S02]  /*20e0*/  @!P3 IADD3 R227, R229.reuse, 0x8, RZ ;  /* 0x00000008e5e3b810 */ /* 0x040fe40007ffe0ff */
[C---:B------:R-:W-:Y:S01]  /*20f0*/  @!P3 IADD3 R233, R229.reuse, 0x20, RZ ;  /* 0x00000020e5e9b810 */ /* 0x040fe20007ffe0ff */
[----:B------:R-:W-:Y:S08]  /*2100*/  LDSM.16.M88.4 R100, [R168] ;  /* 0x00000000a864783b */ /* 0x000ff00000000200 */
[----:B------:R-:W4:Y:S08]  /*2110*/  LDSM.16.M88.4 R104, [R171+0x6000] ;  /* 0x00600000ab68783b */ /* 0x000f300000000200 */
[----:B------:R-:W3:Y:S08]  /*2120*/  LDSM.16.M88.4 R108, [R168+0x1000] ;  /* 0x00100000a86c783b */ /* 0x000ef00000000200 */
[----:B------:R-:W2:Y:S08]  /*2130*/  LDSM.16.M88.4 R112, [R171+0x6800] ;  /* 0x00680000ab70783b */ /* 0x000eb00000000200 */
[----:B------:R-:W-:Y:S08]  /*2140*/  LDSM.16.M88.4 R116, [R176] ;  /* 0x00000000b074783b */ /* 0x000ff00000000200 */
[----:B------:R-:W1:Y:S01]  /*2150*/  LDSM.16.M88.4 R120, [R165+0x6000] ;  /* 0x00600000a578783b */ /* 0x000e620000000200 */
[-C--:B----4-:R-:W-:Y:S07]  /*2160*/  HMMA.16816.F32 R4, R100, R104.reuse, RZ ;  /* 0x000000686404723c */ /* 0x090fee00000018ff */
[----:B------:R-:W4:Y:S01]  /*2170*/  LDSM.16.M88.4 R124, [R176+0x1000] ;  /* 0x00100000b07c783b */ /* 0x000f220000000200 */
[C---:B---3--:R-:W-:Y:S07]  /*2180*/  HMMA.16816.F32 R8, R108.reuse, R104, RZ ;  /* 0x000000686c08723c */ /* 0x048fee00000018ff */
[----:B------:R-:W3:Y:S01]  /*2190*/  LDSM.16.M88.4 R128, [R165+0x6800] ;  /* 0x00680000a580783b */ /* 0x000ee20000000200 */
[-C--:B------:R-:W-:Y:S08]  /*21a0*/  HMMA.16816.F32 R12, R108, R106.reuse, RZ ;  /* 0x0000006a6c0c723c */ /* 0x080ff000000018ff */
[C---:B------:R-:W-:Y:S01]  /*21b0*/  HMMA.16816.F32 R16, R100.reuse, R106, RZ ;  /* 0x0000006a6410723c */ /* 0x040fe200000018ff */
[----:B------:R-:W-:Y:S07]  /*21c0*/  LDSM.16.M88.4 R104, [R164+0x6000] ;  /* 0x00600000a468783b */ /* 0x000fee0000000200 */
[-C--:B--2---:R-:W-:Y:S08]  /*21d0*/  HMMA.16816.F32 R20, R100, R112.reuse, RZ ;  /* 0x000000706414723c */ /* 0x084ff000000018ff */
[C---:B------:R-:W-:Y:S08]  /*21e0*/  HMMA.16816.F32 R24, R108.reuse, R112, RZ ;  /* 0x000000706c18723c */ /* 0x040ff000000018ff */
[-C--:B------:R-:W-:Y:S01]  /*21f0*/  HMMA.16816.F32 R28, R108, R114.reuse, RZ ;  /* 0x000000726c1c723c */ /* 0x080fe200000018ff */
[----:B------:R-:W-:Y:S07]  /*2200*/  LDSM.16.M88.4 R108, [R177+0x1000] ;  /* 0x00100000b16c783b */ /* 0x000fee0000000200 */
[----:B------:R-:W-:Y:S01]  /*2210*/  HMMA.16816.F32 R32, R100, R114, RZ ;  /* 0x000000726420723c */ /* 0x000fe200000018ff */
[----:B------:R2:W3:Y:S07]  /*2220*/  LDSM.16.M88.4 R100, [R177] ;  /* 0x00000000b164783b */ /* 0x0004ee0000000200 */
[-C--:B-1----:R-:W-:Y:S01]  /*2230*/  HMMA.16816.F32 R4, R116, R120.reuse, R4 ;  /* 0x000000787404723c */ /* 0x082fe20000001804 */
[----:B------:R-:W1:Y:S07]  /*2240*/  LDSM.16.M88.4 R112, [R164+0x6800] ;  /* 0x00680000a470783b */ /* 0x000e6e0000000200 */
[C---:B----4-:R-:W-:Y:S08]  /*2250*/  HMMA.16816.F32 R8, R124.reuse, R120, R8 ;  /* 0x000000787c08723c */ /* 0x050ff00000001808 */
[-C--:B------:R-:W-:Y:S04]  /*2260*/  HMMA.16816.F32 R12, R124, R122.reuse, R12 ;  /* 0x0000007a7c0c723c */ /* 0x080fe8000000180c */
[-C--:B--2---:R-:W-:Y:S04]  /*2270*/  @!P3 IMNMX R177, R229, R214.reuse, PT ;  /* 0x000000d6e5b1b217 */ /* 0x084fe80003800200 */
[C---:B------:R-:W-:Y:S01]  /*2280*/  HMMA.16816.F32 R16, R116.reuse, R122, R16 ;  /* 0x0000007a7410723c */ /* 0x040fe20000001810 */
[----:B------:R-:W-:Y:S03]  /*2290*/  LDSM.16.M88.4 R120, [R175] ;  /* 0x00000000af78783b */ /* 0x000fe60000000200 */
[-C--:B------:R-:W-:Y:S04]  /*22a0*/  @!P3 ISETP.GE.AND P2, PT, R251, R177.reuse, PT ;  /* 0x000000b1fb00b20c */ /* 0x080fe80003f46270 */
[-C--:B---3--:R-:W-:Y:S08]  /*22b0*/  HMMA.16816.F32 R20, R116, R128.reuse, R20 ;  /* 0x000000807414723c */ /* 0x088ff00000001814 */
[C---:B------:R-:W-:Y:S07]  /*22c0*/  HMMA.16816.F32 R24, R124.reuse, R128, R24 ;  /* 0x000000807c18723c */ /* 0x040fee0000001818 */
[-C--:B------:R-:W-:Y:S01]  /*22d0*/  @!P3 IMNMX R129, R233, R214.reuse, PT ;  /* 0x000000d6e981b217 */ /* 0x080fe20003800200 */
[-C--:B------:R-:W-:Y:S01]  /*22e0*/  HMMA.16816.F32 R28, R124, R130.reuse, R28 ;  /* 0x000000827c1c723c */ /* 0x080fe2000000181c */
[----:B------:R-:W2:Y:S03]  /*22f0*/  LDSM.16.M88.4 R124, [R3+0x6000] ;  /* 0x00600000037c783b */ /* 0x000ea60000000200 */
[----:B------:R-:W-:Y:S04]  /*2300*/  @!P3 IADD3 R233, R229, 0x28, RZ ;  /* 0x00000028e5e9b810 */ /* 0x000fe80007ffe0ff */
[----:B------:R-:W-:Y:S08]  /*2310*/  HMMA.16816.F32 R32, R116, R130, R32 ;  /* 0x000000827420723c */ /* 0x000ff00000001820 */
[-C--:B------:R-:W-:Y:S08]  /*2320*/  HMMA.16816.F32 R4, R100, R104.reuse, R4 ;  /* 0x000000686404723c */ /* 0x080ff00000001804 */
[C---:B------:R-:W-:Y:S08]  /*2330*/  HMMA.16816.F32 R8, R108.reuse, R104, R8 ;  /* 0x000000686c08723c */ /* 0x040ff00000001808 */
[-C--:B------:R-:W-:Y:S08]  /*2340*/  HMMA.16816.F32 R12, R108, R106.reuse, R12 ;  /* 0x0000006a6c0c723c */ /* 0x080ff0000000180c */
[C---:B------:R-:W-:Y:S01]  /*2350*/  HMMA.16816.F32 R16, R100.reuse, R106, R16 ;  /* 0x0000006a6410723c */ /* 0x040fe20000001810 */
[----:B------:R-:W-:Y:S07]  /*2360*/  LDSM.16.M88.4 R104, [R3+0x6800] ;  /* 0x006800000368783b */ /* 0x000fee0000000200 */
[-C--:B-1----:R-:W-:Y:S08]  /*2370*/  HMMA.16816.F32 R20, R100, R112.reuse, R20 ;  /* 0x000000706414723c */ /* 0x082ff00000001814 */
[C---:B------:R-:W-:Y:S07]  /*2380*/  HMMA.16816.F32 R24, R108.reuse, R112, R24 ;  /* 0x000000706c18723c */ /* 0x040fee0000001818 */
[----:B------:R-:W-:Y:S01]  /*2390*/  FSEL R113, R226, RZ, P0 ;  /* 0x000000ffe2717208 */ /* 0x000fe20000000000 */
[-C--:B------:R-:W-:Y:S03]  /*23a0*/  HMMA.16816.F32 R28, R108, R114.reuse, R28 ;  /* 0x000000726c1c723c */ /* 0x080fe6000000181c */
[----:B------:R-:W-:Y:S01]  /*23b0*/  @!P3 ISETP.GE.AND P0, PT, R231, R177, PT ;  /* 0x000000b1e700b20c */ /* 0x000fe20003f06270 */
[C---:B------:R-:W-:Y:S04]  /*23c0*/  FMUL.FTZ R226, R210.reuse, 1.4426950216293334961 ;  /* 0x3fb8aa3bd2e27820 */ /* 0x040fe80000410000 */
[----:B------:R-:W-:Y:S01]  /*23d0*/  HMMA.16816.F32 R32, R100, R114, R32 ;  /* 0x000000726420723c */ /* 0x000fe20000001820 */
[----:B------:R1:W3:Y:S06]  /*23e0*/  LDSM.16.M88.4 R100, [R175+0x1000] ;  /* 0x00100000af64783b */ /* 0x0002ec0000000200 */
[----:B------:R-:W-:Y:S01]  /*23f0*/  @!P3 IMNMX R114, R227, R214, PT ;  /* 0x000000d6e372b217 */ /* 0x000fe20003800200 */
[-C--:B--2---:R-:W-:Y:S05]  /*2400*/  HMMA.16816.F32 R4, R120, R124.reuse, R4 ;  /* 0x0000007c7804723c */ /* 0x084fea0000001804 */
[----:B-1----:R-:W-:Y:S11]  /*2410*/  SEL R175, R217, 0xffffffc0, !P1 ;  /* 0xffffffc0d9af7807 */ /* 0x002ff60004800000 */
[----:B------:R-:W-:Y:S08]  /*2420*/  @!UPT UIADD3 URZ, URZ, URZ, URZ ;  /* 0x0000003f3f3ff290 */ /* 0x000ff0000fffe03f */
[----:B------:R-:W-:Y:S02]  /*2430*/  @!P3 FSEL R5, R5, -INF , !P0 ;  /* 0xff8000000505b808 */ /* 0x000fe40004000000 */
[----:B------:R-:W-:Y:S02]  /*2440*/  FSETP.NEU.FTZ.AND P0, PT, R210, -INF , PT ;  /* 0xff800000d200780b */ /* 0x000fe40003f1d000 */
[----:B------:R-:W-:Y:S01]  /*2450*/  @!P3 FSEL R4, R4, -INF , !P2 ;  /* 0xff8000000404b808 */ /* 0x000fe20005000000 */
[--C-:B------:R-:W-:Y:S01]  /*2460*/  FFMA.FTZ R230, R5, c[0x0][0x23c], -R113.reuse ;  /* 0x00008f0005e67a23 */ /* 0x100fe20000010871 */
[----:B------:R-:W-:Y:S02]  /*2470*/  FSEL R5, R226, RZ, P0 ;  /* 0x000000ffe2057208 */ /* 0x000fe40000000000 */
[-C--:B------:R-:W-:Y:S01]  /*2480*/  @!P3 ISETP.GE.AND P2, PT, R251, R114.reuse, PT ;  /* 0x00000072fb00b20c */ /* 0x080fe20003f46270 */
[----:B------:R1:W-:Y:S01]  /*2490*/  MUFU.EX2 R226, R230 ;  /* 0x000000e600e27308 */ /* 0x0003e20000000800 */
[C---:B---3--:R-:W-:Y:S04]  /*24a0*/  HMMA.16816.F32 R8, R100.reuse, R124, R8 ;  /* 0x0000007c6408723c */ /* 0x048fe80000001808 */
[----:B------:R-:W-:Y:S01]  /*24b0*/  @!P3 ISETP.GE.AND P0, PT, R231, R114, PT ;  /* 0x00000072e700b20c */ /* 0x000fe20003f06270 */
[----:B------:R-:W-:Y:S01]  /*24c0*/  FFMA.FTZ R219, R4, c[0x0][0x23c], -R113 ;  /* 0x00008f0004db7a23 */ /* 0x000fe20000010871 */
[----:B------:R-:W-:Y:S02]  /*24d0*/  @!P3 FSEL R6, R6, -INF , !P2 ;  /* 0xff8000000606b808 */ /* 0x000fe40005000000 */
[-C--:B------:R-:W-:Y:S03]  /*24e0*/  HMMA.16816.F32 R12, R100, R126.reuse, R12 ;  /* 0x0000007e640c723c */ /* 0x080fe6000000180c */
[----:B------:R-:W2:Y:S01]  /*24f0*/  MUFU.EX2 R219, R219 ;  /* 0x000000db00db7308 */ /* 0x000ea20000000800 */
[----:B------:R-:W-:Y:S01]  /*2500*/  @!P3 FSEL R7, R7, -INF , !P0 ;  /* 0xff8000000707b808 */ /* 0x000fe20004000000 */
[--C-:B------:R-:W-:Y:S01]  /*2510*/  FFMA.FTZ R227, R6, c[0x0][0x23c], -R5.reuse ;  /* 0x00008f0006e37a23 */ /* 0x100fe20000010805 */
[----:B------:R-:W-:Y:S02]  /*2520*/  FSETP.NEU.FTZ.AND P0, PT, R209, -INF , PT ;  /* 0xff800000d100780b */ /* 0x000fe40003f1d000 */
[----:B------:R-:W-:Y:S01]  /*2530*/  @!P3 IMNMX R6, R233, R214, PT ;  /* 0x000000d6e906b217 */ /* 0x000fe20003800200 */
[C---:B------:R-:W-:Y:S04]  /*2540*/  HMMA.16816.F32 R16, R120.reuse, R126, R16 ;  /* 0x0000007e7810723c */ /* 0x040fe80000001810 */
[----:B------:R-:W-:Y:S01]  /*2550*/  MUFU.EX2 R227, R227 ;  /* 0x000000e300e37308 */ /* 0x000fe20000000800 */
[----:B------:R-:W-:Y:S01]  /*2560*/  FSEL R130, R228, RZ, P0 ;  /* 0x000000ffe4827208 */ /* 0x000fe20000000000 */
[C---:B-1----:R-:W-:Y:S01]  /*2570*/  FMUL.FTZ R230, R208.reuse, 1.4426950216293334961 ;  /* 0x3fb8aa3bd0e67820 */ /* 0x042fe20000410000 */
[-C--:B------:R-:W-:Y:S01]  /*2580*/  @!P3 ISETP.GE.AND P0, PT, R231, R129.reuse, PT ;  /* 0x00000081e700b20c */ /* 0x080fe20003f06270 */
[----:B------:R-:W-:Y:S01]  /*2590*/  FFMA.FTZ R232, R7, c[0x0][0x23c], -R5 ;  /* 0x00008f0007e87a23 */ /* 0x000fe20000010805 */
[-C--:B------:R-:W-:Y:S03]  /*25a0*/  HMMA.16816.F32 R20, R120, R104.reuse, R20 ;  /* 0x000000687814723c */ /* 0x080fe60000001814 */
[----:B------:R-:W-:Y:S02]  /*25b0*/  @!P3 FSEL R9, R9, -INF , !P0 ;  /* 0xff8000000909b808 */ /* 0x000fe40004000000 */
[----:B------:R1:W-:Y:S01]  /*25c0*/  MUFU.EX2 R228, R232 ;  /* 0x000000e800e47308 */ /* 0x0003e20000000800 */
[----:B------:R-:W-:Y:S02]  /*25d0*/  FSETP.NEU.FTZ.AND P0, PT, R208, -INF , PT ;  /* 0xff800000d000780b */ /* 0x000fe40003f1d000 */
[-C--:B------:R-:W-:Y:S01]  /*25e0*/  @!P3 ISETP.GE.AND P2, PT, R251, R129.reuse, PT ;  /* 0x00000081fb00b20c */ /* 0x080fe20003f46270 */
[C---:B------:R-:W-:Y:S04]  /*25f0*/  HMMA.16816.F32 R24, R100.reuse, R104, R24 ;  /* 0x000000686418723c */ /* 0x040fe80000001818 */
[----:B------:R-:W-:Y:S01]  /*2600*/  FSEL R7, R230, RZ, P0 ;  /* 0x000000ffe6077208 */ /* 0x000fe20000000000 */
[--C-:B------:R-:W-:Y:S01]  /*2610*/  FFMA.FTZ R233, R9, c[0x0][0x23c], -R130.reuse ;  /* 0x00008f0009e97a23 */ /* 0x100fe20000010882 */
[-C--:B------:R-:W-:Y:S02]  /*2620*/  @!P3 ISETP.GE.AND P0, PT, R231, R6.reuse, PT ;  /* 0x00000006e700b20c */ /* 0x080fe40003f06270 */
[----:B------:R-:W-:Y:S01]  /*2630*/  @!P3 FSEL R8, R8, -INF , !P2 ;  /* 0xff8000000808b808 */ /* 0x000fe20005000000 */
[----:B------:R3:W-:Y:S01]  /*2640*/  MUFU.EX2 R230, R233 ;  /* 0x000000e900e67308 */ /* 0x0007e20000000800 */
[-C--:B------:R-:W-:Y:S03]  /*2650*/  HMMA.16816.F32 R28, R100, R106.reuse, R28 ;  /* 0x0000006a641c723c */ /* 0x080fe6000000181c */
[----:B------:R-:W-:Y:S01]  /*2660*/  @!P3 FSEL R11, R11, -INF , !P0 ;  /* 0xff8000000b0bb808 */ /* 0x000fe20004000000 */
[----:B------:R-:W-:Y:S01]  /*2670*/  FFMA.FTZ R229, R8, c[0x0][0x23c], -R130 ;  /* 0x00008f0008e57a23 */ /* 0x000fe20000010882 */
[-C--:B------:R-:W-:Y:S02]  /*2680*/  @!P3 ISETP.GE.AND P0, PT, R238, R129.reuse, PT ;  /* 0x00000081ee00b20c */ /* 0x080fe40003f06270 */
[----:B------:R-:W-:Y:S01]  /*2690*/  @!P3 ISETP.GE.AND P2, PT, R251, R6, PT ;  /* 0x00000006fb00b20c */ /* 0x000fe20003f46270 */
[----:B------:R-:W-:Y:S02]  /*26a0*/  HMMA.16816.F32 R32, R120, R106, R32 ;  /* 0x0000006a7820723c */ /* 0x000fe40000001820 */
[----:B------:R-:W-:Y:S02]  /*26b0*/  MUFU.EX2 R229, R229 ;  /* 0x000000e500e57308 */ /* 0x000fe40000000800 */
[----:B------:R-:W-:Y:S01]  /*26c0*/  @!P3 FSEL R12, R12, -INF , !P0 ;  /* 0xff8000000c0cb808 */ /* 0x000fe20004000000 */
[--C-:B-1----:R-:W-:Y:S01]  /*26d0*/  FFMA.FTZ R232, R11, c[0x0][0x23c], -R7.reuse ;  /* 0x00008f000be87a23 */ /* 0x102fe20000010807 */
[----:B------:R-:W-:Y:S01]  /*26e0*/  @!P3 ISETP.GE.AND P0, PT, R239, R129, PT ;  /* 0x00000081ef00b20c */ /* 0x000fe20003f06270 */
[C---:B------:R-:W-:Y:S01]  /*26f0*/  IMAD.IADD R121, R175.reuse, 0x1, R166 ;  /* 0x00000001af797824 */ /* 0x040fe200078e02a6 */
[----:B------:R-:W-:Y:S01]  /*2700*/  @!P3 FSEL R10, R10, -INF , !P2 ;  /* 0xff8000000a0ab808 */ /* 0x000fe20005000000 */
[----:B------:R-:W-:Y:S01]  /*2710*/  IMAD.IADD R120, R175, 0x1, R2 ;  /* 0x00000001af787824 */ /* 0x000fe200078e0202 */
[----:B------:R-:W-:Y:S02]  /*2720*/  @!P3 ISETP.GE.AND P2, PT, R249, R114, PT ;  /* 0x00000072f900b20c */ /* 0x000fe40003f46270 */
[----:B------:R-:W-:Y:S01]  /*2730*/  MUFU.EX2 R232, R232 ;  /* 0x000000e800e87308 */ /* 0x000fe20000000800 */
[----:B------:R-:W-:Y:S01]  /*2740*/  @!P3 FSEL R13, R13, -INF , !P0 ;  /* 0xff8000000d0db808 */ /* 0x000fe20004000000 */
[--C-:B------:R-:W-:Y:S01]  /*2750*/  FFMA.FTZ R234, R10, c[0x0][0x23c], -R7.reuse ;  /* 0x00008f000aea7a23 */ /* 0x100fe20000010807 */
[-C--:B------:R-:W-:Y:S01]  /*2760*/  @!P3 ISETP.GE.AND P0, PT, R238, R6.reuse, PT ;  /* 0x00000006ee00b20c */ /* 0x080fe20003f06270 */
[--C-:B---3--:R-:W-:Y:S01]  /*2770*/  FFMA.FTZ R233, R12, c[0x0][0x23c], -R130.reuse ;  /* 0x00008f000ce97a23 */ /* 0x108fe20000010882 */
[----:B------:R-:W-:Y:S02]  /*2780*/  @!P3 IADD3 R9, R251, 0x19, RZ ;  /* 0x00000019fb09b810 */ /* 0x000fe40007ffe0ff */
[----:B------:R-:W-:Y:S02]  /*2790*/  @!P3 FSEL R14, R14, -INF , !P0 ;  /* 0xff8000000e0eb808 */ /* 0x000fe40004000000 */
[----:B------:R-:W-:Y:S01]  /*27a0*/  @!P3 ISETP.GE.AND P0, PT, R239, R6, PT ;  /* 0x00000006ef00b20c */ /* 0x000fe20003f06270 */
[----:B------:R1:W-:Y:S01]  /*27b0*/  MUFU.EX2 R231, R234 ;  /* 0x000000ea00e77308 */ /* 0x0003e20000000800 */
[----:B------:R-:W-:Y:S01]  /*27c0*/  @!P3 FSEL R23, R23, -INF , !P2 ;  /* 0xff8000001717b808 */ /* 0x000fe20005000000 */
[----:B------:R-:W-:Y:S01]  /*27d0*/  FFMA.FTZ R235, R14, c[0x0][0x23c], -R7 ;  /* 0x00008f000eeb7a23 */ /* 0x000fe20000010807 */
[----:B------:R-:W-:Y:S02]  /*27e0*/  @!P3 FSEL R15, R15, -INF , !P0 ;  /* 0xff8000000f0fb808 */ /* 0x000fe40004000000 */
[-C--:B------:R-:W-:Y:S01]  /*27f0*/  @!P3 ISETP.GE.AND P0, PT, R238, R177.reuse, PT ;  /* 0x000000b1ee00b20c */ /* 0x080fe20003f06270 */
[----:B------:R-:W-:Y:S02]  /*2800*/  FFMA.FTZ R245, R23, c[0x0][0x23c], -R5 ;  /* 0x00008f0017f57a23 */ /* 0x000fe40000010805 */
[----:B------:R-:W-:Y:S01]  /*2810*/  FFMA.FTZ R236, R15, c[0x0][0x23c], -R7 ;  /* 0x00008f000fec7a23 */ /* 0x000fe20000010807 */
[----:B------:R-:W-:Y:S01]  /*2820*/  @!P3 FSEL R16, R16, -INF , !P0 ;  /* 0xff8000001010b808 */ /* 0x000fe20004000000 */
[----:B------:R-:W-:Y:S01]  /*2830*/  MUFU.EX2 R233, R233 ;  /* 0x000000e900e97308 */ /* 0x000fe20000000800 */
[----:B------:R-:W-:Y:S02]  /*2840*/  @!P3 ISETP.GE.AND P0, PT, R239, R177, PT ;  /* 0x000000b1ef00b20c */ /* 0x000fe40003f06270 */
[----:B--2---:R-:W-:Y:S01]  /*2850*/  F2FP.PACK_AB R15, R226, R219 ;  /* 0x000000dbe20f723e */ /* 0x004fe200000000ff */
[--C-:B------:R-:W-:Y:S01]  /*2860*/  FFMA.FTZ R237, R16, c[0x0][0x23c], -R113.reuse ;  /* 0x00008f0010ed7a23 */ /* 0x100fe20000010871 */
[----:B------:R-:W-:Y:S02]  /*2870*/  @!P3 FSEL R17, R17, -INF , !P0 ;  /* 0xff8000001111b808 */ /* 0x000fe40004000000 */
[-C--:B------:R-:W-:Y:S01]  /*2880*/  @!P3 ISETP.GE.AND P0, PT, R238, R114.reuse, PT ;  /* 0x00000072ee00b20c */ /* 0x080fe20003f06270 */
[----:B------:R-:W-:Y:S02]  /*2890*/  STS [R192+0xe000], R15 ;  /* 0x00e0000fc0007388 */ /* 0x000fe40000000800 */
[----:B------:R-:W-:Y:S01]  /*28a0*/  FFMA.FTZ R238, R17, c[0x0][0x23c], -R113 ;  /* 0x00008f0011ee7a23 */ /* 0x000fe20000010871 */
[----:B------:R-:W-:Y:S01]  /*28b0*/  @!P3 FSEL R18, R18, -INF , !P0 ;  /* 0xff8000001212b808 */ /* 0x000fe20004000000 */
[----:B------:R-:W-:Y:S01]  /*28c0*/  MUFU.EX2 R237, R237 ;  /* 0x000000ed00ed7308 */ /* 0x000fe20000000800 */
[-C--:B------:R-:W-:Y:S01]  /*28d0*/  @!P3 ISETP.GE.AND P0, PT, R239, R114.reuse, PT ;  /* 0x00000072ef00b20c */ /* 0x080fe20003f06270 */
[--C-:B-1----:R-:W-:Y:S01]  /*28e0*/  FFMA.FTZ R234, R13, c[0x0][0x23c], -R130.reuse ;  /* 0x00008f000dea7a23 */ /* 0x102fe20000010882 */
[----:B------:R-:W-:Y:S01]  /*28f0*/  @!P3 IADD3 R13, R251, 0x18, RZ ;  /* 0x00000018fb0db810 */ /* 0x000fe20007ffe0ff */
[--C-:B------:R-:W-:Y:S01]  /*2900*/  FFMA.FTZ R242, R18, c[0x0][0x23c], -R5.reuse ;  /* 0x00008f0012f27a23 */ /* 0x100fe20000010805 */
[----:B------:R-:W-:Y:S02]  /*2910*/  @!P3 FSEL R19, R19, -INF , !P0 ;  /* 0xff8000001313b808 */ /* 0x000fe40004000000 */
[-C--:B------:R-:W-:Y:S03]  /*2920*/  @!P3 ISETP.GE.AND P0, PT, R248, R177.reuse, PT ;  /* 0x000000b1f800b20c */ /* 0x080fe60003f06270 */
[----:B------:R-:W-:Y:S01]  /*2930*/  FFMA.FTZ R240, R19, c[0x0][0x23c], -R5 ;  /* 0x00008f0013f07a23 */ /* 0x000fe20000010805 */
[----:B------:R-:W-:Y:S01]  /*2940*/  @!P3 FSEL R20, R20, -INF , !P0 ;  /* 0xff8000001414b808 */ /* 0x000fe20004000000 */
[----:B------:R1:W-:Y:S01]  /*2950*/  MUFU.EX2 R239, R242 ;  /* 0x000000f200ef7308 */ /* 0x0003e20000000800 */
[----:B------:R-:W-:Y:S03]  /*2960*/  @!P3 ISETP.GE.AND P0, PT, R249, R177, PT ;  /* 0x000000b1f900b20c */ /* 0x000fe60003f06270 */
[----:B------:R-:W-:Y:S01]  /*2970*/  FFMA.FTZ R241, R20, c[0x0][0x23c], -R113 ;  /* 0x00008f0014f17a23 */ /* 0x000fe20000010871 */
[----:B------:R-:W-:Y:S02]  /*2980*/  @!P3 FSEL R21, R21, -INF , !P0 ;  /* 0xff8000001515b808 */ /* 0x000fe40004000000 */
[----:B------:R-:W-:Y:S03]  /*2990*/  @!P3 ISETP.GE.AND P0, PT, R248, R114, PT ;  /* 0x00000072f800b20c */ /* 0x000fe60003f06270 */
[----:B------:R-:W-:Y:S01]  /*29a0*/  MUFU.EX2 R240, R240 ;  /* 0x000000f000f07308 */ /* 0x000fe20000000800 */
[----:B------:R-:W-:Y:S02]  /*29b0*/  @!P3 FSEL R22, R22, -INF , !P0 ;  /* 0xff8000001616b808 */ /* 0x000fe40004000000 */
[----:B------:R-:W-:Y:S03]  /*29c0*/  IADD3 R10, P0, R207, R206, RZ ;  /* 0x000000cecf0a7210 */ /* 0x000fe60007f1e0ff */
[----:B------:R-:W-:Y:S02]  /*29d0*/  FFMA.FTZ R244, R22, c[0x0][0x23c], -R5 ;  /* 0x00008f0016f47a23 */ /* 0x000fe40000010805 */
[----:B------:R-:W-:Y:S01]  /*29e0*/  IMAD.X R11, R216, 0x1, R205, P0 ;  /* 0x00000001d80b7824 */ /* 0x000fe200000e06cd */
[-C--:B------:R-:W-:Y:S01]  /*29f0*/  @!P3 ISETP.GE.AND P0, PT, R248, R129.reuse, PT ;  /* 0x00000081f800b20c */ /* 0x080fe20003f06270 */
[----:B------:R-:W2:Y:S03]  /*2a00*/  MUFU.EX2 R238, R238 ;  /* 0x000000ee00ee7308 */ /* 0x000ea60000000800 */
[----:B------:R-:W-:Y:S01]  /*2a10*/  @!P3 FSEL R24, R24, -INF , !P0 ;  /* 0xff8000001818b808 */ /* 0x000fe20004000000 */
[----:B------:R3:W4:Y:S01]  /*2a20*/  LDG.E R243, [R10.64] ;  /* 0x0000001e0af37981 */ /* 0x000722000c1e1900 */
[-C--:B------:R-:W-:Y:S01]  /*2a30*/  @!P3 ISETP.GE.AND P0, PT, R249, R129.reuse, PT ;  /* 0x00000081f900b20c */ /* 0x080fe20003f06270 */
[----:B-1----:R-:W-:Y:S02]  /*2a40*/  FFMA.FTZ R242, R21, c[0x0][0x23c], -R113 ;  /* 0x00008f0015f27a23 */ /* 0x002fe40000010871 */
[----:B------:R3:W4:Y:S01]  /*2a50*/  LDG.E R246, [R10.64+0x20] ;  /* 0x0000201e0af67981 */ /* 0x000722000c1e1900 */
[----:B------:R-:W-:Y:S01]  /*2a60*/  @!P3 FSEL R25, R25, -INF , !P0 ;  /* 0xff8000001919b808 */ /* 0x000fe20004000000 */
[----:B------:R-:W1:Y:S01]  /*2a70*/  MUFU.EX2 R234, R234 ;  /* 0x000000ea00ea7308 */ /* 0x000e620000000800 */
[-C--:B------:R-:W-:Y:S01]  /*2a80*/  @!P3 ISETP.GE.AND P0, PT, R248, R6.reuse, PT ;  /* 0x00000006f800b20c */ /* 0x080fe20003f06270 */
[----:B------:R3:W4:Y:S01]  /*2a90*/  LDG.E R251, [R10.64+0xa0] ;  /* 0x0000a01e0afb7981 */ /* 0x000722000c1e1900 */
[--C-:B------:R-:W-:Y:S02]  /*2aa0*/  FFMA.FTZ R247, R24, c[0x0][0x23c], -R130.reuse ;  /* 0x00008f0018f77a23 */ /* 0x100fe40000010882 */
[----:B------:R-:W-:Y:S01]  /*2ab0*/  @!P3 FSEL R26, R26, -INF , !P0 ;  /* 0xff8000001a1ab808 */ /* 0x000fe20004000000 */
[----:B------:R3:W4:Y:S01]  /*2ac0*/  LDG.E R248, [R10.64+0x80] ;  /* 0x0000801e0af87981 */ /* 0x000722000c1e1900 */
[-C--:B------:R-:W-:Y:S01]  /*2ad0*/  @!P3 ISETP.GE.AND P0, PT, R249, R6.reuse, PT ;  /* 0x00000006f900b20c */ /* 0x080fe20003f06270 */
[--C-:B------:R-:W-:Y:S02]  /*2ae0*/  FFMA.FTZ R250, R25, c[0x0][0x23c], -R130.reuse ;  /* 0x00008f0019fa7a23 */ /* 0x100fe40000010882 */
[--C-:B------:R-:W-:Y:S01]  /*2af0*/  FFMA.FTZ R14, R26, c[0x0][0x23c], -R7.reuse ;  /* 0x00008f001a0e7a23 */ /* 0x100fe20000010807 */
[----:B------:R-:W-:Y:S01]  /*2b00*/  @!P3 FSEL R27, R27, -INF , !P0 ;  /* 0xff8000001b1bb808 */ /* 0x000fe20004000000 */
[----:B------:R-:W-:Y:S01]  /*2b10*/  MUFU.EX2 R235, R235 ;  /* 0x000000eb00eb7308 */ /* 0x000fe20000000800 */
[----:B------:R-:W-:Y:S02]  /*2b20*/  @!P3 ISETP.GE.AND P0, PT, R13, R129, PT ;  /* 0x000000810d00b20c */ /* 0x000fe40003f06270 */
[----:B--2---:R-:W-:Y:S01]  /*2b30*/  F2FP.PACK_AB R22, R238, R237 ;  /* 0x000000edee16723e */ /* 0x004fe200000000ff */
[--C-:B------:R-:W-:Y:S01]  /*2b40*/  FFMA.FTZ R252, R27, c[0x0][0x23c], -R7.reuse ;  /* 0x00008f001bfc7a23 */ /* 0x100fe20000010807 */
[----:B------:R-:W-:Y:S02]  /*2b50*/  @!P3 FSEL R28, R28, -INF , !P0 ;  /* 0xff8000001c1cb808 */ /* 0x000fe40004000000 */
[----:B------:R-:W-:Y:S03]  /*2b60*/  @!P3 ISETP.GE.AND P0, PT, R9, R129, PT ;  /* 0x000000810900b20c */ /* 0x000fe60003f06270 */
[----:B------:R2:W-:Y:S01]  /*2b70*/  MUFU.EX2 R249, R14 ;  /* 0x0000000e00f97308 */ /* 0x0005e20000000800 */
[----:B------:R-:W-:Y:S01]  /*2b80*/  @!P3 FSEL R29, R29, -INF , !P0 ;  /* 0xff8000001d1db808 */ /* 0x000fe20004000000 */
[--C-:B------:R-:W-:Y:S01]  /*2b90*/  FFMA.FTZ R129, R28, c[0x0][0x23c], -R130.reuse ;  /* 0x00008f001c817a23 */ /* 0x100fe20000010882 */
[----:B------:R-:W-:Y:S02]  /*2ba0*/  @!P3 ISETP.GE.AND P0, PT, R13, R6, PT ;  /* 0x000000060d00b20c */ /* 0x000fe40003f06270 */
[----:B-1----:R-:W-:Y:S01]  /*2bb0*/  F2FP.PACK_AB R18, R234, R233 ;  /* 0x000000e9ea12723e */ /* 0x002fe200000000ff */
[----:B------:R-:W-:Y:S01]  /*2bc0*/  FFMA.FTZ R130, R29, c[0x0][0x23c], -R130 ;  /* 0x00008f001d827a23 */ /* 0x000fe20000010882 */
[----:B------:R-:W-:Y:S02]  /*2bd0*/  @!P3 FSEL R30, R30, -INF , !P0 ;  /* 0xff8000001e1eb808 */ /* 0x000fe40004000000 */
[-C--:B------:R-:W-:Y:S01]  /*2be0*/  @!P3 ISETP.GE.AND P0, PT, R13, R177.reuse, PT ;  /* 0x000000b10d00b20c */ /* 0x080fe20003f06270 */
[----:B------:R-:W1:Y:S02]  /*2bf0*/  MUFU.EX2 R236, R236 ;  /* 0x000000ec00ec7308 */ /* 0x000e640000000800 */
[----:B------:R-:W-:Y:S01]  /*2c00*/  FFMA.FTZ R131, R30, c[0x0][0x23c], -R7 ;  /* 0x00008f001e837a23 */ /* 0x000fe20000010807 */
[----:B------:R-:W-:Y:S02]  /*2c10*/  @!P3 FSEL R32, R32, -INF , !P0 ;  /* 0xff8000002020b808 */ /* 0x000fe40004000000 */
[----:B------:R-:W-:Y:S03]  /*2c20*/  @!P3 ISETP.GE.AND P0, PT, R9, R177, PT ;  /* 0x000000b10900b20c */ /* 0x000fe60003f06270 */
[--C-:B---3--:R-:W-:Y:S01]  /*2c30*/  FFMA.FTZ R10, R32, c[0x0][0x23c], -R113.reuse ;  /* 0x00008f00200a7a23 */ /* 0x108fe20000010871 */
[----:B------:R-:W-:Y:S01]  /*2c40*/  @!P3 FSEL R33, R33, -INF , !P0 ;  /* 0xff8000002121b808 */ /* 0x000fe20004000000 */
[----:B------:R-:W-:Y:S01]  /*2c50*/  MUFU.EX2 R241, R241 ;  /* 0x000000f100f17308 */ /* 0x000fe20000000800 */
[-C--:B------:R-:W-:Y:S02]  /*2c60*/  @!P3 ISETP.GE.AND P0, PT, R13, R114.reuse, PT ;  /* 0x000000720d00b20c */ /* 0x080fe40003f06270 */
[----:B------:R-:W-:Y:S01]  /*2c70*/  F2FP.PACK_AB R13, R228, R227 ;  /* 0x000000e3e40d723e */ /* 0x000fe200000000ff */
[----:B------:R-:W-:Y:S01]  /*2c80*/  FFMA.FTZ R113, R33, c[0x0][0x23c], -R113 ;  /* 0x00008f0021717a23 */ /* 0x000fe20000010871 */
[----:B------:R-:W-:Y:S02]  /*2c90*/  @!P3 FSEL R34, R34, -INF , !P0 ;  /* 0xff8000002222b808 */ /* 0x000fe40004000000 */
[----:B------:R-:W-:Y:S01]  /*2ca0*/  @!P3 ISETP.GE.AND P0, PT, R9, R114, PT ;  /* 0x000000720900b20c */ /* 0x000fe20003f06270 */
[----:B------:R-:W-:Y:S01]  /*2cb0*/  STS [R192+0xe400], R13 ;  /* 0x00e4000dc0007388 */ /* 0x000fe20000000800 */
[----:B--2---:R-:W-:Y:S01]  /*2cc0*/  F2FP.PACK_AB R14, R240, R239 ;  /* 0x000000eff00e723e */ /* 0x004fe200000000ff */
[--C-:B------:R-:W-:Y:S01]  /*2cd0*/  FFMA.FTZ R11, R34, c[0x0][0x23c], -R5.reuse ;  /* 0x00008f00220b7a23 */ /* 0x100fe20000010805 */
[----:B------:R-:W-:Y:S01]  /*2ce0*/  @!P3 FSEL R35, R35, -INF , !P0 ;  /* 0xff8000002323b808 */ /* 0x000fe20004000000 */
[----:B------:R1:W-:Y:S01]  /*2cf0*/  MUFU.EX2 R177, R10 ;  /* 0x0000000a00b17308 */ /* 0x0003e20000000800 */
[----:B------:R-:W-:Y:S01]  /*2d00*/  @!P3 ISETP.GE.AND P0, PT, R9, R6, PT ;  /* 0x000000060900b20c */ /* 0x000fe20003f06270 */
[----:B------:R2:W-:Y:S01]  /*2d10*/  STS [R197+0xe400], R14 ;  /* 0x00e4000ec5007388 */ /* 0x0005e20000000800 */
[----:B------:R-:W-:Y:S01]  /*2d20*/  F2FP.PACK_AB R9, R232, R231 ;  /* 0x000000e7e809723e */ /* 0x000fe200000000ff */
[----:B------:R-:W-:Y:S01]  /*2d30*/  FFMA.FTZ R5, R35, c[0x0][0x23c], -R5 ;  /* 0x00008f0023057a23 */ /* 0x000fe20000010805 */
[----:B------:R-:W-:Y:S01]  /*2d40*/  @!P3 FSEL R31, R31, -INF , !P0 ;  /* 0xff8000001f1fb808 */ /* 0x000fe20004000000 */
[----:B------:R-:W-:Y:S01]  /*2d50*/  STS [R197+0xe000], R22 ;  /* 0x00e00016c5007388 */ /* 0x000fe20000000800 */
[C---:B------:R-:W-:Y:S03]  /*2d60*/  LEA R220, P0, R218.reuse, R220, 0x2 ;  /* 0x000000dcdadc7211 */ /* 0x040fe600078010ff */
[----:B------:R3:W-:Y:S01]  /*2d70*/  MUFU.EX2 R123, R11 ;  /* 0x0000000b007b7308 */ /* 0x0007e20000000800 */
[----:B------:R-:W-:Y:S01]  /*2d80*/  FFMA.FTZ R7, R31, c[0x0][0x23c], -R7 ;  /* 0x00008f001f077a23 */ /* 0x000fe20000010807 */
[----:B------:R-:W-:Y:S01]  /*2d90*/  STS [R192+0xf400], R9 ;  /* 0x00f40009c0007388 */ /* 0x000fe20000000800 */
[----:B------:R-:W-:Y:S07]  /*2da0*/  LEA.HI.X.SX32 R221, R218, R221, 0x2, P0 ;  /* 0x000000dddadd7211 */ /* 0x000fee00000f16ff */
[----:B------:R-:W-:Y:S01]  /*2db0*/  MUFU.EX2 R242, R242 ;  /* 0x000000f200f27308 */ /* 0x000fe20000000800 */
[----:B-1----:R-:W-:Y:S09]  /*2dc0*/  F2FP.PACK_AB R10, R236, R235 ;  /* 0x000000ebec0a723e */ /* 0x002ff200000000ff */
[----:B------:R-:W-:Y:S01]  /*2dd0*/  MUFU.EX2 R244, R244 ;  /* 0x000000f400f47308 */ /* 0x000fe20000000800 */
[----:B---3--:R-:W-:Y:S05]  /*2de0*/  F2FP.PACK_AB R11, R230, R229 ;  /* 0x000000e5e60b723e */ /* 0x008fea00000000ff */
[----:B------:R-:W-:Y:S04]  /*2df0*/  STS [R192+0xf000], R11 ;  /* 0x00f0000bc0007388 */ /* 0x000fe80000000800 */
[----:B------:R-:W1:Y:S01]  /*2e00*/  MUFU.EX2 R245, R245 ;  /* 0x000000f500f57308 */ /* 0x000e620000000800 */
[----:B------:R-:W-:Y:S04]  /*2e10*/  STS [R197+0xf000], R18 ;  /* 0x00f00012c5007388 */ /* 0x000fe80000000800 */
[----:B------:R-:W-:Y:S05]  /*2e20*/  STS [R197+0xf400], R10 ;  /* 0x00f4000ac5007388 */ /* 0x000fea0000000800 */
[----:B------:R1:W2:Y:S10]  /*2e30*/  MUFU.EX2 R176, R5 ;  /* 0x0000000500b07308 */ /* 0x0002b40000000800 */
[----:B------:R3:W-:Y:S10]  /*2e40*/  MUFU.EX2 R126, R7 ;  /* 0x00000007007e7308 */ /* 0x0007f40000000800 */
[----:B------:R-:W3:Y:S01]  /*2e50*/  MUFU.EX2 R122, R113 ;  /* 0x00000071007a7308 */ /* 0x000ee20000000800 */
[----:B-1----:R-:W-:Y:S02]  /*2e60*/  F2FP.PACK_AB R5, R245, R244 ;  /* 0x000000f4f505723e */ /* 0x002fe400000000ff */
[----:B--2---:R-:W-:Y:S03]  /*2e70*/  F2FP.PACK_AB R14, R176, R123 ;  /* 0x0000007bb00e723e */ /* 0x004fe600000000ff */
[----:B------:R-:W-:Y:S04]  /*2e80*/  STS [R196+0xe400], R5 ;  /* 0x00e40005c4007388 */ /* 0x000fe80000000800 */
[----:B------:R-:W-:Y:S01]  /*2e90*/  MUFU.EX2 R247, R247 ;  /* 0x000000f700f77308 */ /* 0x000fe20000000800 */
[----:B---3--:R-:W-:Y:S05]  /*2ea0*/  F2FP.PACK_AB R7, R242, R241 ;  /* 0x000000f1f207723e */ /* 0x008fea00000000ff */
[----:B------:R-:W-:Y:S04]  /*2eb0*/  STS [R196+0xe000], R7 ;  /* 0x00e00007c4007388 */ /* 0x000fe80000000800 */
[----:B------:R-:W1:Y:S01]  /*2ec0*/  MUFU.EX2 R250, R250 ;  /* 0x000000fa00fa7308 */ /* 0x000e620000000800 */
[----:B------:R-:W-:Y:S01]  /*2ed0*/  STS [R215+0xe400], R14 ;  /* 0x00e4000ed7007388 */ /* 0x000fe20000000800 */
[----:B------:R-:W-:Y:S05]  /*2ee0*/  F2FP.PACK_AB R6, R122, R177 ;  /* 0x000000b17a06723e */ /* 0x000fea00000000ff */
[----:B------:R-:W-:Y:S03]  /*2ef0*/  STS [R215+0xe000], R6 ;  /* 0x00e00006d7007388 */ /* 0x000fe60000000800 */
[----:B------:R-:W2:Y:S10]  /*2f00*/  MUFU.EX2 R252, R252 ;  /* 0x000000fc00fc7308 */ /* 0x000eb40000000800 */
[----:B------:R-:W-:Y:S01]  /*2f10*/  MUFU.EX2 R129, R129 ;  /* 0x0000008100817308 */ /* 0x000fe20000000800 */
[----:B-1----:R-:W-:Y:S05]  /*2f20*/  F2FP.PACK_AB R17, R250, R247 ;  /* 0x000000f7fa11723e */ /* 0x002fea00000000ff */
[----:B------:R-:W-:Y:S04]  /*2f30*/  STS [R196+0xf000], R17 ;  /* 0x00f00011c4007388 */ /* 0x000fe80000000800 */
[----:B------:R-:W1:Y:S01]  /*2f40*/  MUFU.EX2 R130, R130 ;  /* 0x0000008200827308 */ /* 0x000e620000000800 */
[----:B--2---:R-:W-:Y:S05]  /*2f50*/  F2FP.PACK_AB R21, R252, R249 ;  /* 0x000000f9fc15723e */ /* 0x004fea00000000ff */
[----:B------:R-:W-:Y:S04]  /*2f60*/  STS [R196+0xf400], R21 ;  /* 0x00f40015c4007388 */ /* 0x000fe80000000800 */
[----:B------:R-:W2:Y:S01]  /*2f70*/  MUFU.EX2 R131, R131 ;  /* 0x0000008300837308 */ /* 0x000ea20000000800 */
[----:B-1----:R-:W-:Y:S05]  /*2f80*/  F2FP.PACK_AB R26, R130, R129 ;  /* 0x00000081821a723e */ /* 0x002fea00000000ff */
[----:B------:R-:W-:Y:S01]  /*2f90*/  STS [R215+0xf000], R26 ;  /* 0x00f0001ad7007388 */ /* 0x000fe20000000800 */
[----:B--2---:R-:W-:Y:S05]  /*2fa0*/  F2FP.PACK_AB R30, R126, R131 ;  /* 0x000000837e1e723e */ /* 0x004fea00000000ff */
[----:B------:R-:W-:Y:S04]  /*2fb0*/  STS [R215+0xf400], R30 ;  /* 0x00f4001ed7007388 */ /* 0x000fe80000000800 */
[----:B------:R-:W1:Y:S08]  /*2fc0*/  LDSM.16.M88.4 R100, [R166+0x4000] ;  /* 0x00400000a664783b */ /* 0x000e700000000200 */
[----:B------:R-:W2:Y:S08]  /*2fd0*/  LDSM.16.M88.4 R104, [R166+0x5000] ;  /* 0x00500000a668783b */ /* 0x000eb00000000200 */
[----:B------:R-:W3:Y:S08]  /*2fe0*/  LDSM.16.M88.4 R108, [R2+0x4000] ;  /* 0x00400000026c783b */ /* 0x000ef00000000200 */
[----:B------:R-:W3:Y:S08]  /*2ff0*/  LDSM.16.M88.4 R112, [R2+0x5000] ;  /* 0x005000000270783b */ /* 0x000ef00000000200 */
[----:B------:R-:W-:Y:S01]  /*3000*/  LDSM.16.M88.4 R116, [R121+0x5000] ;  /* 0x005000007974783b */ /* 0x000fe20000000200 */
[-C--:B-1----:R-:W-:Y:S08]  /*3010*/  HMMA.16816.F32 R4, R100, R132.reuse, RZ ;  /* 0x000000846404723c */ /* 0x082ff000000018ff */
[C---:B--2---:R-:W-:Y:S08]  /*3020*/  HMMA.16816.F32 R8, R104.reuse, R132, RZ ;  /* 0x000000846808723c */ /* 0x044ff000000018ff */
[-C--:B------:R-:W-:Y:S08]  /*3030*/  HMMA.16816.F32 R12, R104, R134.reuse, RZ ;  /* 0x00000086680c723c */ /* 0x080ff000000018ff */
[C---:B------:R-:W-:Y:S08]  /*3040*/  HMMA.16816.F32 R16, R100.reuse, R134, RZ ;  /* 0x000000866410723c */ /* 0x040ff000000018ff */
[-C--:B------:R-:W-:Y:S08]  /*3050*/  HMMA.16816.F32 R20, R100, R136.reuse, RZ ;  /* 0x000000886414723c */ /* 0x080ff000000018ff */
[C---:B------:R-:W-:Y:S08]  /*3060*/  HMMA.16816.F32 R24, R104.reuse, R136, RZ ;  /* 0x000000886818723c */ /* 0x040ff000000018ff */
[-C--:B------:R-:W-:Y:S01]  /*3070*/  HMMA.16816.F32 R28, R104, R138.reuse, RZ ;  /* 0x0000008a681c723c */ /* 0x080fe200000018ff */
[----:B------:R-:W1:Y:S07]  /*3080*/  LDSM.16.M88.4 R104, [R121+0x4000] ;  /* 0x004000007968783b */ /* 0x000e6e0000000200 */
[----:B------:R-:W-:Y:S01]  /*3090*/  HMMA.16816.F32 R32, R100, R138, RZ ;  /* 0x0000008a6420723c */ /* 0x000fe200000018ff */
[----:B------:R-:W2:Y:S07]  /*30a0*/  LDSM.16.M88.4 R100, [R120+0x4000] ;  /* 0x004000007864783b */ /* 0x000eae0000000200 */
[-C--:B---3--:R-:W-:Y:S08]  /*30b0*/  HMMA.16816.F32 R4, R108, R140.reuse, R4 ;  /* 0x0000008c6c04723c */ /* 0x088ff00000001804 */
[C---:B------:R-:W-:Y:S08]  /*30c0*/  HMMA.16816.F32 R8, R112.reuse, R140, R8 ;  /* 0x0000008c7008723c */ /* 0x040ff00000001808 */
[-C--:B------:R-:W-:Y:S08]  /*30d0*/  HMMA.16816.F32 R12, R112, R142.reuse, R12 ;  /* 0x0000008e700c723c */ /* 0x080ff0000000180c */
[C---:B------:R-:W-:Y:S08]  /*30e0*/  HMMA.16816.F32 R16, R108.reuse, R142, R16 ;  /* 0x0000008e6c10723c */ /* 0x040ff00000001810 */
[-C--:B------:R-:W-:Y:S08]  /*30f0*/  HMMA.16816.F32 R20, R108, R144.reuse, R20 ;  /* 0x000000906c14723c */ /* 0x080ff00000001814 */
[C---:B------:R-:W-:Y:S08]  /*3100*/  HMMA.16816.F32 R24, R112.reuse, R144, R24 ;  /* 0x000000907018723c */ /* 0x040ff00000001818 */
[-C--:B------:R-:W-:Y:S01]  /*3110*/  HMMA.16816.F32 R28, R112, R146.reuse, R28 ;  /* 0x00000092701c723c */ /* 0x080fe2000000181c */
[----:B------:R-:W3:Y:S07]  /*3120*/  LDSM.16.M88.4 R112, [R120+0x5000] ;  /* 0x005000007870783b */ /* 0x000eee0000000200 */
[----:B------:R-:W-:Y:S08]  /*3130*/  HMMA.16816.F32 R32, R108, R146, R32 ;  /* 0x000000926c20723c */ /* 0x000ff00000001820 */
[-C--:B-1----:R-:W-:Y:S08]  /*3140*/  HMMA.16816.F32 R4, R104, R148.reuse, R4 ;  /* 0x000000946804723c */ /* 0x082ff00000001804 */
[C---:B------:R-:W-:Y:S08]  /*3150*/  HMMA.16816.F32 R8, R116.reuse, R148, R8 ;  /* 0x000000947408723c */ /* 0x040ff00000001808 */
[-C--:B------:R-:W-:Y:S08]  /*3160*/  HMMA.16816.F32 R12, R116, R150.reuse, R12 ;  /* 0x00000096740c723c */ /* 0x080ff0000000180c */
[C---:B------:R-:W-:Y:S08]  /*3170*/  HMMA.16816.F32 R16, R104.reuse, R150, R16 ;  /* 0x000000966810723c */ /* 0x040ff00000001810 */
[-C--:B------:R-:W-:Y:S08]  /*3180*/  HMMA.16816.F32 R20, R104, R152.reuse, R20 ;  /* 0x000000986814723c */ /* 0x080ff00000001814 */
[C---:B------:R-:W-:Y:S08]  /*3190*/  HMMA.16816.F32 R24, R116.reuse, R152, R24 ;  /* 0x000000987418723c */ /* 0x040ff00000001818 */
[-C--:B------:R-:W-:Y:S08]  /*31a0*/  HMMA.16816.F32 R28, R116, R154.reuse, R28 ;  /* 0x0000009a741c723c */ /* 0x080ff0000000181c */
[----:B------:R-:W-:Y:S08]  /*31b0*/  HMMA.16816.F32 R32, R104, R154, R32 ;  /* 0x0000009a6820723c */ /* 0x000ff00000001820 */
[-C--:B--2---:R-:W-:Y:S08]  /*31c0*/  HMMA.16816.F32 R4, R100, R156.reuse, R4 ;  /* 0x0000009c6404723c */ /* 0x084ff00000001804 */
[C---:B---3--:R-:W-:Y:S08]  /*31d0*/  HMMA.16816.F32 R8, R112.reuse, R156, R8 ;  /* 0x0000009c7008723c */ /* 0x048ff00000001808 */
[-C--:B------:R-:W-:Y:S08]  /*31e0*/  HMMA.16816.F32 R12, R112, R158.reuse, R12 ;  /* 0x0000009e700c723c */ /* 0x080ff0000000180c */
[----:B----4-:R-:W-:Y:S01]  /*31f0*/  FADD.FTZ R6, -R246, R6 ;  /* 0x00000006f6067221 */ /* 0x010fe20000010100 */
[C---:B------:R-:W-:Y:S04]  /*3200*/  HMMA.16816.F32 R16, R100.reuse, R158, R16 ;  /* 0x0000009e6410723c */ /* 0x040fe80000001810 */
[----:B------:R-:W-:Y:S02]  /*3210*/  FADD.FTZ R5, -R243, R5 ;  /* 0x00000005f3057221 */ /* 0x000fe40000010100 */
[----:B------:R-:W-:Y:S02]  /*3220*/  FMUL.FTZ R227, R227, R6 ;  /* 0x00000006e3e37220 */ /* 0x000fe40000410000 */
[----:B------:R-:W-:Y:S01]  /*3230*/  FMUL.FTZ R226, R226, R5 ;  /* 0x00000005e2e27220 */ /* 0x000fe20000410000 */
[-C--:B------:R-:W-:Y:S03]  /*3240*/  HMMA.16816.F32 R20, R100, R160.reuse, R20 ;  /* 0x000000a06414723c */ /* 0x080fe60000001814 */
[----:B------:R-:W-:Y:S02]  /*3250*/  FADD.FTZ R106, -R243, R4 ;  /* 0x00000004f36a7221 */ /* 0x000fe40000010100 */
[----:B------:R-:W-:Y:S02]  /*3260*/  FADD.FTZ R7, -R246, R7 ;  /* 0x00000007f6077221 */ /* 0x000fe40000010100 */
[C---:B------:R-:W-:Y:S01]  /*3270*/  FADD.FTZ R9, -R248.reuse, R9 ;  /* 0x00000009f8097221 */ /* 0x040fe20000010100 */
[C---:B------:R-:W-:Y:S04]  /*3280*/  HMMA.16816.F32 R24, R112.reuse, R160, R24 ;  /* 0x000000a07018723c */ /* 0x040fe80000001818 */
[----:B------:R-:W-:Y:S02]  /*3290*/  FADD.FTZ R13, -R248, R13 ;  /* 0x0000000df80d7221 */ /* 0x000fe40000010100 */
[----:B------:R-:W-:Y:S02]  /*32a0*/  FADD.FTZ R10, -R251, R10 ;  /* 0x0000000afb0a7221 */ /* 0x000fe40000010100 */
[C---:B------:R-:W-:Y:S01]  /*32b0*/  FADD.FTZ R18, -R246.reuse, R18 ;  /* 0x00000012f6127221 */ /* 0x040fe20000010100 */
[-C--:B------:R-:W-:Y:S03]  /*32c0*/  HMMA.16816.F32 R28, R112, R162.reuse, R28 ;  /* 0x000000a2701c723c */ /* 0x080fe6000000181c */
[----:B------:R-:W-:Y:S02]  /*32d0*/  FADD.FTZ R17, -R243, R17 ;  /* 0x00000011f3117221 */ /* 0x000fe40000010100 */
[----:B------:R-:W-:Y:S02]  /*32e0*/  FMUL.FTZ R239, R239, R18 ;  /* 0x00000012efef7220 */ /* 0x000fe40000410000 */
[----:B------:R-:W-:Y:S01]  /*32f0*/  FADD.FTZ R6, -R246, R23 ;  /* 0x00000017f6067221 */ /* 0x000fe20000010100 */
[----:B------:R-:W-:Y:S04]  /*3300*/  HMMA.16816.F32 R32, R100, R162, R32 ;  /* 0x000000a26420723c */ /* 0x000fe80000001820 */
[----:B------:R-:W-:Y:S02]  /*3310*/  FADD.FTZ R5, -R243, R20 ;  /* 0x00000014f3057221 */ /* 0x000fe40000010100 */
[----:B------:R-:W-:Y:S02]  /*3320*/  FMUL.FTZ R245, R245, R6 ;  /* 0x00000006f5f57220 */ /* 0x000fe40000410000 */
[C---:B------:R-:W-:Y:S04]  /*3330*/  FADD.FTZ R6, -R248.reuse, R8 ;  /* 0x00000008f8067221 */ /* 0x040fe80000010100 */
[----:B------:R-:W-:Y:S02]  /*3340*/  FADD.FTZ R18, -R248, R12 ;  /* 0x0000000cf8127221 */ /* 0x000fe40000010100 */
[C---:B------:R-:W-:Y:S02]  /*3350*/  FADD.FTZ R114, -R243.reuse, R16 ;  /* 0x00000010f3727221 */ /* 0x040fe40000010100 */
[----:B------:R-:W-:Y:S02]  /*3360*/  FMUL.FTZ R238, R238, R17 ;  /* 0x00000011eeee7220 */ /* 0x000fe40000410000 */
[----:B------:R-:W-:Y:S02]  /*3370*/  FADD.FTZ R21, -R243, R21 ;  /* 0x00000015f3157221 */ /* 0x000fe40000010100 */
[----:B------:R-:W-:Y:S02]  /*3380*/  FMUL.FTZ R241, R241, R5 ;  /* 0x00000005f1f17220 */ /* 0x000fe40000410000 */
[C---:B------:R-:W-:Y:S02]  /*3390*/  FADD.FTZ R19, -R246.reuse, R19 ;  /* 0x00000013f6137221 */ /* 0x040fe40000010100 */
[C---:B------:R-:W-:Y:S02]  /*33a0*/  FADD.FTZ R17, -R243.reuse, R32 ;  /* 0x00000020f3117221 */ /* 0x040fe40000010100 */
[----:B------:R-:W-:Y:S02]  /*33b0*/  FADD.FTZ R243, -R243, R33 ;  /* 0x00000021f3f37221 */ /* 0x000fe40000010100 */
        /* <DEDUP_REMOVED lines=10> */
[C---:B------:R-:W-:Y:S02]  /*3460*/  FADD.FTZ R14, -R251.reuse, R14 ;  /* 0x0000000efb0e7221 */ /* 0x040fe40000010100 */
[C---:B------:R-:W-:Y:S02]  /*3470*/  FADD.FTZ R15, -R251.reuse, R15 ;  /* 0x0000000ffb0f7221 */ /* 0x040fe40000010100 */
[C---:B------:R-:W-:Y:S02]  /*3480*/  FADD.FTZ R26, -R251.reuse, R26 ;  /* 0x0000001afb1a7221 */ /* 0x040fe40000010100 */
        /* <DEDUP_REMOVED lines=26> */
[----:B------:R-:W-:Y:S01]  /*3630*/  FMUL.FTZ R251, R126, R251 ;  /* 0x000000fb7efb7220 */ /* 0x000fe20000410000 */
[----:B------:R-:W-:-:S05]  /*3640*/  @!P5 BRA `(.L_x_74) ;  /* 0x000001200000d947 */ /* 0x000fca0003800000 */
[----:B------:R-:W-:Y:S01]  /*3650*/  IMAD.MOV.U32 R7, RZ, RZ, c[0x0][0x190] ;  /* 0x00006400ff077624 */ /* 0x000fe200078e00ff */
[----:B------:R-:W-:Y:S03]  /*3660*/  ULOP3.LUT UR4, UR35, 0x1, URZ, 0xc0, !UPT ;  /* 0x0000000123047892 */ /* 0x000fe6000f8ec03f */
[----:B------:R-:W-:Y:S01]  /*3670*/  IMAD.U32 R5, R7, -0x40, RZ ;  /* 0xffffffc007057824 */ /* 0x000fe200078e00ff */
[----:B------:R-:W-:Y:S04]  /*3680*/  UISETP.NE.U32.AND UP0, UPT, UR4, 0x1, UPT ;  /* 0x000000010400788c */ /* 0x000fe8000bf05070 */
[----:B------:R-:W-:Y:S01]  /*3690*/  USEL UR4, UR7, 0x2000, !UP0 ;  /* 0x0000200007047887 */ /* 0x000fe2000c000000 */
[C---:B------:R-:W-:Y:S04]  /*36a0*/  LEA R224, P0, R5.reuse, R224, 0x1 ;  /* 0x000000e005e07211 */ /* 0x040fe800078008ff */
[----:B------:R-:W-:Y:S01]  /*36b0*/  LEA.HI.X.SX32 R225, R5, R225, 0x1, P0 ;  /* 0x000000e105e17211 */ /* 0x000fe200000f0eff */
[----:B------:R-:W-:Y:S01]  /*36c0*/  IMAD.MOV.U32 R5, RZ, RZ, c[0x0][0x194] ;  /* 0x00006500ff057624 */ /* 0x000fe200078e00ff */
[C---:B------:R-:W-:Y:S02]  /*36d0*/  LEA R6, P0, R7.reuse, R224, 0x6 ;  /* 0x000000e007067211 */ /* 0x040fe400078030ff */
[----:B------:R-:W-:Y:S02]  /*36e0*/  IADD3 R212, R212, UR4, RZ ;  /* 0x00000004d4d47c10 */ /* 0x000fe4000fffe0ff */
[----:B------:R-:W-:Y:S02]  /*36f0*/  LEA.HI.X R7, R7, R225, R5, 0x6, P0 ;  /* 0x000000e107077211 */ /* 0x000fe400000f3405 */
[----:B------:R-:W-:Y:S01]  /*3700*/  IADD3 R168, R168, UR4, RZ ;  /* 0x00000004a8a87c10 */ /* 0x000fe2000fffe0ff */
[----:B------:R-:W-:Y:S01]  /*3710*/  @!PT LDS RZ, [RZ] ;  /* 0x00000000fffff984 */ /* 0x000fe20000000800 */
[----:B------:R-:W-:Y:S01]  /*3720*/  @!PT LDS RZ, [RZ] ;  /* 0x00000000fffff984 */ /* 0x000fe20000000800 */
[----:B------:R-:W-:Y:S01]  /*3730*/  @!PT LDS RZ, [RZ] ;  /* 0x00000000fffff984 */ /* 0x000fe20000000800 */
[----:B------:R1:W-:Y:S04]  /*3740*/  LDGSTS.E.BYPASS.LTC128B.128 [R212], [R224.64] ;  /* 0x00000000e0d47fae */ /* 0x0003e8000b901d5e */
[----:B------:R1:W-:Y:S04]  /*3750*/  LDGSTS.E.BYPASS.LTC128B.128 [R212+0x1000], [R6.64] ;  /* 0x0100000006d47fae */ /* 0x0003e8000b901d5e */
[----:B------:R-:W0:Y:S02]  /*3760*/  LDGDEPBAR ;  /* 0x00000000000079af */ /* 0x000e240000000000 */
.L_x_74:
        /* <DEDUP_REMOVED lines=37> */
[----:B-1----:R-:W-:Y:S04]  /*39c0*/  LDSM.16.MT88.4 R4, [R170+0xe000] ;  /* 0x00e00000aa04783b */ /* 0x002fe80000004200 */
        /* <DEDUP_REMOVED lines=49> */
[----:B------:R-:W-:Y:S04]  /*3ce0*/  IMAD.MOV.U32 R7, RZ, RZ, c[0x0][0x370] ;  /* 0x0000dc00ff077624 */ /* 0x000fe800078e00ff */
[----:B------:R-:W-:Y:S05]  /*3cf0*/  IMAD.U32 R5, R7, -0x40, RZ ;  /* 0xffffffc007057824 */ /* 0x000fea00078e00ff */
[C---:B------:R-:W-:Y:S04]  /*3d00*/  LEA R222, P0, R5.reuse, R222, 0x1 ;  /* 0x000000de05de7211 */ /* 0x040fe800078008ff */
[----:B------:R-:W-:Y:S01]  /*3d10*/  LEA.HI.X.SX32 R223, R5, R223, 0x1, P0 ;  /* 0x000000df05df7211 */ /* 0x000fe200000f0eff */
[----:B------:R-:W-:Y:S01]  /*3d20*/  IMAD.MOV.U32 R5, RZ, RZ, c[0x0][0x374] ;  /* 0x0000dd00ff057624 */ /* 0x000fe200078e00ff */
[C---:B------:R-:W-:Y:S03]  /*3d30*/  LEA R8, P0, R7.reuse, R222, 0x6 ;  /* 0x000000de07087211 */ /* 0x040fe600078030ff */
[----:B------:R-:W-:Y:S01]  /*3d40*/  @!PT LDS RZ, [RZ] ;  /* 0x00000000fffff984 */ /* 0x000fe20000000800 */
[----:B------:R-:W-:Y:S01]  /*3d50*/  @!PT LDS RZ, [RZ] ;  /* 0x00000000fffff984 */ /* 0x000fe20000000800 */
[----:B------:R-:W-:Y:S01]  /*3d60*/  @!PT LDS RZ, [RZ] ;  /* 0x00000000fffff984 */ /* 0x000fe20000000800 */
[----:B------:R1:W-:Y:S01]  /*3d70*/  LDGSTS.E.BYPASS.LTC128B.128 [R213+0x4000], [R222.64] ;  /* 0x04000000ded57fae */ /* 0x0003e2000b901d5e */
[----:B------:R-:W-:Y:S05]  /*3d80*/  LEA.HI.X R9, R7, R223, R5, 0x6, P0 ;  /* 0x000000df07097211 */ /* 0x000fea00000f3405 */
[----:B------:R1:W-:Y:S04]  /*3d90*/  LDGSTS.E.BYPASS.LTC128B.128 [R213+0x5000], [R8.64] ;  /* 0x0500000008d57fae */ /* 0x0003e8000b901d5e */
[----:B------:R-:W0:Y:S02]  /*3da0*/  LDGDEPBAR ;  /* 0x00000000000079af */ /* 0x000e240000000000 */
.L_x_75:
[----:B------:R-:W-:Y:S01]  /*3db0*/  LDSM.16.M88.4 R20, [R172] ;  /* 0x00000000ac14783b */ /* 0x000fe20000000200 */
[--C-:B------:R-:W-:Y:S01]  /*3dc0*/  IMAD.IADD R113, R112, 0x1, R175.reuse ;  /* 0x0000000170717824 */ /* 0x100fe200078e02af */
[----:B------:R-:W-:Y:S01]  /*3dd0*/  ULOP3.LUT UR4, UR35, 0x1, URZ, 0xc0, !UPT ;  /* 0x0000000123047892 */ /* 0x000fe2000f8ec03f */
[----:B------:R-:W-:Y:S01]  /*3de0*/  IMAD.IADD R115, R172, 0x1, R175 ;  /* 0x00000001ac737824 */ /* 0x000fe200078e02af */
[----:B-1----:R-:W1:Y:S01]  /*3df0*/  LDSM.16.MT88.4 R8, [R112+0x6000] ;  /* 0x006000007008783b */ /* 0x002e620000004200 */
[----:B------:R-:W-:Y:S01]  /*3e00*/  IMAD.IADD R114, R175, 0x1, R0 ;  /* 0x00000001af727824 */ /* 0x000fe200078e0200 */
[----:B------:R-:W-:Y:S02]  /*3e10*/  UISETP.NE.U32.AND UP0, UPT, UR4, 0x1, UPT ;  /* 0x000000010400788c */ /* 0x000fe4000bf05070 */
[----:B------:R-:W2:Y:S04]  /*3e20*/  LDSM.16.MT88.4 R16, [R113+0x6000] ;  /* 0x006000007110783b */ /* 0x000ea80000004200 */
[----:B------:R-:W-:Y:S04]  /*3e30*/  LDSM.16.M88.4 R24, [R0] ;  /* 0x000000000018783b */ /* 0x000fe80000000200 */
[----:B------:R-:W3:Y:S04]  /*3e40*/  LDSM.16.MT88.4 R28, [R112+0x6800] ;  /* 0x00680000701c783b */ /* 0x000ee80000004200 */
[----:B------:R-:W4:Y:S04]  /*3e50*/  LDSM.16.MT88.4 R32, [R113+0x6800] ;  /* 0x006800007120783b */ /* 0x000f280000004200 */
[----:B------:R-:W-:Y:S04]  /*3e60*/  LDSM.16.MT88.4 R104, [R112+0x7000] ;  /* 0x007000007068783b */ /* 0x000fe80000004200 */
[----:B------:R-:W3:Y:S04]  /*3e70*/  LDSM.16.M88.4 R100, [R115] ;  /* 0x000000007364783b */ /* 0x000ee80000000200 */
[----:B------:R-:W-:Y:S01]  /*3e80*/  LDSM.16.MT88.4 R108, [R112+0x7800] ;  /* 0x00780000706c783b */ /* 0x000fe20000004200 */
[C---:B-1----:R-:W-:Y:S08]  /*3e90*/  HMMA.16816.F32 R4, R20.reuse, R8, RZ ;  /* 0x000000081404723c */ /* 0x042ff000000018ff */
[C---:B------:R-:W-:Y:S08]  /*3ea0*/  HMMA.16816.F32 R8, R20.reuse, R10, RZ ;  /* 0x0000000a1408723c */ /* 0x040ff000000018ff */
[C---:B--2---:R-:W-:Y:S08]  /*3eb0*/  HMMA.16816.F32 R12, R20.reuse, R16, RZ ;  /* 0x00000010140c723c */ /* 0x044ff000000018ff */
[----:B------:R-:W-:Y:S01]  /*3ec0*/  HMMA.16816.F32 R16, R20, R18, RZ ;  /* 0x000000121410723c */ /* 0x000fe200000018ff */
[----:B------:R-:W1:Y:S07]  /*3ed0*/  LDSM.16.MT88.4 R20, [R113+0x7000] ;  /* 0x007000007114783b */ /* 0x000e6e0000004200 */
[C---:B---3--:R-:W-:Y:S08]  /*3ee0*/  HMMA.16816.F32 R4, R24.reuse, R28, R4 ;  /* 0x0000001c1804723c */ /* 0x048ff00000001804 */
[C---:B------:R-:W-:Y:S01]  /*3ef0*/  HMMA.16816.F32 R8, R24.reuse, R30, R8 ;  /* 0x0000001e1808723c */ /* 0x040fe20000001808 */
[----:B------:R-:W2:Y:S07]  /*3f00*/  LDSM.16.M88.4 R28, [R114] ;  /* 0x00000000721c783b */ /* 0x000eae0000000200 */
[C---:B----4-:R-:W-:Y:S08]  /*3f10*/  HMMA.16816.F32 R12, R24.reuse, R32, R12 ;  /* 0x00000020180c723c */ /* 0x050ff0000000180c */
[----:B------:R-:W-:Y:S01]  /*3f20*/  HMMA.16816.F32 R16, R24, R34, R16 ;  /* 0x000000221810723c */ /* 0x000fe20000001810 */
[----:B------:R-:W3:Y:S04]  /*3f30*/  LDSM.16.MT88.4 R24, [R113+0x7800] ;  /* 0x007800007118783b */ /* 0x000ee80000004200 */
[----:B------:R-:W-:Y:S03]  /*3f40*/  LDSM.16.M88.4 R32, [R172+0x2000] ;  /* 0x00200000ac20783b */ /* 0x000fe60000000200 */
[C---:B------:R-:W-:Y:S08]  /*3f50*/  HMMA.16816.F32 R4, R100.reuse, R104, R4 ;  /* 0x000000686404723c */ /* 0x040ff00000001804 */
[C---:B------:R-:W-:Y:S01]  /*3f60*/  HMMA.16816.F32 R8, R100.reuse, R106, R8 ;  /* 0x0000006a6408723c */ /* 0x040fe20000001808 */
[----:B------:R-:W4:Y:S07]  /*3f70*/  LDSM.16.MT88.4 R104, [R112+0x8000] ;  /* 0x008000007068783b */ /* 0x000f2e0000004200 */
[C---:B-1----:R-:W-:Y:S08]  /*3f80*/  HMMA.16816.F32 R12, R100.reuse, R20, R12 ;  /* 0x00000014640c723c */ /* 0x042ff0000000180c */
[----:B------:R-:W-:Y:S01]  /*3f90*/  HMMA.16816.F32 R16, R100, R22, R16 ;  /* 0x000000166410723c */ /* 0x000fe20000001810 */
[----:B------:R-:W1:Y:S04]  /*3fa0*/  LDSM.16.MT88.4 R20, [R113+0x8000] ;  /* 0x008000007114783b */ /* 0x000e680000004200 */
[----:B------:R-:W-:Y:S03]  /*3fb0*/  LDSM.16.M88.4 R100, [R0+0x2000] ;  /* 0x002000000064783b */ /* 0x000fe60000000200 */
[C---:B--2---:R-:W-:Y:S08]  /*3fc0*/  HMMA.16816.F32 R4, R28.reuse, R108, R4 ;  /* 0x0000006c1c04723c */ /* 0x044ff00000001804 */
[C---:B------:R-:W-:Y:S01]  /*3fd0*/  HMMA.16816.F32 R8, R28.reuse, R110, R8 ;  /* 0x0000006e1c08723c */ /* 0x040fe20000001808 */
[----:B------:R-:W2:Y:S07]  /*3fe0*/  LDSM.16.MT88.4 R108, [R112+0x8800] ;  /* 0x00880000706c783b */ /* 0x000eae0000004200 */
[C---:B---3--:R-:W-:Y:S08]  /*3ff0*/  HMMA.16816.F32 R12, R28.reuse, R24, R12 ;  /* 0x000000181c0c723c */ /* 0x048ff0000000180c */
[----:B------:R-:W-:Y:S01]  /*4000*/  HMMA.16816.F32 R16, R28, R26, R16 ;  /* 0x0000001a1c10723c */ /* 0x000fe20000001810 */
[----:B------:R-:W3:Y:S04]  /*4010*/  LDSM.16.MT88.4 R24, [R113+0x8800] ;  /* 0x008800007118783b */ /* 0x000ee80000004200 */
[----:B------:R-:W-:Y:S03]  /*4020*/  LDSM.16.M88.4 R28, [R115+0x2000] ;  /* 0x00200000731c783b */ /* 0x000fe60000000200 */
[C---:B----4-:R-:W-:Y:S08]  /*4030*/  HMMA.16816.F32 R4, R32.reuse, R104, R4 ;  /* 0x000000682004723c */ /* 0x050ff00000001804 */
        /* <DEDUP_REMOVED lines=11> */
[----:B------:R-:W3:Y:S06]  /*40f0*/  LDSM.16.MT88.4 R24, [R113+0x9800] ;  /* 0x009800007118783b */ /* 0x000eec0000004200 */
[----:B------:R-:W-:Y:S01]  /*4100*/  IMAD.U32 R101, RZ, RZ, UR24 ;  /* 0x00000018ff657e24 */ /* 0x000fe2000f8e00ff */
[C---:B----4-:R-:W-:Y:S08]  /*4110*/  HMMA.16816.F32 R4, R28.reuse, R104, R4 ;  /* 0x000000681c04723c */ /* 0x050ff00000001804 */
[C---:B------:R-:W-:Y:S08]  /*4120*/  HMMA.16816.F32 R8, R28.reuse, R106, R8 ;  /* 0x0000006a1c08723c */ /* 0x040ff00000001808 */
[C---:B-1----:R-:W-:Y:S08]  /*4130*/  HMMA.16816.F32 R12, R28.reuse, R20, R12 ;  /* 0x000000141c0c723c */ /* 0x042ff0000000180c */
[----:B------:R-:W-:Y:S07]  /*4140*/  HMMA.16816.F32 R16, R28, R22, R16 ;  /* 0x000000161c10723c */ /* 0x000fee0000001810 */
[----:B------:R-:W-:Y:S01]  /*4150*/  @P5 IADD3 R28, P0, R204, R190, RZ ;  /* 0x000000becc1c5210 */ /* 0x000fe20007f1e0ff */
[C---:B--2---:R-:W-:Y:S01]  /*4160*/  HMMA.16816.F32 R4, R32.reuse, R108, R4 ;  /* 0x0000006c2004723c */ /* 0x044fe20000001804 */
[----:B------:R-:W-:Y:S04]  /*4170*/  IMAD.U32 R31, RZ, RZ, UR22 ;  /* 0x00000016ff1f7e24 */ /* 0x000fe8000f8e00ff */
[----:B------:R-:W-:Y:S01]  /*4180*/  @P5 IMAD.X R29, R203, 0x1, R188, P0 ;  /* 0x00000001cb1d5824 */ /* 0x000fe200000e06bc */
[-C--:B------:R-:W-:Y:S01]  /*4190*/  LEA R104, P2, R31, R220.reuse, 0x2 ;  /* 0x000000dc1f687211 */ /* 0x080fe200078410ff */
[----:B------:R-:W-:Y:S01]  /*41a0*/  IMAD.IADD R108, R175, 0x1, R169 ;  /* 0x00000001af6c7824 */ /* 0x000fe200078e02a9 */
[C---:B------:R-:W-:Y:S02]  /*41b0*/  HMMA.16816.F32 R8, R32.reuse, R110, R8 ;  /* 0x0000006e2008723c */ /* 0x040fe40000001808 */
[----:B------:R1:W5:Y:S04]  /*41c0*/  @P5 LDG.E R211, [R28.64] ;  /* 0x0000001e1cd35981 */ /* 0x000368000c1e1900 */
[----:B------:R-:W-:Y:S02]  /*41d0*/  LDSM.16.MT88.4 R20, [R108] ;  /* 0x000000006c14783b */ /* 0x000fe40000004200 */
[C---:B---3--:R-:W-:Y:S02]  /*41e0*/  HMMA.16816.F32 R12, R32.reuse, R24, R12 ;  /* 0x00000018200c723c */ /* 0x048fe4000000180c */
[----:B------:R1:W5:Y:S04]  /*41f0*/  @P5 LDG.E R210, [R28.64+0x20] ;  /* 0x0000201e1cd25981 */ /* 0x000368000c1e1900 */
[----:B------:R1:W5:Y:S01]  /*4200*/  @P5 LDG.E R209, [R28.64+0x80] ;  /* 0x0000801e1cd15981 */ /* 0x000362000c1e1900 */
[----:B------:R-:W-:Y:S01]  /*4210*/  IMAD.U32 R25, RZ, RZ, UR24 ;  /* 0x00000018ff197e24 */ /* 0x000fe2000f8e00ff */
[----:B------:R-:W-:Y:S02]  /*4220*/  HMMA.16816.F32 R16, R32, R26, R16 ;  /* 0x0000001a2010723c */ /* 0x000fe40000001810 */
[----:B------:R1:W5:Y:S02]  /*4230*/  @P5 LDG.E R208, [R28.64+0xa0] ;  /* 0x0000a01e1cd05981 */ /* 0x000364000c1e1900 */
[-C--:B------:R-:W-:Y:S01]  /*4240*/  LEA R30, P0, R25, R220.reuse, 0x2 ;  /* 0x000000dc191e7211 */ /* 0x080fe200078010ff */
[----:B------:R-:W-:Y:S01]  /*4250*/  IMAD.U32 R25, RZ, RZ, UR22 ;  /* 0x00000016ff197e24 */ /* 0x000fe2000f8e00ff */
[----:B------:R2:W-:Y:S01]  /*4260*/  RED.E.ADD.F32.FTZ.RN.STRONG.GPU [R220.64], R4 ;  /* 0x00000004dc00798e */ /* 0x0005e2000c10e79e */
[----:B------:R-:W-:Y:S01]  /*4270*/  IMAD.U32 R35, RZ, RZ, UR23 ;  /* 0x00000017ff237e24 */ /* 0x000fe2000f8e00ff */
[-C--:B------:R-:W-:Y:S01]  /*4280*/  LEA.HI.X.SX32 R31, R101, R221.reuse, 0x2, P0 ;  /* 0x000000dd651f7211 */ /* 0x080fe200000f16ff */
[----:B------:R-:W-:Y:S03]  /*4290*/  IMAD.U32 R33, RZ, RZ, UR23 ;  /* 0x00000017ff217e24 */ /* 0x000fe6000f8e00ff */
[-C--:B------:R-:W-:Y:S01]  /*42a0*/  LEA R102, P3, R35, R220.reuse, 0x2 ;  /* 0x000000dc23667211 */ /* 0x080fe200078610ff */
[----:B------:R3:W-:Y:S01]  /*42b0*/  RED.E.ADD.F32.FTZ.RN.STRONG.GPU [R30.64], R5 ;  /* 0x000000051e00798e */ /* 0x0007e2000c10e79e */
[----:B------:R-:W-:Y:S01]  /*42c0*/  IMAD.U32 R27, RZ, RZ, UR21 ;  /* 0x00000015ff1b7e24 */ /* 0x000fe2000f8e00ff */
[-C--:B------:R-:W-:Y:S01]  /*42d0*/  LEA.HI.X.SX32 R105, R25, R221.reuse, 0x2, P2 ;  /* 0x000000dd19697211 */ /* 0x080fe200010f16ff */
[----:B------:R-:W-:Y:S01]  /*42e0*/  IMAD.U32 R25, RZ, RZ, UR20 ;  /* 0x00000014ff197e24 */ /* 0x000fe2000f8e00ff */
[-C--:B------:R-:W-:Y:S01]  /*42f0*/  LEA.HI.X.SX32 R103, R33, R221.reuse, 0x2, P3 ;  /* 0x000000dd21677211 */ /* 0x080fe200018f16ff */
[----:B------:R-:W-:Y:S01]  /*4300*/  IMAD.U32 R35, RZ, RZ, UR19 ;  /* 0x00000013ff237e24 */ /* 0x000fe2000f8e00ff */
[-C--:B------:R-:W-:Y:S01]  /*4310*/  LEA R106, P0, R27, R220.reuse, 0x2 ;  /* 0x000000dc1b6a7211 */ /* 0x080fe200078010ff */
[----:B------:R-:W-:Y:S01]  /*4320*/  IMAD.U32 R101, RZ, RZ, UR20 ;  /* 0x00000014ff657e24 */ /* 0x000fe2000f8e00ff */
[-C--:B------:R-:W-:Y:S01]  /*4330*/  LEA R24, P3, R25, R220.reuse, 0x2 ;  /* 0x000000dc19187211 */ /* 0x080fe200078610ff */
[----:B------:R4:W-:Y:S01]  /*4340*/  RED.E.ADD.F32.FTZ.RN.STRONG.GPU [R102.64], R6 ;  /* 0x000000066600798e */ /* 0x0009e2000c10e79e */
[----:B------:R-:W-:Y:S02]  /*4350*/  IMAD.U32 R33, RZ, RZ, UR19 ;  /* 0x00000013ff217e24 */ /* 0x000fe4000f8e00ff */
[-C--:B------:R-:W-:Y:S01]  /*4360*/  LEA.HI.X.SX32 R25, R101, R221.reuse, 0x2, P3 ;  /* 0x000000dd65197211 */ /* 0x080fe200018f16ff */
[----:B------:R4:W-:Y:S01]  /*4370*/  RED.E.ADD.F32.FTZ.RN.STRONG.GPU [R104.64], R7 ;  /* 0x000000076800798e */ /* 0x0009e2000c10e79e */
[----:B-1----:R-:W-:Y:S01]  /*4380*/  IMAD.U32 R29, RZ, RZ, UR21 ;  /* 0x00000015ff1d7e24 */ /* 0x002fe2000f8e00ff */
[-C--:B------:R-:W-:Y:S01]  /*4390*/  LEA R28, P2, R35, R220.reuse, 0x2 ;  /* 0x000000dc231c7211 */ /* 0x080fe200078410ff */
[----:B------:R-:W-:Y:S02]  /*43a0*/  IMAD.U32 R27, RZ, RZ, UR17 ;  /* 0x00000011ff1b7e24 */ /* 0x000fe4000f8e00ff */
[----:B------:R-:W-:Y:S01]  /*43b0*/  IMAD.U32 R35, RZ, RZ, UR15 ;  /* 0x0000000fff237e24 */ /* 0x000fe2000f8e00ff */
[-C--:B------:R-:W-:Y:S01]  /*43c0*/  LEA.HI.X.SX32 R107, R29, R221.reuse, 0x2, P0 ;  /* 0x000000dd1d6b7211 */ /* 0x080fe200000f16ff */
[----:B------:R-:W-:Y:S02]  /*43d0*/  IMAD.U32 R29, RZ, RZ, UR18 ;  /* 0x00000012ff1d7e24 */ /* 0x000fe4000f8e00ff */
[----:B------:R-:W-:Y:S01]  /*43e0*/  IMAD.U32 R101, RZ, RZ, UR16 ;  /* 0x00000010ff657e24 */ /* 0x000fe2000f8e00ff */
[-C--:B------:R-:W-:Y:S01]  /*43f0*/  LEA R32, P4, R35, R220.reuse, 0x2 ;  /* 0x000000dc23207211 */ /* 0x080fe200078810ff */
[----:B------:R-:W-:Y:S01]  /*4400*/  RED.E.ADD.F32.FTZ.RN.STRONG.GPU [R106.64], R8 ;  /* 0x000000086a00798e */ /* 0x000fe2000c10e79e */
[-C--:B--2---:R-:W-:Y:S01]  /*4410*/  LEA R4, P0, R29, R220.reuse, 0x2 ;  /* 0x000000dc1d047211 */ /* 0x084fe200078010ff */
[----:B---3--:R-:W-:Y:S01]  /*4420*/  IMAD.U32 R5, RZ, RZ, UR18 ;  /* 0x00000012ff057e24 */ /* 0x008fe2000f8e00ff */
[-C--:B------:R-:W-:Y:S01]  /*4430*/  LEA.HI.X.SX32 R29, R33, R221.reuse, 0x2, P2 ;  /* 0x000000dd211d7211 */ /* 0x080fe200010f16ff */
[----:B------:R1:W-:Y:S01]  /*4440*/  RED.E.ADD.F32.FTZ.RN.STRONG.GPU [R24.64], R9 ;  /* 0x000000091800798e */ /* 0x0003e2000c10e79e */
[----:B------:R-:W-:Y:S02]  /*4450*/  IMAD.U32 R33, RZ, RZ, UR14 ;  /* 0x0000000eff217e24 */ /* 0x000fe4000f8e00ff */
[-C--:B------:R-:W-:Y:S01]  /*4460*/  LEA.HI.X.SX32 R5, R5, R221.reuse, 0x2, P0 ;  /* 0x000000dd05057211 */ /* 0x080fe200000f16ff */
[----:B------:R2:W-:Y:S02]  /*4470*/  RED.E.ADD.F32.FTZ.RN.STRONG.GPU [R28.64], R10 ;  /* 0x0000000a1c00798e */ /* 0x0005e4000c10e79e */
[-C--:B------:R-:W-:Y:S02]  /*4480*/  LEA R100, P3, R33, R220.reuse, 0x2 ;  /* 0x000000dc21647211 */ /* 0x080fe400078610ff */
[----:B------:R3:W-:Y:S01]  /*4490*/  RED.E.ADD.F32.FTZ.RN.STRONG.GPU [R4.64], R11 ;  /* 0x0000000b0400798e */ /* 0x0007e2000c10e79e */
[-C--:B----4-:R-:W-:Y:S01]  /*44a0*/  LEA R6, P2, R27, R220.reuse, 0x2 ;  /* 0x000000dc1b067211 */ /* 0x090fe200078410ff */
[----:B------:R-:W-:Y:S02]  /*44b0*/  IMAD.U32 R27, RZ, RZ, UR16 ;  /* 0x00000010ff1b7e24 */ /* 0x000fe4000f8e00ff */
[----:B------:R-:W-:Y:S01]  /*44c0*/  RED.E.ADD.F32.FTZ.RN.STRONG.GPU [R220.64+0x80], R12 ;  /* 0x0000800cdc00798e */ /* 0x000fe2000c10e79e */
[----:B------:R-:W-:Y:S02]  /*44d0*/  IMAD.U32 R7, RZ, RZ, UR17 ;  /* 0x00000011ff077e24 */ /* 0x000fe4000f8e00ff */
[-C--:B------:R-:W-:Y:S01]  /*44e0*/  LEA R26, P0, R27, R220.reuse, 0x2 ;  /* 0x000000dc1b1a7211 */ /* 0x080fe200078010ff */
[----:B------:R4:W-:Y:S02]  /*44f0*/  RED.E.ADD.F32.FTZ.RN.STRONG.GPU [R30.64+0x80], R13 ;  /* 0x0000800d1e00798e */ /* 0x0009e4000c10e79e */
[-C--:B------:R-:W-:Y:S02]  /*4500*/  LEA.HI.X.SX32 R7, R7, R221.reuse, 0x2, P2 ;  /* 0x000000dd07077211 */ /* 0x080fe400010f16ff */
[-C--:B------:R-:W-:Y:S03]  /*4510*/  LEA.HI.X.SX32 R27, R101, R221.reuse, 0x2, P0 ;  /* 0x000000dd651b7211 */ /* 0x080fe600000f16ff */
[----:B------:R-:W-:Y:S01]  /*4520*/  RED.E.ADD.F32.FTZ.RN.STRONG.GPU [R6.64], R14 ;  /* 0x0000000e0600798e */ /* 0x000fe2000c10e79e */
[----:B-1----:R-:W-:Y:S03]  /*4530*/  IMAD.U32 R9, RZ, RZ, UR12 ;  /* 0x0000000cff097e24 */ /* 0x002fe6000f8e00ff */
[----:B------:R-:W-:Y:S01]  /*4540*/  RED.E.ADD.F32.FTZ.RN.STRONG.GPU [R26.64], R15 ;  /* 0x0000000f1a00798e */ /* 0x000fe2000c10e79e */
[----:B------:R-:W-:Y:S02]  /*4550*/  IMAD.U32 R25, RZ, RZ, UR13 ;  /* 0x0000000dff197e24 */ /* 0x000fe4000f8e00ff */
[----:B--2---:R-:W-:Y:S01]  /*4560*/  IMAD.U32 R29, RZ, RZ, UR15 ;  /* 0x0000000fff1d7e24 */ /* 0x004fe2000f8e00ff */
[-C--:B------:R-:W-:Y:S02]  /*4570*/  LEA R106, P0, R9, R220.reuse, 0x2 ;  /* 0x000000dc096a7211 */ /* 0x080fe400078010ff */
[----:B------:R-:W-:Y:S01]  /*4580*/  LEA R104, P2, R25, R220, 0x2 ;  /* 0x000000dc19687211 */ /* 0x000fe200078410ff */
[----:B---3--:R-:W-:Y:S01]  /*4590*/  IMAD.U32 R5, RZ, RZ, UR14 ;  /* 0x0000000eff057e24 */ /* 0x008fe2000f8e00ff */
[-C--:B------:R-:W-:Y:S01]  /*45a0*/  LEA.HI.X.SX32 R33, R29, R221.reuse, 0x2, P4 ;  /* 0x000000dd1d217211 */ /* 0x080fe200020f16ff */
[----:B------:R-:W-:Y:S01]  /*45b0*/  IMAD.U32 R11, RZ, RZ, UR12 ;  /* 0x0000000cff0b7e24 */ /* 0x000fe2000f8e00ff */
[----:B------:R-:W-:Y:S01]  /*45c0*/  LDSM.16.MT88.4 R24, [R170+0xa800] ;  /* 0x00a80000aa18783b */ /* 0x000fe20000004200 */
[----:B------:R-:W-:Y:S01]  /*45d0*/  ISETP.LT.AND P4, PT, R201, UR35, PT ;  /* 0x00000023c9007c0c */ /* 0x000fe2000bf81270 */
[----:B------:R-:W-:Y:S01]  /*45e0*/  UIADD3 UR35, UR35, -0x1, URZ ;  /* 0xffffffff23237890 */ /* 0x000fe2000fffe03f */
[-C--:B------:R-:W-:Y:S01]  /*45f0*/  LEA.HI.X.SX32 R101, R5, R221.reuse, 0x2, P3 ;  /* 0x000000dd05657211 */ /* 0x080fe200018f16ff */
[----:B------:R-:W-:Y:S01]  /*4600*/  RED.E.ADD.F32.FTZ.RN.STRONG.GPU [R32.64], R16 ;  /* 0x000000102000798e */ /* 0x000fe2000c10e79e */
[----:B----4-:R-:W-:Y:S01]  /*4610*/  IMAD.U32 R13, RZ, RZ, UR13 ;  /* 0x0000000dff0d7e24 */ /* 0x010fe2000f8e00ff */
[-C--:B------:R-:W-:Y:S02]  /*4620*/  LEA.HI.X.SX32 R107, R11, R221.reuse, 0x2, P0 ;  /* 0x000000dd0b6b7211 */ /* 0x080fe400000f16ff */
[----:B------:R-:W-:Y:S01]  /*4630*/  LDSM.16.MT88.4 R4, [R170+0xa000] ;  /* 0x00a00000aa04783b */ /* 0x000fe20000004200 */
[----:B------:R-:W-:Y:S02]  /*4640*/  PLOP3.LUT P0, PT, PT, PT, UP0, 0x80, 0x0 ;  /* 0x000000000000781c */ /* 0x000fe40003f0f008 */
[----:B------:R-:W-:Y:S01]  /*4650*/  LEA.HI.X.SX32 R105, R13, R221, 0x2, P2 ;  /* 0x000000dd0d697211 */ /* 0x000fe200010f16ff */
[----:B------:R-:W1:Y:S01]  /*4660*/  LDSM.16.MT88.4 R8, [R169] ;  /* 0x00000000a908783b */ /* 0x000e620000004200 */
[----:B------:R-:W-:Y:S02]  /*4670*/  @P5 IADD3 R206, P2, R206, -0x100, RZ ;  /* 0xffffff00cece5810 */ /* 0x000fe40007f5e0ff */
[----:B------:R-:W-:Y:S01]  /*4680*/  @P5 IADD3 R204, P3, R204, -0x100, RZ ;  /* 0xffffff00cccc5810 */ /* 0x000fe20007f7e0ff */
[----:B------:R-:W-:Y:S01]  /*4690*/  RED.E.ADD.F32.FTZ.RN.STRONG.GPU [R100.64], R17 ;  /* 0x000000116400798e */ /* 0x000fe2000c10e79e */
[----:B------:R-:W-:Y:S02]  /*46a0*/  @P5 IADD3.X R205, R205, -0x1, RZ, P2, !PT ;  /* 0xffffffffcdcd5810 */ /* 0x000fe400017fe4ff */
[----:B------:R-:W-:Y:S01]  /*46b0*/  @P5 IADD3.X R203, R203, -0x1, RZ, P3, !PT ;  /* 0xffffffffcbcb5810 */ /* 0x000fe20001ffe4ff */
[----:B------:R-:W-:Y:S04]  /*46c0*/  RED.E.ADD.F32.FTZ.RN.STRONG.GPU [R104.64], R18 ;  /* 0x000000126800798e */ /* 0x000fe8000c10e79e */
[----:B------:R-:W2:Y:S04]  /*46d0*/  LDSM.16.MT88.4 R12, [R170+0xc000] ;  /* 0x00c00000aa0c783b */ /* 0x000ea80000004200 */
[----:B------:R-:W-:Y:S04]  /*46e0*/  RED.E.ADD.F32.FTZ.RN.STRONG.GPU [R106.64], R19 ;  /* 0x000000136a00798e */ /* 0x000fe8000c10e79e */
[----:B------:R-:W3:Y:S04]  /*46f0*/  LDSM.16.MT88.4 R28, [R169+0x800] ;  /* 0x00080000a91c783b */ /* 0x000ee80000004200 */
[----:B------:R-:W4:Y:S04]  /*4700*/  LDSM.16.MT88.4 R32, [R170+0xc800] ;  /* 0x00c80000aa20783b */ /* 0x000f280000004200 */
[----:B------:R-:W3:Y:S04]  /*4710*/  LDSM.16.MT88.4 R100, [R108+0x800] ;  /* 0x000800006c64783b */ /* 0x000ee80000004200 */
[----:B------:R-:W-:Y:S04]  /*4720*/  LDSM.16.MT88.4 R16, [R170+0xd000] ;  /* 0x00d00000aa10783b */ /* 0x000fe80000004200 */
[----:B------:R-:W-:Y:S01]  /*4730*/  LDSM.16.MT88.4 R104, [R108+0x1000] ;  /* 0x001000006c68783b */ /* 0x000fe20000004200 */
        /* <DEDUP_REMOVED lines=10> */
[----:B------:R-:W-:Y:S04]  /*47e0*/  LDSM.16.MT88.4 R4, [R170+0xb800] ;  /* 0x00b80000aa04783b */ /* 0x000fe80000004200 */
[----:B------:R-:W2:Y:S03]  /*47f0*/  LDSM.16.MT88.4 R20, [R169+0x1800] ;  /* 0x00180000a914783b */ /* 0x000ea60000004200 */
[-C--:B---3--:R-:W-:Y:S08]  /*4800*/  HMMA.16816.F32 R68, R24, R28.reuse, R68 ;  /* 0x0000001c1844723c */ /* 0x088ff00000001844 */
[C---:B----4-:R-:W-:Y:S08]  /*4810*/  HMMA.16816.F32 R72, R32.reuse, R28, R72 ;  /* 0x0000001c2048723c */ /* 0x050ff00000001848 */
[-C--:B------:R-:W-:Y:S08]  /*4820*/  HMMA.16816.F32 R76, R32, R30.reuse, R76 ;  /* 0x0000001e204c723c */ /* 0x080ff0000000184c */
[C---:B------:R-:W-:Y:S01]  /*4830*/  HMMA.16816.F32 R80, R24.reuse, R30, R80 ;  /* 0x0000001e1850723c */ /* 0x040fe20000001850 */
[----:B------:R-:W3:Y:S07]  /*4840*/  LDSM.16.MT88.4 R28, [R170+0xd800] ;  /* 0x00d80000aa1c783b */ /* 0x000eee0000004200 */
[-C--:B------:R-:W-:Y:S08]  /*4850*/  HMMA.16816.F32 R84, R24, R100.reuse, R84 ;  /* 0x000000641854723c */ /* 0x080ff00000001854 */
[C---:B------:R-:W-:Y:S08]  /*4860*/  HMMA.16816.F32 R88, R32.reuse, R100, R88 ;  /* 0x000000642058723c */ /* 0x040ff00000001858 */
[-C--:B------:R-:W-:Y:S01]  /*4870*/  HMMA.16816.F32 R92, R32, R102.reuse, R92 ;  /* 0x00000066205c723c */ /* 0x080fe2000000185c */
[----:B------:R-:W4:Y:S07]  /*4880*/  LDSM.16.MT88.4 R32, [R108+0x1800] ;  /* 0x001800006c20783b */ /* 0x000f2e0000004200 */
        /* <DEDUP_REMOVED lines=12> */
[C---:B------:R-:W-:Y:S08]  /*4950*/  HMMA.16816.F32 R80, R4.reuse, R22, R80 ;  /* 0x000000160450723c */ /* 0x040ff00000001850 */
[-C--:B----4-:R-:W-:Y:S08]  /*4960*/  HMMA.16816.F32 R84, R4, R32.reuse, R84 ;  /* 0x000000200454723c */ /* 0x090ff00000001854 */
[C---:B------:R-:W-:Y:S08]  /*4970*/  HMMA.16816.F32 R88, R28.reuse, R32, R88 ;  /* 0x000000201c58723c */ /* 0x040ff00000001858 */
[-C--:B------:R-:W-:Y:S08]  /*4980*/  HMMA.16816.F32 R92, R28, R34.reuse, R92 ;  /* 0x000000221c5c723c */ /* 0x080ff0000000185c */
[----:B------:R-:W-:Y:S07]  /*4990*/  HMMA.16816.F32 R96, R4, R34, R96 ;  /* 0x000000220460723c */ /* 0x000fee0000001860 */
[C---:B------:R-:W-:Y:S02]  /*49a0*/  IADD3 R4, R169.reuse, -0x2000, RZ ;  /* 0xffffe000a9047810 */ /* 0x040fe40007ffe0ff */
[----:B------:R-:W-:Y:S05]  /*49b0*/  @P0 IADD3 R4, R169, 0x2000, RZ ;  /* 0x00002000a9040810 */ /* 0x000fea0007ffe0ff */
[----:B------:R-:W-:Y:S01]  /*49c0*/  IMAD.MOV.U32 R169, RZ, RZ, R4 ;  /* 0x000000ffffa97224 */ /* 0x000fe200078e0004 */
[----:B------:R-:W-:-:S05]  /*49d0*/  @P4 BRA `(.L_x_76) ;  /* 0xffffd5c000004947 */ /* 0x000fca000383ffff */
.L_x_73:
[----:B------:R-:W4:Y:S01]  /*49e0*/  S2R R0, SR_CTAID.Y ;  /* 0x0000000000007919 */ /* 0x000f220000002600 */
[----:B------:R-:W-:Y:S01]  /*49f0*/  FMUL.FTZ R68, R68, c[0x0][0x2e0] ;  /* 0x0000b80044447a20 */ /* 0x000fe20000410000 */
[----:B------:R-:W-:Y:S01]  /*4a00*/  F2FP.PACK_AB R36, R37, R36 ;  /* 0x000000242524723e */ /* 0x000fe200000000ff */
[----:B------:R-:W-:Y:S01]  /*4a10*/  FMUL.FTZ R69, R69, c[0x0][0x2e0] ;  /* 0x0000b80045457a20 */ /* 0x000fe20000410000 */
[----:B------:R-:W-:Y:S01]  /*4a20*/  BAR.SYNC.DEFER_BLOCKING 0x0 ;  /* 0x0000000000007b1d */ /* 0x000fe20000010000 */
[----:B------:R-:W-:Y:S01]  /*4a30*/  FMUL.FTZ R70, R70, c[0x0][0x2e0] ;  /* 0x0000b80046467a20 */ /* 0x000fe20000410000 */
[----:B------:R-:W-:Y:S01]  /*4a40*/  F2FP.PACK_AB R38, R39, R38 ;  /* 0x000000262726723e */ /* 0x000fe200000000ff */
[----:B------:R-:W-:Y:S01]  /*4a50*/  FMUL.FTZ R71, R71, c[0x0][0x2e0] ;  /* 0x0000b80047477a20 */ /* 0x000fe20000410000 */
[----:B------:R-:W-:Y:S01]  /*4a60*/  F2FP.PACK_AB R68, R69, R68 ;  /* 0x000000444544723e */ /* 0x000fe200000000ff */
[----:B------:R-:W-:Y:S01]  /*4a70*/  FMUL.FTZ R80, R80, c[0x0][0x2e0] ;  /* 0x0000b80050507a20 */ /* 0x000fe20000410000 */
[----:B------:R-:W-:Y:S01]  /*4a80*/  SHF.R.S32.HI R11, RZ, 0x1f, R184 ;  /* 0x0000001fff0b7819 */ /* 0x000fe200000114b8 */
[----:B------:R-:W-:Y:S01]  /*4a90*/  FMUL.FTZ R81, R81, c[0x0][0x2e0] ;  /* 0x0000b80051517a20 */ /* 0x000fe20000410000 */
[----:B------:R-:W-:Y:S01]  /*4aa0*/  F2FP.PACK_AB R70, R71, R70 ;  /* 0x000000464746723e */ /* 0x000fe200000000ff */
[----:B------:R-:W-:Y:S01]  /*4ab0*/  FMUL.FTZ R82, R82, c[0x0][0x2e0] ;  /* 0x0000b80052527a20 */ /* 0x000fe20000410000 */
[----:B------:R-:W-:Y:S01]  /*4ac0*/  MOV R10, R184 ;  /* 0x000000b8000a7202 */ /* 0x000fe20000000f00 */
        /* <DEDUP_REMOVED lines=11> */
[----:B----4-:R-:W-:Y:S01]  /*4b80*/  SHF.R.S32.HI R5, RZ, 0x1f, R0 ;  /* 0x0000001fff057819 */ /* 0x010fe20000011400 */
        /* <DEDUP_REMOVED lines=38> */
[C---:B------:R-:W-:Y:S01]  /*4df0*/  IMAD R7, R5.reuse, c[0x0][0x388], RZ ;  /* 0x0000e20005077a24 */ /* 0x040fe200078e02ff */
[----:B------:R-:W-:Y:S01]  /*4e00*/  STS [R193+0x400], R86 ;  /* 0x00040056c1007388 */ /* 0x000fe20000000800 */
[----:B------:R-:W-:Y:S01]  /*4e10*/  IMAD R5, R5, c[0x0][0x390], RZ ;  /* 0x0000e40005057a24 */ /* 0x000fe200078e02ff */
[----:B------:R-:W-:Y:S01]  /*4e20*/  F2FP.PACK_AB R95, R95, R94 ;  /* 0x0000005e5f5f723e */ /* 0x000fe200000000ff */
[C-C-:B------:R-:W-:Y:S01]  /*4e30*/  IMAD.WIDE.U32 R12, R0.reuse, c[0x0][0x388], R10.reuse ;  /* 0x0000e200000c7a25 */ /* 0x140fe200078e000a */
[----:B------:R-:W-:Y:S01]  /*4e40*/  STS [R202], R97 ;  /* 0x00000061ca007388 */ /* 0x000fe20000000800 */
[----:B------:R-:W-:Y:S01]  /*4e50*/  F2FP.PACK_AB R40, R41, R40 ;  /* 0x000000282928723e */ /* 0x000fe200000000ff */
[----:B------:R-:W-:Y:S01]  /*4e60*/  ULDC.64 UR4, c[0x0][0x3a0] ;  /* 0x0000e80000047ab9 */ /* 0x000fe20000000a00 */
[----:B------:R-:W-:Y:S01]  /*4e70*/  F2FP.PACK_AB R42, R43, R42 ;  /* 0x0000002a2b2a723e */ /* 0x000fe200000000ff */
[----:B------:R-:W-:Y:S01]  /*4e80*/  STS [R202+0x400], R99 ;  /* 0x00040063ca007388 */ /* 0x000fe20000000800 */
[----:B------:R-:W-:Y:S01]  /*4e90*/  F2FP.PACK_AB R44, R45, R44 ;  /* 0x0000002c2d2c723e */ /* 0x000fe200000000ff */
[C---:B------:R-:W-:Y:S01]  /*4ea0*/  IMAD.WIDE.U32 R10, R0.reuse, c[0x0][0x390], R10 ;  /* 0x0000e400000a7a25 */ /* 0x040fe200078e000a */
[----:B------:R-:W-:Y:S01]  /*4eb0*/  F2FP.PACK_AB R46, R47, R46 ;  /* 0x0000002e2f2e723e */ /* 0x000fe200000000ff */
[----:B------:R-:W-:Y:S01]  /*4ec0*/  STS [R193+0x2000], R88 ;  /* 0x00200058c1007388 */ /* 0x000fe20000000800 */
[----:B------:R-:W-:Y:S01]  /*4ed0*/  F2FP.PACK_AB R52, R53, R52 ;  /* 0x000000343534723e */ /* 0x000fe200000000ff */
[C---:B------:R-:W-:Y:S01]  /*4ee0*/  IMAD R2, R0.reuse, c[0x0][0x38c], R7 ;  /* 0x0000e30000027a24 */ /* 0x040fe200078e0207 */
[----:B------:R-:W-:Y:S01]  /*4ef0*/  F2FP.PACK_AB R54, R55, R54 ;  /* 0x000000363736723e */ /* 0x000fe200000000ff */
[----:B------:R-:W-:Y:S01]  /*4f00*/  STS [R193+0x2400], R90 ;  /* 0x0024005ac1007388 */ /* 0x000fe20000000800 */
[----:B------:R-:W-:Y:S01]  /*4f10*/  F2FP.PACK_AB R65, R65, R64 ;  /* 0x000000404141723e */ /* 0x000fe200000000ff */
[----:B------:R-:W-:Y:S01]  /*4f20*/  IMAD R4, R0, c[0x0][0x394], R5 ;  /* 0x0000e50000047a24 */ /* 0x000fe200078e0205 */
[----:B------:R-:W-:Y:S01]  /*4f30*/  F2FP.PACK_AB R67, R67, R66 ;  /* 0x000000424343723e */ /* 0x000fe200000000ff */
[----:B------:R-:W-:Y:S01]  /*4f40*/  STS [R202+0x2000], R93 ;  /* 0x0020005dca007388 */ /* 0x000fe20000000800 */
[----:B------:R-:W-:Y:S01]  /*4f50*/  F2FP.PACK_AB R56, R57, R56 ;  /* 0x000000383938723e */ /* 0x000fe200000000ff */
[----:B------:R-:W-:Y:S01]  /*4f60*/  IMAD.WIDE.U32 R18, R183, c[0x0][0x3a0], RZ ;  /* 0x0000e800b7127a25 */ /* 0x000fe200078e00ff */
[----:B------:R-:W-:Y:S01]  /*4f70*/  F2FP.PACK_AB R58, R59, R58 ;  /* 0x0000003a3b3a723e */ /* 0x000fe200000000ff */
[----:B------:R-:W-:Y:S01]  /*4f80*/  STS [R202+0x2400], R95 ;  /* 0x0024005fca007388 */ /* 0x000fe20000000800 */
[----:B------:R-:W-:Y:S01]  /*4f90*/  F2FP.PACK_AB R61, R61, R60 ;  /* 0x0000003c3d3d723e */ /* 0x000fe200000000ff */
[----:B------:R-:W-:Y:S01]  /*4fa0*/  IMAD.WIDE.U32 R14, R183, c[0x0][0x3a8], RZ ;  /* 0x0000ea00b70e7a25 */ /* 0x000fe200078e00ff */
[----:B------:R-:W-:Y:S01]  /*4fb0*/  F2FP.PACK_AB R63, R63, R62 ;  /* 0x0000003e3f3f723e */ /* 0x000fe200000000ff */
[----:B------:R4:W-:Y:S01]  /*4fc0*/  STS [R191+0x4000], R36 ;  /* 0x00400024bf007388 */ /* 0x0009e20000000800 */
[----:B------:R-:W-:Y:S01]  /*4fd0*/  SHF.R.S32.HI R16, RZ, 0x1f, R183 ;  /* 0x0000001fff107819 */ /* 0x000fe200000114b7 */
[----:B------:R-:W-:Y:S01]  /*4fe0*/  USHF.L.U32 UR27, UR4, 0x6, URZ ;  /* 0x00000006041b7899 */ /* 0x000fe2000800063f */
[----:B------:R-:W-:Y:S01]  /*4ff0*/  IADD3 R21, R13, R2, RZ ;  /* 0x000000020d157210 */ /* 0x000fe20007ffe0ff */
[----:B------:R-:W-:Y:S01]  /*5000*/  STS [R191+0x4400], R38 ;  /* 0x00440026bf007388 */ /* 0x000fe20000000800 */
[----:B------:R-:W-:Y:S01]  /*5010*/  MOV R20, R12 ;  /* 0x0000000c00147202 */ /* 0x000fe20000000f00 */
[C---:B------:R-:W-:Y:S01]  /*5020*/  IMAD R8, R16.reuse, c[0x0][0x3a0], RZ ;  /* 0x0000e80010087a24 */ /* 0x040fe200078e02ff */
[----:B------:R-:W-:Y:S01]  /*5030*/  USHF.L.U64.HI UR32, UR4, UR6, UR5 ;  /* 0x0000000604207299 */ /* 0x000fe20008010205 */
[----:B------:R-:W-:Y:S01]  /*5040*/  STS [R195+0x4000], R48 ;  /* 0x00400030c3007388 */ /* 0x000fe20000000800 */
[----:B------:R-:W-:Y:S01]  /*5050*/  IMAD R16, R16, c[0x0][0x3a8], RZ ;  /* 0x0000ea0010107a24 */ /* 0x000fe200078e02ff */
[----:B------:R-:W-:Y:S01]  /*5060*/  ULDC.64 UR4, c[0x0][0x3a8] ;  /* 0x0000ea0000047ab9 */ /* 0x000fe20000000a00 */
[C---:B------:R-:W-:Y:S01]  /*5070*/  IMAD R8, R183.reuse, c[0x0][0x3a4], R8 ;  /* 0x0000e900b7087a24 */ /* 0x040fe200078e0208 */
[----:B------:R-:W3:Y:S01]  /*5080*/  S2R R0, SR_CTAID.Z ;  /* 0x0000000000007919 */ /* 0x000ee20000002700 */
[----:B------:R-:W-:Y:S01]  /*5090*/  IMAD R16, R183, c[0x0][0x3ac], R16 ;  /* 0x0000eb00b7107a24 */ /* 0x000fe200078e0210 */
[----:B------:R-:W-:-:S02]  /*50a0*/  USHF.L.U32 UR33, UR4, 0x6, URZ ;  /* 0x0000000604217899 */ /* 0x000fc4000800063f */
[----:B------:R-:W-:Y:S01]  /*50b0*/  STS [R194+0x4000], R51 ;  /* 0x00400033c2007388 */ /* 0x000fe20000000800 */
[----:B------:R-:W-:Y:S01]  /*50c0*/  IADD3 R9, R19, R8, RZ ;  /* 0x0000000813097210 */ /* 0x000fe20007ffe0ff */
[----:B------:R-:W-:Y:S01]  /*50d0*/  IMAD.IADD R17, R15, 0x1, R16 ;  /* 0x000000010f117824 */ /* 0x000fe200078e0210 */
[----:B------:R-:W-:Y:S01]  /*50e0*/  MOV R8, R18 ;  /* 0x0000001200087202 */ /* 0x000fe20000000f00 */
[----:B------:R2:W-:Y:S01]  /*50f0*/  STS [R191+0x6000], R40 ;  /* 0x00600028bf007388 */ /* 0x0005e20000000800 */
[C---:B------:R-:W-:Y:S01]  /*5100*/  IMAD R15, R199.reuse, c[0x0][0x3a0], RZ ;  /* 0x0000e800c70f7a24 */ /* 0x040fe200078e02ff */
[----:B------:R-:W-:Y:S01]  /*5110*/  USHF.L.U64.HI UR5, UR4, UR6, UR5 ;  /* 0x0000000604057299 */ /* 0x000fe20008010205 */
[----:B------:R-:W-:Y:S01]  /*5120*/  IMAD R199, R199, c[0x0][0x3a8], RZ ;  /* 0x0000ea00c7c77a24 */ /* 0x000fe200078e02ff */
[----:B------:R1:W-:Y:S01]  /*5130*/  STS [R191+0x6400], R42 ;  /* 0x0064002abf007388 */ /* 0x0003e20000000800 */
[----:B------:R-:W-:Y:S02]  /*5140*/  IMAD.MOV.U32 R16, RZ, RZ, R14 ;  /* 0x000000ffff107224 */ /* 0x000fe400078e000e */
[----:B------:R-:W-:Y:S01]  /*5150*/  IMAD.IADD R19, R11, 0x1, R4 ;  /* 0x000000010b137824 */ /* 0x000fe200078e0204 */
[----:B------:R-:W-:Y:S01]  /*5160*/  STS [R195+0x6000], R44 ;  /* 0x0060002cc3007388 */ /* 0x000fe20000000800 */
[----:B------:R-:W-:-:S02]  /*5170*/  IMAD.MOV.U32 R18, RZ, RZ, R10 ;  /* 0x000000ffff127224 */ /* 0x000fc400078e000a */
[C---:B----4-:R-:W-:Y:S01]  /*5180*/  IMAD R36, R200.reuse, c[0x0][0x3a4], R15 ;  /* 0x0000e900c8247a24 */ /* 0x050fe200078e020f */
[----:B------:R4:W-:Y:S01]  /*5190*/  STS [R195+0x6400], R46 ;  /* 0x0064002ec3007388 */ /* 0x0009e20000000800 */
[----:B------:R-:W-:-:S03]  /*51a0*/  IMAD R2, R200, c[0x0][0x3ac], R199 ;  /* 0x0000eb00c8027a24 */ /* 0x000fc600078e02c7 */
[----:B------:R-:W-:Y:S01]  /*51b0*/  STS [R193+0x4000], R52 ;  /* 0x00400034c1007388 */ /* 0x000fe20000000800 */
[----:B---3--:R-:W-:Y:S01]  /*51c0*/  SHF.R.S32.HI R39, RZ, 0x1f, R0 ;  /* 0x0000001fff277819 */ /* 0x008fe20000011400 */
[C---:B------:R-:W-:Y:S02]  /*51d0*/  IMAD.WIDE.U32 R20, R0.reuse, c[0x0][0x3b8], R20 ;  /* 0x0000ee0000147a25 */ /* 0x040fe400078e0014 */
[----:B------:R-:W-:Y:S02]  /*51e0*/  STS [R193+0x4400], R54 ;  /* 0x00440036c1007388 */ /* 0x000fe40000000800 */
[C---:B------:R-:W-:Y:S02]  /*51f0*/  IMAD R37, R39.reuse, c[0x0][0x3b8], RZ ;  /* 0x0000ee0027257a24 */ /* 0x040fe400078e02ff */
[----:B------:R-:W-:Y:S01]  /*5200*/  STS [R202+0x4000], R65 ;  /* 0x00400041ca007388 */ /* 0x000fe20000000800 */
[----:B------:R-:W-:Y:S02]  /*5210*/  IMAD R39, R39, c[0x0][0x3c0], RZ ;  /* 0x0000f00027277a24 */ /* 0x000fe400078e02ff */
[----:B------:R-:W-:Y:S01]  /*5220*/  IMAD R37, R0, c[0x0][0x3bc], R37 ;  /* 0x0000ef0000257a24 */ /* 0x000fe200078e0225 */
[----:B------:R-:W-:Y:S01]  /*5230*/  STS [R202+0x4400], R67 ;  /* 0x00440043ca007388 */ /* 0x000fe20000000800 */
[----:B--2---:R-:W-:-:S03]  /*5240*/  IMAD.WIDE.U32 R40, R200, c[0x0][0x3a0], R8 ;  /* 0x0000e800c8287a25 */ /* 0x004fc600078e0008 */
[----:B------:R-:W-:Y:S01]  /*5250*/  STS [R193+0x6000], R56 ;  /* 0x00600038c1007388 */ /* 0x000fe20000000800 */
[----:B------:R-:W-:Y:S01]  /*5260*/  IMAD.WIDE.U32 R200, R200, c[0x0][0x3a8], R16 ;  /* 0x0000ea00c8c87a25 */ /* 0x000fe200078e0010 */
[----:B------:R-:W-:Y:S02]  /*5270*/  IADD3 R37, R21, R37, RZ ;  /* 0x0000002515257210 */ /* 0x000fe40007ffe0ff */
[----:B------:R-:W-:Y:S01]  /*5280*/  STS [R193+0x6400], R58 ;  /* 0x0064003ac1007388 */ /* 0x000fe20000000800 */
[----:B------:R-:W-:-:S03]  /*5290*/  IMAD.WIDE.U32 R18, R0, c[0x0][0x3c0], R18 ;  /* 0x0000f00000127a25 */ /* 0x000fc600078e0012 */
[----:B------:R-:W-:Y:S01]  /*52a0*/  STS [R202+0x6000], R61 ;  /* 0x0060003dca007388 */ /* 0x000fe20000000800 */
[----:B------:R-:W-:Y:S01]  /*52b0*/  IMAD R39, R0, c[0x0][0x3c4], R39 ;  /* 0x0000f10000277a24 */ /* 0x000fe200078e0227 */
[----:B------:R-:W-:Y:S02]  /*52c0*/  IADD3 R0, P1, R20, R40, RZ ;  /* 0x0000002814007210 */ /* 0x000fe40007f3e0ff */
[----:B------:R-:W-:Y:S01]  /*52d0*/  STS [R202+0x6400], R63 ;  /* 0x0064003fca007388 */ /* 0x000fe20000000800 */
[----:B------:R-:W-:-:S03]  /*52e0*/  IMAD.IADD R39, R19, 0x1, R39 ;  /* 0x0000000113277824 */ /* 0x000fc600078e0227 */
[----:B------:R-:W-:Y:S01]  /*52f0*/  BAR.SYNC.DEFER_BLOCKING 0x0 ;  /* 0x0000000000007b1d */ /* 0x000fe20000010000 */
[----:B------:R-:W-:Y:S02]  /*5300*/  IADD3 R38, P0, R18, R200, RZ ;  /* 0x000000c812267210 */ /* 0x000fe40007f1e0ff */
[----:B------:R-:W-:Y:S02]  /*5310*/  IADD3.X R37, R37, R41, R36, P1, !PT ;  /* 0x0000002925257210 */ /* 0x000fe40000ffe424 */
[----:B------:R-:W-:Y:S02]  /*5320*/  LEA R36, P1, R0, c[0x0][0x340], 0x1 ;  /* 0x0000d00000247a11 */ /* 0x000fe400078208ff */
[----:B------:R-:W-:Y:S02]  /*5330*/  IADD3.X R39, R39, R201, R2, P0, !PT ;  /* 0x000000c927277210 */ /* 0x000fe400007fe402 */
[----:B------:R-:W-:Y:S02]  /*5340*/  LEA R40, P0, R38, c[0x0][0x348], 0x1 ;  /* 0x0000d20026287a11 */ /* 0x000fe400078008ff */
[----:B------:R-:W-:-:S02]  /*5350*/  LEA.HI.X R37, R0, c[0x0][0x344], R37, 0x1, P1 ;  /* 0x0000d10000257a11 */ /* 0x000fc400008f0c25 */
[----:B-1----:R-:W-:Y:S02]  /*5360*/  IADD3 R42, P1, R36, UR27, RZ ;  /* 0x0000001b242a7c10 */ /* 0x002fe4000ff3e0ff */
[----:B------:R-:W-:Y:S02]  /*5370*/  LEA.HI.X R41, R38, c[0x0][0x34c], R39, 0x1, P0 ;  /* 0x0000d30026297a11 */ /* 0x000fe400000f0c27 */
[----:B------:R-:W-:Y:S02]  /*5380*/  IADD3.X R43, R37, UR32, RZ, P1, !PT ;  /* 0x00000020252b7c10 */ /* 0x000fe40008ffe4ff */
[----:B------:R-:W-:Y:S02]  /*5390*/  IADD3 R38, P0, R40, UR33, RZ ;  /* 0x0000002128267c10 */ /* 0x000fe4000ff1e0ff */
[----:B----4-:R-:W-:Y:S02]  /*53a0*/  IADD3 R46, P1, R42, UR27, RZ ;  /* 0x0000001b2a2e7c10 */ /* 0x010fe4000ff3e0ff */
[----:B------:R-:W-:Y:S01]  /*53b0*/  IADD3.X R39, R41, UR5, RZ, P0, !PT ;  /* 0x0000000529277c10 */ /* 0x000fe200087fe4ff */
[----:B------:R-:W1:Y:S01]  /*53c0*/  LDS.128 R4, [R213+0x6000] ;  /* 0x00600000d5047984 */ /* 0x000e620000000c00 */
[----:B------:R-:W-:-:S02]  /*53d0*/  IADD3.X R47, R43, UR32, RZ, P1, !PT ;  /* 0x000000202b2f7c10 */ /* 0x000fc40008ffe4ff */
[----:B------:R-:W-:Y:S01]  /*53e0*/  IADD3 R48, P0, R38, UR33, RZ ;  /* 0x0000002126307c10 */ /* 0x000fe2000ff1e0ff */
[----:B------:R-:W2:Y:S01]  /*53f0*/  LDS.128 R12, [R213+0x7000] ;  /* 0x00700000d50c7984 */ /* 0x000ea20000000c00 */
[----:B------:R-:W-:Y:S02]  /*5400*/  IADD3 R44, P1, R46, UR27, RZ ;  /* 0x0000001b2e2c7c10 */ /* 0x000fe4000ff3e0ff */
[----:B------:R-:W-:Y:S01]  /*5410*/  IADD3.X R49, R39, UR5, RZ, P0, !PT ;  /* 0x0000000527317c10 */ /* 0x000fe200087fe4ff */
[----:B------:R-:W3:Y:S01]  /*5420*/  LDS.128 R8, [R213+0x8000] ;  /* 0x00800000d5087984 */ /* 0x000ee20000000c00 */
[----:B------:R-:W-:-:S03]  /*5430*/  IADD3.X R45, R47, UR32, RZ, P1, !PT ;  /* 0x000000202f2d7c10 */ /* 0x000fc60008ffe4ff */
[----:B------:R-:W4:Y:S04]  /*5440*/  LDS.128 R28, [R213+0x9000] ;  /* 0x00900000d51c7984 */ /* 0x000f280000000c00 */
[----:B------:R-:W4:Y:S04]  /*5450*/  LDS.128 R24, [R213+0xa000] ;  /* 0x00a00000d5187984 */ /* 0x000f280000000c00 */
[----:B------:R-:W4:Y:S04]  /*5460*/  LDS.128 R20, [R213+0xb000] ;  /* 0x00b00000d5147984 */ /* 0x000f280000000c00 */
[----:B------:R-:W4:Y:S04]  /*5470*/  LDS.128 R16, [R213+0xc000] ;  /* 0x00c00000d5107984 */ /* 0x000f280000000c00 */
[----:B------:R-:W4:Y:S04]  /*5480*/  LDS.128 R32, [R213+0xd000] ;  /* 0x00d00000d5207984 */ /* 0x000f280000000c00 */
[----:B-1----:R1:W-:Y:S04]  /*5490*/  STG.E.128 [R36.64], R4 ;  /* 0x0000000424007986 */ /* 0x0023e8000c101d1e */
[----:B--2---:R2:W-:Y:S04]  /*54a0*/  STG.E.128 [R42.64], R12 ;  /* 0x0000000c2a007986 */ /* 0x0045e8000c101d1e */
[----:B---3--:R2:W-:Y:S04]  /*54b0*/  STG.E.128 [R46.64], R8 ;  /* 0x000000082e007986 */ /* 0x0085e8000c101d1e */
[----:B----4-:R2:W-:Y:S04]  /*54c0*/  STG.E.128 [R44.64], R28 ;  /* 0x0000001c2c007986 */ /* 0x0105e8000c101d1e */
[----:B------:R2:W-:Y:S04]  /*54d0*/  STG.E.128 [R40.64], R24 ;  /* 0x0000001828007986 */ /* 0x0005e8000c101d1e */
[----:B------:R2:W-:Y:S04]  /*54e0*/  STG.E.128 [R38.64], R20 ;  /* 0x0000001426007986 */ /* 0x0005e8000c101d1e */
[----:B------:R2:W-:Y:S01]  /*54f0*/  STG.E.128 [R48.64], R16 ;  /* 0x0000001030007986 */ /* 0x0005e2000c101d1e */
[----:B-1----:R-:W-:-:S04]  /*5500*/  IADD3 R4, P0, R48, UR33, RZ ;  /* 0x0000002130047c10 */ /* 0x002fc8000ff1e0ff */
[----:B------:R-:W-:-:S05]  /*5510*/  IADD3.X R5, R49, UR5, RZ, P0, !PT ;  /* 0x0000000531057c10 */ /* 0x000fca00087fe4ff */
[----:B------:R2:W-:Y:S04]  /*5520*/  STG.E.128 [R4.64], R32 ;  /* 0x0000002004007986 */ /* 0x0005e8000c101d1e */
.L_x_70:
        /* <DEDUP_REMOVED lines=9> */
.L_x_77:
[----:B------:R-:W-:Y:S05]  /*55c0*/  EXIT ;  /* 0x000000000000794d */ /* 0x000fea0003800000 */
.L_x_79:
        /* <DEDUP_REMOVED lines=11> */
.L_x_1252:


//--------------------- .text._ZN5flash44flash_bwd_dq_dk_dv_loop_seqk_parallel_kernelI23Flash_bwd_kernel_traitsILi64ELi64ELi128ELi8ELi2ELi4ELi4ELb1ELb0EN7cutlass6half_tE19Flash_kernel_traitsILi64ELi64ELi128ELi8ES3_EELb0ELb1ELb0ELb0ELb0ELb1ELb0EEEvNS_16Flash_bwd_paramsE --------------------------
	.section	.text._ZN5flash44flash_bwd_dq_dk_dv_loop_seqk_parallel_kernelI23Flash_bwd_kernel_traitsILi64ELi64ELi128ELi8ELi2ELi4ELi4ELb1ELb0EN7cutlass6half_tE19Flash_kernel_traitsILi64ELi64ELi128ELi8ES3_EELb0ELb1ELb0ELb0ELb0ELb1ELb0EEEvNS_16Flash_bwd_paramsE,"ax",@progbits
	.sectioninfo	@"SHI_REGISTERS=255"
	.align	128
        .global         _ZN5flash44flash_bwd_dq_dk_dv_loop_seqk_parallel_kernelI23Flash_bwd_kernel_traitsILi64ELi64ELi128ELi8ELi2ELi4ELi4ELb1ELb0EN7cutlass6half_tE19Flash_kernel_traitsILi64ELi64ELi128ELi8ES3_EELb0ELb1ELb0ELb0ELb0ELb1ELb0EEEvNS_16Flash_bwd_paramsE
        .type           _ZN5flash44flash_bwd_dq_dk_dv_loop_seqk_parallel_kernelI23Flash_bwd_kernel_traitsILi64ELi64ELi128ELi8ELi2ELi4ELi4ELb1ELb0EN7cutlass6half_tE19Flash_kernel_traitsILi64ELi64ELi128ELi8ES3_EELb0ELb1ELb0ELb0ELb0ELb1ELb0EEEvNS_16Flash_bwd_paramsE,@function
        .size           _ZN5flash44flash_bwd_dq_dk_dv_loop_seqk_parallel_kernelI23Flash_bwd_kernel_traitsILi64ELi64ELi128ELi8ELi2ELi4ELi4ELb1ELb0EN7cutlass6half_tE19Flash_kernel_traitsILi64ELi64ELi128ELi8ES3_EELb0ELb1ELb0ELb0ELb0ELb1ELb0EEEvNS_16Flash_bwd_paramsE,(.L_x_1253 - _ZN5flash44flash_bwd_dq_dk_dv_loop_seqk_parallel_kernelI23Flash_bwd_kernel_traitsILi64ELi64ELi128ELi8ELi2ELi4ELi4ELb1ELb0EN7cutlass6half_tE19Flash_kernel_traitsILi64ELi64ELi128ELi8ES3_EELb0ELb1ELb0ELb0ELb0ELb1ELb0EEEvNS_16Flash_bwd_paramsE)
        .other          _ZN5flash44flash_bwd_dq_dk_dv_loop_seqk_parallel_kernelI23Flash_bwd_kernel_traitsILi64ELi64ELi128ELi8ELi2ELi4ELi4ELb1ELb0EN7cutlass6half_tE19Flash_kernel_traitsILi64ELi64ELi128ELi8ES3_EELb0ELb1ELb0ELb0ELb0ELb1ELb0EEEvNS_16Flash_bwd_paramsE,@"STO_CUDA_ENTRY STV_DEFAULT"
_ZN5flash44flash_bwd_dq_dk_dv_loop_seqk_parallel_kernelI23Flash_bwd_kernel_traitsILi64ELi64ELi128ELi8ELi2ELi4ELi4ELb1ELb0EN7cutlass6half_tE19Flash_kernel_traitsILi64ELi64ELi128ELi8ES3_EELb0ELb1ELb0ELb0ELb0ELb1ELb0EEEvNS_16Flash_bwd_paramsE:
.text._ZN5flash44flash_bwd_dq_dk_dv_loop_seqk_parallel_kernelI23Flash_bwd_kernel_traitsILi64ELi64ELi128ELi8ELi2ELi4ELi4ELb1ELb0EN7cutlass6half_tE19Flash_kernel_traitsILi64ELi64ELi128ELi8ES3_EELb0ELb1ELb0ELb0ELb0ELb1ELb0EEEvNS_16Flash_bwd_paramsE:
        /* <DEDUP_REMOVED lines=17> */
[----:B------:R-:W-:Y:S02]  /*0110*/  LEA.HI R18, R15, R16, RZ, 0x3 ;  /* 0x000000100f127211 */ /* 0x000fe400078f18ff */
        /* <DEDUP_REMOVED lines=23> */
[----:B------:R-:W-:Y:S01]  /*0290*/  LOP3.LUT P4, RZ, R0, 0x2, RZ, 0xc0, !PT ;  /* 0x0000000200ff7812 */ /* 0x000fe2000788c0ff */
[----:B------:R-:W-:Y:S01]  /*02a0*/  IMAD.IADD R4, R16, 0x1, -R2 ;  /* 0x0000000110047824 */ /* 0x000fe200078e0a02 */
[----:B------:R-:W-:Y:S02]  /*02b0*/  LOP3.LUT R2, R5, 0xfffffffc, RZ, 0xc0, !PT ;  /* 0xfffffffc05027812 */ /* 0x000fe400078ec0ff */
[C---:B------:R-:W-:Y:S01]  /*02c0*/  LOP3.LUT P3, RZ, R0.reuse, 0x4, RZ, 0xc0, !PT ;  /* 0x0000000400ff7812 */ /* 0x040fe2000786c0ff */
[----:B------:R-:W-:Y:S01]  /*02d0*/  IMAD.SHL.U32 R0, R0, 0x40, RZ ;  /* 0x0000004000007824 */ /* 0x000fe200078e00ff */
[----:B------:R-:W-:Y:S01]  /*02e0*/  LOP3.LUT R11, R3, R6, RZ, 0x3c, !PT ;  /* 0x00000006030b7212 */ /* 0x000fe200078e3cff */
[----:B------:R-:W-:Y:S01]  /*02f0*/  IMAD.IADD R171, R21, 0x1, -R2 ;  /* 0x0000000115ab7824 */ /* 0x000fe200078e0a02 */
[----:B------:R-:W-:-:S02]  /*0300*/  SHF.R.S32.HI R3, RZ, 0x1f, R4 ;  /* 0x0000001fff037819 */ /* 0x000fc40000011404 */
[----:B------:R-:W-:Y:S01]  /*0310*/  LOP3.LUT R0, R0, 0x1c0, RZ, 0xc0, !PT ;  /* 0x000001c000007812 */ /* 0x000fe200078ec0ff */
[----:B------:R-:W-:Y:S01]  /*0320*/  IMAD.SHL.U32 R2, R171, 0x10, RZ ;  /* 0x00000010ab027824 */ /* 0x000fe200078e00ff */
[----:B------:R-:W-:Y:S02]  /*0330*/  LEA.HI R6, R15, R16, RZ, 0x6 ;  /* 0x000000100f067211 */ /* 0x000fe400078f30ff */
[----:B------:R-:W-:Y:S01]  /*0340*/  LEA.HI R13, R3, R4, RZ, 0x3 ;  /* 0x00000004030d7211 */ /* 0x000fe200078f18ff */
[----:B------:R-:W-:Y:S01]  /*0350*/  IMAD.SHL.U32 R3, R12, 0x200, RZ ;  /* 0x000002000c037824 */ /* 0x000fe200078e00ff */
[C---:B------:R-:W-:Y:S02]  /*0360*/  LOP3.LUT R174, R0.reuse, 0x8, R18, 0xf8, !PT ;  /* 0x0000000800ae7812 */ /* 0x040fe400078ef812 */
[----:B------:R-:W-:Y:S02]  /*0370*/  LOP3.LUT R8, R0, 0x30, R2, 0xf8, !PT ;  /* 0x0000003000087812 */ /* 0x000fe400078ef802 */
[----:B------:R-:W-:-:S02]  /*0380*/  SHF.R.S32.HI R6, RZ, 0x6, R6 ;  /* 0x00000006ff067819 */ /* 0x000fc40000011406 */
[----:B------:R-:W-:Y:S02]  /*0390*/  SHF.R.U32.HI R0, RZ, 0x3, R0 ;  /* 0x00000003ff007819 */ /* 0x000fe40000011600 */
[----:B------:R-:W-:Y:S01]  /*03a0*/  LOP3.LUT R2, R9, 0x1, RZ, 0xc0, !PT ;  /* 0x0000000109027812 */ /* 0x000fe200078ec0ff */
[C---:B------:R-:W-:Y:S01]  /*03b0*/  IMAD R5, R6.reuse, 0x800, R3 ;  /* 0x0000080006057824 */ /* 0x040fe200078e0203 */
[----:B------:R-:W-:Y:S01]  /*03c0*/  LOP3.LUT R7, R13, 0xfffffff8, RZ, 0xc0, !PT ;  /* 0xfffffff80d077812 */ /* 0x000fe200078ec0ff */
[----:B------:R-:W-:Y:S01]  /*03d0*/  IMAD R19, R6, 0x200, R11 ;  /* 0x0000020006137824 */ /* 0x000fe200078e020b */
[----:B------:R-:W-:Y:S02]  /*03e0*/  LOP3.LUT R174, R174, R0, RZ, 0x3c, !PT ;  /* 0x00000000aeae7212 */ /* 0x000fe400078e3cff */
[----:B------:R-:W-:Y:S01]  /*03f0*/  ISETP.NE.U32.AND P0, PT, R2, 0x1, PT ;  /* 0x000000010200780c */ /* 0x000fe20003f05070 */
[----:B------:R-:W-:Y:S01]  /*0400*/  IMAD.IADD R14, R4, 0x1, -R7 ;  /* 0x00000001040e7824 */ /* 0x000fe200078e0a07 */
[----:B------:R-:W-:Y:S01]  /*0410*/  LOP3.LUT R2, R8, 0x8, R18, 0xf8, !PT ;  /* 0x0000000808027812 */ /* 0x000fe200078ef812 */
[----:B------:R-:W-:Y:S01]  /*0420*/  IMAD.IADD R174, R5, 0x1, R174 ;  /* 0x0000000105ae7824 */ /* 0x000fe200078e02ae */
[----:B------:R-:W-:Y:S01]  /*0430*/  LOP3.LUT R4, R17, 0x7ffffffc, RZ, 0xc0, !PT ;  /* 0x7ffffffc11047812 */ /* 0x000fe200078ec0ff */
[----:B------:R-:W-:Y:S01]  /*0440*/  IMAD.SHL.U32 R216, R19, 0x2, RZ ;  /* 0x0000000213d87824 */ /* 0x000fe200078e00ff */
[----:B------:R-:W-:Y:S01]  /*0450*/  LOP3.LUT R5, R10, 0xffffffe0, RZ, 0xc0, !PT ;  /* 0xffffffe00a057812 */ /* 0x000fe200078ec0ff */
[----:B------:R-:W-:Y:S01]  /*0460*/  IMAD.SHL.U32 R174, R174, 0x2, RZ ;  /* 0x00000002aeae7824 */ /* 0x000fe200078e00ff */
[----:B------:R-:W-:Y:S01]  /*0470*/  LOP3.LUT R3, R3, R2, R0, 0xf6, !PT ;  /* 0x0000000203037212 */ /* 0x000fe200078ef600 */
[----:B------:R-:W-:Y:S01]  /*0480*/  IMAD.IADD R7, R16, 0x1, -R4 ;  /* 0x0000000110077824 */ /* 0x000fe200078e0a04 */
[----:B------:R-:W-:Y:S01]  /*0490*/  LEA.HI R0, R10, R21, RZ, 0x1 ;  /* 0x000000150a007211 */ /* 0x000fe200078f08ff */
[----:B------:R-:W-:Y:S01]  /*04a0*/  IMAD.IADD R20, R16, 0x1, -R5 ;  /* 0x0000000110147824 */ /* 0x000fe200078e0a05 */
[----:B------:R-:W-:Y:S01]  /*04b0*/  LEA.HI R2, R15, R16, RZ, 0x7 ;  /* 0x000000100f027211 */ /* 0x000fe200078f38ff */
[----:B------:R-:W-:Y:S01]  /*04c0*/  IMAD.SHL.U32 R4, R6, 0x20, RZ ;  /* 0x0000002006047824 */ /* 0x000fe200078e00ff */
[----:B------:R-:W-:Y:S01]  /*04d0*/  LOP3.LUT R5, R0, 0xfffffffe, RZ, 0xc0, !PT ;  /* 0xfffffffe00057812 */ /* 0x000fe200078ec0ff */
[C---:B------:R-:W-:Y:S01]  /*04e0*/  IMAD.SHL.U32 R0, R9.reuse, 0x40, RZ ;  /* 0x0000004009007824 */ /* 0x040fe200078e00ff */
[----:B------:R-:W-:Y:S01]  /*04f0*/  SHF.R.S32.HI R2, RZ, 0x7, R2 ;  /* 0x00000007ff027819 */ /* 0x000fe20000011402 */
[----:B------:R1:W-:Y:S01]  /*0500*/  STL [R1+0x8], R20 ;  /* 0x0000081401007387 */ /* 0x0003e20000100800 */
[----:B------:R-:W-:Y:S01]  /*0510*/  R2P PR, R9, 0x6 ;  /* 0x0000000609007804 */ /* 0x000fe20000000000 */
[----:B------:R-:W-:Y:S01]  /*0520*/  IMAD.SHL.U32 R9, R7, 0x2, RZ ;  /* 0x0000000207097824 */ /* 0x000fe200078e00ff */
[----:B------:R-:W-:Y:S01]  /*0530*/  LOP3.LUT R0, R0, 0x1c0, RZ, 0xc0, !PT ;  /* 0x000001c000007812 */ /* 0x000fe200078ec0ff */
[----:B------:R-:W-:Y:S01]  /*0540*/  IMAD.IADD R180, R21, 0x1, -R5 ;  /* 0x0000000115b47824 */ /* 0x000fe200078e0a05 */
[----:B------:R-:W-:Y:S01]  /*0550*/  LOP3.LUT R236, R4, 0x6, R236, 0xf8, !PT ;  /* 0x0000000604ec7812 */ /* 0x000fe200078ef8ec */
[----:B------:R-:W-:Y:S01]  /*0560*/  IMAD.SHL.U32 R6, R2, 0x8, RZ ;  /* 0x0000000802067824 */ /* 0x000fe200078e00ff */
[----:B------:R-:W-:Y:S01]  /*0570*/  LOP3.LUT R4, R0, 0x20, R4, 0xf8, !PT ;  /* 0x0000002000047812 */ /* 0x000fe200078ef804 */
[----:B------:R-:W-:Y:S01]  /*0580*/  IMAD R5, R2, 0x1000, R9 ;  /* 0x0000100002057824 */ /* 0x000fe200078e0209 */
[----:B------:R-:W-:Y:S01]  /*0590*/  SHF.R.U32.HI R2, RZ, 0x3, R0 ;  /* 0x00000003ff027819 */ /* 0x000fe20000011600 */
[----:B------:R-:W-:Y:S01]  /*05a0*/  IMAD.SHL.U32 R7, R12, 0x10, RZ ;  /* 0x000000100c077824 */ /* 0x000fe200078e00ff */
[----:B------:R-:W-:Y:S01]  /*05b0*/  LOP3.LUT R6, R6, 0x8, RZ, 0xc0, !PT ;  /* 0x0000000806067812 */ /* 0x000fe200078ec0ff */
[----:B------:R-:W-:Y:S01]  /*05c0*/  IMAD R8, R180, 0x400, R5 ;  /* 0x00000400b4087824 */ /* 0x000fe200078e0205 */
[----:B------:R-:W-:Y:S01]  /*05d0*/  LOP3.LUT R4, R4, R2, RZ, 0x3c, !PT ;  /* 0x0000000204047212 */ /* 0x000fe200078e3cff */
[----:B------:R-:W-:Y:S01]  /*05e0*/  IMAD.SHL.U32 R5, R14, 0x40, RZ ;  /* 0x000000400e057824 */ /* 0x000fe200078e00ff */
[----:B------:R-:W-:Y:S01]  /*05f0*/  LOP3.LUT R11, R2, R0, R6, 0x1e, !PT ;  /* 0x00000000020b7212 */ /* 0x000fe200078e1e06 */
[----:B------:R-:W-:Y:S01]  /*0600*/  IMAD.SHL.U32 R0, R12, 0x8, RZ ;  /* 0x000000080c007824 */ /* 0x000fe200078e00ff */
[----:B------:R-:W-:Y:S01]  /*0610*/  LOP3.LUT R10, R6, 0x10, R7, 0xf8, !PT ;  /* 0x00000010060a7812 */ /* 0x000fe200078ef807 */
[----:B------:R-:W-:Y:S01]  /*0620*/  IMAD.SHL.U32 R7, R13, 0x40, RZ ;  /* 0x000000400d077824 */ /* 0x000fe200078e00ff */
[----:B------:R-:W-:Y:S01]  /*0630*/  LOP3.LUT R2, R5, 0x1c0, RZ, 0xc0, !PT ;  /* 0x000001c005027812 */ /* 0x000fe200078ec0ff */
[----:B------:R-:W-:Y:S01]  /*0640*/  IMAD.IADD R188, R4, 0x1, R8 ;  /* 0x0000000104bc7824 */ /* 0x000fe200078e0208 */
[----:B------:R-:W-:Y:S01]  /*0650*/  SHF.R.S32.HI R5, RZ, 0x1f, R20 ;  /* 0x0000001fff057819 */ /* 0x000fe20000011414 */
[----:B------:R1:W-:Y:S01]  /*0660*/  STL [R1], R19 ;  /* 0x0000001301007387 */ /* 0x0003e20000100800 */
[----:B------:R-:W-:Y:S01]  /*0670*/  LOP3.LUT R8, R2, 0x8, R0, 0xf8, !PT ;  /* 0x0000000802087812 */ /* 0x000fe200078ef800 */
[----:B------:R-:W-:Y:S01]  /*0680*/  IMAD.SHL.U32 R188, R188, 0x2, RZ ;  /* 0x00000002bcbc7824 */ /* 0x000fe200078e00ff */
[----:B------:R-:W-:Y:S01]  /*0690*/  LEA.HI R5, R5, R20, RZ, 0x2 ;  /* 0x0000001405057211 */ /* 0x000fe200078f10ff */
[----:B------:R-:W-:Y:S01]  /*06a0*/  IMAD.SHL.U32 R3, R3, 0x2, RZ ;  /* 0x0000000203037824 */ /* 0x000fe200078e00ff */
[----:B------:R-:W-:-:S02]  /*06b0*/  LOP3.LUT R0, R7, 0xfffffe00, RZ, 0xc0, !PT ;  /* 0xfffffe0007007812 */ /* 0x000fc400078ec0ff */
[----:B------:R-:W-:Y:S01]  /*06c0*/  SHF.R.S32.HI R6, RZ, 0x2, R5 ;  /* 0x00000002ff067819 */ /* 0x000fe20000011405 */
[C---:B------:R-:W-:Y:S01]  /*06d0*/  IMAD R5, R171.reuse, 0x400, R9 ;  /* 0x00000400ab057824 */ /* 0x040fe200078e0209 */
[----:B------:R-:W-:Y:S01]  /*06e0*/  SHF.R.U32.HI R4, RZ, 0x3, R2 ;  /* 0x00000003ff047819 */ /* 0x000fe20000011602 */
[----:B------:R-:W-:Y:S01]  /*06f0*/  IMAD R171, R171, 0x400, R0 ;  /* 0x00000400abab7824 */ /* 0x000fe200078e0200 */
[----:B------:R-:W-:Y:S01]  /*0700*/  SEL R186, R186, 0x10, !P0 ;  /* 0x00000010baba7807 */ /* 0x000fe20004000000 */
[----:B------:R-:W-:Y:S01]  /*0710*/  IMAD.IADD R5, R5, 0x1, R11 ;  /* 0x0000000105057824 */ /* 0x000fe200078e020b */
[----:B------:R-:W-:Y:S01]  /*0720*/  LOP3.LUT R2, R4, R10, R2, 0x1e, !PT ;  /* 0x0000000a04027212 */ /* 0x000fe200078e1e02 */
[----:B------:R-:W-:Y:S01]  /*0730*/  IMAD R241, R180, 0x10, R6 ;  /* 0x00000010b4f17824 */ /* 0x000fe200078e0206 */
[----:B------:R-:W-:Y:S01]  /*0740*/  LOP3.LUT R4, R8, R4, RZ, 0x3c, !PT ;  /* 0x0000000408047212 */ /* 0x000fe200078e3cff */
[----:B------:R-:W-:Y:S01]  /*0750*/  IMAD R180, R180, 0x400, R0 ;  /* 0x00000400b4b47824 */ /* 0x000fe200078e0200 */
[----:B------:R-:W-:Y:S01]  /*0760*/  LEA R242, R5, 0x6000, 0x1 ;  /* 0x0000600005f27811 */ /* 0x000fe200078e08ff */
[----:B------:R-:W-:Y:S01]  /*0770*/  IMAD.MOV.U32 R6, RZ, RZ, 0x20 ;  /* 0x00000020ff067424 */ /* 0x000fe200078e00ff */
[----:B------:R-:W-:Y:S01]  /*0780*/  SHF.R.S32.HI R7, RZ, 0x1f, R241 ;  /* 0x0000001fff077819 */ /* 0x000fe200000114f1 */
[----:B------:R-:W-:Y:S01]  /*0790*/  IMAD.IADD R180, R180, 0x1, R4 ;  /* 0x00000001b4b47824 */ /* 0x000fe200078e0204 */
[----:B------:R-:W-:Y:S01]  /*07a0*/  IADD3 R7, R242, 0x420, RZ ;  /* 0x00000420f2077810 */ /* 0x000fe20007ffe0ff */
[----:B------:R-:W-:Y:S01]  /*07b0*/  IMAD.IADD R171, R4, 0x1, R171 ;  /* 0x0000000104ab7824 */ /* 0x000fe200078e02ab */
[----:B------:R-:W-:Y:S01]  /*07c0*/  @P1 IADD3 R7, R242, 0x3e0, RZ ;  /* 0x000003e0f2071810 */ /* 0x000fe20007ffe0ff */
[----:B------:R-:W-:Y:S01]  /*07d0*/  IMAD.IADD R189, R188, 0x1, R186 ;  /* 0x00000001bcbd7824 */ /* 0x000fe200078e02ba */
[----:B------:R-:W-:Y:S01]  /*07e0*/  LOP3.LUT R179, R2, R0, RZ, 0xfc, !PT ;  /* 0x0000000002b37212 */ /* 0x000fe200078efcff */
[----:B------:R-:W-:Y:S01]  /*07f0*/  IMAD.MOV.U32 R0, RZ, RZ, 0x40 ;  /* 0x00000040ff007424 */ /* 0x000fe200078e00ff */
[C---:B------:R-:W-:Y:S01]  /*0800*/  SEL R176, R6.reuse, 0xffffffe0, !P4 ;  /* 0xffffffe006b07807 */ /* 0x040fe20006000000 */
[----:B------:R1:W-:Y:S01]  /*0810*/  STL [R1+0x4], R7 ;  /* 0x0000040701007387 */ /* 0x0003e20000100800 */
[----:B------:R-:W-:-:S02]  /*0820*/  SEL R6, R6, 0xffffffe0, !P1 ;  /* 0xffffffe006067807 */ /* 0x000fc40004800000 */
[----:B------:R-:W-:Y:S01]  /*0830*/  SEL R0, R0, 0xffffffc0, !P3 ;  /* 0xffffffc000007807 */ /* 0x000fe20005800000 */
[----:B------:R-:W-:Y:S01]  /*0840*/  IMAD.IADD R177, R174, 0x1, R176 ;  /* 0x00000001aeb17824 */ /* 0x000fe200078e02b0 */
[----:B------:R-:W-:Y:S01]  /*0850*/  IADD3 R2, R241, -0x40, RZ ;  /* 0xffffffc0f1027810 */ /* 0x000fe20007ffe0ff */
[----:B------:R-:W-:Y:S01]  /*0860*/  IMAD.IADD R187, R188, 0x1, R6 ;  /* 0x00000001bcbb7824 */ /* 0x000fe200078e0206 */
[----:B------:R-:W-:Y:S01]  /*0870*/  IADD3 R243, R242, 0x40, RZ ;  /* 0x00000040f2f37810 */ /* 0x000fe20007ffe0ff */
[----:B------:R-:W-:Y:S01]  /*0880*/  IMAD.IADD R175, R174, 0x1, R0 ;  /* 0x00000001aeaf7824 */ /* 0x000fe200078e0200 */
[----:B------:R-:W-:Y:S01]  /*0890*/  @P2 IADD3 R243, R242, -0x40, RZ ;  /* 0xffffffc0f2f32810 */ /* 0x000fe20007ffe0ff */
[----:B------:R-:W-:Y:S01]  /*08a0*/  IMAD.SHL.U32 R234, R2, 0x4, RZ ;  /* 0x0000000402ea7824 */ /* 0x000fe200078e00ff */
[----:B------:R-:W-:Y:S01]  /*08b0*/  SHF.R.S32.HI R4, RZ, 0x1f, R2 ;  /* 0x0000001fff047819 */ /* 0x000fe20000011402 */
[----:B------:R-:W-:Y:S01]  /*08c0*/  IMAD.IADD R176, R176, 0x1, R175 ;  /* 0x00000001b0b07824 */ /* 0x000fe200078e02af */
[----:B------:R-:W-:Y:S01]  /*08d0*/  LEA R171, R171, 0xa000, 0x1 ;  /* 0x0000a000abab7811 */ /* 0x000fe200078e08ff */
[----:B------:R-:W-:Y:S01]  /*08e0*/  IMAD.IADD R245, R6, 0x1, R242 ;  /* 0x0000000106f57824 */ /* 0x000fe200078e02f2 */
[----:B------:R-:W-:Y:S01]  /*08f0*/  SHF.L.U64.HI R235, R2, 0x2, R4 ;  /* 0x0000000202eb7819 */ /* 0x000fe20000010204 */
[----:B------:R-:W-:-:S02]  /*0900*/  IMAD.IADD R186, R186, 0x1, R187 ;  /* 0x00000001baba7824 */ /* 0x000fc400078e02bb */
[----:B--2---:R-:W-:Y:S02]  /*0910*/  IMAD.IADD R244, R6, 0x1, R243 ;  /* 0x0000000106f47824 */ /* 0x004fe400078e02f3 */
.L_x_124:
[----:B--2---:R-:W2:Y:S01]  /*0920*/  LDC.U8 R0, c[0x0][0x312] ;  /* 0x0000c480ff007b82 */ /* 0x004ea20000000000 */
[----:B------:R-:W-:Y:S01]  /*0930*/  ISETP.NE.U32.AND P4, PT, RZ, c[0x0][0x240], PT ;  /* 0x00009000ff007a0c */ /* 0x000fe20003f85070 */
[C---:B-1----:R-:W-:Y:S01]  /*0940*/  IMAD.SHL.U32 R9, R252.reuse, 0x4, RZ ;  /* 0x00000004fc097824 */ /* 0x042fe200078e00ff */
[----:B------:R-:W-:Y:S02]  /*0950*/  ISETP.NE.U32.AND P2, PT, RZ, c[0x0][0x250], PT ;  /* 0x00009400ff007a0c */ /* 0x000fe40003f45070 */
[----:B------:R-:W-:Y:S02]  /*0960*/  SHF.R.S32.HI R30, RZ, 0x1f, R252 ;  /* 0x0000001fff1e7819 */ /* 0x000fe400000114fc */
[----:B------:R-:W-:Y:S02]  /*0970*/  ISETP.NE.AND.EX P4, PT, RZ, c[0x0][0x244], PT, P4 ;  /* 0x00009100ff007a0c */ /* 0x000fe40003f85340 */
[----:B------:R-:W-:Y:S02]  /*0980*/  ISETP.NE.AND.EX P2, PT, RZ, c[0x0][0x254], PT, P2 ;  /* 0x00009500ff007a0c */ /* 0x000fe40003f45320 */
[----:B------:R-:W-:-:S02]  /*0990*/  SHF.L.U64.HI R8, R252, 0x2, R30 ;  /* 0x00000002fc087819 */ /* 0x000fc4000001021e */
[----:B------:R-:W-:Y:S02]  /*09a0*/  IADD3 R4, P0, R9, c[0x0][0x240], RZ ;  /* 0x0000900009047a10 */ /* 0x000fe40007f1e0ff */
[----:B------:R-:W-:Y:S02]  /*09b0*/  ISETP.EQ.U32.AND P5, PT, RZ, c[0x0][0x248], PT ;  /* 0x00009200ff007a0c */ /* 0x000fe40003fa2070 */
[----:B------:R-:W-:Y:S01]  /*09c0*/  IADD3.X R5, R8, c[0x0][0x244], RZ, P0, !PT ;  /* 0x0000910008057a10 */ /* 0x000fe200007fe4ff */
[----:B------:R-:W-:-:S04]  /*09d0*/  IMAD.MOV.U32 R224, RZ, RZ, RZ ;  /* 0x000000ffffe07224 */ /* 0x000fc800078e00ff */
[----:B---34-:R3:W4:Y:S01]  /*09e0*/  @P4 LDG.E R2, [R4.64+0x4] ;  /* 0x0000040604024981 */ /* 0x018722000c1e1900 */
[----:B------:R-:W-:Y:S02]  /*09f0*/  @P2 IADD3 R6, P0, R9, c[0x0][0x250], RZ ;  /* 0x0000940009062a10 */ /* 0x000fe40007f1e0ff */
[----:B--2---:R-:W-:Y:S01]  /*0a00*/  ISETP.NE.AND P3, PT, R0, RZ, PT ;  /* 0x000000ff0000720c */ /* 0x004fe20003f65270 */
[----:B------:R-:W-:-:S03]  /*0a10*/  IMAD.MOV.U32 R0, RZ, RZ, -0x1 ;  /* 0xffffffffff007424 */ /* 0x000fc600078e00ff */
[----:B------:R-:W-:-:S03]  /*0a20*/  ISETP.EQ.OR.EX P5, PT, RZ, c[0x0][0x24c], !P3, P5 ;  /* 0x00009300ff007a0c */ /* 0x000fc60005fa2750 */
[----:B------:R3:W4:Y:S01]  /*0a30*/  @P4 LDG.E R0, [R4.64] ;  /* 0x0000000604004981 */ /* 0x000722000c1e1900 */
[----:B------:R-:W-:Y:S01]  /*0a40*/  IMAD.MOV.U32 R237, RZ, RZ, -0x1 ;  /* 0xffffffffffed7424 */ /* 0x000fe200078e00ff */
[----:B-1----:R-:W-:-:S05]  /*0a50*/  @P2 IADD3.X R7, R8, c[0x0][0x254], RZ, P0, !PT ;  /* 0x0000950008072a10 */ /* 0x002fca00007fe4ff */
[----:B-----5:R1:W5:Y:S01]  /*0a60*/  @P2 LDG.E R224, [R6.64] ;  /* 0x0000000606e02981 */ /* 0x020362000c1e1900 */
[----:B---3--:R-:W-:-:S04]  /*0a70*/  IADD3 R4, P1, R9, c[0x0][0x248], RZ ;  /* 0x0000920009047a10 */ /* 0x008fc80007f3e0ff */
[----:B------:R-:W-:-:S05]  /*0a80*/  IADD3.X R5, R8, c[0x0][0x24c], RZ, P1, !PT ;  /* 0x0000930008057a10 */ /* 0x000fca0000ffe4ff */
[----:B------:R1:W5:Y:S01]  /*0a90*/  @!P5 LDG.E R237, [R4.64] ;  /* 0x0000000604edd981 */ /* 0x000362000c1e1900 */
[----:B------:R-:W-:-:S04]  /*0aa0*/  ISETP.NE.U32.AND P0, PT, RZ, c[0x0][0x248], PT ;  /* 0x00009200ff007a0c */ /* 0x000fc80003f05070 */
[----:B------:R-:W-:Y:S01]  /*0ab0*/  ISETP.NE.AND.EX P0, PT, RZ, c[0x0][0x24c], PT, P0 ;  /* 0x00009300ff007a0c */ /* 0x000fe20003f05300 */
[----:B----4-:R-:W-:Y:S02]  /*0ac0*/  @P4 IMAD.IADD R21, R2, 0x1, -R0 ;  /* 0x0000000102154824 */ /* 0x010fe400078e0a00 */
[----:B------:R-:W-:Y:S02]  /*0ad0*/  IMAD.MOV.U32 R2, RZ, RZ, c[0x0][0x218] ;  /* 0x00008600ff027624 */ /* 0x000fe400078e00ff */
[----:B------:R-:W-:-:S08]  /*0ae0*/  @!P4 IMAD.MOV.U32 R21, RZ, RZ, c[0x0][0x214] ;  /* 0x00008500ff15c624 */ /* 0x000fd000078e00ff */
[----:B------:R-:W-:Y:S05]  /*0af0*/  @!P0 BRA `(.L_x_80) ;  /* 0x0000003000008947 */ /* 0x000fea0003800000 */
[----:B-1----:R-:W2:Y:S02]  /*0b00*/  @P3 LDG.E R2, [R4.64+0x4] ;  /* 0x0000040604023981 */ /* 0x002ea4000c1e1900 */
[----:B--2--5:R-:W-:-:S06]  /*0b10*/  @P3 IADD3 R2, R2, -R237, RZ ;  /* 0x800000ed02023210 */ /* 0x024fcc0007ffe0ff */
[----:B------:R1:W5:Y:S02]  /*0b20*/  @!P3 LDG.E R2, [R4.64] ;  /* 0x000000060402b981 */ /* 0x000364000c1e1900 */
.L_x_80:
        /* <DEDUP_REMOVED lines=16> */
[----:B------:R-:W-:Y:S01]  /*0c30*/  IMAD.WIDE.U32 R26, R252, c[0x0][0x178], RZ ;  /* 0x00005e00fc1a7a25 */ /* 0x000fe200078e00ff */
[----:B------:R-:W-:Y:S02]  /*0c40*/  ISETP.NE.AND P1, PT, R0, -0x1, PT ;  /* 0xffffffff0000780c */ /* 0x000fe40003f25270 */
        /* <DEDUP_REMOVED lines=27> */
.L_x_82:
        /* <DEDUP_REMOVED lines=15> */
.L_x_83:
        /* <DEDUP_REMOVED lines=17> */
[----:B-1----:R-:W-:Y:S01]  /*1000*/  IABS R8, R34 ;  /* 0x0000002200087213 */ /* 0x002fe20000000000 */
[C---:B------:R-:W-:Y:S01]  /*1010*/  IMAD R29, R34.reuse, c[0x0][0x22c], RZ ;  /* 0x00008b00221d7a24 */ /* 0x040fe200078e02ff */
[----:B------:R-:W-:Y:S02]  /*1020*/  LOP3.LUT R9, R34, c[0x0][0x1c8], RZ, 0x3c, !PT ;  /* 0x0000720022097a12 */ /* 0x000fe400078e3cff */
[----:B--2---:R-:W-:Y:S01]  /*1030*/  ISETP.NE.AND P2, PT, R16, RZ, PT ;  /* 0x000000ff1000720c */ /* 0x004fe20003f45270 */
[----:B----4-:R-:W-:Y:S01]  /*1040*/  IMAD.WIDE.U32 R32, R23, c[0x0][0x3d8], RZ ;  /* 0x0000f60017207a25 */ /* 0x010fe200078e00ff */
[----:B------:R-:W-:-:S02]  /*1050*/  ISETP.GE.AND P3, PT, R9, RZ, PT ;  /* 0x000000ff0900720c */ /* 0x000fc40003f66270 */
        /* <DEDUP_REMOVED lines=14> */
[C---:B------:R-:W-:Y:S02]  /*1140*/  IMAD R4, R11.reuse, R4, R8 ;  /* 0x000000040b047224 */ /* 0x040fe400078e0208 */
        /* <DEDUP_REMOVED lines=13> */
[----:B------:R-:W-:Y:S01]  /*1220*/  IMAD R11, R19, R0, RZ ;  /* 0x00000000130b7224 */ /* 0x000fe200078e02ff */
[----:B------:R-:W-:-:S03]  /*1230*/  @!P5 IADD3 R2, R2, 0x1, RZ ;  /* 0x000000010202d810 */ /* 0x000fc60007ffe0ff */
[----:B------:R-:W-:Y:S01]  /*1240*/  IMAD.X R4, R17, 0x1, R9, P4 ;  /* 0x0000000111047824 */ /* 0x000fe200020e0609 */
[----:B------:R-:W-:Y:S01]  /*1250*/  ISETP.NE.AND P4, PT, RZ, c[0x0][0x1c8], PT ;  /* 0x00007200ff007a0c */ /* 0x000fe20003f85270 */
[-C--:B------:R-:W-:Y:S01]  /*1260*/  IMAD R16, R19, R5.reuse, RZ ;  /* 0x0000000513107224 */ /* 0x080fe200078e02ff */
[----:B------:R-:W-:Y:S02]  /*1270*/  SEL R19, R14, R6, !P1 ;  /* 0x000000060e137207 */ /* 0x000fe40004800000 */
[----:B------:R-:W-:Y:S01]  /*1280*/  IADD3 R14, R15, R8, RZ ;  /* 0x000000080f0e7210 */ /* 0x000fe20007ffe0ff */
[----:B------:R-:W-:Y:S01]  /*1290*/  IMAD R6, R18, R4, R16 ;  /* 0x0000000412067224 */ /* 0x000fe200078e0210 */
[----:B------:R-:W-:Y:S01]  /*12a0*/  @P6 IADD3 R2, R2, 0x1, RZ ;  /* 0x0000000102026810 */ /* 0x000fe20007ffe0ff */
[----:B------:R-:W-:Y:S01]  /*12b0*/  IMAD.WIDE.U32 R8, R18, R5, RZ ;  /* 0x0000000512087225 */ /* 0x000fe200078e00ff */
[----:B------:R-:W-:Y:S02]  /*12c0*/  @P1 IADD3 R14, R7, R11, RZ ;  /* 0x0000000b070e1210 */ /* 0x000fe40007ffe0ff */
[----:B-----5:R-:W-:Y:S01]  /*12d0*/  ISETP.NE.AND P6, PT, R25, RZ, PT ;  /* 0x000000ff1900720c */ /* 0x020fe20003fc5270 */
[----:B------:R-:W-:Y:S01]  /*12e0*/  @P2 IMAD R4, R252, c[0x0][0x214], RZ ;  /* 0x00008500fc042a24 */ /* 0x000fe200078e02ff */
[----:B------:R-:W-:Y:S01]  /*12f0*/  IADD3 R11, R9, R6, RZ ;  /* 0x00000006090b7210 */ /* 0x000fe20007ffe0ff */
[----:B------:R-:W-:Y:S01]  /*1300*/  IMAD.MOV.U32 R18, RZ, RZ, R2 ;  /* 0x000000ffff127224 */ /* 0x000fe200078e0002 */
[----:B------:R-:W-:Y:S01]  /*1310*/  SEL R16, R32, RZ, P6 ;  /* 0x000000ff20107207 */ /* 0x000fe20003000000 */
[----:B------:R-:W-:Y:S01]  /*1320*/  IMAD R5, R23, c[0x0][0x3dc], R33 ;  /* 0x0000f70017057a24 */ /* 0x000fe200078e0221 */
[----:B------:R-:W-:Y:S01]  /*1330*/  @P2 SEL R4, R4, R0, !P1 ;  /* 0x0000000004042207 */ /* 0x000fe20004800000 */
[----:B------:R-:W-:Y:S01]  /*1340*/  @!P2 IMAD R7, R252, c[0x0][0x1c0], R34 ;  /* 0x00007000fc07aa24 */ /* 0x000fe200078e0222 */
[----:B------:R-:W-:-:S02]  /*1350*/  @!P3 IADD3 R18, -R18, RZ, RZ ;  /* 0x000000ff1212b210 */ /* 0x000fc40007ffe1ff */
[----:B------:R-:W-:Y:S01]  /*1360*/  @!P4 LOP3.LUT R18, RZ, c[0x0][0x1c8], RZ, 0x33, !PT ;  /* 0x00007200ff12ca12 */ /* 0x000fe200078e33ff */
[----:B------:R-:W-:Y:S01]  /*1370*/  @P2 IMAD R2, R34, c[0x0][0x234], R4 ;  /* 0x00008d0022022a24 */ /* 0x000fe200078e0204 */
[----:B------:R-:W-:Y:S01]  /*1380*/  SHF.R.S32.HI R23, RZ, 0x1f, R232 ;  /* 0x0000001fff177819 */ /* 0x000fe200000114e8 */
[----:B------:R-:W-:Y:S01]  /*1390*/  @!P2 IMAD R2, R7, c[0x0][0x214], RZ ;  /* 0x000085000702aa24 */ /* 0x000fe200078e02ff */
[----:B------:R-:W-:Y:S02]  /*13a0*/  SHF.R.S32.HI R32, RZ, 0x1f, R34 ;  /* 0x0000001fff207819 */ /* 0x000fe40000011422 */
[----:B------:R-:W-:Y:S02]  /*13b0*/  SEL R15, R5, RZ, P6 ;  /* 0x000000ff050f7207 */ /* 0x000fe40003000000 */
[----:B------:R-:W-:Y:S01]  /*13c0*/  SHF.R.S32.HI R25, RZ, 0x1f, R18 ;  /* 0x0000001fff197819 */ /* 0x000fe20000011412 */
[----:B------:R-:W-:Y:S05]  /*13d0*/  @!P2 BRA `(.L_x_84) ;  /* 0x000000700000a947 */ /* 0x000fea0003800000 */
[----:B------:R-:W-:Y:S01]  /*13e0*/  @!P1 IMAD R0, R252, c[0x0][0x224], RZ ;  /* 0x00008900fc009a24 */ /* 0x000fe200078e02ff */
[----:B------:R-:W-:-:S02]  /*13f0*/  MOV R5, 0x80 ;  /* 0x0000008000057802 */ /* 0x000fc40000000f00 */
[----:B------:R-:W-:Y:S02]  /*1400*/  MOV R4, c[0x0][0x210] ;  /* 0x0000840000047a02 */ /* 0x000fe40000000f00 */
[----:B------:R-:W-:-:S03]  /*1410*/  LEA R0, R252, R0, 0x7 ;  /* 0x00000000fc007211 */ /* 0x000fc600078e38ff */
[----:B------:R-:W-:-:S04]  /*1420*/  IMAD R4, R5, R4, c[0x0][0x234] ;  /* 0x00008d0005047624 */ /* 0x000fc800078e0204 */
[----:B------:R-:W-:Y:S01]  /*1430*/  IMAD R0, R4, R34, R0 ;  /* 0x0000002204007224 */ /* 0x000fe200078e0200 */
[----:B------:R-:W-:Y:S05]  /*1440*/  BRA `(.L_x_85) ;  /* 0x0000002000007947 */ /* 0x000fea0003800000 */
.L_x_84:
[----:B------:R-:W-:-:S04]  /*1450*/  IMAD R0, R252, c[0x0][0x1c0], R34 ;  /* 0x00007000fc007a24 */ /* 0x000fc800078e0222 */
[----:B------:R-:W-:Y:S02]  /*1460*/  IMAD R0, R0, c[0x0][0x224], RZ ;  /* 0x0000890000007a24 */ /* 0x000fe400078e02ff */
.L_x_85:
        /* <DEDUP_REMOVED lines=57> */
[C---:B------:R-:W-:Y:S02]  /*1800*/  LEA R191, P1, R8.reuse, c[0x0][0x350], 0x2 ;  /* 0x0000d40008bf7a11 */ /* 0x040fe400078210ff */
        /* <DEDUP_REMOVED lines=25> */
.L_x_87:
        /* <DEDUP_REMOVED lines=15> */
.L_x_88:
[----:B------:R-:W-:Y:S01]  /*1a90*/  IMAD R11, R225, -0x80, R193 ;  /* 0xffffff80e10b7824 */ /* 0x000fe200078e02c1 */
[----:B------:R-:W-:Y:S01]  /*1aa0*/  BSSY B0, `(.L_x_89) ;  /* 0x0000015000007945 */ /* 0x000fe20003800000 */
[----:B------:R-:W-:Y:S02]  /*1ab0*/  IMAD R0, R23, c[0x0][0x3a0], RZ ;  /* 0x0000e80017007a24 */ /* 0x000fe400078e02ff */
[----:B------:R-:W-:Y:S01]  /*1ac0*/  IMAD.WIDE.U32 R4, R232, c[0x0][0x3a0], R238 ;  /* 0x0000e800e8047a25 */ /* 0x000fe200078e00ee */
[----:B------:R-:W-:-:S03]  /*1ad0*/  ISETP.GE.AND P3, PT, R217, R11, PT ;  /* 0x0000000bd900720c */ /* 0x000fc60003f66270 */
[----:B------:R-:W-:Y:S01]  /*1ae0*/  IMAD R0, R232, c[0x0][0x3a4], R0 ;  /* 0x0000e900e8007a24 */ /* 0x000fe200078e0200 */
[----:B------:R-:W-:Y:S01]  /*1af0*/  IADD3 R4, P0, R2, R4, RZ ;  /* 0x0000000402047210 */ /* 0x000fe20007f1e0ff */
[----:B------:R-:W-:-:S03]  /*1b00*/  IMAD R2, R32, c[0x0][0x3b8], RZ ;  /* 0x0000ee0020027a24 */ /* 0x000fc600078e02ff */
        /* <DEDUP_REMOVED lines=14> */
.L_x_90:
[----:B------:R-:W-:Y:S05]  /*1bf0*/  BSYNC B0 ;  /* 0x0000000000007941 */ /* 0x000fea0003800000 */
.L_x_89:
[----:B------:R-:W-:Y:S01]  /*1c00*/  IADD3 R0, R217, 0x20, RZ ;  /* 0x00000020d9007810 */ /* 0x000fe20007ffe0ff */
[----:B------:R-:W-:Y:S03]  /*1c10*/  BSSY B0, `(.L_x_91) ;  /* 0x000000e000007945 */ /* 0x000fe60003800000 */
[----:B------:R-:W-:-:S13]  /*1c20*/  ISETP.GE.AND P2, PT, R0, R11, PT ;  /* 0x0000000b0000720c */ /* 0x000fda0003f46270 */
        /* <DEDUP_REMOVED lines=12> */
.L_x_92:
[----:B------:R-:W-:Y:S05]  /*1cf0*/  BSYNC B0 ;  /* 0x0000000000007941 */ /* 0x000fea0003800000 */
.L_x_91:
        /* <DEDUP_REMOVED lines=15> */
.L_x_94:
[----:B------:R-:W-:Y:S05]  /*1df0*/  BSYNC B0 ;  /* 0x0000000000007941 */ /* 0x000fea0003800000 */
.L_x_93:
[----:B------:R-:W-:Y:S01]  /*1e00*/  IADD3 R0, R217, 0x60, RZ ;  /* 0x00000060d9007810 */ /* 0x000fe20007ffe0ff */
[----:B------:R-:W-:Y:S03]  /*1e10*/  BSSY B0, `(.L_x_95) ;  /* 0x000000d000007945 */ /* 0x000fe60003800000 */
[----:B------:R-:W-:-:S13]  /*1e20*/  ISETP.GE.AND P0, PT, R0, R11, PT ;  /* 0x0000000b0000720c */ /* 0x000fda0003f06270 */
        /* <DEDUP_REMOVED lines=11> */
.L_x_96:
[----:B------:R-:W-:Y:S05]  /*1ee0*/  BSYNC B0 ;  /* 0x0000000000007941 */ /* 0x000fea0003800000 */
.L_x_95:
[----:B--2---:R-:W-:Y:S01]  /*1ef0*/  IMAD.WIDE.U32 R4, R232, c[0x0][0x3a8], R238 ;  /* 0x0000ea00e8047a25 */ /* 0x004fe200078e00ee */
        /* <DEDUP_REMOVED lines=19> */
.L_x_98:
[----:B------:R-:W-:Y:S05]  /*2030*/  BSYNC B0 ;  /* 0x0000000000007941 */ /* 0x000fea0003800000 */
.L_x_97:
        /* <DEDUP_REMOVED lines=13> */
.L_x_100:
[----:B------:R-:W-:Y:S05]  /*2110*/  BSYNC B0 ;  /* 0x0000000000007941 */ /* 0x000fea0003800000 */
.L_x_99:
        /* <DEDUP_REMOVED lines=13> */
.L_x_102:
[----:B------:R-:W-:Y:S05]  /*21f0*/  BSYNC B0 ;  /* 0x0000000000007941 */ /* 0x000fea0003800000 */
.L_x_101:
        /* <DEDUP_REMOVED lines=12> */
.L_x_86:
[----:B------:R-:W2:Y:S01]  /*22c0*/  LDL R22, [R1] ;  /* 0x0000000001167983 */ /* 0x000ea20000100800 */
[----:B------:R-:W-:Y:S01]  /*22d0*/  IMAD R2, R23, c[0x0][0x1a0], RZ ;  /* 0x0000680017027a24 */ /* 0x000fe200078e02ff */
[C---:B------:R-:W-:Y:S01]  /*22e0*/  IADD3 R9, R217.reuse, 0x20, RZ ;  /* 0x00000020d9097810 */ /* 0x040fe20007ffe0ff */
[----:B------:R-:W-:Y:S01]  /*22f0*/  IMAD.WIDE.U32 R4, R232, c[0x0][0x1a0], R238 ;  /* 0x00006800e8047a25 */ /* 0x000fe200078e00ee */
[C---:B------:R-:W-:Y:S02]  /*2300*/  IADD3 R7, R217.reuse, 0x40, RZ ;  /* 0x00000040d9077810 */ /* 0x040fe40007ffe0ff */
[----:B------:R-:W-:Y:S01]  /*2310*/  IADD3 R8, R217, 0x60, RZ ;  /* 0x00000060d9087810 */ /* 0x000fe20007ffe0ff */
[----:B------:R-:W-:Y:S01]  /*2320*/  IMAD R0, R225, -0x80, R193 ;  /* 0xffffff80e1007824 */ /* 0x000fe200078e02c1 */
[----:B------:R-:W-:Y:S01]  /*2330*/  IADD3 R4, P0, R20, R4, RZ ;  /* 0x0000000414047210 */ /* 0x000fe20007f1e0ff */
[----:B------:R-:W-:Y:S01]  /*2340*/  IMAD R6, R232, c[0x0][0x1a4], R2 ;  /* 0x00006900e8067a24 */ /* 0x000fe200078e0202 */
[----:B------:R-:W-:Y:S01]  /*2350*/  MOV R210, 0x7f800000 ;  /* 0x7f80000000d27802 */ /* 0x000fe20000000f00 */
[----:B------:R-:W-:Y:S01]  /*2360*/  IMAD R2, R25, c[0x0][0x1b8], RZ ;  /* 0x00006e0019027a24 */ /* 0x000fe200078e02ff */
[-C--:B------:R-:W-:Y:S01]  /*2370*/  ISETP.GE.AND P5, PT, R217, R0.reuse, PT ;  /* 0x00000000d900720c */ /* 0x080fe20003fa6270 */
[----:B------:R-:W-:Y:S01]  /*2380*/  IMAD R20, R181, -0x40, R21 ;  /* 0xffffffc0b5147824 */ /* 0x000fe200078e0215 */
[----:B------:R-:W-:Y:S01]  /*2390*/  IADD3.X R5, R24, R5, R6, P0, !PT ;  /* 0x0000000518057210 */ /* 0x000fe200007fe406 */
[C---:B------:R-:W-:Y:S01]  /*23a0*/  IMAD R6, R18.reuse, c[0x0][0x1bc], R2 ;  /* 0x00006f0012067a24 */ /* 0x040fe200078e0202 */
[-C--:B------:R-:W-:Y:S01]  /*23b0*/  ISETP.GE.AND P4, PT, R9, R0.reuse, PT ;  /* 0x000000000900720c */ /* 0x080fe20003f86270 */
[----:B------:R-:W-:Y:S01]  /*23c0*/  IMAD.MOV.U32 R128, RZ, RZ, 0x40 ;  /* 0x00000040ff807424 */ /* 0x000fe200078e00ff */
[-C--:B------:R-:W-:Y:S01]  /*23d0*/  ISETP.GE.AND P3, PT, R7, R0.reuse, PT ;  /* 0x000000000700720c */ /* 0x080fe20003f66270 */
[----:B------:R-:W-:Y:S01]  /*23e0*/  IMAD.WIDE.U32 R4, R18, c[0x0][0x1b8], R4 ;  /* 0x00006e0012047a25 */ /* 0x000fe200078e0004 */
[----:B------:R-:W-:Y:S01]  /*23f0*/  ISETP.GE.AND P1, PT, R8, R0, PT ;  /* 0x000000000800720c */ /* 0x000fe20003f26270 */
[----:B------:R-:W-:Y:S01]  /*2400*/  @P6 BAR.SYNC.DEFER_BLOCKING 0x0 ;  /* 0x0000000000006b1d */ /* 0x000fe20000010000 */
[----:B------:R-:W-:Y:S01]  /*2410*/  ISETP.GE.AND P6, PT, R217, R20, PT ;  /* 0x00000014d900720c */ /* 0x000fe20003fc6270 */
[----:B------:R-:W-:-:S02]  /*2420*/  IMAD.IADD R5, R5, 0x1, R6 ;  /* 0x0000000105057824 */ /* 0x000fc400078e0206 */
[----:B------:R-:W-:Y:S02]  /*2430*/  @!P5 IMAD R2, R29, c[0x0][0x1a0], RZ ;  /* 0x000068001d02da24 */ /* 0x000fe400078e02ff */
[C---:B------:R-:W-:Y:S02]  /*2440*/  @!P5 IMAD.WIDE.U32 R6, R217.reuse, c[0x0][0x1a0], R4 ;  /* 0x00006800d906da25 */ /* 0x040fe400078e0004 */
[C---:B------:R-:W-:Y:S02]  /*2450*/  @!P4 IADD3 R0, P2, R217.reuse, 0x20, RZ ;  /* 0x00000020d900c810 */ /* 0x040fe40007f5e0ff */
[----:B------:R-:W-:Y:S01]  /*2460*/  @!P5 IMAD R2, R217, c[0x0][0x1a4], R2 ;  /* 0x00006900d902da24 */ /* 0x000fe200078e0202 */
[----:B------:R-:W-:Y:S01]  /*2470*/  @!P5 LEA R16, P0, R6, c[0x0][0x170], 0x1 ;  /* 0x00005c000610da11 */ /* 0x000fe200078008ff */
[----:B------:R-:W-:Y:S02]  /*2480*/  @!P4 IMAD.MOV.U32 R8, RZ, RZ, R4 ;  /* 0x000000ffff08c224 */ /* 0x000fe400078e0004 */
[----:B------:R-:W-:-:S02]  /*2490*/  @!P5 IMAD.IADD R2, R7, 0x1, R2 ;  /* 0x000000010702d824 */ /* 0x000fc400078e0202 */
[----:B------:R-:W-:Y:S02]  /*24a0*/  IMAD R19, R128, c[0x0][0x194], RZ ;  /* 0x0000650080137a24 */ /* 0x000fe400078e02ff */
[----:B------:R-:W-:Y:S01]  /*24b0*/  IMAD.MOV.U32 R211, RZ, RZ, 0x7f800000 ;  /* 0x7f800000ffd37424 */ /* 0x000fe200078e00ff */
[----:B------:R-:W-:Y:S01]  /*24c0*/  @!P5 LEA.HI.X R17, R6, c[0x0][0x174], R2, 0x1, P0 ;  /* 0x00005d000611da11 */ /* 0x000fe200000f0c02 */
[--C-:B------:R-:W-:Y:S01]  /*24d0*/  @!P4 IMAD.X R6, RZ, RZ, R29.reuse, P2 ;  /* 0x000000ffff06c224 */ /* 0x100fe200010e061d */
[C---:B------:R-:W-:Y:S01]  /*24e0*/  @!P3 IADD3 R2, P0, R217.reuse, 0x40, RZ ;  /* 0x00000040d902b810 */ /* 0x040fe20007f1e0ff */
[----:B------:R-:W-:Y:S01]  /*24f0*/  IMAD.MOV.U32 R208, RZ, RZ, 0x7f800000 ;  /* 0x7f800000ffd07424 */ /* 0x000fe200078e00ff */
[----:B------:R-:W-:Y:S01]  /*2500*/  @!P1 IADD3 R10, P2, R217, 0x60, RZ ;  /* 0x00000060d90a9810 */ /* 0x000fe20007f5e0ff */
[----:B------:R-:W-:Y:S01]  /*2510*/  @!P4 IMAD R6, R6, c[0x0][0x1a0], RZ ;  /* 0x000068000606ca24 */ /* 0x000fe200078e02ff */
[----:B------:R1:W-:Y:S01]  /*2520*/  @P5 STS.128 [R216+0xa000], RZ ;  /* 0x00a000ffd8005388 */ /* 0x0003e20000000c00 */
[----:B------:R-:W-:Y:S01]  /*2530*/  @!P3 IMAD.X R7, RZ, RZ, R29, P0 ;  /* 0x000000ffff07b224 */ /* 0x000fe200000e061d */
[----:B------:R-:W-:Y:S01]  /*2540*/  ISETP.GE.AND P0, PT, R9, R20, PT ;  /* 0x000000140900720c */ /* 0x000fe20003f06270 */
[----:B------:R-:W-:Y:S01]  /*2550*/  @!P4 IMAD.MOV.U32 R9, RZ, RZ, R5 ;  /* 0x000000ffff09c224 */ /* 0x000fe200078e0005 */
[----:B------:R-:W-:Y:S01]  /*2560*/  @!P1 IADD3.X R12, RZ, R29, RZ, P2, !PT ;  /* 0x0000001dff0c9210 */ /* 0x000fe200017fe4ff */
[----:B------:R-:W-:Y:S01]  /*2570*/  @!P3 IMAD R7, R7, c[0x0][0x1a0], RZ ;  /* 0x000068000707ba24 */ /* 0x000fe200078e02ff */
[----:B------:R-:W-:Y:S01]  /*2580*/  @!PT LDS RZ, [RZ] ;  /* 0x00000000fffff984 */ /* 0x000fe20000000800 */
[----:B------:R-:W-:Y:S01]  /*2590*/  @!PT LDS RZ, [RZ] ;  /* 0x00000000fffff984 */ /* 0x000fe20000000800 */
[----:B------:R-:W-:Y:S01]  /*25a0*/  @!PT LDS RZ, [RZ] ;  /* 0x00000000fffff984 */ /* 0x000fe20000000800 */
[----:B------:R3:W-:Y:S01]  /*25b0*/  @!P5 LDGSTS.E.BYPASS.LTC128B.128 [R216+0xa000], [R16.64] ;  /* 0x0a00000010d8dfae */ /* 0x0007e2000b901d46 */
[----:B------:R-:W-:-:S02]  /*25c0*/  @!P4 IMAD R11, R0, c[0x0][0x1a4], R6 ;  /* 0x00006900000bca24 */ /* 0x000fc400078e0206 */
[----:B------:R-:W-:Y:S01]  /*25d0*/  @!P4 IMAD.WIDE.U32 R8, R0, c[0x0][0x1a0], R8 ;  /* 0x000068000008ca25 */ /* 0x000fe200078e0008 */
[----:B------:R1:W-:Y:S03]  /*25e0*/  @P4 STS.128 [R216+0xb000], RZ ;  /* 0x00b000ffd8004388 */ /* 0x0003e60000000c00 */
[----:B------:R-:W-:Y:S01]  /*25f0*/  @!P3 IMAD R13, R2, c[0x0][0x1a4], R7 ;  /* 0x00006900020dba24 */ /* 0x000fe200078e0207 */
[----:B------:R-:W-:Y:S01]  /*2600*/  @!P4 IADD3 R11, R9, R11, RZ ;  /* 0x0000000b090bc210 */ /* 0x000fe20007ffe0ff */
[----:B------:R-:W-:Y:S01]  /*2610*/  @!P3 IMAD.MOV.U32 R6, RZ, RZ, R4 ;  /* 0x000000ffff06b224 */ /* 0x000fe200078e0004 */
[----:B------:R-:W-:Y:S01]  /*2620*/  @!P4 LEA R14, P2, R8, c[0x0][0x170], 0x1 ;  /* 0x00005c00080eca11 */ /* 0x000fe200078408ff */
[----:B------:R-:W-:Y:S02]  /*2630*/  @!P3 IMAD.MOV.U32 R7, RZ, RZ, R5 ;  /* 0x000000ffff07b224 */ /* 0x000fe400078e0005 */
[----:B------:R-:W-:Y:S01]  /*2640*/  @!P1 IMAD R0, R12, c[0x0][0x1a0], RZ ;  /* 0x000068000c009a24 */ /* 0x000fe200078e02ff */
[----:B------:R-:W-:Y:S01]  /*2650*/  @!P4 LEA.HI.X R15, R8, c[0x0][0x174], R11, 0x1, P2 ;  /* 0x00005d00080fca11 */ /* 0x000fe200010f0c0b */
[----:B------:R-:W-:-:S04]  /*2660*/  @!P3 IMAD.WIDE.U32 R6, R2, c[0x0][0x1a0], R6 ;  /* 0x000068000206ba25 */ /* 0x000fc800078e0006 */
[----:B------:R-:W-:Y:S01]  /*2670*/  @!P1 IMAD R2, R10, c[0x0][0x1a4], R0 ;  /* 0x000069000a029a24 */ /* 0x000fe200078e0200 */
[----:B------:R-:W-:Y:S01]  /*2680*/  @!P3 LEA R12, P2, R6, c[0x0][0x170], 0x1 ;  /* 0x00005c00060cba11 */ /* 0x000fe200078408ff */
[----:B------:R-:W-:Y:S01]  /*2690*/  @!P3 IMAD.IADD R0, R7, 0x1, R13 ;  /* 0x000000010700b824 */ /* 0x000fe200078e020d */
[----:B------:R-:W-:Y:S01]  /*26a0*/  @!PT LDS RZ, [RZ] ;  /* 0x00000000fffff984 */ /* 0x000fe20000000800 */
[----:B------:R-:W-:Y:S01]  /*26b0*/  @!PT LDS RZ, [RZ] ;  /* 0x00000000fffff984 */ /* 0x000fe20000000800 */
[----:B------:R-:W-:Y:S01]  /*26c0*/  @!PT LDS RZ, [RZ] ;  /* 0x00000000fffff984 */ /* 0x000fe20000000800 */
[----:B------:R4:W-:Y:S01]  /*26d0*/  @!P4 LDGSTS.E.BYPASS.LTC128B.128 [R216+0xb000], [R14.64] ;  /* 0x0b0000000ed8cfae */ /* 0x0009e2000b901d46 */
[----:B------:R-:W-:-:S03]  /*26e0*/  @!P1 IMAD.WIDE.U32 R4, R10, c[0x0][0x1a0], R4 ;  /* 0x000068000a049a25 */ /* 0x000fc600078e0004 */
[----:B------:R-:W-:Y:S01]  /*26f0*/  @!P3 LEA.HI.X R13, R6, c[0x0][0x174], R0, 0x1, P2 ;  /* 0x00005d00060dba11 */ /* 0x000fe200010f0c00 */
[----:B------:R-:W-:Y:S01]  /*2700*/  @!P1 IMAD.IADD R0, R5, 0x1, R2 ;  /* 0x0000000105009824 */ /* 0x000fe200078e0202 */
[----:B------:R-:W-:Y:S01]  /*2710*/  @!P1 LEA R10, P2, R4, c[0x0][0x170], 0x1 ;  /* 0x00005c00040a9a11 */ /* 0x000fe200078408ff */
[----:B------:R-:W-:Y:S01]  /*2720*/  IMAD.WIDE.U32 R6, R128, c[0x0][0x370], RZ ;  /* 0x0000dc0080067a25 */ /* 0x000fe200078e00ff */
[----:B------:R-:W-:Y:S01]  /*2730*/  LEA.HI R2, R181, R181, RZ, 0x1 ;  /* 0x000000b5b5027211 */ /* 0x000fe200078f08ff */
[----:B------:R1:W-:Y:S01]  /*2740*/  @P3 STS.128 [R216+0xc000], RZ ;  /* 0x00c000ffd8003388 */ /* 0x0003e20000000c00 */
[----:B------:R-:W-:Y:S01]  /*2750*/  @!P1 LEA.HI.X R11, R4, c[0x0][0x174], R0, 0x1, P2 ;  /* 0x00005d00040b9a11 */ /* 0x000fe200010f0c00 */
[----:B------:R-:W-:Y:S01]  /*2760*/  IMAD R0, R128, c[0x0][0x374], RZ ;  /* 0x0000dd0080007a24 */ /* 0x000fe200078e02ff */
[----:B------:R-:W-:Y:S01]  /*2770*/  @!P0 IADD3 R6, P2, R182, R6, RZ ;  /* 0x00000006b6068210 */ /* 0x000fe20007f5e0ff */
[----:B------:R-:W-:Y:S01]  /*2780*/  IMAD.WIDE.U32 R8, R128, c[0x0][0x190], RZ ;  /* 0x0000640080087a25 */ /* 0x000fe200078e00ff */
[----:B------:R-:W-:Y:S01]  /*2790*/  LOP3.LUT R2, R2, 0xfffffffe, RZ, 0xc0, !PT ;  /* 0xfffffffe02027812 */ /* 0x000fe200078ec0ff */
[----:B------:R-:W-:Y:S01]  /*27a0*/  @!PT LDS RZ, [RZ] ;  /* 0x00000000fffff984 */ /* 0x000fe20000000800 */
[----:B------:R-:W-:Y:S01]  /*27b0*/  @!PT LDS RZ, [RZ] ;  /* 0x00000000fffff984 */ /* 0x000fe20000000800 */
[----:B------:R-:W-:Y:S01]  /*27c0*/  @!PT LDS RZ, [RZ] ;  /* 0x00000000fffff984 */ /* 0x000fe20000000800 */
[----:B------:R1:W-:Y:S01]  /*27d0*/  @!P3 LDGSTS.E.BYPASS.LTC128B.128 [R216+0xc000], [R12.64] ;  /* 0x0c0000000cd8bfae */ /* 0x0003e2000b901d46 */
[----:B------:R-:W-:Y:S01]  /*27e0*/  @!P0 IADD3.X R7, R183, R7, R0, P2, !PT ;  /* 0x00000007b7078210 */ /* 0x000fe200017fe400 */
[----:B------:R-:W-:Y:S01]  /*27f0*/  IMAD.WIDE.U32 R4, R232, c[0x0][0x198], R238 ;  /* 0x00006600e8047a25 */ /* 0x000fe200078e00ee */
[----:B------:R-:W-:Y:S01]  /*2800*/  @!P0 IADD3 R8, P2, R184, R8, RZ ;  /* 0x00000008b8088210 */ /* 0x000fe20007f5e0ff */
[----:B------:R1:W-:Y:S01]  /*2810*/  @P1 STS.128 [R216+0xd000], RZ ;  /* 0x00d000ffd8001388 */ /* 0x0003e20000000c00 */
[----:B------:R-:W-:Y:S01]  /*2820*/  IADD3 R2, R181, -R2, RZ ;  /* 0x80000002b5027210 */ /* 0x000fe20007ffe0ff */
[----:B------:R-:W-:Y:S01]  /*2830*/  IMAD R0, R23, c[0x0][0x198], RZ ;  /* 0x0000660017007a24 */ /* 0x000fe200078e02ff */
[----:B------:R-:W-:Y:S01]  /*2840*/  @!P0 IADD3.X R9, R185, R9, R19, P2, !PT ;  /* 0x00000009b9098210 */ /* 0x000fe200017fe413 */
[----:B------:R-:W-:Y:S01]  /*2850*/  @!PT LDS RZ, [RZ] ;  /* 0x00000000fffff984 */ /* 0x000fe20000000800 */
[----:B------:R-:W-:Y:S01]  /*2860*/  @!PT LDS RZ, [RZ] ;  /* 0x00000000fffff984 */ /* 0x000fe20000000800 */
[----:B------:R-:W-:Y:S01]  /*2870*/  @!PT LDS RZ, [RZ] ;  /* 0x00000000fffff984 */ /* 0x000fe20000000800 */
[----:B------:R1:W-:Y:S01]  /*2880*/  @!P1 LDGSTS.E.BYPASS.LTC128B.128 [R216+0xd000], [R10.64] ;  /* 0x0d0000000ad89fae */ /* 0x0003e2000b901d46 */
[----:B------:R-:W-:Y:S01]  /*2890*/  IADD3 R4, P2, R27, R4, RZ ;  /* 0x000000041b047210 */ /* 0x000fe20007f5e0ff */
[----:B------:R-:W-:Y:S01]  /*28a0*/  IMAD R0, R232, c[0x0][0x19c], R0 ;  /* 0x00006700e8007a24 */ /* 0x000fe200078e0200 */
[----:B---3--:R-:W-:Y:S01]  /*28b0*/  SHF.R.S32.HI R16, RZ, 0x1f, R241 ;  /* 0x0000001fff107819 */ /* 0x008fe200000114f1 */
[----:B------:R-:W0:Y:S01]  /*28c0*/  LDGDEPBAR ;  /* 0x00000000000079af */ /* 0x000e220000000000 */
[----:B------:R-:W-:-:S02]  /*28d0*/  IMAD.MOV.U32 R209, RZ, RZ, 0x7f800000 ;  /* 0x7f800000ffd17424 */ /* 0x000fc400078e00ff */
[----:B------:R-:W-:Y:S01]  /*28e0*/  IADD3.X R5, R28, R5, R0, P2, !PT ;  /* 0x000000051c057210 */ /* 0x000fe200017fe400 */
[----:B------:R-:W-:Y:S01]  /*28f0*/  IMAD R0, R25, c[0x0][0x1b0], RZ ;  /* 0x00006c0019007a24 */ /* 0x000fe200078e02ff */
[----:B------:R-:W-:Y:S01]  /*2900*/  ISETP.NE.AND P2, PT, R2, 0x1, PT ;  /* 0x000000010200780c */ /* 0x000fe20003f45270 */
[----:B------:R3:W-:Y:S02]  /*2910*/  @P6 STS.128 [R216+0x4000], RZ ;  /* 0x004000ffd8006388 */ /* 0x0007e40000000c00 */
[C---:B------:R-:W-:Y:S02]  /*2920*/  IMAD R19, R18.reuse, c[0x0][0x1b4], R0 ;  /* 0x00006d0012137a24 */ /* 0x040fe400078e0200 */
[----:B------:R-:W-:Y:S01]  /*2930*/  @!PT LDS RZ, [RZ] ;  /* 0x00000000fffff984 */ /* 0x000fe20000000800 */
[----:B------:R-:W-:Y:S01]  /*2940*/  @!PT LDS RZ, [RZ] ;  /* 0x00000000fffff984 */ /* 0x000fe20000000800 */
[----:B------:R-:W-:Y:S01]  /*2950*/  @!PT LDS RZ, [RZ] ;  /* 0x00000000fffff984 */ /* 0x000fe20000000800 */
[----:B------:R3:W-:Y:S01]  /*2960*/  @!P6 LDGSTS.E.BYPASS.LTC128B.128 [R216+0x4000], [R182.64] ;  /* 0x04000000b6d8efae */ /* 0x0007e2000b901d46 */
[----:B------:R-:W-:-:S03]  /*2970*/  IMAD.WIDE.U32 R4, R18, c[0x0][0x1b0], R4 ;  /* 0x00006c0012047a25 */ /* 0x000fc600078e0004 */
[----:B------:R3:W-:Y:S01]  /*2980*/  @P0 STS.128 [R216+0x5000], RZ ;  /* 0x005000ffd8000388 */ /* 0x0007e20000000c00 */
[----:B------:R-:W-:-:S03]  /*2990*/  IMAD.IADD R5, R5, 0x1, R19 ;  /* 0x0000000105057824 */ /* 0x000fc600078e0213 */
[----:B------:R-:W-:Y:S01]  /*29a0*/  @!PT LDS RZ, [RZ] ;  /* 0x00000000fffff984 */ /* 0x000fe20000000800 */
[----:B------:R-:W-:Y:S01]  /*29b0*/  @!PT LDS RZ, [RZ] ;  /* 0x00000000fffff984 */ /* 0x000fe20000000800 */
[----:B------:R-:W-:Y:S01]  /*29c0*/  @!PT LDS RZ, [RZ] ;  /* 0x00000000fffff984 */ /* 0x000fe20000000800 */
[----:B------:R1:W-:Y:S02]  /*29d0*/  @!P0 LDGSTS.E.BYPASS.LTC128B.128 [R216+0x5000], [R6.64] ;  /* 0x0500000006d88fae */ /* 0x0003e4000b901d46 */
[----:B-1----:R-:W-:-:S04]  /*29e0*/  @!P5 IMAD R7, R29, c[0x0][0x198], RZ ;  /* 0x000066001d07da24 */ /* 0x002fc800078e02ff */
[----:B------:R-:W-:Y:S02]  /*29f0*/  @!P5 IMAD R11, R217, c[0x0][0x19c], R7 ;  /* 0x00006700d90bda24 */ /* 0x000fe400078e0207 */
[----:B------:R-:W-:Y:S01]  /*2a00*/  @!P4 IMAD.MOV.U32 R7, RZ, RZ, R5 ;  /* 0x000000ffff07c224 */ /* 0x000fe200078e0005 */
[----:B--2---:R-:W-:-:S04]  /*2a10*/  IADD3 R0, R22, 0x1000, RZ ;  /* 0x0000100016007810 */ /* 0x004fc80007ffe0ff */
[----:B------:R-:W-:-:S05]  /*2a20*/  SEL R0, R0, R22, !P2 ;  /* 0x0000001600007207 */ /* 0x000fca0005000000 */
[----:B------:R-:W-:Y:S01]  /*2a30*/  IMAD.SHL.U32 R192, R0, 0x2, RZ ;  /* 0x0000000200c07824 */ /* 0x000fe200078e00ff */
[----:B------:R-:W-:-:S04]  /*2a40*/  IADD3 R0, R241, 0x28, RZ ;  /* 0x00000028f1007810 */ /* 0x000fc80007ffe0ff */
[----:B------:R3:W-:Y:S01]  /*2a50*/  @P6 STS [R192], RZ ;  /* 0x000000ffc0006388 */ /* 0x0007e20000000800 */
[----:B------:R-:W-:-:S03]  /*2a60*/  SHF.R.S32.HI R10, RZ, 0x1f, R0 ;  /* 0x0000001fff0a7819 */ /* 0x000fc60000011400 */
[----:B------:R3:W-:Y:S04]  /*2a70*/  @P6 STS [R192+0x4], RZ ;  /* 0x000004ffc0006388 */ /* 0x0007e80000000800 */
[----:B------:R3:W-:Y:S04]  /*2a80*/  @P6 STS [R192+0x8], RZ ;  /* 0x000008ffc0006388 */ /* 0x0007e80000000800 */
[----:B------:R3:W-:Y:S04]  /*2a90*/  @P6 STS [R192+0xc], RZ ;  /* 0x00000cffc0006388 */ /* 0x0007e80000000800 */
[----:B------:R-:W-:Y:S01]  /*2aa0*/  @!PT LDS RZ, [RZ] ;  /* 0x00000000fffff984 */ /* 0x000fe20000000800 */
[----:B------:R-:W-:Y:S01]  /*2ab0*/  @!PT LDS RZ, [RZ] ;  /* 0x00000000fffff984 */ /* 0x000fe20000000800 */
[----:B------:R-:W-:Y:S01]  /*2ac0*/  @!PT LDS RZ, [RZ] ;  /* 0x00000000fffff984 */ /* 0x000fe20000000800 */
[----:B------:R3:W-:Y:S01]  /*2ad0*/  @!P6 LDGSTS.E.BYPASS.LTC128B.128 [R192], [R184.64] ;  /* 0x00000000b8c0efae */ /* 0x0007e2000b901d46 */
[----:B------:R-:W-:-:S03]  /*2ae0*/  ISETP.GE.AND P6, PT, R0, R20, PT ;  /* 0x000000140000720c */ /* 0x000fc60003fc6270 */
[----:B------:R3:W-:Y:S04]  /*2af0*/  @P0 STS [R192+0x1000], RZ ;  /* 0x001000ffc0000388 */ /* 0x0007e80000000800 */
[----:B------:R3:W-:Y:S04]  /*2b00*/  @P0 STS [R192+0x1004], RZ ;  /* 0x001004ffc0000388 */ /* 0x0007e80000000800 */
[----:B------:R3:W-:Y:S04]  /*2b10*/  @P0 STS [R192+0x1008], RZ ;  /* 0x001008ffc0000388 */ /* 0x0007e80000000800 */
[----:B------:R3:W-:Y:S04]  /*2b20*/  @P0 STS [R192+0x100c], RZ ;  /* 0x00100cffc0000388 */ /* 0x0007e80000000800 */
[----:B------:R-:W-:Y:S01]  /*2b30*/  @!PT LDS RZ, [RZ] ;  /* 0x00000000fffff984 */ /* 0x000fe20000000800 */
[----:B------:R-:W-:Y:S01]  /*2b40*/  @!PT LDS RZ, [RZ] ;  /* 0x00000000fffff984 */ /* 0x000fe20000000800 */
[----:B------:R-:W-:Y:S01]  /*2b50*/  @!PT LDS RZ, [RZ] ;  /* 0x00000000fffff984 */ /* 0x000fe20000000800 */
[----:B------:R1:W-:Y:S01]  /*2b60*/  @!P0 LDGSTS.E.BYPASS.LTC128B.128 [R192+0x1000], [R8.64] ;  /* 0x0100000008c08fae */ /* 0x0003e2000b901d46 */
[----:B------:R-:W-:-:S03]  /*2b70*/  @!P4 IADD3 R2, P0, R217, 0x20, RZ ;  /* 0x00000020d902c810 */ /* 0x000fc60007f1e0ff */
[----:B------:R3:W-:Y:S02]  /*2b80*/  @P5 STS.128 [R216+0x6000], RZ ;  /* 0x006000ffd8005388 */ /* 0x0007e40000000c00 */
[----:B------:R-:W-:Y:S01]  /*2b90*/  @!P4 IMAD.X R6, RZ, RZ, R29, P0 ;  /* 0x000000ffff06c224 */ /* 0x000fe200000e061d */
[----:B----4-:R-:W-:-:S03]  /*2ba0*/  @!P6 LEA R14, P0, R0, R213, 0x2 ;  /* 0x000000d5000ee211 */ /* 0x010fc600078010ff */
[----:B------:R-:W-:Y:S01]  /*2bb0*/  @!P4 IMAD R6, R6, c[0x0][0x198], RZ ;  /* 0x000066000606ca24 */ /* 0x000fe200078e02ff */
[----:B------:R-:W-:-:S03]  /*2bc0*/  @!P6 LEA.HI.X R15, R0, R212, R10, 0x2, P0 ;  /* 0x000000d4000fe211 */ /* 0x000fc600000f140a */
[C---:B------:R-:W-:Y:S01]  /*2bd0*/  @!P4 IMAD R10, R2.reuse, c[0x0][0x19c], R6 ;  /* 0x00006700020aca24 */ /* 0x040fe200078e0206 */
[----:B------:R-:W-:Y:S01]  /*2be0*/  @!P4 MOV R6, R4 ;  /* 0x000000040006c202 */ /* 0x000fe20000000f00 */
[----:B------:R3:W5:Y:S04]  /*2bf0*/  @!P6 LDG.E R209, [R14.64] ;  /* 0x000000060ed1e981 */ /* 0x000768000c1e1900 */
[----:B------:R-:W-:-:S04]  /*2c00*/  @!P4 IMAD.WIDE.U32 R6, R2, c[0x0][0x198], R6 ;  /* 0x000066000206ca25 */ /* 0x000fc800078e0006 */
[----:B-1----:R-:W-:-:S04]  /*2c10*/  @!P5 IMAD.WIDE.U32 R8, R217, c[0x0][0x198], R4 ;  /* 0x00006600d908da25 */ /* 0x002fc800078e0004 */
[----:B------:R-:W-:Y:S01]  /*2c20*/  @!P5 IMAD.IADD R0, R9, 0x1, R11 ;  /* 0x000000010900d824 */ /* 0x000fe200078e020b */
[----:B------:R-:W-:-:S04]  /*2c30*/  @!P5 LEA R12, P0, R8, c[0x0][0x168], 0x1 ;  /* 0x00005a00080cda11 */ /* 0x000fc800078008ff */
[----:B------:R-:W-:Y:S01]  /*2c40*/  @!P5 LEA.HI.X R13, R8, c[0x0][0x16c], R0, 0x1, P0 ;  /* 0x00005b00080dda11 */ /* 0x000fe200000f0c00 */
[----:B------:R-:W-:Y:S01]  /*2c50*/  @!P4 IMAD.IADD R0, R7, 0x1, R10 ;  /* 0x000000010700c824 */ /* 0x000fe200078e020a */
[C---:B------:R-:W-:Y:S01]  /*2c60*/  @!P4 LEA R10, P0, R6.reuse, c[0x0][0x168], 0x1 ;  /* 0x00005a00060aca11 */ /* 0x040fe200078008ff */
[----:B------:R-:W-:Y:S02]  /*2c70*/  @!P3 IMAD.MOV.U32 R7, RZ, RZ, R5 ;  /* 0x000000ffff07b224 */ /* 0x000fe400078e0005 */
[----:B------:R-:W-:Y:S01]  /*2c80*/  @!PT LDS RZ, [RZ] ;  /* 0x00000000fffff984 */ /* 0x000fe20000000800 */
[----:B------:R-:W-:Y:S01]  /*2c90*/  @!PT LDS RZ, [RZ] ;  /* 0x00000000fffff984 */ /* 0x000fe20000000800 */
[----:B------:R-:W-:Y:S01]  /*2ca0*/  @!PT LDS RZ, [RZ] ;  /* 0x00000000fffff984 */ /* 0x000fe20000000800 */
[----:B------:R3:W-:Y:S01]  /*2cb0*/  @!P5 LDGSTS.E.BYPASS.LTC128B.128 [R216+0x6000], [R12.64] ;  /* 0x060000000cd8dfae */ /* 0x0007e2000b901d46 */
[----:B------:R-:W-:Y:S02]  /*2cc0*/  @!P4 LEA.HI.X R11, R6, c[0x0][0x16c], R0, 0x1, P0 ;  /* 0x00005b00060bca11 */ /* 0x000fe400000f0c00 */
[C---:B------:R-:W-:Y:S01]  /*2cd0*/  @!P3 IADD3 R0, P0, R217.reuse, 0x40, RZ ;  /* 0x00000040d900b810 */ /* 0x040fe20007f1e0ff */
[----:B------:R3:W-:Y:S03]  /*2ce0*/  @P4 STS.128 [R216+0x7000], RZ ;  /* 0x007000ffd8004388 */ /* 0x0007e60000000c00 */
[----:B------:R-:W-:Y:S01]  /*2cf0*/  @!P3 IADD3.X R6, RZ, R29, RZ, P0, !PT ;  /* 0x0000001dff06b210 */ /* 0x000fe200007fe4ff */
[----:B------:R-:W-:Y:S01]  /*2d00*/  @!PT LDS RZ, [RZ] ;  /* 0x00000000fffff984 */ /* 0x000fe20000000800 */
[----:B------:R-:W-:Y:S01]  /*2d10*/  @!PT LDS RZ, [RZ] ;  /* 0x00000000fffff984 */ /* 0x000fe20000000800 */
[----:B------:R-:W-:Y:S01]  /*2d20*/  @!PT LDS RZ, [RZ] ;  /* 0x00000000fffff984 */ /* 0x000fe20000000800 */
[----:B------:R3:W-:Y:S01]  /*2d30*/  @!P4 LDGSTS.E.BYPASS.LTC128B.128 [R216+0x7000], [R10.64] ;  /* 0x070000000ad8cfae */ /* 0x0007e2000b901d46 */
[----:B------:R-:W-:-:S03]  /*2d40*/  @!P1 IADD3 R2, P0, R217, 0x60, RZ ;  /* 0x00000060d9029810 */ /* 0x000fc60007f1e0ff */
[----:B------:R-:W-:Y:S01]  /*2d50*/  @!P3 IMAD R6, R6, c[0x0][0x198], RZ ;  /* 0x000066000606ba24 */ /* 0x000fe200078e02ff */
[----:B------:R3:W-:Y:S01]  /*2d60*/  @P3 STS.128 [R216+0x8000], RZ ;  /* 0x008000ffd8003388 */ /* 0x0007e20000000c00 */
[----:B------:R-:W-:Y:S02]  /*2d70*/  @!P1 IMAD.X R8, RZ, RZ, R29, P0 ;  /* 0x000000ffff089224 */ /* 0x000fe400000e061d */
[----:B------:R-:W-:Y:S02]  /*2d80*/  @!P3 IMAD R9, R0, c[0x0][0x19c], R6 ;  /* 0x000067000009ba24 */ /* 0x000fe400078e0206 */
[--C-:B------:R-:W-:Y:S02]  /*2d90*/  @!P3 IMAD.MOV.U32 R6, RZ, RZ, R4.reuse ;  /* 0x000000ffff06b224 */ /* 0x100fe400078e0004 */
[----:B------:R-:W-:-:S04]  /*2da0*/  @!P1 IMAD.WIDE.U32 R4, R2, c[0x0][0x198], R4 ;  /* 0x0000660002049a25 */ /* 0x000fc800078e0004 */
[----:B------:R-:W-:-:S04]  /*2db0*/  @!P3 IMAD.WIDE.U32 R6, R0, c[0x0][0x198], R6 ;  /* 0x000066000006ba25 */ /* 0x000fc800078e0006 */
[----:B------:R-:W-:Y:S01]  /*2dc0*/  @!P1 IMAD R0, R8, c[0x0][0x198], RZ ;  /* 0x0000660008009a24 */ /* 0x000fe200078e02ff */
[----:B------:R-:W-:Y:S02]  /*2dd0*/  @!P3 IADD3 R9, R7, R9, RZ ;  /* 0x000000090709b210 */ /* 0x000fe40007ffe0ff */
[----:B------:R-:W-:Y:S01]  /*2de0*/  @!P3 LEA R8, P0, R6, c[0x0][0x168], 0x1 ;  /* 0x00005a000608ba11 */ /* 0x000fe200078008ff */
[----:B------:R-:W-:Y:S01]  /*2df0*/  @!P1 IMAD R7, R2, c[0x0][0x19c], R0 ;  /* 0x0000670002079a24 */ /* 0x000fe200078e0200 */
[----:B------:R-:W-:Y:S02]  /*2e00*/  IADD3 R0, R241, 0x8, RZ ;  /* 0x00000008f1007810 */ /* 0x000fe40007ffe0ff */
[----:B------:R-:W-:Y:S01]  /*2e10*/  @!P3 LEA.HI.X R9, R6, c[0x0][0x16c], R9, 0x1, P0 ;  /* 0x00005b000609ba11 */ /* 0x000fe200000f0c09 */
[----:B------:R-:W-:Y:S01]  /*2e20*/  @!P1 IMAD.IADD R5, R5, 0x1, R7 ;  /* 0x0000000105059824 */ /* 0x000fe200078e0207 */
[C---:B------:R-:W-:Y:S02]  /*2e30*/  @!P1 LEA R6, P0, R4.reuse, c[0x0][0x168], 0x1 ;  /* 0x00005a0004069a11 */ /* 0x040fe400078008ff */
[C---:B------:R-:W-:Y:S01]  /*2e40*/  IADD3 R2, R241.reuse, 0x20, RZ ;  /* 0x00000020f1027810 */ /* 0x040fe20007ffe0ff */
[----:B------:R-:W-:Y:S01]  /*2e50*/  @!PT LDS RZ, [RZ] ;  /* 0x00000000fffff984 */ /* 0x000fe20000000800 */
[----:B------:R-:W-:Y:S01]  /*2e60*/  @!PT LDS RZ, [RZ] ;  /* 0x00000000fffff984 */ /* 0x000fe20000000800 */
[----:B------:R-:W-:Y:S01]  /*2e70*/  @!PT LDS RZ, [RZ] ;  /* 0x00000000fffff984 */ /* 0x000fe20000000800 */
[----:B------:R3:W-:Y:S01]  /*2e80*/  @!P3 LDGSTS.E.BYPASS.LTC128B.128 [R216+0x8000], [R8.64] ;  /* 0x0800000008d8bfae */ /* 0x0007e2000b901d46 */
[----:B------:R-:W-:Y:S01]  /*2e90*/  @!P1 LEA.HI.X R7, R4, c[0x0][0x16c], R5, 0x1, P0 ;  /* 0x00005b0004079a11 */ /* 0x000fe200000f0c05 */
[----:B------:R-:W-:Y:S01]  /*2ea0*/  IMAD.SHL.U32 R4, R241, 0x4, RZ ;  /* 0x00000004f1047824 */ /* 0x000fe200078e00ff */
[-C--:B------:R-:W-:Y:S01]  /*2eb0*/  ISETP.GE.AND P5, PT, R0, R20.reuse, PT ;  /* 0x000000140000720c */ /* 0x080fe20003fa6270 */
[----:B------:R3:W-:Y:S01]  /*2ec0*/  @P1 STS.128 [R216+0x9000], RZ ;  /* 0x009000ffd8001388 */ /* 0x0007e20000000c00 */
[----:B------:R-:W-:-:S02]  /*2ed0*/  ISETP.GE.AND P4, PT, R2, R20, PT ;  /* 0x000000140200720c */ /* 0x000fc40003f86270 */
[C---:B------:R-:W-:Y:S01]  /*2ee0*/  ISETP.GE.AND P3, PT, R241.reuse, R20, PT ;  /* 0x00000014f100720c */ /* 0x040fe20003f66270 */
[----:B------:R-:W-:Y:S01]  /*2ef0*/  @!PT LDS RZ, [RZ] ;  /* 0x00000000fffff984 */ /* 0x000fe20000000800 */
[----:B------:R-:W-:Y:S01]  /*2f00*/  @!PT LDS RZ, [RZ] ;  /* 0x00000000fffff984 */ /* 0x000fe20000000800 */
[----:B------:R-:W-:Y:S01]  /*2f10*/  @!PT LDS RZ, [RZ] ;  /* 0x00000000fffff984 */ /* 0x000fe20000000800 */
[----:B------:R3:W-:Y:S01]  /*2f20*/  @!P1 LDGSTS.E.BYPASS.LTC128B.128 [R216+0x9000], [R6.64] ;  /* 0x0900000006d89fae */ /* 0x0007e2000b901d46 */
[----:B------:R-:W-:Y:S02]  /*2f30*/  SHF.L.U64.HI R0, R241, 0x2, R16 ;  /* 0x00000002f1007819 */ /* 0x000fe40000010210 */
[----:B------:R-:W-:Y:S01]  /*2f40*/  IADD3 R4, P0, R4, R213, RZ ;  /* 0x000000d504047210 */ /* 0x000fe20007f1e0ff */
[----:B------:R-:W0:Y:S04]  /*2f50*/  LDGDEPBAR ;  /* 0x00000000000079af */ /* 0x000e280000000000 */
[----:B------:R-:W1:Y:S01]  /*2f60*/  S2R R2, SR_TID.X ;  /* 0x0000000000027919 */ /* 0x000e620000002100 */
[----:B------:R-:W-:-:S05]  /*2f70*/  IMAD.X R5, R0, 0x1, R212, P0 ;  /* 0x0000000100057824 */ /* 0x000fca00000e06d4 */
[----:B------:R3:W5:Y:S04]  /*2f80*/  @!P3 LDG.E R210, [R4.64] ;  /* 0x0000000604d2b981 */ /* 0x000768000c1e1900 */
[----:B------:R3:W5:Y:S04]  /*2f90*/  @!P5 LDG.E R211, [R4.64+0x20] ;  /* 0x0000200604d3d981 */ /* 0x000768000c1e1900 */
[----:B------:R3:W5:Y:S01]  /*2fa0*/  @!P4 LDG.E R208, [R4.64+0x80] ;  /* 0x0000800604d0c981 */ /* 0x000762000c1e1900 */
[----:B------:R-:W-:-:S04]  /*2fb0*/  DEPBAR.LE SB0, 0x1 ;  /* 0x000080400000791a */ /* 0x000fc80000000000 */
[----:B------:R-:W-:Y:S01]  /*2fc0*/  BAR.SYNC.DEFER_BLOCKING 0x0 ;  /* 0x0000000000007b1d */ /* 0x000fe20000010000 */
[----:B-1----:R-:W-:-:S04]  /*2fd0*/  SHF.R.S32.HI R0, RZ, 0x1f, R2 ;  /* 0x0000001fff007819 */ /* 0x002fc80000011402 */
[----:B------:R-:W-:-:S04]  /*2fe0*/  LEA.HI R0, R0, R2, RZ, 0x4 ;  /* 0x0000000200007211 */ /* 0x000fc800078f20ff */
[----:B------:R-:W-:-:S04]  /*2ff0*/  LOP3.LUT R0, R0, 0xfffffff0, RZ, 0xc0, !PT ;  /* 0xfffffff000007812 */ /* 0x000fc800078ec0ff */
[----:B------:R-:W-:Y:S01]  /*3000*/  IADD3 R0, -R0, R2, RZ ;  /* 0x0000000200007210 */ /* 0x000fe20007ffe1ff */
[----:B------:R3:W1:Y:S04]  /*3010*/  LDSM.16.M88.4 R136, [R174+0xa000] ;  /* 0x00a00000ae88783b */ /* 0x0006680000000200 */
[----:B------:R3:W2:Y:S04]  /*3020*/  LDSM.16.M88.4 R140, [R174+0xa800] ;  /* 0x00a80000ae8c783b */ /* 0x0006a80000000200 */
[----:B------:R3:W4:Y:S04]  /*3030*/  LDSM.16.M88.4 R144, [R177+0xa000] ;  /* 0x00a00000b190783b */ /* 0x0007280000000200 */
[----:B------:R3:W1:Y:S04]  /*3040*/  LDSM.16.M88.4 R148, [R177+0xa800] ;  /* 0x00a80000b194783b */ /* 0x0006680000000200 */
[----:B------:R3:W1:Y:S04]  /*3050*/  LDSM.16.M88.4 R152, [R175+0xa000] ;  /* 0x00a00000af98783b */ /* 0x0006680000000200 */
[----:B------:R3:W1:Y:S04]  /*3060*/  LDSM.16.M88.4 R156, [R175+0xa800] ;  /* 0x00a80000af9c783b */ /* 0x0006680000000200 */
[----:B------:R3:W1:Y:S04]  /*3070*/  LDSM.16.M88.4 R160, [R176+0xa000] ;  /* 0x00a00000b0a0783b */ /* 0x0006680000000200 */
[----:B------:R3:W1:Y:S01]  /*3080*/  LDSM.16.M88.4 R164, [R176+0xa800] ;  /* 0x00a80000b0a4783b */ /* 0x0006620000000200 */
[----:B------:R-:W-:-:S02]  /*3090*/  SHF.R.S32.HI R2, RZ, 0x1f, R0 ;  /* 0x0000001fff027819 */ /* 0x000fc40000011400 */
[----:B------:R-:W-:Y:S02]  /*30a0*/  SHF.L.U32 R240, R246, 0x4, RZ ;  /* 0x00000004f6f07819 */ /* 0x000fe400000006ff */
[----:B------:R-:W-:Y:S01]  /*30b0*/  LEA.HI R2, R2, R0, RZ, 0x3 ;  /* 0x0000000002027211 */ /* 0x000fe200078f18ff */
[----:B------:R-:W-:Y:S01]  /*30c0*/  IMAD.SHL.U32 R223, R246, 0x8, RZ ;  /* 0x00000008f6df7824 */ /* 0x000fe200078e00ff */
[----:B------:R-:W-:Y:S02]  /*30d0*/  IADD3 R233, R240, 0x20, RZ ;  /* 0x00000020f0e97810 */ /* 0x000fe40007ffe0ff */
[----:B------:R-:W-:-:S03]  /*30e0*/  LOP3.LUT R2, R2, 0xfffffff8, RZ, 0xc0, !PT ;  /* 0xfffffff802027812 */ /* 0x000fc600078ec0ff */
[----:B------:R-:W-:Y:S02]  /*30f0*/  IMAD.IADD R231, R223, 0x1, R233 ;  /* 0x00000001dfe77824 */ /* 0x000fe400078e02e9 */
[----:B------:R-:W-:Y:S01]  /*3100*/  IMAD.IADD R0, R0, 0x1, -R2 ;  /* 0x0000000100007824 */ /* 0x000fe200078e0a02 */
[----:B------:R-:W-:Y:S01]  /*3110*/  IADD3 R2, R241, 0x1, RZ ;  /* 0x00000001f1027810 */ /* 0x000fe20007ffe0ff */
[----:B------:R-:W-:Y:S02]  /*3120*/  IMAD.IADD R251, R223, 0x1, R231 ;  /* 0x00000001dffb7824 */ /* 0x000fe400078e02e7 */
[----:B------:R-:W-:Y:S01]  /*3130*/  IMAD.MOV.U32 R178, RZ, RZ, 0x20 ;  /* 0x00000020ffb27424 */ /* 0x000fe200078e00ff */
[C---:B------:R-:W-:Y:S02]  /*3140*/  LOP3.LUT P0, RZ, R0.reuse, 0x2, RZ, 0xc0, !PT ;  /* 0x0000000200ff7812 */ /* 0x040fe4000780c0ff */
[----:B------:R-:W-:Y:S02]  /*3150*/  LOP3.LUT P1, RZ, R0, 0x4, RZ, 0xc0, !PT ;  /* 0x0000000400ff7812 */ /* 0x000fe4000782c0ff */
[----:B------:R-:W-:Y:S01]  /*3160*/  IADD3 R230, R193, R2, -R21 ;  /* 0x00000002c1e67210 */ /* 0x000fe20007ffe815 */
[----:B------:R-:W-:Y:S01]  /*3170*/  IMAD.IADD R219, R223, 0x1, R251 ;  /* 0x00000001dfdb7824 */ /* 0x000fe200078e02fb */
[----:B------:R-:W-:-:S02]  /*3180*/  IADD3 R2, R180, 0x1000, RZ ;  /* 0x00001000b4027810 */ /* 0x000fc40007ffe0ff */
[----:B------:R-:W-:Y:S01]  /*3190*/  IADD3 R0, R179, 0x1000, RZ ;  /* 0x00001000b3007810 */ /* 0x000fe20007ffe0ff */
[----:B------:R-:W-:Y:S01]  /*31a0*/  IMAD.SHL.U32 R170, R180, 0x2, RZ ;  /* 0x00000002b4aa7824 */ /* 0x000fe200078e00ff */
[----:B------:R-:W-:Y:S01]  /*31b0*/  SEL R2, R2, R180, !P2 ;  /* 0x000000b402027207 */ /* 0x000fe20005000000 */
[----:B------:R-:W-:Y:S01]  /*31c0*/  IMAD.IADD R218, R223, 0x1, R219 ;  /* 0x00000001dfda7824 */ /* 0x000fe200078e02db */
[----:B------:R-:W-:Y:S02]  /*31d0*/  SEL R0, R0, R179, !P2 ;  /* 0x000000b300007207 */ /* 0x000fe40005000000 */
[----:B------:R-:W-:Y:S02]  /*31e0*/  SEL R178, R178, 0xffffffe0, !P0 ;  /* 0xffffffe0b2b27807 */ /* 0x000fe40004000000 */
[----:B------:R-:W-:Y:S01]  /*31f0*/  IADD3 R21, R21, 0x80, R232 ;  /* 0x0000008015157810 */ /* 0x000fe20007ffe0e8 */
[C---:B------:R-:W-:Y:S01]  /*3200*/  IMAD R250, R246.reuse, 0x18, RZ ;  /* 0x00000018f6fa7824 */ /* 0x040fe200078e02ff */
[----:B------:R-:W-:Y:S01]  /*3210*/  CS2R R94, SRZ ;  /* 0x00000000005e7805 */ /* 0x000fe2000001ff00 */
[C---:B------:R-:W-:Y:S01]  /*3220*/  IMAD.SHL.U32 R249, R246.reuse, 0x20, RZ ;  /* 0x00000020f6f97824 */ /* 0x040fe200078e00ff */
[----:B------:R-:W-:Y:S01]  /*3230*/  CS2R R92, SRZ ;  /* 0x00000000005c7805 */ /* 0x000fe2000001ff00 */
[C---:B------:R-:W-:Y:S01]  /*3240*/  IMAD R248, R246.reuse, 0x28, RZ ;  /* 0x00000028f6f87824 */ /* 0x040fe200078e02ff */
[----:B------:R-:W-:Y:S01]  /*3250*/  CS2R R98, SRZ ;  /* 0x0000000000627805 */ /* 0x000fe2000001ff00 */
[C---:B------:R-:W-:Y:S01]  /*3260*/  IMAD R247, R246.reuse, 0x30, RZ ;  /* 0x00000030f6f77824 */ /* 0x040fe200078e02ff */
[----:B------:R-:W-:Y:S01]  /*3270*/  CS2R R96, SRZ ;  /* 0x0000000000607805 */ /* 0x000fe2000001ff00 */
[----:B------:R-:W-:Y:S01]  /*3280*/  IMAD.MOV R221, RZ, RZ, -R221 ;  /* 0x000000ffffdd7224 */ /* 0x000fe200078e0add */
[----:B------:R-:W-:Y:S01]  /*3290*/  CS2R R90, SRZ ;  /* 0x00000000005a7805 */ /* 0x000fe2000001ff00 */
[----:B------:R-:W-:Y:S01]  /*32a0*/  IMAD R246, R246, 0x38, RZ ;  /* 0x00000038f6f67824 */ /* 0x000fe200078e02ff */
[----:B------:R-:W-:Y:S01]  /*32b0*/  CS2R R88, SRZ ;  /* 0x0000000000587805 */ /* 0x000fe2000001ff00 */
        /* <DEDUP_REMOVED lines=26> */
[----:B------:R-:W-:Y:S01]  /*3460*/  IADD3 R229, R21, -R193, RZ ;  /* 0x800000c115e57210 */ /* 0x000fe20007ffe0ff */
[----:B------:R-:W-:Y:S01]  /*3470*/  IMAD.SHL.U32 R169, R2, 0x2, RZ ;  /* 0x0000000202a97824 */ /* 0x000fe200078e00ff */
[----:B------:R-:W-:Y:S01]  /*3480*/  SEL R128, R128, 0xffffffc0, !P1 ;  /* 0xffffffc080807807 */ /* 0x000fe20004800000 */
[----:B------:R-:W-:Y:S01]  /*3490*/  IMAD.SHL.U32 R168, R0, 0x2, RZ ;  /* 0x0000000200a87824 */ /* 0x000fe200078e00ff */
[C---:B------:R-:W-:Y:S01]  /*34a0*/  SHF.L.U32 R228, R241.reuse, 0x2, RZ ;  /* 0x00000002f1e47819 */ /* 0x040fe200000006ff */
[----:B------:R-:W-:Y:S01]  /*34b0*/  IMAD.IADD R173, R178, 0x1, R170 ;  /* 0x00000001b2ad7824 */ /* 0x000fe200078e02aa */
[----:B------:R-:W-:Y:S01]  /*34c0*/  SHF.L.U64.HI R227, R241, 0x2, R16 ;  /* 0x00000002f1e37819 */ /* 0x000fe20000010210 */
[----:B------:R-:W-:Y:S01]  /*34d0*/  IMAD.IADD R220, R223, 0x1, R218 ;  /* 0x00000001dfdc7824 */ /* 0x000fe200078e02da */
[----:B------:R-:W-:-:S02]  /*34e0*/  IADD3 R226, R232, 0x80, RZ ;  /* 0x00000080e8e27810 */ /* 0x000fc40007ffe0ff */
[----:B-1234-:R-:W-:Y:S02]  /*34f0*/  IADD3 R172, R171, R178, RZ ;  /* 0x000000b2abac7210 */ /* 0x01efe40007ffe0ff */
.L_x_106:
[----:B------:R-:W0:Y:S01]  /*3500*/  LDGDEPBAR ;  /* 0x00000000000079af */ /* 0x000e220000000000 */
[----:B------:R-:W-:Y:S01]  /*3510*/  IMAD.IADD R0, R169, 0x1, R178 ;  /* 0x00000001a9007824 */ /* 0x000fe200078e02b2 */
        /* <DEDUP_REMOVED lines=11> */
[----:B------:R-:W1:Y:S08]  /*35d0*/  LDSM.16.M88.4 R16, [R174+0x6000] ;  /* 0x00600000ae10783b */ /* 0x000e700000000200 */
[----:B------:R-:W2:Y:S08]  /*35e0*/  LDSM.16.M88.4 R28, [R169+0x1000] ;  /* 0x00100000a91c783b */ /* 0x000eb00000000200 */
[----:B------:R-:W3:Y:S08]  /*35f0*/  LDSM.16.M88.4 R100, [R174+0x6800] ;  /* 0x00680000ae64783b */ /* 0x000ef00000000200 */
[----:B------:R-:W-:Y:S08]  /*3600*/  LDSM.16.M88.4 R104, [R0] ;  /* 0x000000000068783b */ /* 0x000ff00000000200 */
[----:B------:R-:W4:Y:S01]  /*3610*/  LDSM.16.M88.4 R108, [R177+0x6000] ;  /* 0x00600000b16c783b */ /* 0x000f220000000200 */
[-C--:B-1----:R-:W-:Y:S07]  /*3620*/  HMMA.16816.F32 R4, R32, R16.reuse, RZ ;  /* 0x000000102004723c */ /* 0x082fee00000018ff */
[----:B------:R1:W4:Y:S01]  /*3630*/  LDSM.16.M88.4 R112, [R0+0x1000] ;  /* 0x001000000070783b */ /* 0x0003220000000200 */
[C---:B--2---:R-:W-:Y:S07]  /*3640*/  HMMA.16816.F32 R8, R28.reuse, R16, RZ ;  /* 0x000000101c08723c */ /* 0x044fee00000018ff */
[----:B------:R-:W2:Y:S01]  /*3650*/  LDSM.16.M88.4 R116, [R177+0x6800] ;  /* 0x00680000b174783b */ /* 0x000ea20000000200 */
[-C--:B------:R-:W-:Y:S07]  /*3660*/  HMMA.16816.F32 R12, R28, R18.reuse, RZ ;  /* 0x000000121c0c723c */ /* 0x080fee00000018ff */
[----:B------:R-:W-:Y:S01]  /*3670*/  LDSM.16.M88.4 R120, [R175+0x6000] ;  /* 0x00600000af78783b */ /* 0x000fe20000000200 */
[C---:B------:R-:W-:Y:S07]  /*3680*/  HMMA.16816.F32 R16, R32.reuse, R18, RZ ;  /* 0x000000122010723c */ /* 0x040fee00000018ff */
[----:B------:R-:W-:Y:S01]  /*3690*/  LDSM.16.M88.4 R132, [R176+0x6000] ;  /* 0x00600000b084783b */ /* 0x000fe20000000200 */
[----:B-1----:R-:W-:Y:S01]  /*36a0*/  IMAD.IADD R0, R0, 0x1, R128 ;  /* 0x0000000100007824 */ /* 0x002fe200078e0280 */
[-C--:B---3--:R-:W-:Y:S06]  /*36b0*/  HMMA.16816.F32 R20, R32, R100.reuse, RZ ;  /* 0x000000642014723c */ /* 0x088fec00000018ff */
[----:B------:R-:W-:Y:S02]  /*36c0*/  LDSM.16.M88.4 R128, [R0] ;  /* 0x000000000080783b */ /* 0x000fe40000000200 */
[C---:B------:R-:W-:Y:S08]  /*36d0*/  HMMA.16816.F32 R24, R28.reuse, R100, RZ ;  /* 0x000000641c18723c */ /* 0x040ff000000018ff */
[-C--:B------:R-:W-:Y:S08]  /*36e0*/  HMMA.16816.F32 R28, R28, R102.reuse, RZ ;  /* 0x000000661c1c723c */ /* 0x080ff000000018ff */
[----:B------:R-:W-:Y:S01]  /*36f0*/  HMMA.16816.F32 R32, R32, R102, RZ ;  /* 0x000000662020723c */ /* 0x000fe200000018ff */
[----:B------:R-:W1:Y:S07]  /*3700*/  LDSM.16.M88.4 R100, [R124] ;  /* 0x000000007c64783b */ /* 0x000e6e0000000200 */
[-C--:B----4-:R-:W-:Y:S01]  /*3710*/  HMMA.16816.F32 R4, R104, R108.reuse, R4 ;  /* 0x0000006c6804723c */ /* 0x090fe20000001804 */
[----:B------:R-:W3:Y:S07]  /*3720*/  LDSM.16.M88.4 R124, [R124+0x1000] ;  /* 0x001000007c7c783b */ /* 0x000eee0000000200 */
[C---:B------:R-:W-:Y:S08]  /*3730*/  HMMA.16816.F32 R8, R112.reuse, R108, R8 ;  /* 0x0000006c7008723c */ /* 0x040ff00000001808 */
[-C--:B------:R-:W-:Y:S08]  /*3740*/  HMMA.16816.F32 R12, R112, R110.reuse, R12 ;  /* 0x0000006e700c723c */ /* 0x080ff0000000180c */
[C---:B------:R-:W-:Y:S01]  /*3750*/  HMMA.16816.F32 R16, R104.reuse, R110, R16 ;  /* 0x0000006e6810723c */ /* 0x040fe20000001810 */
[----:B------:R-:W4:Y:S07]  /*3760*/  LDSM.16.M88.4 R108, [R175+0x6800] ;  /* 0x00680000af6c783b */ /* 0x000f2e0000000200 */
[-C--:B--2---:R-:W-:Y:S08]  /*3770*/  HMMA.16816.F32 R20, R104, R116.reuse, R20 ;  /* 0x000000746814723c */ /* 0x084ff00000001814 */
[C---:B------:R-:W-:Y:S08]  /*3780*/  HMMA.16816.F32 R24, R112.reuse, R116, R24 ;  /* 0x000000747018723c */ /* 0x040ff00000001818 */
[-C--:B------:R-:W-:Y:S07]  /*3790*/  HMMA.16816.F32 R28, R112, R118.reuse, R28 ;  /* 0x00000076701c723c */ /* 0x080fee000000181c */
[----:B------:R-:W-:Y:S01]  /*37a0*/  MOV R113, 0x40 ;  /* 0x0000004000717802 */ /* 0x000fe20000000f00 */
[----:B------:R-:W-:Y:S07]  /*37b0*/  HMMA.16816.F32 R32, R104, R118, R32 ;  /* 0x000000766820723c */ /* 0x000fee0000001820 */
[----:B------:R-:W-:Y:S01]  /*37c0*/  FMUL.FTZ R105, R211, 1.4426950216293334961 ;  /* 0x3fb8aa3bd3697820 */ /* 0x000fe20000410000 */
[-C--:B-1----:R-:W-:Y:S05]  /*37d0*/  HMMA.16816.F32 R4, R100, R120.reuse, R4 ;  /* 0x000000786404723c */ /* 0x082fea0000001804 */
[----:B------:R-:W-:Y:S02]  /*37e0*/  FMUL.FTZ R106, R210, 1.4426950216293334961 ;  /* 0x3fb8aa3bd26a7820 */ /* 0x000fe40000410000 */
[----:B------:R-:W-:Y:S01]  /*37f0*/  FMUL.FTZ R104, R208, 1.4426950216293334961 ;  /* 0x3fb8aa3bd0687820 */ /* 0x000fe20000410000 */
[C---:B---3--:R-:W-:Y:S04]  /*3800*/  HMMA.16816.F32 R8, R124.reuse, R120, R8 ;  /* 0x000000787c08723c */ /* 0x048fe80000001808 */
[----:B------:R-:W-:Y:S04]  /*3810*/  FSEL R106, R106, RZ, P0 ;  /* 0x000000ff6a6a7208 */ /* 0x000fe80000000000 */
[-C--:B------:R-:W-:Y:S08]  /*3820*/  HMMA.16816.F32 R12, R124, R122.reuse, R12 ;  /* 0x0000007a7c0c723c */ /* 0x080ff0000000180c */
[C---:B------:R-:W-:Y:S08]  /*3830*/  HMMA.16816.F32 R16, R100.reuse, R122, R16 ;  /* 0x0000007a6410723c */ /* 0x040ff00000001810 */
[-C--:B----4-:R-:W-:Y:S08]  /*3840*/  HMMA.16816.F32 R20, R100, R108.reuse, R20 ;  /* 0x0000006c6414723c */ /* 0x090ff00000001814 */
[C---:B------:R-:W-:Y:S07]  /*3850*/  HMMA.16816.F32 R24, R124.reuse, R108, R24 ;  /* 0x0000006c7c18723c */ /* 0x040fee0000001818 */
[----:B------:R-:W-:Y:S01]  /*3860*/  @!P3 IADD3 R108, R2, 0x20, RZ ;  /* 0x00000020026cb810 */ /* 0x000fe20007ffe0ff */
[-C--:B------:R-:W-:Y:S04]  /*3870*/  HMMA.16816.F32 R28, R124, R110.reuse, R28 ;  /* 0x0000006e7c1c723c */ /* 0x080fe8000000181c */
[-C--:B------:R-:W-:Y:S02]  /*3880*/  @!P3 IMNMX R108, R108, R193.reuse, PT ;  /* 0x000000c16c6cb217 */ /* 0x080fe40003800200 */
[C---:B------:R-:W-:Y:S02]  /*3890*/  @!P3 IADD3 R109, R2.reuse, 0x28, RZ ;  /* 0x00000028026db810 */ /* 0x040fe40007ffe0ff */
        /* <DEDUP_REMOVED lines=81> */
[----:B------:R-:W-:Y:S01]  /*3db0*/  @!P3 FSEL R18, R18, -INF , !P0 ;  /* 0xff8000001212b808 */ /* 0x000fe20004000000 */
[--C-:B------:R-:W-:Y:S01]  /*3dc0*/  FFMA.FTZ R17, R17, c[0x0][0x23c], -R106.reuse ;  /* 0x00008f0011117a23 */ /* 0x100fe2000001086a */
[-C--:B------:R-:W-:Y:S02]  /*3dd0*/  @!P3 ISETP.GE.AND P0, PT, R9, R110.reuse, PT ;  /* 0x0000006e0900b20c */ /* 0x080fe40003f06270 */
[----:B------:R-:W-:Y:S01]  /*3de0*/  @!P3 IADD3 R8, R0, 0x10, RZ ;  /* 0x000000100008b810 */ /* 0x000fe20007ffe0ff */
[--C-:B------:R-:W-:Y:S03]  /*3df0*/  FFMA.FTZ R18, R18, c[0x0][0x23c], -R105.reuse ;  /* 0x00008f0012127a23 */ /* 0x100fe60000010869 */
[----:B------:R-:W-:Y:S01]  /*3e00*/  @!P3 IADD3 R9, R0, 0x11, RZ ;  /* 0x000000110009b810 */ /* 0x000fe20007ffe0ff */
[----:B------:R-:W-:Y:S01]  /*3e10*/  MUFU.EX2 R124, R17 ;  /* 0x00000011007c7308 */ /* 0x000fe20000000800 */
[----:B------:R-:W-:Y:S02]  /*3e20*/  @!P3 FSEL R19, R19, -INF , !P0 ;  /* 0xff8000001313b808 */ /* 0x000fe40004000000 */
[-C--:B------:R-:W-:Y:S02]  /*3e30*/  @!P3 ISETP.GE.AND P0, PT, R8, R111.reuse, PT ;  /* 0x0000006f0800b20c */ /* 0x080fe40003f06270 */
[----:B------:R-:W-:Y:S01]  /*3e40*/  @!P3 IADD3 R4, R0, 0x18, RZ ;  /* 0x000000180004b810 */ /* 0x000fe20007ffe0ff */
[--C-:B------:R-:W-:Y:S01]  /*3e50*/  FFMA.FTZ R19, R19, c[0x0][0x23c], -R105.reuse ;  /* 0x00008f0013137a23 */ /* 0x100fe20000010869 */
[----:B------:R-:W-:Y:S02]  /*3e60*/  @!P3 FSEL R20, R20, -INF , !P0 ;  /* 0xff8000001414b808 */ /* 0x000fe40004000000 */
[----:B------:R-:W-:Y:S01]  /*3e70*/  @!P3 ISETP.GE.AND P0, PT, R9, R111, PT ;  /* 0x0000006f0900b20c */ /* 0x000fe20003f06270 */
[----:B------:R-:W-:Y:S01]  /*3e80*/  MUFU.EX2 R135, R18 ;  /* 0x0000001200877308 */ /* 0x000fe20000000800 */
[----:B------:R-:W-:Y:S01]  /*3e90*/  @!P3 IADD3 R0, R0, 0x19, RZ ;  /* 0x000000190000b810 */ /* 0x000fe20007ffe0ff */
[--C-:B------:R-:W-:Y:S01]  /*3ea0*/  FFMA.FTZ R20, R20, c[0x0][0x23c], -R106.reuse ;  /* 0x00008f0014147a23 */ /* 0x100fe2000001086a */
[----:B------:R-:W-:Y:S02]  /*3eb0*/  @!P3 FSEL R21, R21, -INF , !P0 ;  /* 0xff8000001515b808 */ /* 0x000fe40004000000 */
[-C--:B------:R-:W-:Y:S02]  /*3ec0*/  @!P3 ISETP.GE.AND P0, PT, R8, R110.reuse, PT ;  /* 0x0000006e0800b20c */ /* 0x080fe40003f06270 */
[----:B--2---:R-:W-:Y:S01]  /*3ed0*/  F2FP.PACK_AB R6, R200, R201 ;  /* 0x000000c9c806723e */ /* 0x004fe200000000ff */
[----:B------:R-:W-:Y:S01]  /*3ee0*/  FFMA.FTZ R21, R21, c[0x0][0x23c], -R106 ;  /* 0x00008f0015157a23 */ /* 0x000fe2000001086a */
[----:B------:R-:W-:Y:S01]  /*3ef0*/  @!P3 FSEL R22, R22, -INF , !P0 ;  /* 0xff8000001616b808 */ /* 0x000fe20004000000 */
[----:B------:R-:W1:Y:S01]  /*3f00*/  MUFU.EX2 R134, R19 ;  /* 0x0000001300867308 */ /* 0x000e620000000800 */
[----:B------:R-:W-:Y:S01]  /*3f10*/  @!P3 ISETP.GE.AND P0, PT, R9, R110, PT ;  /* 0x0000006e0900b20c */ /* 0x000fe20003f06270 */
[----:B------:R3:W-:Y:S01]  /*3f20*/  STS [R188+0xe400], R6 ;  /* 0x00e40006bc007388 */ /* 0x0007e20000000800 */
[----:B------:R-:W-:Y:S01]  /*3f30*/  F2FP.PACK_AB R5, R204, R205 ;  /* 0x000000cdcc05723e */ /* 0x000fe200000000ff */
[--C-:B------:R-:W-:Y:S01]  /*3f40*/  FFMA.FTZ R22, R22, c[0x0][0x23c], -R105.reuse ;  /* 0x00008f0016167a23 */ /* 0x100fe20000010869 */
[----:B------:R-:W-:Y:S02]  /*3f50*/  @!P3 FSEL R23, R23, -INF , !P0 ;  /* 0xff8000001717b808 */ /* 0x000fe40004000000 */
[-C--:B------:R-:W-:Y:S02]  /*3f60*/  @!P3 ISETP.GE.AND P0, PT, R8, R108.reuse, PT ;  /* 0x0000006c0800b20c */ /* 0x080fe40003f06270 */
[----:B------:R-:W-:Y:S01]  /*3f70*/  SEL R128, R113, 0xffffffc0, !P1 ;  /* 0xffffffc071807807 */ /* 0x000fe20004800000 */
[----:B------:R-:W-:Y:S01]  /*3f80*/  MUFU.EX2 R122, R20 ;  /* 0x00000014007a7308 */ /* 0x000fe20000000800 */
[----:B------:R-:W-:Y:S01]  /*3f90*/  @!P3 FSEL R24, R24, -INF , !P0 ;  /* 0xff8000001818b808 */ /* 0x000fe20004000000 */
[--C-:B------:R-:W-:Y:S01]  /*3fa0*/  FFMA.FTZ R23, R23, c[0x0][0x23c], -R105.reuse ;  /* 0x00008f0017177a23 */ /* 0x100fe20000010869 */
[-C--:B------:R-:W-:Y:S03]  /*3fb0*/  @!P3 ISETP.GE.AND P0, PT, R9, R108.reuse, PT ;  /* 0x0000006c0900b20c */ /* 0x080fe60003f06270 */
[--C-:B------:R-:W-:Y:S01]  /*3fc0*/  FFMA.FTZ R24, R24, c[0x0][0x23c], -R104.reuse ;  /* 0x00008f0018187a23 */ /* 0x100fe20000010868 */
[----:B------:R-:W-:Y:S02]  /*3fd0*/  @!P3 FSEL R25, R25, -INF , !P0 ;  /* 0xff8000001919b808 */ /* 0x000fe40004000000 */
[-C--:B------:R-:W-:Y:S01]  /*3fe0*/  @!P3 ISETP.GE.AND P0, PT, R8, R109.reuse, PT ;  /* 0x0000006d0800b20c */ /* 0x080fe20003f06270 */
[----:B------:R-:W-:Y:S02]  /*3ff0*/  MUFU.EX2 R121, R21 ;  /* 0x0000001500797308 */ /* 0x000fe40000000800 */
[----:B------:R-:W-:Y:S01]  /*4000*/  FFMA.FTZ R25, R25, c[0x0][0x23c], -R104 ;  /* 0x00008f0019197a23 */ /* 0x000fe20000010868 */
[----:B------:R-:W-:Y:S02]  /*4010*/  @!P3 FSEL R26, R26, -INF , !P0 ;  /* 0xff8000001a1ab808 */ /* 0x000fe40004000000 */
[----:B------:R-:W-:Y:S02]  /*4020*/  @!P3 ISETP.GE.AND P0, PT, R9, R109, PT ;  /* 0x0000006d0900b20c */ /* 0x000fe40003f06270 */
[----:B---3--:R-:W-:Y:S01]  /*4030*/  F2FP.PACK_AB R6, R198, R199 ;  /* 0x000000c7c606723e */ /* 0x008fe200000000ff */
[--C-:B------:R-:W-:Y:S01]  /*4040*/  FFMA.FTZ R26, R26, c[0x0][0x23c], -R2.reuse ;  /* 0x00008f001a1a7a23 */ /* 0x100fe20000010802 */
[----:B------:R-:W-:Y:S01]  /*4050*/  @!P3 FSEL R27, R27, -INF , !P0 ;  /* 0xff8000001b1bb808 */ /* 0x000fe20004000000 */
[----:B------:R-:W-:Y:S01]  /*4060*/  MUFU.EX2 R126, R22 ;  /* 0x00000016007e7308 */ /* 0x000fe20000000800 */
[-C--:B------:R-:W-:Y:S03]  /*4070*/  @!P3 ISETP.GE.AND P0, PT, R4, R108.reuse, PT ;  /* 0x0000006c0400b20c */ /* 0x080fe60003f06270 */
[----:B------:R-:W-:Y:S01]  /*4080*/  FFMA.FTZ R27, R27, c[0x0][0x23c], -R2 ;  /* 0x00008f001b1b7a23 */ /* 0x000fe20000010802 */
[----:B------:R-:W-:Y:S02]  /*4090*/  @!P3 FSEL R28, R28, -INF , !P0 ;  /* 0xff8000001c1cb808 */ /* 0x000fe40004000000 */
[----:B------:R-:W-:Y:S03]  /*40a0*/  @!P3 ISETP.GE.AND P0, PT, R0, R108, PT ;  /* 0x0000006c0000b20c */ /* 0x000fe60003f06270 */
[----:B------:R-:W-:Y:S01]  /*40b0*/  MUFU.EX2 R125, R23 ;  /* 0x00000017007d7308 */ /* 0x000fe20000000800 */
[----:B------:R-:W-:Y:S01]  /*40c0*/  @!P3 FSEL R29, R29, -INF , !P0 ;  /* 0xff8000001d1db808 */ /* 0x000fe20004000000 */
[--C-:B------:R-:W-:Y:S01]  /*40d0*/  FFMA.FTZ R28, R28, c[0x0][0x23c], -R104.reuse ;  /* 0x00008f001c1c7a23 */ /* 0x100fe20000010868 */
[----:B------:R-:W-:Y:S03]  /*40e0*/  @!P3 ISETP.GE.AND P0, PT, R4, R109, PT ;  /* 0x0000006d0400b20c */ /* 0x000fe60003f06270 */
[----:B------:R-:W-:Y:S01]  /*40f0*/  FFMA.FTZ R104, R29, c[0x0][0x23c], -R104 ;  /* 0x00008f001d687a23 */ /* 0x000fe20000010868 */
[----:B------:R-:W-:Y:S02]  /*4100*/  @!P3 FSEL R30, R30, -INF , !P0 ;  /* 0xff8000001e1eb808 */ /* 0x000fe40004000000 */
[-C--:B------:R-:W-:Y:S01]  /*4110*/  @!P3 ISETP.GE.AND P0, PT, R4, R111.reuse, PT ;  /* 0x0000006f0400b20c */ /* 0x080fe20003f06270 */
[----:B------:R-:W-:Y:S02]  /*4120*/  MUFU.EX2 R195, R24 ;  /* 0x0000001800c37308 */ /* 0x000fe40000000800 */
[----:B------:R-:W-:Y:S01]  /*4130*/  FFMA.FTZ R30, R30, c[0x0][0x23c], -R2 ;  /* 0x00008f001e1e7a23 */ /* 0x000fe20000010802 */
[----:B------:R-:W-:Y:S02]  /*4140*/  @!P3 FSEL R32, R32, -INF , !P0 ;  /* 0xff8000002020b808 */ /* 0x000fe40004000000 */
[----:B------:R-:W-:Y:S03]  /*4150*/  @!P3 ISETP.GE.AND P0, PT, R0, R111, PT ;  /* 0x0000006f0000b20c */ /* 0x000fe60003f06270 */
[--C-:B------:R-:W-:Y:S01]  /*4160*/  FFMA.FTZ R32, R32, c[0x0][0x23c], -R106.reuse ;  /* 0x00008f0020207a23 */ /* 0x100fe2000001086a */
[----:B------:R-:W-:Y:S01]  /*4170*/  @!P3 FSEL R33, R33, -INF , !P0 ;  /* 0xff8000002121b808 */ /* 0x000fe20004000000 */
[----:B------:R-:W-:Y:S01]  /*4180*/  MUFU.EX2 R127, R25 ;  /* 0x00000019007f7308 */ /* 0x000fe20000000800 */
[-C--:B------:R-:W-:Y:S02]  /*4190*/  @!P3 ISETP.GE.AND P0, PT, R4, R110.reuse, PT ;  /* 0x0000006e0400b20c */ /* 0x080fe40003f06270 */
[----:B------:R-:W-:Y:S01]  /*41a0*/  F2FP.PACK_AB R4, R206, R207 ;  /* 0x000000cfce04723e */ /* 0x000fe200000000ff */
[----:B------:R-:W-:Y:S01]  /*41b0*/  FFMA.FTZ R106, R33, c[0x0][0x23c], -R106 ;  /* 0x00008f00216a7a23 */ /* 0x000fe2000001086a */
[----:B------:R-:W-:Y:S02]  /*41c0*/  @!P3 FSEL R34, R34, -INF , !P0 ;  /* 0xff8000002222b808 */ /* 0x000fe40004000000 */
[----:B------:R-:W-:Y:S03]  /*41d0*/  @!P3 ISETP.GE.AND P0, PT, R0, R110, PT ;  /* 0x0000006e0000b20c */ /* 0x000fe60003f06270 */
[----:B------:R-:W-:Y:S01]  /*41e0*/  MUFU.EX2 R115, R32 ;  /* 0x0000002000737308 */ /* 0x000fe20000000800 */
[----:B------:R-:W-:Y:S01]  /*41f0*/  @!P3 FSEL R35, R35, -INF , !P0 ;  /* 0xff8000002323b808 */ /* 0x000fe20004000000 */
[--C-:B------:R-:W-:Y:S01]  /*4200*/  FFMA.FTZ R34, R34, c[0x0][0x23c], -R105.reuse ;  /* 0x00008f0022227a23 */ /* 0x100fe20000010869 */
[----:B------:R-:W-:Y:S02]  /*4210*/  @!P3 ISETP.GE.AND P0, PT, R0, R109, PT ;  /* 0x0000006d0000b20c */ /* 0x000fe40003f06270 */
[----:B------:R-:W-:Y:S01]  /*4220*/  F2FP.PACK_AB R0, R133, R197 ;  /* 0x000000c58500723e */ /* 0x000fe200000000ff */
[----:B------:R-:W-:Y:S01]  /*4230*/  FFMA.FTZ R105, R35, c[0x0][0x23c], -R105 ;  /* 0x00008f0023697a23 */ /* 0x000fe20000010869 */
[----:B------:R-:W-:Y:S02]  /*4240*/  @!P3 FSEL R31, R31, -INF , !P0 ;  /* 0xff8000001f1fb808 */ /* 0x000fe40004000000 */
[----:B------:R-:W-:Y:S01]  /*4250*/  IADD3 R112, P0, R228, R215, RZ ;  /* 0x000000d7e4707210 */ /* 0x000fe20007f1e0ff */
[----:B------:R1:W-:Y:S01]  /*4260*/  STS [R188+0xe000], R0 ;  /* 0x00e00000bc007388 */ /* 0x0003e20000000800 */
[----:B------:R-:W2:Y:S01]  /*4270*/  MUFU.EX2 R114, R106 ;  /* 0x0000006a00727308 */ /* 0x000ea20000000800 */
[----:B------:R-:W-:Y:S02]  /*4280*/  FFMA.FTZ R2, R31, c[0x0][0x23c], -R2 ;  /* 0x00008f001f027a23 */ /* 0x000fe40000010802 */
[----:B------:R-:W-:Y:S05]  /*4290*/  IMAD.X R113, R227, 0x1, R214, P0 ;  /* 0x00000001e3717824 */ /* 0x000fea00000e06d6 */
[----:B------:R-:W3:Y:S02]  /*42a0*/  LDG.E R110, [R112.64] ;  /* 0x00000006706e7981 */ /* 0x000ee4000c1e1900 */
[----:B------:R4:W-:Y:S02]  /*42b0*/  MUFU.EX2 R118, R2 ;  /* 0x0000000200767308 */ /* 0x0009e40000000800 */
[----:B------:R-:W3:Y:S04]  /*42c0*/  LDG.E R109, [R112.64+0x20] ;  /* 0x00002006706d7981 */ /* 0x000ee8000c1e1900 */
[----:B------:R-:W3:Y:S04]  /*42d0*/  LDG.E R108, [R112.64+0x80] ;  /* 0x00008006706c7981 */ /* 0x000ee8000c1e1900 */
[----:B------:R-:W-:Y:S01]  /*42e0*/  MUFU.EX2 R117, R34 ;  /* 0x0000002200757308 */ /* 0x000fe20000000800 */
[----:B-1----:R-:W-:Y:S05]  /*42f0*/  F2FP.PACK_AB R0, R134, R135 ;  /* 0x000000878600723e */ /* 0x002fea00000000ff */
[----:B------:R2:W-:Y:S04]  /*4300*/  STS [R189+0xe400], R0 ;  /* 0x00e40000bd007388 */ /* 0x0005e80000000800 */
[----:B------:R-:W-:Y:S01]  /*4310*/  MUFU.EX2 R116, R105 ;  /* 0x0000006900747308 */ /* 0x000fe20000000800 */
[----:B----4-:R-:W-:Y:S05]  /*4320*/  F2FP.PACK_AB R2, R124, R132 ;  /* 0x000000847c02723e */ /* 0x010fea00000000ff */
[----:B------:R1:W-:Y:S04]  /*4330*/  STS [R189+0xe000], R2 ;  /* 0x00e00002bd007388 */ /* 0x0003e80000000800 */
[----:B------:R-:W-:Y:S01]  /*4340*/  MUFU.EX2 R196, R26 ;  /* 0x0000001a00c47308 */ /* 0x000fe20000000800 */
[----:B------:R4:W-:Y:S04]  /*4350*/  STS [R188+0xf000], R5 ;  /* 0x00f00005bc007388 */ /* 0x0009e80000000800 */
[----:B------:R4:W-:Y:S05]  /*4360*/  STS [R188+0xf400], R4 ;  /* 0x00f40004bc007388 */ /* 0x0009ea0000000800 */
[----:B------:R-:W4:Y:S01]  /*4370*/  MUFU.EX2 R194, R27 ;  /* 0x0000001b00c27308 */ /* 0x000f220000000800 */
[----:B------:R4:W-:Y:S01]  /*4380*/  STS [R189+0xf000], R6 ;  /* 0x00f00006bd007388 */ /* 0x0009e20000000800 */
[----:B--2---:R-:W-:Y:S08]  /*4390*/  F2FP.PACK_AB R0, R114, R115 ;  /* 0x000000737200723e */ /* 0x004ff000000000ff */
[----:B------:R-:W-:Y:S01]  /*43a0*/  MUFU.EX2 R120, R28 ;  /* 0x0000001c00787308 */ /* 0x000fe20000000800 */
[----:B-1----:R-:W-:Y:S02]  /*43b0*/  F2FP.PACK_AB R2, R125, R126 ;  /* 0x0000007e7d02723e */ /* 0x002fe400000000ff */
[----:B----4-:R-:W-:Y:S07]  /*43c0*/  F2FP.PACK_AB R5, R202, R203 ;  /* 0x000000cbca05723e */ /* 0x010fee00000000ff */
[----:B------:R-:W1:Y:S01]  /*43d0*/  MUFU.EX2 R119, R104 ;  /* 0x0000006800777308 */ /* 0x000e620000000800 */
[----:B------:R-:W-:Y:S01]  /*43e0*/  F2FP.PACK_AB R4, R121, R122 ;  /* 0x0000007a7904723e */ /* 0x000fe200000000ff */
[----:B------:R2:W-:Y:S01]  /*43f0*/  STS [R189+0xf400], R5 ;  /* 0x00f40005bd007388 */ /* 0x0005e20000000800 */
[----:B------:R-:W-:Y:S03]  /*4400*/  F2FP.PACK_AB R6, R127, R195 ;  /* 0x000000c37f06723e */ /* 0x000fe600000000ff */
[----:B------:R4:W-:Y:S04]  /*4410*/  STS [R187+0xe000], R4 ;  /* 0x00e00004bb007388 */ /* 0x0009e80000000800 */
[----:B------:R-:W1:Y:S01]  /*4420*/  MUFU.EX2 R123, R30 ;  /* 0x0000001e007b7308 */ /* 0x000e620000000800 */
[----:B------:R1:W-:Y:S04]  /*4430*/  STS [R187+0xe400], R2 ;  /* 0x00e40002bb007388 */ /* 0x0003e80000000800 */
[----:B------:R1:W-:Y:S01]  /*4440*/  STS [R186+0xe000], R0 ;  /* 0x00e00000ba007388 */ /* 0x0003e20000000800 */
[----:B--2---:R-:W-:Y:S02]  /*4450*/  F2FP.PACK_AB R5, R194, R196 ;  /* 0x000000c4c205723e */ /* 0x004fe400000000ff */
[----:B----4-:R-:W-:Y:S02]  /*4460*/  F2FP.PACK_AB R4, R116, R117 ;  /* 0x000000757404723e */ /* 0x010fe400000000ff */
[----:B-1----:R-:W-:Y:S03]  /*4470*/  F2FP.PACK_AB R2, R119, R120 ;  /* 0x000000787702723e */ /* 0x002fe600000000ff */
[----:B------:R-:W-:Y:S01]  /*4480*/  STS [R186+0xe400], R4 ;  /* 0x00e40004ba007388 */ /* 0x000fe20000000800 */
[----:B------:R-:W-:Y:S03]  /*4490*/  F2FP.PACK_AB R0, R118, R123 ;  /* 0x0000007b7600723e */ /* 0x000fe600000000ff */
[----:B------:R-:W-:Y:S04]  /*44a0*/  STS [R187+0xf000], R6 ;  /* 0x00f00006bb007388 */ /* 0x000fe80000000800 */
[----:B------:R-:W-:Y:S04]  /*44b0*/  STS [R187+0xf400], R5 ;  /* 0x00f40005bb007388 */ /* 0x000fe80000000800 */
[----:B------:R-:W-:Y:S04]  /*44c0*/  STS [R186+0xf000], R2 ;  /* 0x00f00002ba007388 */ /* 0x000fe80000000800 */
[----:B------:R1:W-:Y:S04]  /*44d0*/  STS [R186+0xf400], R0 ;  /* 0x00f40000ba007388 */ /* 0x0003e80000000800 */
[----:B------:R-:W2:Y:S08]  /*44e0*/  LDSM.16.M88.4 R32, [R170+0x4000] ;  /* 0x00400000aa20783b */ /* 0x000eb00000000200 */
[----:B------:R-:W4:Y:S08]  /*44f0*/  LDSM.16.M88.4 R28, [R170+0x5000] ;  /* 0x00500000aa1c783b */ /* 0x000f300000000200 */
[----:B------:R-:W4:Y:S01]  /*4500*/  LDSM.16.M88.4 R100, [R173+0x4000] ;  /* 0x00400000ad64783b */ /* 0x000f220000000200 */
[C---:B-1----:R-:W-:Y:S07]  /*4510*/  IMAD.IADD R0, R128.reuse, 0x1, R170 ;  /* 0x0000000180007824 */ /* 0x042fee00078e02aa */
[----:B------:R1:W3:Y:S04]  /*4520*/  LDG.E R2, [R112.64+0xa0] ;  /* 0x0000a00670027981 */ /* 0x0002e8000c1e1900 */
[----:B------:R-:W1:Y:S01]  /*4530*/  LDSM.16.M88.4 R104, [R173+0x5000] ;  /* 0x00500000ad68783b */ /* 0x000e620000000200 */
[-C--:B--2---:R-:W-:Y:S08]  /*4540*/  HMMA.16816.F32 R4, R32, R136.reuse, RZ ;  /* 0x000000882004723c */ /* 0x084ff000000018ff */
[C---:B----4-:R-:W-:Y:S08]  /*4550*/  HMMA.16816.F32 R8, R28.reuse, R136, RZ ;  /* 0x000000881c08723c */ /* 0x050ff000000018ff */
        /* <DEDUP_REMOVED lines=15> */
[----:B------:R2:W4:Y:S03]  /*4650*/  LDSM.16.M88.4 R100, [R0+0x5000] ;  /* 0x005000000064783b */ /* 0x0005260000000200 */
[----:B--2---:R-:W-:Y:S04]  /*4660*/  IADD3 R0, R128, R173, RZ ;  /* 0x000000ad80007210 */ /* 0x004fe80007ffe0ff */
[-C--:B-1----:R-:W-:Y:S08]  /*4670*/  HMMA.16816.F32 R4, R104, R152.reuse, R4 ;  /* 0x000000986804723c */ /* 0x082ff00000001804 */
[C---:B----4-:R-:W-:Y:S08]  /*4680*/  HMMA.16816.F32 R8, R100.reuse, R152, R8 ;  /* 0x000000986408723c */ /* 0x050ff00000001808 */
        /* <DEDUP_REMOVED lines=11> */
[----:B---3--:R-:W-:Y:S01]  /*4740*/  FADD.FTZ R4, -R110, R4 ;  /* 0x000000046e047221 */ /* 0x008fe20000010100 */
[C---:B------:R-:W-:Y:S04]  /*4750*/  HMMA.16816.F32 R16, R100.reuse, R162, R16 ;  /* 0x000000a26410723c */ /* 0x040fe80000001810 */
[C---:B------:R-:W-:Y:S02]  /*4760*/  FADD.FTZ R6, -R109.reuse, R6 ;  /* 0x000000066d067221 */ /* 0x040fe40000010100 */
[----:B------:R-:W-:Y:S02]  /*4770*/  FADD.FTZ R7, -R109, R7 ;  /* 0x000000076d077221 */ /* 0x000fe40000010100 */
[----:B------:R-:W-:Y:S01]  /*4780*/  FADD.FTZ R8, -R108, R8 ;  /* 0x000000086c087221 */ /* 0x000fe20000010100 */
[-C--:B------:R-:W-:Y:S03]  /*4790*/  HMMA.16816.F32 R20, R100, R164.reuse, R20 ;  /* 0x000000a46414723c */ /* 0x080fe60000001814 */
[----:B------:R-:W-:Y:S02]  /*47a0*/  FADD.FTZ R5, -R110, R5 ;  /* 0x000000056e057221 */ /* 0x000fe40000010100 */
[----:B------:R-:W-:Y:S02]  /*47b0*/  FMUL.FTZ R112, R197, R4 ;  /* 0x00000004c5707220 */ /* 0x000fe40000410000 */
[C---:B------:R-:W-:Y:S01]  /*47c0*/  FADD.FTZ R12, -R108.reuse, R12 ;  /* 0x0000000c6c0c7221 */ /* 0x040fe20000010100 */
[C---:B------:R-:W-:Y:S04]  /*47d0*/  HMMA.16816.F32 R24, R104.reuse, R164, R24 ;  /* 0x000000a46818723c */ /* 0x040fe80000001818 */
[----:B------:R-:W-:Y:S02]  /*47e0*/  FADD.FTZ R13, -R108, R13 ;  /* 0x0000000d6c0d7221 */ /* 0x000fe40000010100 */
[----:B------:R-:W-:Y:S02]  /*47f0*/  FADD.FTZ R11, -R2, R11 ;  /* 0x0000000b020b7221 */ /* 0x000fe40000010100 */
[C---:B------:R-:W-:Y:S01]  /*4800*/  FADD.FTZ R17, -R110.reuse, R17 ;  /* 0x000000116e117221 */ /* 0x040fe20000010100 */
[-C--:B------:R-:W-:Y:S03]  /*4810*/  HMMA.16816.F32 R28, R104, R166.reuse, R28 ;  /* 0x000000a6681c723c */ /* 0x080fe6000000181c */
[C---:B------:R-:W-:Y:S02]  /*4820*/  FADD.FTZ R16, -R110.reuse, R16 ;  /* 0x000000106e107221 */ /* 0x040fe40000010100 */
[C---:B------:R-:W-:Y:S02]  /*4830*/  FADD.FTZ R19, -R109.reuse, R19 ;  /* 0x000000136d137221 */ /* 0x040fe40000010100 */
        /* <DEDUP_REMOVED lines=8> */
[----:B------:R-:W-:Y:S02]  /*48c0*/  FADD.FTZ R100, -R109, R18 ;  /* 0x000000126d647221 */ /* 0x000fe40000010100 */
[----:B------:R-:W-:Y:S02]  /*48d0*/  FMUL.FTZ R18, R200, R7 ;  /* 0x00000007c8127220 */ /* 0x000fe40000410000 */
[----:B------:R-:W-:Y:S02]  /*48e0*/  FADD.FTZ R17, -R108, R9 ;  /* 0x000000096c117221 */ /* 0x000fe40000010100 */
[C---:B------:R-:W-:Y:S02]  /*48f0*/  FADD.FTZ R32, -R110.reuse, R32 ;  /* 0x000000206e207221 */ /* 0x040fe40000010100 */
[----:B------:R-:W-:Y:S02]  /*4900*/  FADD.FTZ R33, -R110, R33 ;  /* 0x000000216e217221 */ /* 0x000fe40000010100 */
[----:B------:R-:W-:Y:S02]  /*4910*/  FMUL.FTZ R110, R115, R32 ;  /* 0x00000020736e7220 */ /* 0x000fe40000410000 */
[----:B------:R-:W-:Y:S02]  /*4920*/  FMUL.FTZ R32, R201, R6 ;  /* 0x00000006c9207220 */ /* 0x000fe40000410000 */
[C---:B------:R-:W-:Y:S02]  /*4930*/  FADD.FTZ R102, -R109.reuse, R34 ;  /* 0x000000226d667221 */ /* 0x040fe40000010100 */
[----:B------:R-:W-:Y:S02]  /*4940*/  FADD.FTZ R101, -R109, R35 ;  /* 0x000000236d657221 */ /* 0x000fe40000010100 */
[----:B------:R-:W-:Y:S02]  /*4950*/  FMUL.FTZ R35, R126, R22 ;  /* 0x000000167e237220 */ /* 0x000fe40000410000 */
[----:B------:R-:W-:Y:S02]  /*4960*/  FMUL.FTZ R34, R125, R23 ;  /* 0x000000177d227220 */ /* 0x000fe40000410000 */
        /* <DEDUP_REMOVED lines=35> */
[----:B------:R-:W-:Y:S01]  /*4ba0*/  IMAD.MOV.U32 R118, RZ, RZ, R191 ;  /* 0x000000ffff767224 */ /* 0x000fe200078e00bf */
[----:B------:R-:W-:-:S05]  /*4bb0*/  @!P6 BRA `(.L_x_104) ;  /* 0x000001500000e947 */ /* 0x000fca0003800000 */
[----:B------:R-:W-:Y:S01]  /*4bc0*/  LOP3.LUT R0, R181, 0x1, RZ, 0xc0, !PT ;  /* 0x00000001b5007812 */ /* 0x000fe200078ec0ff */
[----:B------:R-:W-:Y:S02]  /*4bd0*/  IMAD.MOV.U32 R5, RZ, RZ, c[0x0][0x190] ;  /* 0x00006400ff057624 */ /* 0x000fe400078e00ff */
[----:B------:R-:W-:Y:S01]  /*4be0*/  IMAD.MOV.U32 R10, RZ, RZ, -0x2000 ;  /* 0xffffe000ff0a7424 */ /* 0x000fe200078e00ff */
[----:B------:R-:W-:Y:S01]  /*4bf0*/  ISETP.NE.U32.AND P2, PT, R0, 0x1, PT ;  /* 0x000000010000780c */ /* 0x000fe20003f45070 */
[----:B------:R-:W-:Y:S02]  /*4c00*/  IMAD.U32 R2, R5, -0x40, RZ ;  /* 0xffffffc005027824 */ /* 0x000fe400078e00ff */
[----:B------:R-:W-:Y:S01]  /*4c10*/  IMAD.MOV.U32 R11, RZ, RZ, c[0x0][0x194] ;  /* 0x00006500ff0b7624 */ /* 0x000fe200078e00ff */
[----:B------:R-:W-:Y:S02]  /*4c20*/  SEL R0, R10, 0x2000, !P2 ;  /* 0x000020000a007807 */ /* 0x000fe40005000000 */
[----:B------:R-:W-:Y:S02]  /*4c30*/  LEA R4, P0, R2, R184, 0x1 ;  /* 0x000000b802047211 */ /* 0x000fe400078008ff */
[----:B------:R-:W-:Y:S01]  /*4c40*/  IADD3 R169, R169, R0, RZ ;  /* 0x00000000a9a97210 */ /* 0x000fe20007ffe0ff */
[----:B------:R-:W-:Y:S01]  /*4c50*/  IMAD.IADD R192, R192, 0x1, R0 ;  /* 0x00000001c0c07824 */ /* 0x000fe200078e0200 */
[----:B------:R-:W-:Y:S02]  /*4c60*/  LEA.HI.X.SX32 R2, R2, R185, 0x1, P0 ;  /* 0x000000b902027211 */ /* 0x000fe400000f0eff */
[----:B------:R-:W-:Y:S03]  /*4c70*/  MOV R184, R4 ;  /* 0x0000000400b87202 */ /* 0x000fe60000000f00 */
[----:B------:R-:W-:Y:S01]  /*4c80*/  IMAD.MOV.U32 R185, RZ, RZ, R2 ;  /* 0x000000ffffb97224 */ /* 0x000fe200078e0002 */
[C---:B------:R-:W-:Y:S04]  /*4c90*/  LEA R4, P0, R5.reuse, R184, 0x6 ;  /* 0x000000b805047211 */ /* 0x040fe800078030ff */
[----:B------:R-:W-:Y:S01]  /*4ca0*/  @!PT LDS RZ, [RZ] ;  /* 0x00000000fffff984 */ /* 0x000fe20000000800 */
[----:B------:R-:W-:Y:S01]  /*4cb0*/  @!PT LDS RZ, [RZ] ;  /* 0x00000000fffff984 */ /* 0x000fe20000000800 */
[----:B------:R-:W-:Y:S01]  /*4cc0*/  @!PT LDS RZ, [RZ] ;  /* 0x00000000fffff984 */ /* 0x000fe20000000800 */
[----:B------:R1:W-:Y:S01]  /*4cd0*/  LDGSTS.E.BYPASS.LTC128B.128 [R192], [R184.64] ;  /* 0x00000000b8c07fae */ /* 0x0003e2000b901d46 */
[----:B------:R-:W-:Y:S05]  /*4ce0*/  LEA.HI.X R5, R5, R185, R11, 0x6, P0 ;  /* 0x000000b905057211 */ /* 0x000fea00000f340b */
[----:B------:R1:W-:Y:S04]  /*4cf0*/  LDGSTS.E.BYPASS.LTC128B.128 [R192+0x1000], [R4.64] ;  /* 0x0100000004c07fae */ /* 0x0003e8000b901d46 */
[----:B------:R-:W0:Y:S02]  /*4d00*/  LDGDEPBAR ;  /* 0x00000000000079af */ /* 0x000e240000000000 */
.L_x_104:
        /* <DEDUP_REMOVED lines=88> */
[----:B------:R-:W-:Y:S03]  /*5290*/  MOV R6, c[0x0][0x374] ;  /* 0x0000dd0000067a02 */ /* 0x000fe60000000f00 */
[C---:B------:R-:W-:Y:S05]  /*52a0*/  IMAD.U32 R2, R5.reuse, -0x40, RZ ;  /* 0xffffffc005027824 */ /* 0x040fea00078e00ff */
[C---:B------:R-:W-:Y:S04]  /*52b0*/  LEA R4, P0, R2.reuse, R182, 0x1 ;  /* 0x000000b602047211 */ /* 0x040fe800078008ff */
[----:B------:R-:W-:Y:S01]  /*52c0*/  LEA.HI.X.SX32 R2, R2, R183, 0x1, P0 ;  /* 0x000000b702027211 */ /* 0x000fe200000f0eff */
[----:B------:R-:W-:Y:S03]  /*52d0*/  IMAD.MOV.U32 R182, RZ, RZ, R4 ;  /* 0x000000ffffb67224 */ /* 0x000fe600078e0004 */
[----:B------:R-:W-:Y:S02]  /*52e0*/  MOV R183, R2 ;  /* 0x0000000200b77202 */ /* 0x000fe40000000f00 */
        /* <DEDUP_REMOVED lines=8> */
.L_x_105:
[----:B------:R-:W-:Y:S01]  /*5370*/  LDSM.16.M88.4 R16, [R171] ;  /* 0x00000000ab10783b */ /* 0x000fe20000000200 */
[--C-:B------:R-:W-:Y:S01]  /*5380*/  IMAD.IADD R2, R0, 0x1, R128.reuse ;  /* 0x0000000100027824 */ /* 0x100fe200078e0280 */
[----:B------:R-:W-:Y:S01]  /*5390*/  LEA R191, P0, R221, R118, 0x2 ;  /* 0x00000076ddbf7211 */ /* 0x000fe200078010ff */
[----:B------:R-:W-:Y:S01]  /*53a0*/  IMAD.IADD R116, R171, 0x1, R128 ;  /* 0x00000001ab747824 */ /* 0x000fe200078e0280 */
[----:B------:R-:W2:Y:S01]  /*53b0*/  LDSM.16.MT88.4 R8, [R0+0x6000] ;  /* 0x006000000008783b */ /* 0x000ea20000004200 */
[C---:B------:R-:W-:Y:S01]  /*53c0*/  IMAD.IADD R117, R128.reuse, 0x1, R172 ;  /* 0x0000000180757824 */ /* 0x040fe200078e02ac */
        /* <DEDUP_REMOVED lines=167> */
[----:B------:R-:W2:Y:S01]  /*5e40*/  LDL R120, [R1+0x4] ;  /* 0x0000040001787983 */ /* 0x000ea20000100800 */
        /* <DEDUP_REMOVED lines=114> */
.L_x_107:
        /* <DEDUP_REMOVED lines=15> */
.L_x_108:
[----:B------:R-:W-:Y:S01]  /*6660*/  BAR.SYNC.DEFER_BLOCKING 0x0 ;  /* 0x0000000000007b1d */ /* 0x000fe20000010000 */
[----:B------:R-:W-:Y:S01]  /*6670*/  SHF.R.S32.HI R17, RZ, 0x1f, R232 ;  /* 0x0000001fff117819 */ /* 0x000fe200000114e8 */
[----:B------:R-:W-:Y:S01]  /*6680*/  IMAD R16, R225, -0x80, R193 ;  /* 0xffffff80e1107824 */ /* 0x000fe200078e02c1 */
[----:B------:R-:W-:Y:S02]  /*6690*/  SHF.R.S32.HI R7, RZ, 0x1f, R238 ;  /* 0x0000001fff077819 */ /* 0x000fe400000114ee */
[----:B------:R-:W-:Y:S01]  /*66a0*/  MOV R6, R238 ;  /* 0x000000ee00067202 */ /* 0x000fe20000000f00 */
[----:B---3--:R-:W1:Y:S01]  /*66b0*/  S2R R50, SR_CTAID.Z ;  /* 0x0000000000327919 */ /* 0x008e620000002700 */
[----:B------:R-:W-:Y:S01]  /*66c0*/  IMAD R0, R17, c[0x0][0x3a0], RZ ;  /* 0x0000e80011007a24 */ /* 0x000fe200078e02ff */
[----:B------:R-:W-:Y:S01]  /*66d0*/  ISETP.GE.AND P4, PT, R217, R16, PT ;  /* 0x00000010d900720c */ /* 0x000fe20003f86270 */
[----:B------:R-:W-:Y:S01]  /*66e0*/  BSSY B0, `(.L_x_109) ;  /* 0x000001d000007945 */ /* 0x000fe20003800000 */
[----:B------:R-:W-:Y:S01]  /*66f0*/  IMAD.WIDE.U32 R4, R232, c[0x0][0x3a0], R6 ;  /* 0x0000e800e8047a25 */ /* 0x000fe200078e0006 */
[----:B------:R-:W-:-:S03]  /*6700*/  SHF.R.S32.HI R48, RZ, 0x1f, R217 ;  /* 0x0000001fff307819 */ /* 0x000fc600000114d9 */
        /* <DEDUP_REMOVED lines=26> */
.L_x_110:
[----:B------:R-:W-:Y:S05]  /*68b0*/  BSYNC B0 ;  /* 0x0000000000007941 */ /* 0x000fea0003800000 */
.L_x_109:
[----:B------:R-:W-:Y:S01]  /*68c0*/  IADD3 R0, R217, 0x20, RZ ;  /* 0x00000020d9007810 */ /* 0x000fe20007ffe0ff */
[----:B------:R-:W-:Y:S03]  /*68d0*/  BSSY B0, `(.L_x_111) ;  /* 0x000000e000007945 */ /* 0x000fe60003800000 */
[----:B------:R-:W-:-:S13]  /*68e0*/  ISETP.GE.AND P3, PT, R0, R16, PT ;  /* 0x000000100000720c */ /* 0x000fda0003f66270 */
        /* <DEDUP_REMOVED lines=12> */
.L_x_112:
[----:B------:R-:W-:Y:S05]  /*69b0*/  BSYNC B0 ;  /* 0x0000000000007941 */ /* 0x000fea0003800000 */
.L_x_111:
        /* <DEDUP_REMOVED lines=15> */
.L_x_114:
[----:B------:R-:W-:Y:S05]  /*6ab0*/  BSYNC B0 ;  /* 0x0000000000007941 */ /* 0x000fea0003800000 */
.L_x_113:
[----:B------:R-:W-:Y:S01]  /*6ac0*/  IADD3 R0, R217, 0x60, RZ ;  /* 0x00000060d9007810 */ /* 0x000fe20007ffe0ff */
[----:B------:R-:W-:Y:S03]  /*6ad0*/  BSSY B0, `(.L_x_115) ;  /* 0x000000d000007945 */ /* 0x000fe60003800000 */
[----:B------:R-:W-:-:S13]  /*6ae0*/  ISETP.GE.AND P1, PT, R0, R16, PT ;  /* 0x000000100000720c */ /* 0x000fda0003f26270 */
        /* <DEDUP_REMOVED lines=11> */
.L_x_116:
[----:B------:R-:W-:Y:S05]  /*6ba0*/  BSYNC B0 ;  /* 0x0000000000007941 */ /* 0x000fea0003800000 */
.L_x_115:
        /* <DEDUP_REMOVED lines=20> */
.L_x_118:
[----:B------:R-:W-:Y:S05]  /*6cf0*/  BSYNC B0 ;  /* 0x0000000000007941 */ /* 0x000fea0003800000 */
.L_x_117:
        /* <DEDUP_REMOVED lines=13> */
.L_x_120:
[----:B------:R-:W-:Y:S05]  /*6dd0*/  BSYNC B0 ;  /* 0x0000000000007941 */ /* 0x000fea0003800000 */
.L_x_119:
        /* <DEDUP_REMOVED lines=13> */
.L_x_122:
[----:B------:R-:W-:Y:S05]  /*6eb0*/  BSYNC B0 ;  /* 0x0000000000007941 */ /* 0x000fea0003800000 */
.L_x_121:
        /* <DEDUP_REMOVED lines=11> */
.L_x_103:
[----:B------:R-:W-:Y:S05]  /*6f70*/  BSYNC B1 ;  /* 0x0000000000017941 */ /* 0x000fea0003800000 */
.L_x_81:
        /* <DEDUP_REMOVED lines=9> */
.L_x_123:
[----:B------:R-:W-:Y:S05]  /*7010*/  EXIT ;  /* 0x000000000000794d */ /* 0x000fea0003800000 */
.L_x_125:
        /* <DEDUP_REMOVED lines=14> */
.L_x_1253:


//--------------------- .text._ZN5flash44flash_bwd_dq_dk_dv_loop_seqk_parallel_kernelI23Flash_bwd_kernel_traitsILi64ELi64ELi128ELi8ELi2ELi4ELi4ELb1ELb0EN7cutlass6half_tE19Flash_kernel_traitsILi64ELi64ELi128ELi8ES3_EELb0ELb1ELb0ELb1ELb0ELb0ELb0EEEvNS_16Flash_bwd_paramsE --------------------------
	.section	.text._ZN5flash44flash_bwd_dq_dk_dv_loop_seqk_parallel_kernelI23Flash_bwd_kernel_traitsILi64ELi64ELi128ELi8ELi2ELi4ELi4ELb1ELb0EN7cutlass6half_tE19Flash_kernel_traitsILi64ELi64ELi128ELi8ES3_EELb0ELb1ELb0ELb1ELb0ELb0ELb0EEEvNS_16Flash_bwd_paramsE,"ax",@progbits
	.sectioninfo	@"SHI_REGISTERS=255"
	.align	128
        .global         _ZN5flash44flash_bwd_dq_dk_dv_loop_seqk_parallel_kernelI23Flash_bwd_kernel_traitsILi64ELi64ELi128ELi8ELi2ELi4ELi4ELb1ELb0EN7cutlass6half_tE19Flash_kernel_traitsILi64ELi64ELi128ELi8ES3_EELb0ELb1ELb0ELb1ELb0ELb0ELb0EEEvNS_16Flash_bwd_paramsE
        .type           _ZN5flash44flash_bwd_dq_dk_dv_loop_seqk_parallel_kernelI23Flash_bwd_kernel_traitsILi64ELi64ELi128ELi8ELi2ELi4ELi4ELb1ELb0EN7cutlass6half_tE19Flash_kernel_traitsILi64ELi64ELi128ELi8ES3_EELb0ELb1ELb0ELb1ELb0ELb0ELb0EEEvNS_16Flash_bwd_paramsE,@function
        .size           _ZN5flash44flash_bwd_dq_dk_dv_loop_seqk_parallel_kernelI23Flash_bwd_kernel_traitsILi64ELi64ELi128ELi8ELi2ELi4ELi4ELb1ELb0EN7cutlass6half_tE19Flash_kernel_traitsILi64ELi64ELi128ELi8ES3_EELb0ELb1ELb0ELb1ELb0ELb0ELb0EEEvNS_16Flash_bwd_paramsE,(.L_x_1254 - _ZN5flash44flash_bwd_dq_dk_dv_loop_seqk_parallel_kernelI23Flash_bwd_kernel_traitsILi64ELi64ELi128ELi8ELi2ELi4ELi4ELb1ELb0EN7cutlass6half_tE19Flash_kernel_traitsILi64ELi64ELi128ELi8ES3_EELb0ELb1ELb0ELb1ELb0ELb0ELb0EEEvNS_16Flash_bwd_paramsE)
        .other          _ZN5flash44flash_bwd_dq_dk_dv_loop_seqk_parallel_kernelI23Flash_bwd_kernel_traitsILi64ELi64ELi128ELi8ELi2ELi4ELi4ELb1ELb0EN7cutlass6half_tE19Flash_kernel_traitsILi64ELi64ELi128ELi8ES3_EELb0ELb1ELb0ELb1ELb0ELb0ELb0EEEvNS_16Flash_bwd_paramsE,@"STO_CUDA_ENTRY STV_DEFAULT"
_ZN5flash44flash_bwd_dq_dk_dv_loop_seqk_parallel_kernelI23Flash_bwd_kernel_traitsILi64ELi64ELi128ELi8ELi2ELi4ELi4ELb1ELb0EN7cutlass6half_tE19Flash_kernel_traitsILi64ELi64ELi128ELi8ES3_EELb0ELb1ELb0ELb1ELb0ELb0ELb0EEEvNS_16Flash_bwd_paramsE:
.text._ZN5flash44flash_bwd_dq_dk_dv_loop_seqk_parallel_kernelI23Flash_bwd_kernel_traitsILi64ELi64ELi128ELi8ELi2ELi4ELi4ELb1ELb0EN7cutlass6half_tE19Flash_kernel_traitsILi64ELi64ELi128ELi8ES3_EELb0ELb1ELb0ELb1ELb0ELb0ELb0EEEvNS_16Flash_bwd_paramsE:
        /* <DEDUP_REMOVED lines=13> */
[----:B------:R-:W2:Y:S01]  /*00d0*/  S2R R234, SR_CTAID.Z ;  /* 0x0000000000ea7919 */ /* 0x000ea20000002700 */
[----:B-1----:R-:W-:Y:S01]  /*00e0*/  SHF.R.S32.HI R15, RZ, 0x1f, R14 ;  /* 0x0000001fff0f7819 */ /* 0x002fe2000001140e */
[----:B------:R-:W-:-:S03]  /*00f0*/  IMAD.SHL.U32 R245, R14, 0x2, RZ ;  /* 0x000000020ef57824 */ /* 0x000fc600078e00ff */
[CC--:B------:R-:W-:Y:S02]  /*0100*/  LEA.HI R11, R15.reuse, R14.reuse, RZ, 0x5 ;  /* 0x0000000e0f0b7211 */ /* 0x0c0fe400078f28ff */
[----:B------:R-:W-:Y:S02]  /*0110*/  LEA.HI R6, R15, R14, RZ, 0x4 ;  /* 0x0000000e0f067211 */ /* 0x000fe400078f20ff */
[--C-:B------:R-:W-:Y:S02]  /*0120*/  SHF.R.S32.HI R3, RZ, 0x5, R11.reuse ;  /* 0x00000005ff037819 */ /* 0x100fe4000001140b */
[----:B------:R-:W-:Y:S02]  /*0130*/  SHF.R.S32.HI R0, RZ, 0x1f, R11 ;  /* 0x0000001fff007819 */ /* 0x000fe4000001140b */
[-C--:B------:R-:W-:Y:S02]  /*0140*/  LEA.HI R2, R11, R3.reuse, RZ, 0x1 ;  /* 0x000000030b027211 */ /* 0x080fe400078f08ff */
[----:B------:R-:W-:-:S02]  /*0150*/  LEA.HI R0, R0, R3, RZ, 0x2 ;  /* 0x0000000300007211 */ /* 0x000fc400078f10ff */
[----:B------:R-:W-:Y:S02]  /*0160*/  SHF.R.S32.HI R5, RZ, 0x4, R6 ;  /* 0x00000004ff057819 */ /* 0x000fe40000011406 */
[----:B------:R-:W-:Y:S02]  /*0170*/  LOP3.LUT R0, R0, 0xfffffffc, RZ, 0xc0, !PT ;  /* 0xfffffffc00007812 */ /* 0x000fe400078ec0ff */
[----:B------:R-:W-:Y:S02]  /*0180*/  LOP3.LUT R2, R2, 0xfffffffe, RZ, 0xc0, !PT ;  /* 0xfffffffe02027812 */ /* 0x000fe400078ec0ff */
[-C--:B------:R-:W-:Y:S01]  /*0190*/  LEA.HI R17, R15, R14.reuse, RZ, 0x2 ;  /* 0x0000000e0f117211 */ /* 0x080fe200078f10ff */
[C---:B------:R-:W-:Y:S01]  /*01a0*/  IMAD.IADD R171, R3.reuse, 0x1, -R0 ;  /* 0x0000000103ab7824 */ /* 0x040fe200078e0a00 */
[----:B------:R-:W-:Y:S01]  /*01b0*/  LEA.HI R0, R6, R5, RZ, 0x1 ;  /* 0x0000000506007211 */ /* 0x000fe200078f08ff */
[----:B------:R-:W-:Y:S01]  /*01c0*/  IMAD.IADD R180, R3, 0x1, -R2 ;  /* 0x0000000103b47824 */ /* 0x000fe200078e0a02 */
[----:B------:R-:W-:-:S02]  /*01d0*/  LEA.HI R16, R15, R14, RZ, 0x3 ;  /* 0x0000000e0f107211 */ /* 0x000fc400078f18ff */
[--C-:B------:R-:W-:Y:S02]  /*01e0*/  SHF.R.S32.HI R8, RZ, 0x2, R17.reuse ;  /* 0x00000002ff087819 */ /* 0x100fe40000011411 */
[----:B------:R-:W-:Y:S02]  /*01f0*/  SHF.R.S32.HI R3, RZ, 0x1f, R17 ;  /* 0x0000001fff037819 */ /* 0x000fe40000011411 */
[----:B------:R-:W-:Y:S02]  /*0200*/  LOP3.LUT R0, R0, 0xfffffffe, RZ, 0xc0, !PT ;  /* 0xfffffffe00007812 */ /* 0x000fe400078ec0ff */
[----:B------:R-:W-:Y:S02]  /*0210*/  SHF.R.S32.HI R225, RZ, 0x3, R16 ;  /* 0x00000003ffe17819 */ /* 0x000fe40000011410 */
[----:B------:R-:W-:Y:S01]  /*0220*/  LOP3.LUT R4, R16, 0xfffffff8, RZ, 0xc0, !PT ;  /* 0xfffffff810047812 */ /* 0x000fe200078ec0ff */
[----:B------:R-:W-:Y:S01]  /*0230*/  IMAD.IADD R12, R5, 0x1, -R0 ;  /* 0x00000001050c7824 */ /* 0x000fe200078e0a00 */
[----:B------:R-:W-:Y:S01]  /*0240*/  LEA.HI R3, R3, R8, RZ, 0x3 ;  /* 0x0000000803037211 */ /* 0x000fe200078f18ff */
[----:B------:R-:W-:Y:S01]  /*0250*/  IMAD.SHL.U32 R2, R225, 0x40, RZ ;  /* 0x00000040e1027824 */ /* 0x000fe200078e00ff */
[----:B------:R-:W-:Y:S01]  /*0260*/  LOP3.LUT R5, R6, 0xfffffff0, RZ, 0xc0, !PT ;  /* 0xfffffff006057812 */ /* 0x000fe200078ec0ff */
[----:B------:R-:W-:Y:S01]  /*0270*/  IMAD.IADD R0, R14, 0x1, -R4 ;  /* 0x000000010e007824 */ /* 0x000fe200078e0a04 */
[----:B------:R-:W-:-:S02]  /*0280*/  LOP3.LUT R4, R3, 0xfffffff8, RZ, 0xc0, !PT ;  /* 0xfffffff803047812 */ /* 0x000fc400078ec0ff */
[----:B------:R-:W-:Y:S01]  /*0290*/  LOP3.LUT R3, R2, 0x1c0, RZ, 0xc0, !PT ;  /* 0x000001c002037812 */ /* 0x000fe200078ec0ff */
[C---:B------:R-:W-:Y:S01]  /*02a0*/  IMAD.SHL.U32 R210, R0.reuse, 0x8, RZ ;  /* 0x0000000800d27824 */ /* 0x040fe200078e00ff */
[----:B------:R-:W-:Y:S01]  /*02b0*/  LOP3.LUT P4, RZ, R0, 0x2, RZ, 0xc0, !PT ;  /* 0x0000000200ff7812 */ /* 0x000fe2000788c0ff */
[----:B------:R-:W-:Y:S01]  /*02c0*/  IMAD.IADD R8, R8, 0x1, -R4 ;  /* 0x0000000108087824 */ /* 0x000fe200078e0a04 */
[----:B------:R-:W-:Y:S01]  /*02d0*/  SHF.R.U32.HI R4, RZ, 0x3, R3 ;  /* 0x00000003ff047819 */ /* 0x000fe20000011603 */
[----:B------:R-:W-:Y:S01]  /*02e0*/  IMAD.IADD R2, R14, 0x1, -R5 ;  /* 0x000000010e027824 */ /* 0x000fe200078e0a05 */
[----:B------:R-:W-:Y:S02]  /*02f0*/  LOP3.LUT R3, R3, 0x38, R210, 0xf8, !PT ;  /* 0x0000003803037812 */ /* 0x000fe400078ef8d2 */
[C---:B------:R-:W-:Y:S01]  /*0300*/  LOP3.LUT P3, RZ, R0.reuse, 0x4, RZ, 0xc0, !PT ;  /* 0x0000000400ff7812 */ /* 0x040fe2000786c0ff */
[----:B------:R-:W-:Y:S01]  /*0310*/  IMAD.SHL.U32 R0, R0, 0x40, RZ ;  /* 0x0000004000007824 */ /* 0x000fe200078e00ff */
[----:B------:R-:W-:Y:S01]  /*0320*/  LOP3.LUT R243, R3, R4, RZ, 0x3c, !PT ;  /* 0x0000000403f37212 */ /* 0x000fe200078e3cff */
[----:B------:R-:W-:Y:S01]  /*0330*/  IMAD.SHL.U32 R3, R171, 0x10, RZ ;  /* 0x00000010ab037824 */ /* 0x000fe200078e00ff */
[----:B------:R-:W-:-:S02]  /*0340*/  SHF.R.S32.HI R5, RZ, 0x1f, R2 ;  /* 0x0000001fff057819 */ /* 0x000fc40000011402 */
[----:B------:R-:W-:Y:S02]  /*0350*/  LOP3.LUT R0, R0, 0x1c0, RZ, 0xc0, !PT ;  /* 0x000001c000007812 */ /* 0x000fe400078ec0ff */
[----:B------:R-:W-:Y:S02]  /*0360*/  LEA.HI R4, R15, R14, RZ, 0x6 ;  /* 0x0000000e0f047211 */ /* 0x000fe400078f30ff */
[----:B------:R-:W-:Y:S02]  /*0370*/  LEA.HI R13, R5, R2, RZ, 0x3 ;  /* 0x00000002050d7211 */ /* 0x000fe400078f18ff */
[C---:B------:R-:W-:Y:S02]  /*0380*/  LOP3.LUT R174, R0.reuse, 0x8, R16, 0xf8, !PT ;  /* 0x0000000800ae7812 */ /* 0x040fe400078ef810 */
[----:B------:R-:W-:Y:S01]  /*0390*/  LOP3.LUT R9, R0, 0x30, R3, 0xf8, !PT ;  /* 0x0000003000097812 */ /* 0x000fe200078ef803 */
[----:B------:R-:W-:Y:S01]  /*03a0*/  IMAD.SHL.U32 R3, R12, 0x200, RZ ;  /* 0x000002000c037824 */ /* 0x000fe200078e00ff */
[----:B------:R-:W-:-:S02]  /*03b0*/  SHF.R.S32.HI R4, RZ, 0x6, R4 ;  /* 0x00000006ff047819 */ /* 0x000fc40000011404 */
[----:B------:R-:W-:Y:S02]  /*03c0*/  SHF.R.U32.HI R0, RZ, 0x3, R0 ;  /* 0x00000003ff007819 */ /* 0x000fe40000011600 */
[----:B------:R-:W-:Y:S01]  /*03d0*/  LOP3.LUT R7, R13, 0xfffffff8, RZ, 0xc0, !PT ;  /* 0xfffffff80d077812 */ /* 0x000fe200078ec0ff */
[----:B------:R-:W-:Y:S01]  /*03e0*/  IMAD R6, R4, 0x800, R3 ;  /* 0x0000080004067824 */ /* 0x000fe200078e0203 */
[----:B------:R-:W-:Y:S01]  /*03f0*/  LOP3.LUT R5, R8, 0x1, RZ, 0xc0, !PT ;  /* 0x0000000108057812 */ /* 0x000fe200078ec0ff */
[----:B------:R-:W-:Y:S01]  /*0400*/  IMAD R243, R4, 0x200, R243 ;  /* 0x0000020004f37824 */ /* 0x000fe200078e02f3 */
[----:B------:R-:W-:Y:S01]  /*0410*/  LOP3.LUT R174, R174, R0, RZ, 0x3c, !PT ;  /* 0x00000000aeae7212 */ /* 0x000fe200078e3cff */
[----:B------:R-:W-:Y:S01]  /*0420*/  IMAD.IADD R10, R2, 0x1, -R7 ;  /* 0x00000001020a7824 */ /* 0x000fe200078e0a07 */
[----:B------:R-:W-:Y:S01]  /*0430*/  ISETP.NE.U32.AND P0, PT, R5, 0x1, PT ;  /* 0x000000010500780c */ /* 0x000fe20003f05070 */
[----:B------:R-:W-:Y:S01]  /*0440*/  IMAD.SHL.U32 R4, R4, 0x20, RZ ;  /* 0x0000002004047824 */ /* 0x000fe200078e00ff */
[----:B------:R-:W-:Y:S01]  /*0450*/  LOP3.LUT R2, R9, 0x8, R16, 0xf8, !PT ;  /* 0x0000000809027812 */ /* 0x000fe200078ef810 */
[----:B------:R-:W-:Y:S01]  /*0460*/  IMAD.IADD R174, R6, 0x1, R174 ;  /* 0x0000000106ae7824 */ /* 0x000fe200078e02ae */
[----:B------:R-:W-:-:S02]  /*0470*/  LOP3.LUT R5, R17, 0x7ffffffc, RZ, 0xc0, !PT ;  /* 0x7ffffffc11057812 */ /* 0x000fc400078ec0ff */
[----:B------:R-:W-:Y:S01]  /*0480*/  LOP3.LUT R6, R11, 0xffffffe0, RZ, 0xc0, !PT ;  /* 0xffffffe00b067812 */ /* 0x000fe200078ec0ff */
[----:B------:R-:W-:Y:S01]  /*0490*/  IMAD.SHL.U32 R174, R174, 0x2, RZ ;  /* 0x00000002aeae7824 */ /* 0x000fe200078e00ff */
[----:B------:R-:W-:Y:S02]  /*04a0*/  LEA.HI R7, R15, R14, RZ, 0x7 ;  /* 0x0000000e0f077211 */ /* 0x000fe400078f38ff */
[----:B------:R-:W-:Y:S01]  /*04b0*/  LOP3.LUT R3, R3, R2, R0, 0xf6, !PT ;  /* 0x0000000203037212 */ /* 0x000fe200078ef600 */
[C---:B------:R-:W-:Y:S01]  /*04c0*/  IMAD.IADD R0, R14.reuse, 0x1, -R5 ;  /* 0x000000010e007824 */ /* 0x040fe200078e0a05 */
[----:B------:R-:W-:Y:S01]  /*04d0*/  SHF.R.S32.HI R2, RZ, 0x7, R7 ;  /* 0x00000007ff027819 */ /* 0x000fe20000011407 */
[----:B------:R-:W-:Y:S01]  /*04e0*/  IMAD.IADD R18, R14, 0x1, -R6 ;  /* 0x000000010e127824 */ /* 0x000fe200078e0a06 */
[C---:B------:R-:W-:Y:S01]  /*04f0*/  R2P PR, R8.reuse, 0x6 ;  /* 0x0000000608007804 */ /* 0x040fe20000000000 */
[----:B------:R-:W-:Y:S01]  /*0500*/  IMAD.SHL.U32 R6, R8, 0x40, RZ ;  /* 0x0000004008067824 */ /* 0x000fe200078e00ff */
[----:B------:R-:W-:Y:S01]  /*0510*/  LOP3.LUT R245, R4, 0x6, R245, 0xf8, !PT ;  /* 0x0000000604f57812 */ /* 0x000fe200078ef8f5 */
[----:B------:R-:W-:Y:S01]  /*0520*/  IMAD.SHL.U32 R9, R0, 0x2, RZ ;  /* 0x0000000200097824 */ /* 0x000fe200078e00ff */
[----:B------:R-:W-:Y:S01]  /*0530*/  STL [R1+0xc], R18 ;  /* 0x00000c1201007387 */ /* 0x000fe20000100800 */
[----:B------:R-:W-:Y:S01]  /*0540*/  IMAD.SHL.U32 R5, R2, 0x8, RZ ;  /* 0x0000000802057824 */ /* 0x000fe200078e00ff */
[----:B------:R-:W-:Y:S01]  /*0550*/  LOP3.LUT R0, R6, 0x1c0, RZ, 0xc0, !PT ;  /* 0x000001c006007812 */ /* 0x000fe200078ec0ff */
[----:B------:R-:W-:Y:S01]  /*0560*/  IMAD R6, R2, 0x1000, R9 ;  /* 0x0000100002067824 */ /* 0x000fe200078e0209 */
[----:B------:R-:W-:Y:S01]  /*0570*/  SEL R188, R188, 0x10, !P0 ;  /* 0x00000010bcbc7807 */ /* 0x000fe20004000000 */
[----:B------:R-:W-:Y:S01]  /*0580*/  IMAD.SHL.U32 R7, R12, 0x10, RZ ;  /* 0x000000100c077824 */ /* 0x000fe200078e00ff */
[----:B------:R-:W-:Y:S01]  /*0590*/  LOP3.LUT R5, R5, 0x8, RZ, 0xc0, !PT ;  /* 0x0000000805057812 */ /* 0x000fe200078ec0ff */
[----:B------:R-:W-:Y:S01]  /*05a0*/  IMAD R8, R180, 0x400, R6 ;  /* 0x00000400b4087824 */ /* 0x000fe200078e0206 */
[----:B------:R-:W-:Y:S01]  /*05b0*/  SHF.R.U32.HI R2, RZ, 0x3, R0 ;  /* 0x00000003ff027819 */ /* 0x000fe20000011600 */
[----:B------:R-:W-:Y:S01]  /*05c0*/  IMAD.SHL.U32 R6, R10, 0x40, RZ ;  /* 0x000000400a067824 */ /* 0x000fe200078e00ff */
[----:B------:R-:W-:Y:S01]  /*05d0*/  LOP3.LUT R4, R0, 0x20, R4, 0xf8, !PT ;  /* 0x0000002000047812 */ /* 0x000fe200078ef804 */
[----:B------:R-:W-:Y:S01]  /*05e0*/  IMAD.SHL.U32 R3, R3, 0x2, RZ ;  /* 0x0000000203037824 */ /* 0x000fe200078e00ff */
[----:B------:R-:W-:Y:S01]  /*05f0*/  LOP3.LUT R10, R5, 0x10, R7, 0xf8, !PT ;  /* 0x00000010050a7812 */ /* 0x000fe200078ef807 */
[----:B------:R-:W-:Y:S01]  /*0600*/  IMAD.SHL.U32 R7, R13, 0x40, RZ ;  /* 0x000000400d077824 */ /* 0x000fe200078e00ff */
[----:B------:R-:W-:Y:S01]  /*0610*/  LOP3.LUT R11, R2, R0, R5, 0x1e, !PT ;  /* 0x00000000020b7212 */ /* 0x000fe200078e1e05 */
[----:B------:R-:W-:Y:S01]  /*0620*/  IMAD.SHL.U32 R0, R12, 0x8, RZ ;  /* 0x000000080c007824 */ /* 0x000fe200078e00ff */
[----:B------:R-:W-:-:S02]  /*0630*/  LOP3.LUT R4, R4, R2, RZ, 0x3c, !PT ;  /* 0x0000000204047212 */ /* 0x000fc400078e3cff */
[----:B------:R-:W-:Y:S02]  /*0640*/  SHF.R.S32.HI R5, RZ, 0x1f, R18 ;  /* 0x0000001fff057819 */ /* 0x000fe40000011412 */
[----:B------:R-:W-:Y:S01]  /*0650*/  LOP3.LUT R2, R6, 0x1c0, RZ, 0xc0, !PT ;  /* 0x000001c006027812 */ /* 0x000fe200078ec0ff */
[----:B------:R-:W-:Y:S01]  /*0660*/  IMAD.IADD R190, R4, 0x1, R8 ;  /* 0x0000000104be7824 */ /* 0x000fe200078e0208 */
[----:B------:R-:W-:Y:S02]  /*0670*/  LEA.HI R5, R5, R18, RZ, 0x2 ;  /* 0x0000001205057211 */ /* 0x000fe400078f10ff */
[----:B------:R-:W-:Y:S01]  /*0680*/  SHF.R.U32.HI R4, RZ, 0x3, R2 ;  /* 0x00000003ff047819 */ /* 0x000fe20000011602 */
[----:B------:R-:W-:Y:S01]  /*0690*/  IMAD.SHL.U32 R190, R190, 0x2, RZ ;  /* 0x00000002bebe7824 */ /* 0x000fe200078e00ff */
[----:B------:R-:W-:Y:S02]  /*06a0*/  LOP3.LUT R8, R2, 0x8, R0, 0xf8, !PT ;  /* 0x0000000802087812 */ /* 0x000fe400078ef800 */
[----:B------:R-:W-:Y:S01]  /*06b0*/  SHF.R.S32.HI R6, RZ, 0x2, R5 ;  /* 0x00000002ff067819 */ /* 0x000fe20000011405 */
[----:B------:R-:W-:Y:S01]  /*06c0*/  IMAD R5, R171, 0x400, R9 ;  /* 0x00000400ab057824 */ /* 0x000fe200078e0209 */
[----:B------:R-:W-:Y:S01]  /*06d0*/  LOP3.LUT R0, R7, 0xfffffe00, RZ, 0xc0, !PT ;  /* 0xfffffe0007007812 */ /* 0x000fe200078ec0ff */
[----:B------:R-:W-:Y:S01]  /*06e0*/  IMAD.IADD R191, R190, 0x1, R188 ;  /* 0x00000001bebf7824 */ /* 0x000fe200078e02bc */
[----:B------:R-:W-:Y:S01]  /*06f0*/  LOP3.LUT R2, R4, R10, R2, 0x1e, !PT ;  /* 0x0000000a04027212 */ /* 0x000fe200078e1e02 */
[----:B------:R-:W-:Y:S01]  /*0700*/  IMAD R250, R180, 0x10, R6 ;  /* 0x00000010b4fa7824 */ /* 0x000fe200078e0206 */
[----:B------:R-:W-:Y:S01]  /*0710*/  LOP3.LUT R4, R8, R4, RZ, 0x3c, !PT ;  /* 0x0000000408047212 */ /* 0x000fe200078e3cff */
[--C-:B------:R-:W-:Y:S01]  /*0720*/  IMAD R180, R180, 0x400, R0.reuse ;  /* 0x00000400b4b47824 */ /* 0x100fe200078e0200 */
[----:B------:R-:W-:Y:S01]  /*0730*/  LOP3.LUT R179, R2, R0, RZ, 0xfc, !PT ;  /* 0x0000000002b37212 */ /* 0x000fe200078efcff */
[----:B------:R-:W-:Y:S01]  /*0740*/  IMAD R171, R171, 0x400, R0 ;  /* 0x00000400abab7824 */ /* 0x000fe200078e0200 */
[----:B------:R-:W-:Y:S01]  /*0750*/  SHF.R.S32.HI R7, RZ, 0x1f, R250 ;  /* 0x0000001fff077819 */ /* 0x000fe200000114fa */
[----:B------:R-:W-:Y:S01]  /*0760*/  IMAD.MOV.U32 R6, RZ, RZ, 0x20 ;  /* 0x00000020ff067424 */ /* 0x000fe200078e00ff */
[----:B------:R-:W-:Y:S01]  /*0770*/  IADD3 R2, R250, -0x40, RZ ;  /* 0xffffffc0fa027810 */ /* 0x000fe20007ffe0ff */
[----:B------:R-:W-:-:S02]  /*0780*/  IMAD.MOV.U32 R0, RZ, RZ, 0x40 ;  /* 0x00000040ff007424 */ /* 0x000fc400078e00ff */
[----:B------:R-:W-:Y:S01]  /*0790*/  IMAD.IADD R5, R5, 0x1, R11 ;  /* 0x0000000105057824 */ /* 0x000fe200078e020b */
[----:B------:R-:W-:Y:S01]  /*07a0*/  SEL R176, R6, 0xffffffe0, !P4 ;  /* 0xffffffe006b07807 */ /* 0x000fe20006000000 */
[----:B------:R-:W-:Y:S01]  /*07b0*/  IMAD.IADD R180, R180, 0x1, R4 ;  /* 0x00000001b4b47824 */ /* 0x000fe200078e0204 */
[----:B------:R-:W-:Y:S01]  /*07c0*/  SEL R0, R0, 0xffffffc0, !P3 ;  /* 0xffffffc000007807 */ /* 0x000fe20005800000 */
[----:B------:R-:W-:Y:S01]  /*07d0*/  IMAD.IADD R171, R4, 0x1, R171 ;  /* 0x0000000104ab7824 */ /* 0x000fe200078e02ab */
[----:B------:R-:W-:Y:S01]  /*07e0*/  SEL R6, R6, 0xffffffe0, !P1 ;  /* 0xffffffe006067807 */ /* 0x000fe20004800000 */
[C---:B------:R-:W-:Y:S01]  /*07f0*/  IMAD.IADD R177, R174.reuse, 0x1, R176 ;  /* 0x00000001aeb17824 */ /* 0x040fe200078e02b0 */
[----:B------:R-:W-:Y:S01]  /*0800*/  LEA R251, R5, 0x6000, 0x1 ;  /* 0x0000600005fb7811 */ /* 0x000fe200078e08ff */
[----:B------:R-:W-:Y:S01]  /*0810*/  IMAD.IADD R175, R174, 0x1, R0 ;  /* 0x00000001aeaf7824 */ /* 0x000fe200078e0200 */
[----:B------:R-:W-:Y:S01]  /*0820*/  SHF.R.S32.HI R4, RZ, 0x1f, R2 ;  /* 0x0000001fff047819 */ /* 0x000fe20000011402 */
[----:B------:R-:W-:Y:S01]  /*0830*/  IMAD.IADD R189, R190, 0x1, R6 ;  /* 0x00000001bebd7824 */ /* 0x000fe200078e0206 */
[C---:B------:R-:W-:Y:S01]  /*0840*/  IADD3 R252, R251.reuse, 0x40, RZ ;  /* 0x00000040fbfc7810 */ /* 0x040fe20007ffe0ff */
[----:B------:R-:W-:Y:S01]  /*0850*/  IMAD.IADD R0, R6, 0x1, R251 ;  /* 0x0000000106007824 */ /* 0x000fe200078e02fb */
[C---:B------:R-:W-:Y:S01]  /*0860*/  @P2 IADD3 R252, R251.reuse, -0x40, RZ ;  /* 0xffffffc0fbfc2810 */ /* 0x040fe20007ffe0ff */
[----:B------:R-:W-:Y:S01]  /*0870*/  IMAD.SHL.U32 R246, R2, 0x4, RZ ;  /* 0x0000000402f67824 */ /* 0x000fe200078e00ff */
[C---:B------:R-:W-:Y:S01]  /*0880*/  IADD3 R7, R251.reuse, 0x420, RZ ;  /* 0x00000420fb077810 */ /* 0x040fe20007ffe0ff */
[----:B------:R-:W-:Y:S01]  /*0890*/  IMAD.IADD R176, R176, 0x1, R175 ;  /* 0x00000001b0b07824 */ /* 0x000fe200078e02af */
[----:B------:R1:W-:Y:S01]  /*08a0*/  STL [R1+0x4], R0 ;  /* 0x0000040001007387 */ /* 0x0003e20000100800 */
[----:B------:R-:W-:Y:S01]  /*08b0*/  @P1 IADD3 R7, R251, 0x3e0, RZ ;  /* 0x000003e0fb071810 */ /* 0x000fe20007ffe0ff */
[----:B------:R-:W-:Y:S01]  /*08c0*/  IMAD.IADD R188, R188, 0x1, R189 ;  /* 0x00000001bcbc7824 */ /* 0x000fe200078e02bd */
[----:B------:R-:W-:-:S02]  /*08d0*/  SHF.L.U64.HI R247, R2, 0x2, R4 ;  /* 0x0000000202f77819 */ /* 0x000fc40000010204 */
[----:B------:R-:W-:Y:S01]  /*08e0*/  LEA R171, R171, 0xa000, 0x1 ;  /* 0x0000a000abab7811 */ /* 0x000fe200078e08ff */
[----:B------:R3:W-:Y:S01]  /*08f0*/  STL [R1+0x8], R7 ;  /* 0x0000080701007387 */ /* 0x0007e20000100800 */
[----:B-1----:R-:W-:-:S05]  /*0900*/  IMAD.IADD R0, R6, 0x1, R252 ;  /* 0x0000000106007824 */ /* 0x002fca00078e02fc */
[----:B--2---:R3:W-:Y:S02]  /*0910*/  STL [R1], R0 ;  /* 0x0000000001007387 */ /* 0x0047e40000100800 */
.L_x_194:
[----:B-1----:R-:W1:Y:S01]  /*0920*/  S2R R35, SR_CTAID.Y ;  /* 0x0000000000237919 */ /* 0x002e620000002600 */
[----:B--23--:R-:W2:Y:S01]  /*0930*/  LDC.U8 R0, c[0x0][0x312] ;  /* 0x0000c480ff007b82 */ /* 0x00cea20000000000 */
[----:B------:R-:W-:Y:S02]  /*0940*/  ISETP.NE.U32.AND P5, PT, RZ, c[0x0][0x240], PT ;  /* 0x00009000ff007a0c */ /* 0x000fe40003fa5070 */
[----:B------:R-:W-:Y:S02]  /*0950*/  ISETP.NE.U32.AND P0, PT, RZ, c[0x0][0x250], PT ;  /* 0x00009400ff007a0c */ /* 0x000fe40003f05070 */
[----:B------:R-:W-:Y:S02]  /*0960*/  ISETP.NE.AND.EX P5, PT, RZ, c[0x0][0x244], PT, P5 ;  /* 0x00009100ff007a0c */ /* 0x000fe40003fa5350 */
[----:B------:R-:W-:Y:S02]  /*0970*/  ISETP.NE.AND.EX P3, PT, RZ, c[0x0][0x254], PT, P0 ;  /* 0x00009500ff007a0c */ /* 0x000fe40003f65300 */
[----:B------:R-:W-:Y:S01]  /*0980*/  ISETP.EQ.U32.AND P2, PT, RZ, c[0x0][0x248], PT ;  /* 0x00009200ff007a0c */ /* 0x000fe20003f42070 */
[----:B-1----:R-:W-:Y:S01]  /*0990*/  IMAD.SHL.U32 R9, R35, 0x4, RZ ;  /* 0x0000000423097824 */ /* 0x002fe200078e00ff */
[----:B------:R-:W-:-:S02]  /*09a0*/  SHF.R.S32.HI R31, RZ, 0x1f, R35 ;  /* 0x0000001fff1f7819 */ /* 0x000fc40000011423 */
[----:B--2---:R-:W-:Y:S01]  /*09b0*/  ISETP.NE.AND P4, PT, R0, RZ, PT ;  /* 0x000000ff0000720c */ /* 0x004fe20003f85270 */
[----:B------:R-:W-:Y:S01]  /*09c0*/  IMAD.MOV.U32 R0, RZ, RZ, -0x1 ;  /* 0xffffffffff007424 */ /* 0x000fe200078e00ff */
[----:B------:R-:W-:Y:S02]  /*09d0*/  SHF.L.U64.HI R8, R35, 0x2, R31 ;  /* 0x0000000223087819 */ /* 0x000fe4000001021f */
[C---:B----4-:R-:W-:Y:S02]  /*09e0*/  IADD3 R4, P0, R9.reuse, c[0x0][0x240], RZ ;  /* 0x0000900009047a10 */ /* 0x050fe40007f1e0ff */
[----:B------:R-:W-:Y:S02]  /*09f0*/  ISETP.EQ.OR.EX P2, PT, RZ, c[0x0][0x24c], !P4, P2 ;  /* 0x00009300ff007a0c */ /* 0x000fe40006742720 */
[----:B------:R-:W-:Y:S02]  /*0a00*/  IADD3.X R5, R8, c[0x0][0x244], RZ, P0, !PT ;  /* 0x0000910008057a10 */ /* 0x000fe400007fe4ff */
[----:B------:R-:W-:-:S03]  /*0a10*/  @P3 IADD3 R6, P0, R9, c[0x0][0x250], RZ ;  /* 0x0000940009063a10 */ /* 0x000fc60007f1e0ff */
[----:B------:R1:W2:Y:S04]  /*0a20*/  @P5 LDG.E R0, [R4.64] ;  /* 0x0000000604005981 */ /* 0x0002a8000c1e1900 */
[----:B------:R1:W2:Y:S01]  /*0a30*/  @P5 LDG.E R2, [R4.64+0x4] ;  /* 0x0000040604025981 */ /* 0x0002a2000c1e1900 */
[----:B------:R-:W-:Y:S01]  /*0a40*/  IMAD.MOV.U32 R232, RZ, RZ, RZ ;  /* 0x000000ffffe87224 */ /* 0x000fe200078e00ff */
[----:B------:R-:W-:Y:S01]  /*0a50*/  @P3 IADD3.X R7, R8, c[0x0][0x254], RZ, P0, !PT ;  /* 0x0000950008073a10 */ /* 0x000fe200007fe4ff */
[----:B------:R-:W-:-:S04]  /*0a60*/  IMAD.MOV.U32 R248, RZ, RZ, -0x1 ;  /* 0xfffffffffff87424 */ /* 0x000fc800078e00ff */
[----:B-----5:R3:W5:Y:S01]  /*0a70*/  @P3 LDG.E R232, [R6.64] ;  /* 0x0000000606e83981 */ /* 0x020762000c1e1900 */
[----:B-1----:R-:W-:-:S04]  /*0a80*/  IADD3 R4, P1, R9, c[0x0][0x248], RZ ;  /* 0x0000920009047a10 */ /* 0x002fc80007f3e0ff */
[----:B------:R-:W-:-:S05]  /*0a90*/  IADD3.X R5, R8, c[0x0][0x24c], RZ, P1, !PT ;  /* 0x0000930008057a10 */ /* 0x000fca0000ffe4ff */
[----:B------:R3:W5:Y:S01]  /*0aa0*/  @!P2 LDG.E R248, [R4.64] ;  /* 0x0000000604f8a981 */ /* 0x000762000c1e1900 */
[----:B------:R-:W-:-:S04]  /*0ab0*/  ISETP.NE.U32.AND P0, PT, RZ, c[0x0][0x248], PT ;  /* 0x00009200ff007a0c */ /* 0x000fc80003f05070 */
[----:B------:R-:W-:Y:S01]  /*0ac0*/  ISETP.NE.AND.EX P0, PT, RZ, c[0x0][0x24c], PT, P0 ;  /* 0x00009300ff007a0c */ /* 0x000fe20003f05300 */
[----:B--2---:R-:W-:Y:S02]  /*0ad0*/  @P5 IMAD.IADD R22, R2, 0x1, -R0 ;  /* 0x0000000102165824 */ /* 0x004fe400078e0a00 */
[----:B------:R-:W-:Y:S02]  /*0ae0*/  IMAD.MOV.U32 R2, RZ, RZ, c[0x0][0x218] ;  /* 0x00008600ff027624 */ /* 0x000fe400078e00ff */
[----:B------:R-:W-:-:S08]  /*0af0*/  @!P5 IMAD.MOV.U32 R22, RZ, RZ, c[0x0][0x214] ;  /* 0x00008500ff16d624 */ /* 0x000fd000078e00ff */
[----:B------:R-:W-:Y:S05]  /*0b00*/  @!P0 BRA `(.L_x_126) ;  /* 0x0000003000008947 */ /* 0x000fea0003800000 */
[----:B---3--:R-:W2:Y:S02]  /*0b10*/  @P4 LDG.E R2, [R4.64+0x4] ;  /* 0x0000040604024981 */ /* 0x008ea4000c1e1900 */
[----:B--2--5:R-:W-:-:S06]  /*0b20*/  @P4 IADD3 R2, R2, -R248, RZ ;  /* 0x800000f802024210 */ /* 0x024fcc0007ffe0ff */
[----:B------:R1:W5:Y:S02]  /*0b30*/  @!P4 LDG.E R2, [R4.64] ;  /* 0x000000060402c981 */ /* 0x000364000c1e1900 */
.L_x_126:
[----:B---3--:R-:W-:-:S04]  /*0b40*/  ISETP.NE.U32.AND P0, PT, RZ, c[0x0][0x258], PT ;  /* 0x00009600ff007a0c */ /* 0x008fc80003f05070 */
[----:B------:R-:W-:-:S13]  /*0b50*/  ISETP.NE.AND.EX P1, PT, RZ, c[0x0][0x25c], PT, P0 ;  /* 0x00009700ff007a0c */ /* 0x000fda0003f25300 */
[----:B-1----:R-:W-:-:S04]  /*0b60*/  @P1 IADD3 R4, P0, R9, c[0x0][0x258], RZ ;  /* 0x0000960009041a10 */ /* 0x002fc80007f1e0ff */
        /* <DEDUP_REMOVED lines=19> */
[----:B------:R-:W-:Y:S01]  /*0ca0*/  @P0 IMAD.IADD R2, R232, 0x1, R248 ;  /* 0x00000001e8020824 */ /* 0x000fe200078e02f8 */
[----:B------:R-:W-:Y:S01]  /*0cb0*/  LOP3.LUT R9, R8, 0xffffffc0, RZ, 0xc0, !PT ;  /* 0xffffffc008097812 */ /* 0x000fe200078ec0ff */
[----:B------:R-:W-:Y:S01]  /*0cc0*/  IMAD R10, R0, c[0x0][0x194], RZ ;  /* 0x00006500000a7a24 */ /* 0x000fe200078e02ff */
[----:B------:R-:W-:Y:S01]  /*0cd0*/  SEL R27, R12, R6, !P1 ;  /* 0x000000060c1b7207 */ /* 0x000fe20004800000 */
[----:B------:R-:W-:Y:S01]  /*0ce0*/  IMAD.IADD R24, R13, 0x1, R4 ;  /* 0x000000010d187824 */ /* 0x000fe200078e0204 */
[----:B------:R-:W-:Y:S01]  /*0cf0*/  IADD3 R11, R9, -0x40, RZ ;  /* 0xffffffc0090b7810 */ /* 0x000fe20007ffe0ff */
[C---:B------:R-:W-:Y:S01]  /*0d00*/  @P0 IMAD.WIDE.U32 R4, R2.reuse, c[0x0][0x198], RZ ;  /* 0x0000660002040a25 */ /* 0x040fe200078e00ff */
[----:B------:R-:W-:Y:S02]  /*0d10*/  @P1 IADD3 R24, R7, R10, RZ ;  /* 0x0000000a07181210 */ /* 0x000fe40007ffe0ff */
        /* <DEDUP_REMOVED lines=15> */
.L_x_128:
        /* <DEDUP_REMOVED lines=15> */
.L_x_129:
[----:B------:R-:W-:Y:S01]  /*0f00*/  IABS R10, c[0x0][0x1c8] ;  /* 0x00007200000a7a13 */ /* 0x000fe20000000000 */
[----:B------:R-:W1:Y:S01]  /*0f10*/  LDC.U8 R19, c[0x0][0x328] ;  /* 0x0000ca00ff137b82 */ /* 0x000e620000000000 */
[----:B------:R-:W-:Y:S01]  /*0f20*/  IABS R8, R234 ;  /* 0x000000ea00087213 */ /* 0x000fe20000000000 */
[C---:B------:R-:W-:Y:S01]  /*0f30*/  @P1 IMAD.WIDE.U32 R6, R0.reuse, c[0x0][0x370], RZ ;  /* 0x0000dc0000061a25 */ /* 0x040fe200078e00ff */
[----:B------:R-:W2:Y:S01]  /*0f40*/  I2F.RP R4, R10 ;  /* 0x0000000a00047306 */ /* 0x000ea20000209400 */
[----:B------:R-:W-:Y:S01]  /*0f50*/  MOV R13, c[0x0][0x224] ;  /* 0x00008900000d7a02 */ /* 0x000fe20000000f00 */
[----:B------:R-:W3:Y:S01]  /*0f60*/  S2R R14, SR_CTAID.X ;  /* 0x00000000000e7919 */ /* 0x000ee20000002500 */
[----:B------:R-:W-:Y:S01]  /*0f70*/  MOV R9, R8 ;  /* 0x0000000800097202 */ /* 0x000fe20000000f00 */
[----:B------:R-:W-:Y:S01]  /*0f80*/  @P1 IMAD R15, R0, c[0x0][0x374], R7 ;  /* 0x0000dd00000f1a24 */ /* 0x000fe200078e0207 */
[----:B------:R-:W-:Y:S01]  /*0f90*/  LOP3.LUT R8, R234, c[0x0][0x1c8], RZ, 0x3c, !PT ;  /* 0x00007200ea087a12 */ /* 0x000fe200078e3cff */
[----:B------:R-:W-:Y:S01]  /*0fa0*/  @P1 IMAD.MOV.U32 R12, RZ, RZ, R6 ;  /* 0x000000ffff0c1224 */ /* 0x000fe200078e0006 */
[----:B------:R-:W-:Y:S01]  /*0fb0*/  SHF.R.S32.HI R13, RZ, 0x1f, R13 ;  /* 0x0000001fff0d7819 */ /* 0x000fe2000001140d */
[----:B------:R-:W-:Y:S01]  /*0fc0*/  @!P1 IMAD.WIDE.U32 R6, R35, c[0x0][0x368], RZ ;  /* 0x0000da0023069a25 */ /* 0x000fe200078e00ff */
[----:B------:R-:W-:Y:S01]  /*0fd0*/  ISETP.GE.AND P6, PT, R8, RZ, PT ;  /* 0x000000ff0800720c */ /* 0x000fe20003fc6270 */
[----:B------:R-:W4:Y:S01]  /*0fe0*/  LDC.U8 R26, c[0x0][0x3d0] ;  /* 0x0000f400ff1a7b82 */ /* 0x000f220000000000 */
[----:B------:R-:W-:Y:S01]  /*0ff0*/  MOV R32, c[0x0][0x22c] ;  /* 0x00008b0000207a02 */ /* 0x000fe20000000f00 */
[----:B------:R-:W-:Y:S01]  /*1000*/  IMAD R8, R13, R35, RZ ;  /* 0x000000230d087224 */ /* 0x000fe200078e02ff */
[----:B------:R-:W-:Y:S01]  /*1010*/  @!P1 MOV R12, R6 ;  /* 0x00000006000c9202 */ /* 0x000fe20000000f00 */
[----:B------:R-:W-:Y:S01]  /*1020*/  IMAD.WIDE.U32 R16, R35, c[0x0][0x224], RZ ;  /* 0x0000890023107a25 */ /* 0x000fe200078e00ff */
[----:B------:R-:W-:Y:S01]  /*1030*/  SHF.R.S32.HI R235, RZ, 0x1f, R234 ;  /* 0x0000001fffeb7819 */ /* 0x000fe200000114ea */
[----:B--2---:R-:W2:Y:S02]  /*1040*/  MUFU.RCP R4, R4 ;  /* 0x0000000400047308 */ /* 0x004ea40000001000 */
[----:B------:R-:W-:Y:S01]  /*1050*/  IMAD.WIDE R20, R32, c[0x0][0x1c0], RZ ;  /* 0x0000700020147a25 */ /* 0x000fe200078e02ff */
[----:B-1----:R-:W-:-:S03]  /*1060*/  ISETP.NE.AND P2, PT, R19, RZ, PT ;  /* 0x000000ff1300720c */ /* 0x002fc60003f45270 */
[----:B------:R-:W-:Y:S01]  /*1070*/  IMAD R6, R21, R16, RZ ;  /* 0x0000001015067224 */ /* 0x000fe200078e02ff */
[----:B--2---:R-:W-:-:S04]  /*1080*/  IADD3 R4, R4, 0xffffffe, RZ ;  /* 0x0ffffffe04047810 */ /* 0x004fc80007ffe0ff */
[----:B------:R-:W1:Y:S02]  /*1090*/  F2I.FTZ.U32.TRUNC.NTZ R5, R4 ;  /* 0x0000000400057305 */ /* 0x000e64000021f000 */
[----:B-1----:R-:W-:Y:S01]  /*10a0*/  IADD3 R2, RZ, -R5, RZ ;  /* 0x80000005ff027210 */ /* 0x002fe20007ffe0ff */
[----:B------:R-:W-:-:S04]  /*10b0*/  IMAD.MOV.U32 R4, RZ, RZ, RZ ;  /* 0x000000ffff047224 */ /* 0x000fc800078e00ff */
[----:B------:R-:W-:-:S04]  /*10c0*/  IMAD R2, R2, R10, RZ ;  /* 0x0000000a02027224 */ /* 0x000fc800078e02ff */
[----:B------:R-:W-:-:S04]  /*10d0*/  IMAD.HI.U32 R2, R5, R2, R4 ;  /* 0x0000000205027227 */ /* 0x000fc800078e0004 */
[----:B------:R-:W-:Y:S02]  /*10e0*/  @!P1 IMAD R5, R31, c[0x0][0x368], RZ ;  /* 0x0000da001f059a24 */ /* 0x000fe400078e02ff */
[----:B------:R-:W-:-:S04]  /*10f0*/  IMAD.HI.U32 R2, R2, R9, RZ ;  /* 0x0000000902027227 */ /* 0x000fc800078e00ff */
[----:B------:R-:W-:Y:S02]  /*1100*/  IMAD.MOV R4, RZ, RZ, -R2 ;  /* 0x000000ffff047224 */ /* 0x000fe400078e0a02 */
[C---:B------:R-:W-:Y:S02]  /*1110*/  @!P1 IMAD R5, R35.reuse, c[0x0][0x36c], R5 ;  /* 0x0000db0023059a24 */ /* 0x040fe400078e0205 */
[----:B------:R-:W-:Y:S01]  /*1120*/  IMAD R4, R10, R4, R9 ;  /* 0x000000040a047224 */ /* 0x000fe200078e0209 */
[----:B------:R-:W-:Y:S01]  /*1130*/  SHF.L.U64.HI R9, R35, 0x7, R31 ;  /* 0x0000000723097819 */ /* 0x000fe2000001021f */
[----:B------:R-:W-:Y:S02]  /*1140*/  @!P1 IMAD.IADD R15, R7, 0x1, R5 ;  /* 0x00000001070f9824 */ /* 0x000fe400078e0205 */
[----:B------:R-:W-:Y:S01]  /*1150*/  IMAD R5, R31, c[0x0][0x224], R8 ;  /* 0x000089001f057a24 */ /* 0x000fe200078e0208 */
[----:B------:R-:W-:Y:S02]  /*1160*/  ISETP.GT.U32.AND P3, PT, R10, R4, PT ;  /* 0x000000040a00720c */ /* 0x000fe40003f64070 */
[----:B------:R-:W-:Y:S01]  /*1170*/  SHF.L.U32 R8, R35, 0x7, RZ ;  /* 0x0000000723087819 */ /* 0x000fe200000006ff */
[----:B------:R-:W-:Y:S01]  /*1180*/  IMAD.IADD R5, R17, 0x1, R5 ;  /* 0x0000000111057824 */ /* 0x000fe200078e0205 */
[----:B------:R-:W-:Y:S01]  /*1190*/  SEL R9, R9, RZ, P5 ;  /* 0x000000ff09097207 */ /* 0x000fe20002800000 */
[----:B------:R-:W-:Y:S01]  /*11a0*/  IMAD.WIDE.U32 R16, R20, R16, RZ ;  /* 0x0000001014107225 */ /* 0x000fe200078e00ff */
[----:B------:R-:W-:-:S03]  /*11b0*/  SEL R8, R8, RZ, P5 ;  /* 0x000000ff08087207 */ /* 0x000fc60002800000 */
[C---:B------:R-:W-:Y:S01]  /*11c0*/  IMAD R5, R20.reuse, R5, R6 ;  /* 0x0000000514057224 */ /* 0x040fe200078e0206 */
[----:B------:R-:W-:Y:S01]  /*11d0*/  IADD3 R8, P4, R11, R8, RZ ;  /* 0x000000080b087210 */ /* 0x000fe20007f9e0ff */
[----:B------:R-:W-:Y:S02]  /*11e0*/  IMAD.WIDE.U32 R6, R20, R0, RZ ;  /* 0x0000000014067225 */ /* 0x000fe400078e00ff */
[----:B------:R-:W-:Y:S02]  /*11f0*/  @!P3 IADD3 R2, R2, 0x1, RZ ;  /* 0x000000010202b810 */ /* 0x000fe40007ffe0ff */
[----:B------:R-:W-:Y:S01]  /*1200*/  @!P3 IMAD.IADD R4, R4, 0x1, -R10 ;  /* 0x000000010404b824 */ /* 0x000fe200078e0a0a */
[----:B------:R-:W-:Y:S01]  /*1210*/  ISETP.NE.AND P3, PT, RZ, c[0x0][0x1c8], PT ;  /* 0x00007200ff007a0c */ /* 0x000fe20003f65270 */
[----:B------:R-:W-:Y:S01]  /*1220*/  IMAD R13, R21, R8, RZ ;  /* 0x00000008150d7224 */ /* 0x000fe200078e02ff */
[----:B------:R-:W-:Y:S01]  /*1230*/  SEL R19, R16, R6, !P1 ;  /* 0x0000000610137207 */ /* 0x000fe20004800000 */
[----:B------:R-:W-:Y:S01]  /*1240*/  IMAD.IADD R16, R17, 0x1, R5 ;  /* 0x0000000111107824 */ /* 0x000fe200078e0205 */
[----:B------:R-:W-:Y:S01]  /*1250*/  ISETP.GE.U32.AND P5, PT, R4, R10, PT ;  /* 0x0000000a0400720c */ /* 0x000fe20003fa6070 */
[----:B------:R-:W-:Y:S01]  /*1260*/  IMAD R10, R21, R0, RZ ;  /* 0x00000000150a7224 */ /* 0x000fe200078e02ff */
[----:B------:R-:W-:Y:S01]  /*1270*/  IADD3.X R4, R18, R9, RZ, P4, !PT ;  /* 0x0000000912047210 */ /* 0x000fe200027fe4ff */
[----:B------:R-:W-:-:S03]  /*1280*/  IMAD.WIDE.U32 R8, R20, R8, RZ ;  /* 0x0000000814087225 */ /* 0x000fc600078e00ff */
[----:B------:R-:W-:Y:S01]  /*1290*/  @P1 IADD3 R16, R7, R10, RZ ;  /* 0x0000000a07101210 */ /* 0x000fe20007ffe0ff */
[----:B------:R-:W-:Y:S02]  /*12a0*/  IMAD R13, R20, R4, R13 ;  /* 0x00000004140d7224 */ /* 0x000fe400078e020d */
[----:B---3--:R-:W-:-:S04]  /*12b0*/  IMAD.WIDE.U32 R20, R14, c[0x0][0x3d8], RZ ;  /* 0x0000f6000e147a25 */ /* 0x008fc800078e00ff */
[----:B------:R-:W-:Y:S01]  /*12c0*/  @P5 IADD3 R2, R2, 0x1, RZ ;  /* 0x0000000102025810 */ /* 0x000fe20007ffe0ff */
[C---:B------:R-:W-:Y:S01]  /*12d0*/  @P2 IMAD R4, R35.reuse, c[0x0][0x214], RZ ;  /* 0x0000850023042a24 */ /* 0x040fe200078e02ff */
[----:B----4-:R-:W-:Y:S01]  /*12e0*/  ISETP.NE.AND P5, PT, R26, RZ, PT ;  /* 0x000000ff1a00720c */ /* 0x010fe20003fa5270 */
[----:B------:R-:W-:Y:S02]  /*12f0*/  IMAD R6, R14, c[0x0][0x3dc], R21 ;  /* 0x0000f7000e067a24 */ /* 0x000fe400078e0215 */
[----:B------:R-:W-:Y:S01]  /*1300*/  IMAD.MOV.U32 R14, RZ, RZ, R2 ;  /* 0x000000ffff0e7224 */ /* 0x000fe200078e0002 */
[----:B------:R-:W-:Y:S01]  /*1310*/  @P2 SEL R4, R4, R0, !P1 ;  /* 0x0000000004042207 */ /* 0x000fe20004800000 */
[----:B------:R-:W-:Y:S01]  /*1320*/  @!P2 IMAD R7, R35, c[0x0][0x1c0], R234 ;  /* 0x000070002307aa24 */ /* 0x000fe200078e02ea */
[----:B------:R-:W-:Y:S01]  /*1330*/  SEL R21, R20, RZ, P5 ;  /* 0x000000ff14157207 */ /* 0x000fe20002800000 */
[----:B------:R-:W-:Y:S01]  /*1340*/  IMAD R5, R234, c[0x0][0x22c], RZ ;  /* 0x00008b00ea057a24 */ /* 0x000fe200078e02ff */
[----:B------:R-:W-:Y:S01]  /*1350*/  @!P6 IADD3 R14, -R14, RZ, RZ ;  /* 0x000000ff0e0ee210 */ /* 0x000fe20007ffe1ff */
[----:B------:R-:W-:Y:S01]  /*1360*/  @P2 IMAD R2, R234, c[0x0][0x234], R4 ;  /* 0x00008d00ea022a24 */ /* 0x000fe200078e0204 */
[----:B------:R-:W-:Y:S01]  /*1370*/  @!P3 LOP3.LUT R14, RZ, c[0x0][0x1c8], RZ, 0x33, !PT ;  /* 0x00007200ff0eba12 */ /* 0x000fe200078e33ff */
[----:B------:R-:W-:Y:S01]  /*1380*/  @!P2 IMAD R2, R7, c[0x0][0x214], RZ ;  /* 0x000085000702aa24 */ /* 0x000fe200078e02ff */
[----:B------:R-:W-:-:S02]  /*1390*/  SHF.R.S32.HI R20, RZ, 0x1f, R242 ;  /* 0x0000001fff147819 */ /* 0x000fc400000114f2 */
[----:B------:R-:W-:Y:S02]  /*13a0*/  SHF.R.S32.HI R10, RZ, 0x1f, R5 ;  /* 0x0000001fff0a7819 */ /* 0x000fe40000011405 */
[----:B------:R-:W-:Y:S02]  /*13b0*/  SEL R17, R6, RZ, P5 ;  /* 0x000000ff06117207 */ /* 0x000fe40002800000 */
[----:B------:R-:W-:Y:S02]  /*13c0*/  IADD3 R7, R9, R13, RZ ;  /* 0x0000000d09077210 */ /* 0x000fe40007ffe0ff */
[----:B------:R-:W-:Y:S01]  /*13d0*/  SHF.R.S32.HI R26, RZ, 0x1f, R14 ;  /* 0x0000001fff1a7819 */ /* 0x000fe2000001140e */
[----:B------:R-:W-:Y:S05]  /*13e0*/  @!P2 BRA `(.L_x_130) ;  /* 0x000000700000a947 */ /* 0x000fea0003800000 */
[----:B------:R-:W-:Y:S01]  /*13f0*/  @!P1 IMAD R0, R35, c[0x0][0x224], RZ ;  /* 0x0000890023009a24 */ /* 0x000fe200078e02ff */
[----:B------:R-:W-:Y:S02]  /*1400*/  MOV R4, 0x80 ;  /* 0x0000008000047802 */ /* 0x000fe40000000f00 */
[----:B------:R-:W-:-:S02]  /*1410*/  MOV R6, c[0x0][0x210] ;  /* 0x0000840000067a02 */ /* 0x000fc40000000f00 */
[----:B------:R-:W-:-:S03]  /*1420*/  LEA R0, R35, R0, 0x7 ;  /* 0x0000000023007211 */ /* 0x000fc600078e38ff */
[----:B------:R-:W-:-:S04]  /*1430*/  IMAD R6, R4, R6, c[0x0][0x234] ;  /* 0x00008d0004067624 */ /* 0x000fc800078e0206 */
[----:B------:R-:W-:Y:S01]  /*1440*/  IMAD R6, R6, R234, R0 ;  /* 0x000000ea06067224 */ /* 0x000fe200078e0200 */
[----:B------:R-:W-:Y:S05]  /*1450*/  BRA `(.L_x_131) ;  /* 0x0000002000007947 */ /* 0x000fea0003800000 */
.L_x_130:
[----:B------:R-:W-:-:S04]  /*1460*/  IMAD R6, R35, c[0x0][0x1c0], R234 ;  /* 0x0000700023067a24 */ /* 0x000fc800078e02ea */
[----:B------:R-:W-:Y:S02]  /*1470*/  IMAD R6, R6, c[0x0][0x224], RZ ;  /* 0x0000890006067a24 */ /* 0x000fe400078e02ff */
.L_x_131:
[----:B------:R-:W2:Y:S01]  /*1480*/  LDL R36, [R1+0xc] ;  /* 0x00000c0001247983 */ /* 0x000ea20000100800 */
[----:B------:R-:W-:Y:S01]  /*1490*/  IMAD R32, R32, c[0x0][0x1c0], RZ ;  /* 0x0000700020207a24 */ /* 0x000fe200078e02ff */
[----:B------:R-:W-:Y:S01]  /*14a0*/  IADD3 R4, P3, R210, R12, RZ ;  /* 0x0000000cd2047210 */ /* 0x000fe20007f7e0ff */
[----:B------:R-:W-:Y:S01]  /*14b0*/  IMAD.IADD R2, R11, 0x1, R2 ;  /* 0x000000010b027824 */ /* 0x000fe200078e0202 */
[----:B------:R-:W1:Y:S01]  /*14c0*/  S2R R33, SR_TID.X ;  /* 0x0000000000217919 */ /* 0x000e620000002100 */
[----:B------:R-:W-:Y:S01]  /*14d0*/  IMAD.MOV.U32 R34, RZ, RZ, 0x4 ;  /* 0x00000004ff227424 */ /* 0x000fe200078e00ff */
[----:B------:R-:W-:Y:S01]  /*14e0*/  SHF.R.S32.HI R211, RZ, 0x1f, R210 ;  /* 0x0000001fffd37819 */ /* 0x000fe200000114d2 */
[----:B------:R-:W-:Y:S01]  /*14f0*/  IMAD.SHL.U32 R229, R32, 0x40, RZ ;  /* 0x0000004020e57824 */ /* 0x000fe200078e00ff */
[----:B------:R-:W-:Y:S01]  /*1500*/  SHF.R.S32.HI R30, RZ, 0x1f, R225 ;  /* 0x0000001fff1e7819 */ /* 0x000fe200000114e1 */
[----:B------:R-:W-:Y:S01]  /*1510*/  IMAD.WIDE R12, R2, R34, c[0x0][0x200] ;  /* 0x00008000020c7625 */ /* 0x000fe200078e0222 */
[----:B------:R-:W-:Y:S02]  /*1520*/  BSSY B1, `(.L_x_127) ;  /* 0x000065a000017945 */ /* 0x000fe40003800000 */
[----:B------:R-:W-:Y:S01]  /*1530*/  IADD3 R8, P2, P1, R8, R229, R5 ;  /* 0x000000e508087210 */ /* 0x000fe2000795e005 */
[----:B------:R-:W-:Y:S01]  /*1540*/  IMAD R0, R18, c[0x0][0x370], RZ ;  /* 0x0000dc0012007a24 */ /* 0x000fe200078e02ff */
[----:B------:R-:W-:Y:S01]  /*1550*/  SHF.R.S32.HI R2, RZ, 0x1f, R229 ;  /* 0x0000001fff027819 */ /* 0x000fe200000114e5 */
[----:B------:R-:W-:Y:S01]  /*1560*/  IMAD.X R5, R211, 0x1, R15, P3 ;  /* 0x00000001d3057824 */ /* 0x000fe200018e060f */
[----:B------:R-:W-:Y:S01]  /*1570*/  MOV R222, R12 ;  /* 0x0000000c00de7202 */ /* 0x000fe20000000f00 */
[----:B------:R-:W-:Y:S01]  /*1580*/  IMAD.IADD R15, R11, 0x1, R6 ;  /* 0x000000010b0f7824 */ /* 0x000fe200078e0206 */
[----:B------:R-:W-:Y:S01]  /*1590*/  IADD3.X R10, R7, R2, R10, P2, P1 ;  /* 0x00000002070a7210 */ /* 0x000fe200017e240a */
[C---:B------:R-:W-:Y:S01]  /*15a0*/  IMAD R0, R11.reuse, c[0x0][0x374], R0 ;  /* 0x0000dd000b007a24 */ /* 0x040fe200078e0200 */
[----:B------:R-:W-:Y:S01]  /*15b0*/  IADD3 R2, -R194, R22, R242 ;  /* 0x00000016c2027210 */ /* 0x000fe20007ffe1f2 */
[----:B------:R-:W-:Y:S01]  /*15c0*/  IMAD.WIDE.U32 R4, R11, c[0x0][0x370], R4 ;  /* 0x0000dc000b047a25 */ /* 0x000fe200078e0004 */
[----:B------:R-:W-:-:S02]  /*15d0*/  IADD3 R6, P3, R225, R11, RZ ;  /* 0x0000000be1067210 */ /* 0x000fc40007f7e0ff */
[----:B------:R-:W-:Y:S01]  /*15e0*/  IADD3 R12, P2, P1, R21, R8, R19 ;  /* 0x00000008150c7210 */ /* 0x000fe2000795e013 */
[----:B------:R-:W-:Y:S01]  /*15f0*/  IMAD.IADD R5, R5, 0x1, R0 ;  /* 0x0000000105057824 */ /* 0x000fe200078e0200 */
[----:B------:R-:W-:Y:S01]  /*1600*/  IADD3 R2, R2, -c[0x0][0x2e8], RZ ;  /* 0x8000ba0002027a10 */ /* 0x000fe20007ffe0ff */
[----:B------:R-:W-:Y:S01]  /*1610*/  IMAD R7, R235, c[0x0][0x378], RZ ;  /* 0x0000de00eb077a24 */ /* 0x000fe200078e02ff */
[----:B-1----:R-:W-:Y:S01]  /*1620*/  SHF.R.S32.HI R19, RZ, 0x1f, R33 ;  /* 0x0000001fff137819 */ /* 0x002fe20000011421 */
[----:B------:R-:W-:Y:S01]  /*1630*/  IMAD.MOV.U32 R221, RZ, RZ, R13 ;  /* 0x000000ffffdd7224 */ /* 0x000fe200078e000d */
[----:B------:R-:W-:Y:S01]  /*1640*/  IADD3.X R8, R30, R18, RZ, P3, !PT ;  /* 0x000000121e087210 */ /* 0x000fe20001ffe4ff */
[C---:B------:R-:W-:Y:S01]  /*1650*/  IMAD R11, R234.reuse, c[0x0][0x37c], R7 ;  /* 0x0000df00ea0b7a24 */ /* 0x040fe200078e0207 */
[----:B------:R-:W-:Y:S01]  /*1660*/  LEA.HI R0, R19, R33, RZ, 0x5 ;  /* 0x0000002113007211 */ /* 0x000fe200078f28ff */
[----:B------:R-:W-:Y:S01]  /*1670*/  IMAD.WIDE.U32 R4, R234, c[0x0][0x378], R4 ;  /* 0x0000de00ea047a25 */ /* 0x000fe200078e0004 */
[----:B------:R-:W-:-:S02]  /*1680*/  SHF.R.S32.HI R9, RZ, 0x1f, R2 ;  /* 0x0000001fff097819 */ /* 0x000fc40000011402 */
[----:B------:R-:W-:Y:S01]  /*1690*/  SHF.R.S32.HI R0, RZ, 0x5, R0 ;  /* 0x00000005ff007819 */ /* 0x000fe20000011400 */
[----:B------:R-:W-:Y:S01]  /*16a0*/  IMAD R8, R8, c[0x0][0x190], RZ ;  /* 0x0000640008087a24 */ /* 0x000fe200078e02ff */
[----:B------:R-:W-:Y:S01]  /*16b0*/  LEA.HI R9, R9, R2, RZ, 0x6 ;  /* 0x0000000209097211 */ /* 0x000fe200078f30ff */
[----:B------:R-:W-:Y:S01]  /*16c0*/  IMAD.IADD R5, R5, 0x1, R11 ;  /* 0x0000000105057824 */ /* 0x000fe200078e020b */
[----:B------:R-:W-:Y:S01]  /*16d0*/  IADD3.X R10, R17, R10, R16, P2, P1 ;  /* 0x0000000a110a7210 */ /* 0x000fe200017e2410 */
[C---:B------:R-:W-:Y:S01]  /*16e0*/  IMAD R13, R6.reuse, c[0x0][0x194], R8 ;  /* 0x00006500060d7a24 */ /* 0x040fe200078e0208 */
[----:B------:R-:W-:Y:S01]  /*16f0*/  SHF.R.S32.HI R9, RZ, 0x6, R9 ;  /* 0x00000006ff097819 */ /* 0x000fe20000011409 */
[----:B------:R-:W-:-:S03]  /*1700*/  IMAD.WIDE.U32 R6, R6, c[0x0][0x190], R210 ;  /* 0x0000640006067a25 */ /* 0x000fc600078e00d2 */
[----:B------:R-:W-:Y:S01]  /*1710*/  IMNMX R230, RZ, R9, !PT ;  /* 0x00000009ffe67217 */ /* 0x000fe20007800200 */
[----:B------:R-:W-:Y:S01]  /*1720*/  IMAD R2, R235, c[0x0][0x1a8], RZ ;  /* 0x00006a00eb027a24 */ /* 0x000fe200078e02ff */
[----:B------:R-:W-:Y:S01]  /*1730*/  IADD3 R6, P2, R27, R6, RZ ;  /* 0x000000061b067210 */ /* 0x000fe20007f5e0ff */
[----:B------:R-:W-:Y:S01]  /*1740*/  IMAD.WIDE.U32 R4, R225, c[0x0][0x370], R4 ;  /* 0x0000dc00e1047a25 */ /* 0x000fe200078e0004 */
[C---:B------:R-:W-:Y:S02]  /*1750*/  ISETP.GT.AND P4, PT, R183.reuse, R230, PT ;  /* 0x000000e6b700720c */ /* 0x040fe40003f84270 */
[----:B------:R-:W-:Y:S01]  /*1760*/  IADD3.X R7, R24, R7, R13, P2, !PT ;  /* 0x0000000718077210 */ /* 0x000fe200017fe40d */
[----:B------:R-:W-:Y:S01]  /*1770*/  IMAD R2, R234, c[0x0][0x1ac], R2 ;  /* 0x00006b00ea027a24 */ /* 0x000fe200078e0202 */
[----:B------:R-:W-:Y:S02]  /*1780*/  LEA R184, P2, R4, c[0x0][0x330], 0x1 ;  /* 0x0000cc0004b87a11 */ /* 0x000fe400078408ff */
[----:B------:R-:W-:Y:S01]  /*1790*/  IADD3 R183, R183, -0x1, RZ ;  /* 0xffffffffb7b77810 */ /* 0x000fe20007ffe0ff */
[----:B------:R-:W-:-:S04]  /*17a0*/  IMAD.WIDE.U32 R6, R234, c[0x0][0x1a8], R6 ;  /* 0x00006a00ea067a25 */ /* 0x000fc800078e0006 */
[----:B------:R-:W-:Y:S01]  /*17b0*/  IMAD.IADD R2, R7, 0x1, R2 ;  /* 0x0000000107027824 */ /* 0x000fe200078e0202 */
[----:B------:R-:W-:-:S04]  /*17c0*/  LEA R186, P3, R6, c[0x0][0x160], 0x1 ;  /* 0x0000580006ba7a11 */ /* 0x000fc800078608ff */
[----:B------:R-:W-:Y:S01]  /*17d0*/  LEA.HI.X R187, R6, c[0x0][0x164], R2, 0x1, P3 ;  /* 0x0000590006bb7a11 */ /* 0x000fe200018f0c02 */
[----:B--2---:R-:W-:-:S05]  /*17e0*/  IMAD R0, R0, R32, R36 ;  /* 0x0000002000007224 */ /* 0x004fca00078e0224 */
[----:B------:R-:W-:-:S04]  /*17f0*/  IADD3 R8, P1, R0, R12, RZ ;  /* 0x0000000c00087210 */ /* 0x000fc80007f3e0ff */
[----:B------:R-:W-:Y:S01]  /*1800*/  LEA.HI.X.SX32 R192, R0, R10, 0x1, P1 ;  /* 0x0000000a00c07211 */ /* 0x000fe200008f0eff */
[----:B------:R-:W-:Y:S01]  /*1810*/  IMAD R0, R30, c[0x0][0x370], RZ ;  /* 0x0000dc001e007a24 */ /* 0x000fe200078e02ff */
[----:B------:R-:W-:Y:S01]  /*1820*/  LEA R193, P1, R8, c[0x0][0x350], 0x2 ;  /* 0x0000d40008c17a11 */ /* 0x000fe200078210ff */
[----:B------:R-:W-:-:S03]  /*1830*/  IMAD.WIDE R10, R15, R34, c[0x0][0x3c8] ;  /* 0x0000f2000f0a7625 */ /* 0x000fc600078e0222 */
[----:B------:R-:W-:Y:S01]  /*1840*/  LEA.HI.X R192, R8, c[0x0][0x354], R192, 0x2, P1 ;  /* 0x0000d50008c07a11 */ /* 0x000fe200008f14c0 */
[----:B------:R-:W-:Y:S01]  /*1850*/  IMAD R0, R225, c[0x0][0x374], R0 ;  /* 0x0000dd00e1007a24 */ /* 0x000fe200078e0200 */
[----:B------:R-:W-:Y:S01]  /*1860*/  MOV R224, R10 ;  /* 0x0000000a00e07202 */ /* 0x000fe20000000f00 */
[----:B------:R-:W-:Y:S02]  /*1870*/  IMAD.MOV.U32 R223, RZ, RZ, R11 ;  /* 0x000000ffffdf7224 */ /* 0x000fe400078e000b */
[----:B------:R-:W-:-:S05]  /*1880*/  IMAD.IADD R0, R5, 0x1, R0 ;  /* 0x0000000105007824 */ /* 0x000fca00078e0200 */
[----:B------:R-:W-:Y:S01]  /*1890*/  LEA.HI.X R185, R4, c[0x0][0x334], R0, 0x1, P2 ;  /* 0x0000cd0004b97a11 */ /* 0x000fe200010f0c00 */
        /* <DEDUP_REMOVED lines=16> */
.L_x_133:
        /* <DEDUP_REMOVED lines=15> */
.L_x_134:
        /* <DEDUP_REMOVED lines=23> */
.L_x_136:
[----:B------:R-:W-:Y:S05]  /*1c00*/  BSYNC B0 ;  /* 0x0000000000007941 */ /* 0x000fea0003800000 */
.L_x_135:
        /* <DEDUP_REMOVED lines=15> */
.L_x_138:
[----:B------:R-:W-:Y:S05]  /*1d00*/  BSYNC B0 ;  /* 0x0000000000007941 */ /* 0x000fea0003800000 */
.L_x_137:
        /* <DEDUP_REMOVED lines=15> */
.L_x_140:
[----:B------:R-:W-:Y:S05]  /*1e00*/  BSYNC B0 ;  /* 0x0000000000007941 */ /* 0x000fea0003800000 */
.L_x_139:
        /* <DEDUP_REMOVED lines=14> */
.L_x_142:
[----:B------:R-:W-:Y:S05]  /*1ef0*/  BSYNC B0 ;  /* 0x0000000000007941 */ /* 0x000fea0003800000 */
.L_x_141:
[----:B--2---:R-:W-:Y:S01]  /*1f00*/  IMAD.WIDE.U32 R4, R242, c[0x0][0x3a8], R210 ;  /* 0x0000ea00f2047a25 */ /* 0x004fe200078e00d2 */
[----:B------:R-:W-:Y:S03]  /*1f10*/  BSSY B0, `(.L_x_143) ;  /* 0x0000013000007945 */ /* 0x000fe60003800000 */
[----:B------:R-:W-:Y:S01]  /*1f20*/  IMAD R0, R20, c[0x0][0x3a8], RZ ;  /* 0x0000ea0014007a24 */ /* 0x000fe200078e02ff */
[----:B------:R-:W-:-:S03]  /*1f30*/  IADD3 R4, P0, R12, R4, RZ ;  /* 0x000000040c047210 */ /* 0x000fc60007f1e0ff */
[----:B------:R-:W-:Y:S02]  /*1f40*/  IMAD R2, R242, c[0x0][0x3ac], R0 ;  /* 0x0000eb00f2027a24 */ /* 0x000fe400078e0200 */
        /* <DEDUP_REMOVED lines=15> */
.L_x_144:
[----:B------:R-:W-:Y:S05]  /*2040*/  BSYNC B0 ;  /* 0x0000000000007941 */ /* 0x000fea0003800000 */
.L_x_143:
        /* <DEDUP_REMOVED lines=13> */
.L_x_146:
[----:B------:R-:W-:Y:S05]  /*2120*/  BSYNC B0 ;  /* 0x0000000000007941 */ /* 0x000fea0003800000 */
.L_x_145:
        /* <DEDUP_REMOVED lines=13> */
.L_x_148:
[----:B------:R-:W-:Y:S05]  /*2200*/  BSYNC B0 ;  /* 0x0000000000007941 */ /* 0x000fea0003800000 */
.L_x_147:
        /* <DEDUP_REMOVED lines=12> */
.L_x_132:
[----:B------:R-:W-:Y:S01]  /*22d0*/  @P5 BAR.SYNC.DEFER_BLOCKING 0x0 ;  /* 0x0000000000005b1d */ /* 0x000fe20000010000 */
[----:B------:R-:W-:Y:S01]  /*22e0*/  IMAD R11, R233, -0x80, R194 ;  /* 0xffffff80e90b7824 */ /* 0x000fe200078e02c2 */
[----:B------:R-:W-:Y:S01]  /*22f0*/  SHF.L.U32 R0, R243, 0x1, RZ ;  /* 0x00000001f3007819 */ /* 0x000fe200000006ff */
[----:B------:R-:W-:Y:S01]  /*2300*/  IMAD.WIDE.U32 R4, R242, c[0x0][0x1a0], R210 ;  /* 0x00006800f2047a25 */ /* 0x000fe200078e00d2 */
[----:B------:R-:W-:Y:S02]  /*2310*/  LEA.HI R6, R183, R183, RZ, 0x1 ;  /* 0x000000b7b7067211 */ /* 0x000fe400078f08ff */
[----:B------:R-:W-:Y:S01]  /*2320*/  ISETP.GE.AND P6, PT, R225, R11, PT ;  /* 0x0000000be100720c */ /* 0x000fe20003fc6270 */
[----:B------:R-:W-:Y:S01]  /*2330*/  IMAD R2, R20, c[0x0][0x1a0], RZ ;  /* 0x0000680014027a24 */ /* 0x000fe200078e02ff */
[----:B------:R-:W-:Y:S01]  /*2340*/  IADD3 R4, P0, R23, R4, RZ ;  /* 0x0000000417047210 */ /* 0x000fe20007f1e0ff */
[----:B------:R-:W-:Y:S01]  /*2350*/  BSSY B0, `(.L_x_150) ;  /* 0x000001c000007945 */ /* 0x000fe20003800000 */
[----:B------:R-:W-:Y:S01]  /*2360*/  LOP3.LUT R6, R6, 0xfffffffe, RZ, 0xc0, !PT ;  /* 0xfffffffe06067812 */ /* 0x000fe200078ec0ff */
[----:B------:R-:W-:-:S03]  /*2370*/  IMAD R2, R242, c[0x0][0x1a4], R2 ;  /* 0x00006900f2027a24 */ /* 0x000fc600078e0202 */
[----:B------:R-:W-:Y:S02]  /*2380*/  IADD3 R6, R183, -R6, RZ ;  /* 0x80000006b7067210 */ /* 0x000fe40007ffe0ff */
[----:B------:R-:W-:Y:S01]  /*2390*/  IADD3.X R5, R25, R5, R2, P0, !PT ;  /* 0x0000000519057210 */ /* 0x000fe200007fe402 */
[----:B------:R-:W-:Y:S01]  /*23a0*/  IMAD R2, R26, c[0x0][0x1b8], RZ ;  /* 0x00006e001a027a24 */ /* 0x000fe200078e02ff */
[----:B------:R-:W-:-:S03]  /*23b0*/  ISETP.NE.AND P0, PT, R6, 0x1, PT ;  /* 0x000000010600780c */ /* 0x000fc60003f05270 */
[C---:B------:R-:W-:Y:S01]  /*23c0*/  IMAD R2, R14.reuse, c[0x0][0x1bc], R2 ;  /* 0x00006f000e027a24 */ /* 0x040fe200078e0202 */
[----:B------:R-:W-:Y:S01]  /*23d0*/  P2R R12, PR, RZ, 0x1 ;  /* 0x00000001ff0c7803 */ /* 0x000fe20000000000 */
        /* <DEDUP_REMOVED lines=19> */
.L_x_151:
[----:B------:R-:W-:Y:S05]  /*2510*/  BSYNC B0 ;  /* 0x0000000000007941 */ /* 0x000fea0003800000 */
.L_x_150:
        /* <DEDUP_REMOVED lines=22> */
.L_x_153:
[----:B------:R-:W-:Y:S05]  /*2680*/  BSYNC B0 ;  /* 0x0000000000007941 */ /* 0x000fea0003800000 */
.L_x_152:
        /* <DEDUP_REMOVED lines=22> */
.L_x_155:
[----:B------:R-:W-:Y:S05]  /*27f0*/  BSYNC B0 ;  /* 0x0000000000007941 */ /* 0x000fea0003800000 */
.L_x_154:
        /* <DEDUP_REMOVED lines=21> */
.L_x_157:
[----:B------:R-:W-:Y:S05]  /*2950*/  BSYNC B0 ;  /* 0x0000000000007941 */ /* 0x000fea0003800000 */
.L_x_156:
        /* <DEDUP_REMOVED lines=13> */
.L_x_159:
[----:B------:R-:W-:Y:S05]  /*2a30*/  BSYNC B0 ;  /* 0x0000000000007941 */ /* 0x000fea0003800000 */
.L_x_158:
[----:B------:R-:W-:Y:S01]  /*2a40*/  ISETP.GE.AND P1, PT, R13, R2, PT ;  /* 0x000000020d00720c */ /* 0x000fe20003f26270 */
[----:B------:R-:W-:-:S12]  /*2a50*/  BSSY B0, `(.L_x_160) ;  /* 0x000000e000007945 */ /* 0x000fd80003800000 */
[----:B------:R1:W-:Y:S01]  /*2a60*/  @P1 STS.128 [R0+0x5000], RZ ;  /* 0x005000ff00001388 */ /* 0x0003e20000000c00 */
[----:B------:R-:W-:Y:S05]  /*2a70*/  @P1 BRA `(.L_x_161) ;  /* 0x000000b000001947 */ /* 0x000fea0003800000 */
[----:B------:R-:W-:-:S13]  /*2a80*/  ISETP.GE.AND P0, PT, R210, c[0x0][0x220], PT ;  /* 0x00008800d2007a0c */ /* 0x000fda0003f06270 */
[----:B------:R1:W-:Y:S01]  /*2a90*/  @P0 STS.128 [R0+0x5000], RZ ;  /* 0x005000ff00000388 */ /* 0x0003e20000000c00 */
[----:B------:R-:W-:Y:S05]  /*2aa0*/  @P0 BRA `(.L_x_161) ;  /* 0x0000008000000947 */ /* 0x000fea0003800000 */
[----:B---3--:R-:W-:Y:S02]  /*2ab0*/  IMAD.MOV.U32 R5, RZ, RZ, c[0x0][0x370] ;  /* 0x0000dc00ff057624 */ /* 0x008fe400078e00ff */
[----:B------:R-:W-:-:S03]  /*2ac0*/  IMAD.MOV.U32 R6, RZ, RZ, c[0x0][0x374] ;  /* 0x0000dd00ff067624 */ /* 0x000fc600078e00ff */
[----:B------:R-:W-:-:S04]  /*2ad0*/  LEA R4, P0, R5, R184, 0x6 ;  /* 0x000000b805047211 */ /* 0x000fc800078030ff */
[----:B------:R-:W-:-:S05]  /*2ae0*/  LEA.HI.X R5, R5, R185, R6, 0x6, P0 ;  /* 0x000000b905057211 */ /* 0x000fca00000f3406 */
[----:B------:R-:W-:Y:S01]  /*2af0*/  @!PT LDS RZ, [RZ] ;  /* 0x00000000fffff984 */ /* 0x000fe20000000800 */
[----:B------:R-:W-:Y:S01]  /*2b00*/  @!PT LDS RZ, [RZ] ;  /* 0x00000000fffff984 */ /* 0x000fe20000000800 */
[----:B------:R-:W-:Y:S01]  /*2b10*/  @!PT LDS RZ, [RZ] ;  /* 0x00000000fffff984 */ /* 0x000fe20000000800 */
[----:B------:R3:W-:Y:S04]  /*2b20*/  LDGSTS.E.BYPASS.LTC128B.128 [R0+0x5000], [R4.64] ;  /* 0x0500000004007fae */ /* 0x0007e8000b901d46 */
.L_x_161:
[----:B------:R-:W-:Y:S05]  /*2b30*/  BSYNC B0 ;  /* 0x0000000000007941 */ /* 0x000fea0003800000 */
.L_x_160:
[----:B------:R-:W-:Y:S01]  /*2b40*/  ISETP.NE.AND P0, PT, R12, RZ, PT ;  /* 0x000000ff0c00720c */ /* 0x000fe20003f05270 */
[----:B------:R-:W-:Y:S01]  /*2b50*/  BSSY B0, `(.L_x_162) ;  /* 0x0000013000007945 */ /* 0x000fe20003800000 */
[----:B---3--:R-:W-:-:S04]  /*2b60*/  IADD3 R4, R243, 0x1000, RZ ;  /* 0x00001000f3047810 */ /* 0x008fc80007ffe0ff */
        /* <DEDUP_REMOVED lines=17> */
.L_x_163:
[----:B------:R-:W-:Y:S05]  /*2c80*/  BSYNC B0 ;  /* 0x0000000000007941 */ /* 0x000fea0003800000 */
.L_x_162:
        /* <DEDUP_REMOVED lines=13> */
[----:B------:R-:W-:-:S03]  /*2d60*/  IMAD.MOV.U32 R6, RZ, RZ, c[0x0][0x194] ;  /* 0x00006500ff067624 */ /* 0x000fc600078e00ff */
[----:B------:R-:W-:-:S04]  /*2d70*/  LEA R4, P0, R5, R186, 0x6 ;  /* 0x000000ba05047211 */ /* 0x000fc800078030ff */
[----:B------:R-:W-:-:S05]  /*2d80*/  LEA.HI.X R5, R5, R187, R6, 0x6, P0 ;  /* 0x000000bb05057211 */ /* 0x000fca00000f3406 */
[----:B------:R-:W-:Y:S01]  /*2d90*/  @!PT LDS RZ, [RZ] ;  /* 0x00000000fffff984 */ /* 0x000fe20000000800 */
[----:B------:R-:W-:Y:S01]  /*2da0*/  @!PT LDS RZ, [RZ] ;  /* 0x00000000fffff984 */ /* 0x000fe20000000800 */
[----:B------:R-:W-:Y:S01]  /*2db0*/  @!PT LDS RZ, [RZ] ;  /* 0x00000000fffff984 */ /* 0x000fe20000000800 */
[----:B------:R1:W-:Y:S04]  /*2dc0*/  LDGSTS.E.BYPASS.LTC128B.128 [R182+0x1000], [R4.64] ;  /* 0x0100000004b67fae */ /* 0x0003e8000b901d46 */
.L_x_165:
[----:B------:R-:W-:Y:S05]  /*2dd0*/  BSYNC B0 ;  /* 0x0000000000007941 */ /* 0x000fea0003800000 */
.L_x_164:
[C---:B-1----:R-:W-:Y:S01]  /*2de0*/  IADD3 R4, R250.reuse, 0x28, RZ ;  /* 0x00000028fa047810 */ /* 0x042fe20007ffe0ff */
[----:B------:R-:W-:Y:S01]  /*2df0*/  IMAD.SHL.U32 R8, R250, 0x4, RZ ;  /* 0x00000004fa087824 */ /* 0x000fe200078e00ff */
[----:B------:R-:W-:Y:S01]  /*2e00*/  SHF.R.S32.HI R11, RZ, 0x1f, R250 ;  /* 0x0000001fff0b7819 */ /* 0x000fe200000114fa */
[----:B------:R-:W-:Y:S01]  /*2e10*/  IMAD.MOV.U32 R220, RZ, RZ, 0x7f800000 ;  /* 0x7f800000ffdc7424 */ /* 0x000fe200078e00ff */
[----:B------:R-:W-:Y:S02]  /*2e20*/  ISETP.GE.AND P1, PT, R4, R2, PT ;  /* 0x000000020400720c */ /* 0x000fe40003f26270 */
[----:B------:R-:W-:Y:S01]  /*2e30*/  SHF.R.S32.HI R5, RZ, 0x1f, R4 ;  /* 0x0000001fff057819 */ /* 0x000fe20000011404 */
[----:B------:R-:W-:Y:S01]  /*2e40*/  IMAD.MOV.U32 R218, RZ, RZ, 0x7f800000 ;  /* 0x7f800000ffda7424 */ /* 0x000fe200078e00ff */
[----:B------:R-:W-:-:S09]  /*2e50*/  SHF.L.U64.HI R9, R250, 0x2, R11 ;  /* 0x00000002fa097819 */ /* 0x000fd2000001020b */
[----:B------:R-:W-:-:S04]  /*2e60*/  @!P1 LEA R6, P0, R4, R222, 0x2 ;  /* 0x000000de04069211 */ /* 0x000fc800078010ff */
[----:B------:R-:W-:Y:S02]  /*2e70*/  @!P1 LEA.HI.X R7, R4, R221, R5, 0x2, P0 ;  /* 0x000000dd04079211 */ /* 0x000fe400000f1405 */
[----:B------:R-:W-:Y:S02]  /*2e80*/  IADD3 R4, P0, R8, R222, RZ ;  /* 0x000000de08047210 */ /* 0x000fe40007f1e0ff */
[C---:B------:R-:W-:Y:S01]  /*2e90*/  IADD3 R8, R250.reuse, 0x8, RZ ;  /* 0x00000008fa087810 */ /* 0x040fe20007ffe0ff */
        /* <DEDUP_REMOVED lines=15> */
[----:B--2---:R-:W-:-:S05]  /*2f90*/  IMAD.WIDE.U32 R4, R242, c[0x0][0x198], R210 ;  /* 0x00006600f2047a25 */ /* 0x004fca00078e00d2 */
        /* <DEDUP_REMOVED lines=22> */
.L_x_167:
[----:B-1----:R-:W-:Y:S05]  /*3100*/  BSYNC B0 ;  /* 0x0000000000007941 */ /* 0x002fea0003800000 */
.L_x_166:
        /* <DEDUP_REMOVED lines=20> */
.L_x_169:
[----:B------:R-:W-:Y:S05]  /*3250*/  BSYNC B0 ;  /* 0x0000000000007941 */ /* 0x000fea0003800000 */
.L_x_168:
        /* <DEDUP_REMOVED lines=20> */
.L_x_171:
[----:B------:R-:W-:Y:S05]  /*33a0*/  BSYNC B0 ;  /* 0x0000000000007941 */ /* 0x000fea0003800000 */
.L_x_170:
        /* <DEDUP_REMOVED lines=10> */
[----:B--2---:R-:W-:-:S04]  /*3450*/  IMAD.WIDE.U32 R8, R2, c[0x0][0x198], R4 ;  /* 0x0000660002087a25 */ /* 0x004fc800078e0004 */
        /* <DEDUP_REMOVED lines=8> */
.L_x_173:
[----:B------:R-:W-:Y:S05]  /*34e0*/  BSYNC B0 ;  /* 0x0000000000007941 */ /* 0x000fea0003800000 */
.L_x_172:
[----:B------:R-:W0:Y:S01]  /*34f0*/  LDGDEPBAR ;  /* 0x00000000000079af */ /* 0x000e220000000000 */
[----:B------:R-:W-:Y:S02]  /*3500*/  ISETP.NE.U32.AND P0, PT, RZ, c[0x0][0x318], PT ;  /* 0x0000c600ff007a0c */ /* 0x000fe40003f05070 */
[----:B------:R-:W-:Y:S02]  /*3510*/  ISETP.NE.AND P2, PT, R12, RZ, PT ;  /* 0x000000ff0c00720c */ /* 0x000fe40003f45270 */
[----:B------:R-:W-:-:S13]  /*3520*/  ISETP.NE.AND.EX P1, PT, RZ, c[0x0][0x31c], PT, P0 ;  /* 0x0000c700ff007a0c */ /* 0x000fda0003f25300 */
[----:B-12-4-:R-:W-:Y:S02]  /*3530*/  @P1 IMAD R0, R31, c[0x0][0x320], RZ ;  /* 0x0000c8001f001a24 */ /* 0x016fe400078e02ff */
[----:B------:R-:W-:Y:S01]  /*3540*/  @P1 IMAD.WIDE.U32 R4, R35, c[0x0][0x320], R234 ;  /* 0x0000c80023041a25 */ /* 0x000fe200078e00ea */
[----:B------:R-:W-:-:S04]  /*3550*/  DEPBAR.LE SB0, 0x1 ;  /* 0x000080400000791a */ /* 0x000fc80000000000 */
[----:B------:R-:W-:Y:S01]  /*3560*/  BAR.SYNC.DEFER_BLOCKING 0x0 ;  /* 0x0000000000007b1d */ /* 0x000fe20000010000 */
[----:B------:R-:W-:Y:S01]  /*3570*/  @P1 IMAD R0, R35, c[0x0][0x324], R0 ;  /* 0x0000c90023001a24 */ /* 0x000fe200078e0200 */
[----:B------:R-:W-:-:S03]  /*3580*/  @P1 LEA R6, P0, R4, c[0x0][0x318], 0x2 ;  /* 0x0000c60004061a11 */ /* 0x000fc600078010ff */
[----:B------:R-:W-:-:S05]  /*3590*/  @P1 IMAD.IADD R0, R5, 0x1, R0 ;  /* 0x0000000105001824 */ /* 0x000fca00078e0200 */
[----:B------:R-:W-:-:S05]  /*35a0*/  @P1 LEA.HI.X R7, R4, c[0x0][0x31c], R0, 0x2, P0 ;  /* 0x0000c70004071a11 */ /* 0x000fca00000f1400 */
[----:B------:R-:W2:Y:S01]  /*35b0*/  @P1 LDG.E R6, [R6.64] ;  /* 0x0000000606061981 */ /* 0x000ea2000c1e1900 */
[----:B------:R-:W-:Y:S01]  /*35c0*/  LEA.HI R0, R19, R33, RZ, 0x4 ;  /* 0x0000002113007211 */ /* 0x000fe200078f20ff */
[----:B------:R-:W-:Y:S01]  /*35d0*/  IMAD.SHL.U32 R249, R32, 0x10, RZ ;  /* 0x0000001020f97824 */ /* 0x000fe200078e00ff */
[----:B------:R-:W2:Y:S01]  /*35e0*/  @P1 MUFU.RCP R4, c[0x0][0x238] ;  /* 0x00008e0000041b08 */ /* 0x000ea20000001000 */
[----:B------:R1:W4:Y:S01]  /*35f0*/  LDSM.16.M88.4 R136, [R174+0xa000] ;  /* 0x00a00000ae88783b */ /* 0x0003220000000200 */
[----:B------:R-:W-:Y:S01]  /*3600*/  LOP3.LUT R0, R0, 0xfffffff0, RZ, 0xc0, !PT ;  /* 0xfffffff000007812 */ /* 0x000fe200078ec0ff */
[----:B------:R-:W-:Y:S01]  /*3610*/  IMAD.SHL.U32 R231, R32, 0x8, RZ ;  /* 0x0000000820e77824 */ /* 0x000fe200078e00ff */
[----:B------:R-:W-:Y:S01]  /*3620*/  IADD3 R244, R249, 0x20, RZ ;  /* 0x00000020f9f47810 */ /* 0x000fe20007ffe0ff */
[----:B------:R1:W3:Y:S01]  /*3630*/  LDSM.16.M88.4 R140, [R174+0xa800] ;  /* 0x00a80000ae8c783b */ /* 0x0002e20000000200 */
[----:B------:R-:W-:Y:S01]  /*3640*/  IMAD.MOV.U32 R178, RZ, RZ, 0x20 ;  /* 0x00000020ffb27424 */ /* 0x000fe200078e00ff */
[----:B------:R-:W-:Y:S01]  /*3650*/  IADD3 R168, R179, 0x1000, RZ ;  /* 0x00001000b3a87810 */ /* 0x000fe20007ffe0ff */
[----:B------:R-:W-:Y:S01]  /*3660*/  IMAD.IADD R0, R33, 0x1, -R0 ;  /* 0x0000000121007824 */ /* 0x000fe200078e0a00 */
[----:B------:R1:W1:Y:S01]  /*3670*/  LDSM.16.M88.4 R144, [R177+0xa000] ;  /* 0x00a00000b190783b */ /* 0x0002620000000200 */
[----:B------:R-:W-:Y:S01]  /*3680*/  IMAD.IADD R241, R231, 0x1, R244 ;  /* 0x00000001e7f17824 */ /* 0x000fe200078e02f4 */
[----:B------:R-:W-:Y:S01]  /*3690*/  IADD3 R169, R180, 0x1000, RZ ;  /* 0x00001000b4a97810 */ /* 0x000fe20007ffe0ff */
[----:B------:R-:W-:Y:S01]  /*36a0*/  IMAD.MOV.U32 R128, RZ, RZ, 0x40 ;  /* 0x00000040ff807424 */ /* 0x000fe200078e00ff */
[----:B------:R-:W-:Y:S01]  /*36b0*/  SHF.R.S32.HI R2, RZ, 0x1f, R0 ;  /* 0x0000001fff027819 */ /* 0x000fe20000011400 */
[----:B------:R1:W1:Y:S01]  /*36c0*/  LDSM.16.M88.4 R148, [R177+0xa800] ;  /* 0x00a80000b194783b */ /* 0x0002620000000200 */
[----:B------:R-:W-:Y:S01]  /*36d0*/  IADD3 R239, R22, 0x80, R242 ;  /* 0x0000008016ef7810 */ /* 0x000fe20007ffe0f2 */
[----:B------:R-:W-:Y:S01]  /*36e0*/  IMAD.SHL.U32 R170, R180, 0x2, RZ ;  /* 0x00000002b4aa7824 */ /* 0x000fe200078e00ff */
[----:B------:R-:W-:Y:S01]  /*36f0*/  LEA.HI R2, R2, R0, RZ, 0x3 ;  /* 0x0000000002027211 */ /* 0x000fe200078f18ff */
[----:B------:R1:W1:Y:S01]  /*3700*/  LDSM.16.M88.4 R152, [R175+0xa000] ;  /* 0x00a00000af98783b */ /* 0x0002620000000200 */
[----:B------:R-:W-:Y:S01]  /*3710*/  SEL R168, R168, R179, !P2 ;  /* 0x000000b3a8a87207 */ /* 0x000fe20005000000 */
[----:B------:R-:W-:Y:S01]  /*3720*/  IMAD.MOV.U32 R181, RZ, RZ, RZ ;  /* 0x000000ffffb57224 */ /* 0x000fe200078e00ff */
[----:B------:R-:W-:Y:S01]  /*3730*/  LOP3.LUT R2, R2, 0xfffffff8, RZ, 0xc0, !PT ;  /* 0xfffffff802027812 */ /* 0x000fe200078ec0ff */
[----:B------:R1:W1:Y:S01]  /*3740*/  LDSM.16.M88.4 R156, [R175+0xa800] ;  /* 0x00a80000af9c783b */ /* 0x0002620000000200 */
[----:B------:R-:W-:Y:S01]  /*3750*/  SEL R169, R169, R180, !P2 ;  /* 0x000000b4a9a97207 */ /* 0x000fe20005000000 */
[----:B------:R-:W-:Y:S01]  /*3760*/  IMAD.MOV R229, RZ, RZ, -R229 ;  /* 0x000000ffffe57224 */ /* 0x000fe200078e0ae5 */
[----:B------:R-:W-:Y:S01]  /*3770*/  CS2R R94, SRZ ;  /* 0x00000000005e7805 */ /* 0x000fe2000001ff00 */
[----:B------:R1:W1:Y:S01]  /*3780*/  LDSM.16.M88.4 R160, [R176+0xa000] ;  /* 0x00a00000b0a0783b */ /* 0x0002620000000200 */
[----:B------:R-:W-:Y:S01]  /*3790*/  IMAD.IADD R0, R0, 0x1, -R2 ;  /* 0x0000000100007824 */ /* 0x000fe200078e0a02 */
[----:B------:R-:W-:Y:S01]  /*37a0*/  IADD3 R2, R250, 0x1, RZ ;  /* 0x00000001fa027810 */ /* 0x000fe20007ffe0ff */
[----:B------:R-:W-:Y:S01]  /*37b0*/  IMAD.MOV.U32 R202, RZ, RZ, R182 ;  /* 0x000000ffffca7224 */ /* 0x000fe200078e00b6 */
[----:B------:R1:W1:Y:S01]  /*37c0*/  LDSM.16.M88.4 R164, [R176+0xa800] ;  /* 0x00a80000b0a4783b */ /* 0x0002620000000200 */
[----:B------:R-:W-:Y:S01]  /*37d0*/  CS2R R92, SRZ ;  /* 0x00000000005c7805 */ /* 0x000fe2000001ff00 */
[C---:B------:R-:W-:Y:S01]  /*37e0*/  LOP3.LUT P0, RZ, R0.reuse, 0x2, RZ, 0xc0, !PT ;  /* 0x0000000200ff7812 */ /* 0x040fe2000780c0ff */
[----:B------:R-:W-:Y:S01]  /*37f0*/  CS2R R98, SRZ ;  /* 0x0000000000627805 */ /* 0x000fe2000001ff00 */
[----:B------:R-:W-:Y:S01]  /*3800*/  LOP3.LUT P6, RZ, R0, 0x4, RZ, 0xc0, !PT ;  /* 0x0000000400ff7812 */ /* 0x000fe200078cc0ff */
[----:B------:R-:W-:Y:S01]  /*3810*/  IMAD R0, R233, 0x80, R245 ;  /* 0x00000080e9007824 */ /* 0x000fe200078e02f5 */
[----:B------:R-:W-:Y:S01]  /*3820*/  IADD3 R240, R194, R2, -R22 ;  /* 0x00000002c2f07210 */ /* 0x000fe20007ffe816 */
[C---:B------:R-:W-:Y:S01]  /*3830*/  IMAD.IADD R2, R231.reuse, 0x1, R241 ;  /* 0x00000001e7027824 */ /* 0x040fe200078e02f1 */
[----:B------:R-:W-:Y:S01]  /*3840*/  SEL R178, R178, 0xffffffe0, !P0 ;  /* 0xffffffe0b2b27807 */ /* 0x000fe20004000000 */
[----:B------:R-:W-:Y:S01]  /*3850*/  CS2R R96, SRZ ;  /* 0x0000000000607805 */ /* 0x000fe2000001ff00 */
[C---:B------:R-:W-:Y:S01]  /*3860*/  IADD3 R201, R0.reuse, 0x19, RZ ;  /* 0x0000001900c97810 */ /* 0x040fe20007ffe0ff */
[C---:B------:R-:W-:Y:S01]  /*3870*/  IMAD.IADD R227, R231.reuse, 0x1, R2 ;  /* 0x00000001e7e37824 */ /* 0x040fe200078e0202 */
[C---:B------:R-:W-:Y:S01]  /*3880*/  IADD3 R200, R0.reuse, 0x18, RZ ;  /* 0x0000001800c87810 */ /* 0x040fe20007ffe0ff */
[----:B------:R-:W-:Y:S01]  /*3890*/  CS2R R90, SRZ ;  /* 0x00000000005a7805 */ /* 0x000fe2000001ff00 */
[C---:B------:R-:W-:Y:S01]  /*38a0*/  IADD3 R199, R0.reuse, 0x11, RZ ;  /* 0x0000001100c77810 */ /* 0x040fe20007ffe0ff */
[----:B------:R-:W-:Y:S01]  /*38b0*/  IMAD.IADD R226, R231, 0x1, R227 ;  /* 0x00000001e7e27824 */ /* 0x000fe200078e02e3 */
[C---:B------:R-:W-:Y:S01]  /*38c0*/  IADD3 R198, R0.reuse, 0x10, RZ ;  /* 0x0000001000c67810 */ /* 0x040fe20007ffe0ff */
[----:B------:R-:W1:Y:S01]  /*38d0*/  I2F R201, R201 ;  /* 0x000000c900c97306 */ /* 0x000e620000201400 */
[C---:B------:R-:W-:Y:S01]  /*38e0*/  IADD3 R197, R0.reuse, 0x9, RZ ;  /* 0x0000000900c57810 */ /* 0x040fe20007ffe0ff */
[----:B------:R-:W-:Y:S01]  /*38f0*/  CS2R R88, SRZ ;  /* 0x0000000000587805 */ /* 0x000fe2000001ff00 */
[C---:B------:R-:W-:Y:S01]  /*3900*/  IADD3 R196, R0.reuse, 0x8, RZ ;  /* 0x0000000800c47810 */ /* 0x040fe20007ffe0ff */
[----:B------:R-:W-:Y:S01]  /*3910*/  CS2R R86, SRZ ;  /* 0x0000000000567805 */ /* 0x000fe2000001ff00 */
[----:B------:R-:W-:Y:S01]  /*3920*/  IADD3 R195, R0, 0x1, RZ ;  /* 0x0000000100c37810 */ /* 0x000fe20007ffe0ff */
[----:B------:R-:W-:Y:S01]  /*3930*/  CS2R R84, SRZ ;  /* 0x0000000000547805 */ /* 0x000fe2000001ff00 */
[----:B------:R-:W-:Y:S01]  /*3940*/  CS2R R78, SRZ ;  /* 0x00000000004e7805 */ /* 0x000fe2000001ff00 */
[----:B------:R-:W1:Y:S01]  /*3950*/  I2F R200, R200 ;  /* 0x000000c800c87306 */ /* 0x000e620000201400 */
[----:B------:R-:W-:Y:S01]  /*3960*/  CS2R R76, SRZ ;  /* 0x00000000004c7805 */ /* 0x000fe2000001ff00 */
[----:B------:R-:W-:Y:S01]  /*3970*/  CS2R R82, SRZ ;  /* 0x0000000000527805 */ /* 0x000fe2000001ff00 */
[----:B------:R-:W-:Y:S01]  /*3980*/  CS2R R80, SRZ ;  /* 0x0000000000507805 */ /* 0x000fe2000001ff00 */
[----:B------:R-:W-:Y:S01]  /*3990*/  CS2R R74, SRZ ;  /* 0x00000000004a7805 */ /* 0x000fe2000001ff00 */
[----:B------:R-:W-:Y:S01]  /*39a0*/  CS2R R72, SRZ ;  /* 0x0000000000487805 */ /* 0x000fe2000001ff00 */
        /* <DEDUP_REMOVED lines=21> */
[----:B------:R-:W-:Y:S01]  /*3b00*/  IMAD.IADD R239, R239, 0x1, -R194 ;  /* 0x00000001efef7824 */ /* 0x000fe200078e0ac2 */
[----:B------:R-:W-:Y:S01]  /*3b10*/  SEL R128, R128, 0xffffffc0, !P6 ;  /* 0xffffffc080807807 */ /* 0x000fe20007000000 */
[----:B------:R-:W-:Y:S01]  /*3b20*/  IMAD.SHL.U32 R168, R168, 0x2, RZ ;  /* 0x00000002a8a87824 */ /* 0x000fe200078e00ff */
[C---:B------:R-:W-:Y:S01]  /*3b30*/  SHF.L.U64.HI R238, R250.reuse, 0x2, R11 ;  /* 0x00000002faee7819 */ /* 0x040fe2000001020b */
[----:B------:R-:W-:Y:S01]  /*3b40*/  IMAD.SHL.U32 R169, R169, 0x2, RZ ;  /* 0x00000002a9a97824 */ /* 0x000fe200078e00ff */
[----:B------:R-:W1:Y:S01]  /*3b50*/  I2F R196, R196 ;  /* 0x000000c400c47306 */ /* 0x000e620000201400 */
[----:B------:R-:W-:Y:S01]  /*3b60*/  IMAD.SHL.U32 R237, R250, 0x4, RZ ;  /* 0x00000004faed7824 */ /* 0x000fe200078e00ff */
[----:B------:R-:W-:Y:S01]  /*3b70*/  IADD3 R236, R242, 0x80, RZ ;  /* 0x00000080f2ec7810 */ /* 0x000fe20007ffe0ff */
[----:B------:R-:W-:-:S02]  /*3b80*/  IMAD.IADD R172, R171, 0x1, R178 ;  /* 0x00000001abac7824 */ /* 0x000fc400078e02b2 */
[----:B------:R-:W-:Y:S02]  /*3b90*/  IMAD.IADD R173, R178, 0x1, R170 ;  /* 0x00000001b2ad7824 */ /* 0x000fe400078e02aa */
[----:B------:R-:W-:Y:S01]  /*3ba0*/  IMAD.IADD R228, R231, 0x1, R226 ;  /* 0x00000001e7e47824 */ /* 0x000fe200078e02e2 */
[----:B------:R-:W1:Y:S02]  /*3bb0*/  I2F R195, R195 ;  /* 0x000000c300c37306 */ /* 0x000e640000201400 */
[----:B-1234-:R-:W-:-:S06]  /*3bc0*/  @P1 FMUL.FTZ R181, R6, R4 ;  /* 0x0000000406b51220 */ /* 0x01efcc0000410000 */
.L_x_176:
[----:B------:R-:W0:Y:S01]  /*3bd0*/  LDGDEPBAR ;  /* 0x00000000000079af */ /* 0x000e220000000000 */
[C---:B------:R-:W-:Y:S02]  /*3be0*/  IADD3 R0, R169.reuse, R178, RZ ;  /* 0x000000b2a9007210 */ /* 0x040fe40007ffe0ff */
[----:B------:R-:W-:Y:S02]  /*3bf0*/  IADD3 R2, R169, R128, RZ ;  /* 0x00000080a9027210 */ /* 0x000fe40007ffe0ff */
[----:B-----5:R-:W-:Y:S02]  /*3c00*/  FSETP.NEU.FTZ.AND P1, PT, R220, -INF , PT ;  /* 0xff800000dc00780b */ /* 0x020fe40003f3d000 */
[C---:B------:R-:W-:Y:S01]  /*3c10*/  ISETP.GT.AND P3, PT, R183.reuse, R230, PT ;  /* 0x000000e6b700720c */ /* 0x040fe20003f64270 */
        /* <DEDUP_REMOVED lines=16> */
[----:B-1----:R-:W-:Y:S01]  /*3d20*/  IADD3 R0, R0, R128, RZ ;  /* 0x0000008000007210 */ /* 0x002fe20007ffe0ff */
[-C--:B---3--:R-:W-:Y:S06]  /*3d30*/  HMMA.16816.F32 R20, R32, R100.reuse, RZ ;  /* 0x000000642014723c */ /* 0x088fec00000018ff */
[----:B------:R-:W-:Y:S02]  /*3d40*/  LDSM.16.M88.4 R128, [R0] ;  /* 0x000000000080783b */ /* 0x000fe40000000200 */
[C---:B------:R-:W-:Y:S06]  /*3d50*/  HMMA.16816.F32 R24, R28.reuse, R100, RZ ;  /* 0x000000641c18723c */ /* 0x040fec00000018ff */
[----:B------:R-:W-:Y:S02]  /*3d60*/  LDSM.16.M88.4 R132, [R176+0x6000] ;  /* 0x00600000b084783b */ /* 0x000fe40000000200 */
[-C--:B------:R-:W-:Y:S08]  /*3d70*/  HMMA.16816.F32 R28, R28, R102.reuse, RZ ;  /* 0x000000661c1c723c */ /* 0x080ff000000018ff */
[----:B------:R-:W-:Y:S01]  /*3d80*/  HMMA.16816.F32 R32, R32, R102, RZ ;  /* 0x000000662020723c */ /* 0x000fe200000018ff */
[----:B------:R-:W1:Y:S07]  /*3d90*/  LDSM.16.M88.4 R100, [R2] ;  /* 0x000000000264783b */ /* 0x000e6e0000000200 */
[-C--:B----4-:R-:W-:Y:S08]  /*3da0*/  HMMA.16816.F32 R4, R104, R108.reuse, R4 ;  /* 0x0000006c6804723c */ /* 0x090ff00000001804 */
[C---:B------:R-:W-:Y:S08]  /*3db0*/  HMMA.16816.F32 R8, R112.reuse, R108, R8 ;  /* 0x0000006c7008723c */ /* 0x040ff00000001808 */
[-C--:B------:R-:W-:Y:S08]  /*3dc0*/  HMMA.16816.F32 R12, R112, R110.reuse, R12 ;  /* 0x0000006e700c723c */ /* 0x080ff0000000180c */
[C---:B------:R-:W-:Y:S01]  /*3dd0*/  HMMA.16816.F32 R16, R104.reuse, R110, R16 ;  /* 0x0000006e6810723c */ /* 0x040fe20000001810 */
[----:B------:R3:W4:Y:S07]  /*3de0*/  LDSM.16.M88.4 R108, [R2+0x1000] ;  /* 0x00100000026c783b */ /* 0x00072e0000000200 */
[-C--:B--2---:R-:W-:Y:S08]  /*3df0*/  HMMA.16816.F32 R20, R104, R116.reuse, R20 ;  /* 0x000000746814723c */ /* 0x084ff00000001814 */
[C---:B------:R-:W-:Y:S08]  /*3e00*/  HMMA.16816.F32 R24, R112.reuse, R116, R24 ;  /* 0x000000747018723c */ /* 0x040ff00000001818 */
[-C--:B------:R-:W-:Y:S04]  /*3e10*/  HMMA.16816.F32 R28, R112, R118.reuse, R28 ;  /* 0x00000076701c723c */ /* 0x080fe8000000181c */
[----:B---3--:R-:W-:Y:S04]  /*3e20*/  SHF.L.U32 R2, R183, 0x6, RZ ;  /* 0x00000006b7027819 */ /* 0x008fe800000006ff */
[----:B------:R-:W-:Y:S04]  /*3e30*/  HMMA.16816.F32 R32, R104, R118, R32 ;  /* 0x000000766820723c */ /* 0x000fe80000001820 */
[----:B------:R-:W-:Y:S03]  /*3e40*/  ISETP.GE.AND P0, PT, R2, R239, PT ;  /* 0x000000ef0200720c */ /* 0x000fe60003f06270 */
[----:B------:R-:W-:Y:S01]  /*3e50*/  LEA R104, R233, R245, 0x7 ;  /* 0x000000f5e9687211 */ /* 0x000fe200078e38ff */
[-C--:B-1----:R-:W-:Y:S05]  /*3e60*/  HMMA.16816.F32 R4, R100, R120.reuse, R4 ;  /* 0x000000786404723c */ /* 0x082fea0000001804 */
[----:B------:R-:W-:Y:S01]  /*3e70*/  ISETP.LT.AND P0, PT, R236, R194, P0 ;  /* 0x000000c2ec00720c */ /* 0x000fe20000701270 */
[----:B------:R-:W-:Y:S02]  /*3e80*/  FMUL.FTZ R106, R220, 1.4426950216293334961 ;  /* 0x3fb8aa3bdc6a7820 */ /* 0x000fe40000410000 */
[C---:B----4-:R-:W-:Y:S04]  /*3e90*/  HMMA.16816.F32 R8, R108.reuse, R120, R8 ;  /* 0x000000786c08723c */ /* 0x050fe80000001808 */
[----:B------:R-:W-:Y:S01]  /*3ea0*/  FSEL R106, R106, RZ, P1 ;  /* 0x000000ff6a6a7208 */ /* 0x000fe20000800000 */
[----:B------:R-:W-:Y:S03]  /*3eb0*/  FMUL.FTZ R105, R219, 1.4426950216293334961 ;  /* 0x3fb8aa3bdb697820 */ /* 0x000fe60000410000 */
[-C--:B------:R-:W-:Y:S04]  /*3ec0*/  HMMA.16816.F32 R12, R108, R122.reuse, R12 ;  /* 0x0000007a6c0c723c */ /* 0x080fe8000000180c */
[----:B------:R-:W-:Y:S04]  /*3ed0*/  @!P0 IADD3 R107, R104, 0x1, RZ ;  /* 0x00000001686b8810 */ /* 0x000fe80007ffe0ff */
[C---:B------:R-:W-:Y:S08]  /*3ee0*/  HMMA.16816.F32 R16, R100.reuse, R122, R16 ;  /* 0x0000007a6410723c */ /* 0x040ff00000001810 */
[-C--:B------:R-:W-:Y:S08]  /*3ef0*/  HMMA.16816.F32 R20, R100, R124.reuse, R20 ;  /* 0x0000007c6414723c */ /* 0x080ff00000001814 */
[C---:B------:R-:W-:Y:S08]  /*3f00*/  HMMA.16816.F32 R24, R108.reuse, R124, R24 ;  /* 0x0000007c6c18723c */ /* 0x040ff00000001818 */
[-C--:B------:R-:W-:Y:S01]  /*3f10*/  HMMA.16816.F32 R28, R108, R126.reuse, R28 ;  /* 0x0000007e6c1c723c */ /* 0x080fe2000000181c */
[----:B------:R-:W1:Y:S07]  /*3f20*/  I2F R108, R104 ;  /* 0x00000068006c7306 */ /* 0x000e6e0000201400 */
[----:B------:R-:W-:Y:S01]  /*3f30*/  HMMA.16816.F32 R32, R100, R126, R32 ;  /* 0x0000007e6420723c */ /* 0x000fe20000001820 */
[----:B------:R2:W3:Y:S07]  /*3f40*/  LDSM.16.M88.4 R100, [R0+0x1000] ;  /* 0x001000000064783b */ /* 0x0004ee0000000200 */
[-C--:B------:R-:W-:Y:S05]  /*3f50*/  HMMA.16816.F32 R4, R128, R132.reuse, R4 ;  /* 0x000000848004723c */ /* 0x080fea0000001804 */
[----:B--2---:R-:W-:Y:S01]  /*3f60*/  @!P0 IADD3 R0, R240, R2, RZ ;  /* 0x00000002f0008210 */ /* 0x004fe20007ffe0ff */
[----:B------:R-:W-:Y:S03]  /*3f70*/  FMUL.FTZ R2, R217, 1.4426950216293334961 ;  /* 0x3fb8aa3bd9027820 */ /* 0x000fe60000410000 */
[CC--:B------:R-:W-:Y:S03]  /*3f80*/  @!P0 IMNMX R111, R0.reuse, R194.reuse, PT ;  /* 0x000000c2006f8217 */ /* 0x0c0fe60003800200 */
[----:B------:R-:W-:Y:S11]  /*3f90*/  @!P0 IADD3 R110, R0, 0x8, RZ ;  /* 0x00000008006e8810 */ /* 0x000ff60007ffe0ff */
[----:B------:R-:W-:Y:S01]  /*3fa0*/  @!UPT UIADD3 URZ, URZ, URZ, URZ ;  /* 0x0000003f3f3ff290 */ /* 0x000fe2000fffe03f */
[----:B------:R-:W-:Y:S01]  /*3fb0*/  FFMA.FTZ R5, R195, R181, R5 ;  /* 0x000000b5c3057223 */ /* 0x000fe20000010005 */
[----:B------:R-:W-:Y:S01]  /*3fc0*/  @!P0 ISETP.GE.AND P1, PT, R107, R111, PT ;  /* 0x0000006f6b00820c */ /* 0x000fe20003f26270 */
[----:B-1----:R-:W-:Y:S01]  /*3fd0*/  FFMA.FTZ R4, R108, R181, R4 ;  /* 0x000000b56c047223 */ /* 0x002fe20000010004 */
[----:B------:R-:W-:Y:S01]  /*3fe0*/  @!P0 ISETP.GE.AND P2, PT, R104, R111, PT ;  /* 0x0000006f6800820c */ /* 0x000fe20003f46270 */
[-C--:B------:R-:W-:Y:S01]  /*3ff0*/  FFMA.FTZ R6, R108, R181.reuse, R6 ;  /* 0x000000b56c067223 */ /* 0x080fe20000010006 */
[----:B------:R-:W-:Y:S01]  /*4000*/  @!P0 FSEL R5, R5, -INF , !P1 ;  /* 0xff80000005058808 */ /* 0x000fe20004800000 */
[-C--:B------:R-:W-:Y:S01]  /*4010*/  FFMA.FTZ R7, R195, R181.reuse, R7 ;  /* 0x000000b5c3077223 */ /* 0x080fe20000010007 */
[----:B------:R-:W-:Y:S02]  /*4020*/  FSETP.NEU.FTZ.AND P1, PT, R219, -INF , PT ;  /* 0xff800000db00780b */ /* 0x000fe40003f3d000 */
[----:B------:R-:W-:Y:S01]  /*4030*/  @!P0 IMNMX R110, R110, R194, PT ;  /* 0x000000c26e6e8217 */ /* 0x000fe20003800200 */
[C---:B---3--:R-:W-:Y:S04]  /*4040*/  HMMA.16816.F32 R8, R100.reuse, R132, R8 ;  /* 0x000000846408723c */ /* 0x048fe80000001808 */
[----:B------:R-:W-:Y:S01]  /*4050*/  FSEL R105, R105, RZ, P1 ;  /* 0x000000ff69697208 */ /* 0x000fe20000800000 */
[--C-:B------:R-:W-:Y:S01]  /*4060*/  FFMA.FTZ R5, R5, c[0x0][0x23c], -R106.reuse ;  /* 0x00008f0005057a23 */ /* 0x100fe2000001086a */
[-C--:B------:R-:W-:Y:S02]  /*4070*/  @!P0 ISETP.GE.AND P1, PT, R107, R110.reuse, PT ;  /* 0x0000006e6b00820c */ /* 0x080fe40003f26270 */
[----:B------:R-:W-:Y:S01]  /*4080*/  @!P0 FSEL R4, R4, -INF , !P2 ;  /* 0xff80000004048808 */ /* 0x000fe20005000000 */
[----:B------:R-:W-:Y:S01]  /*4090*/  MUFU.EX2 R205, R5 ;  /* 0x0000000500cd7308 */ /* 0x000fe20000000800 */
[----:B------:R-:W-:Y:S01]  /*40a0*/  @!P0 ISETP.GE.AND P2, PT, R104, R110, PT ;  /* 0x0000006e6800820c */ /* 0x000fe20003f46270 */
[-C--:B------:R-:W-:Y:S03]  /*40b0*/  HMMA.16816.F32 R12, R100, R134.reuse, R12 ;  /* 0x00000086640c723c */ /* 0x080fe6000000180c */
[----:B------:R-:W-:Y:S01]  /*40c0*/  @!P0 FSEL R6, R6, -INF , !P2 ;  /* 0xff80000006068808 */ /* 0x000fe20005000000 */
[----:B------:R-:W-:Y:S01]  /*40d0*/  FFMA.FTZ R4, R4, c[0x0][0x23c], -R106 ;  /* 0x00008f0004047a23 */ /* 0x000fe2000001086a */
[----:B------:R-:W-:Y:S02]  /*40e0*/  @!P0 FSEL R7, R7, -INF , !P1 ;  /* 0xff80000007078808 */ /* 0x000fe40004800000 */
[----:B------:R-:W-:Y:S01]  /*40f0*/  @!P0 IADD3 R109, R0, 0x20, RZ ;  /* 0x00000020006d8810 */ /* 0x000fe20007ffe0ff */
[----:B------:R-:W-:Y:S01]  /*4100*/  MUFU.EX2 R112, R4 ;  /* 0x0000000400707308 */ /* 0x000fe20000000800 */
[--C-:B------:R-:W-:Y:S01]  /*4110*/  FFMA.FTZ R6, R6, c[0x0][0x23c], -R105.reuse ;  /* 0x00008f0006067a23 */ /* 0x100fe20000010869 */
[----:B------:R-:W-:Y:S01]  /*4120*/  FSETP.NEU.FTZ.AND P1, PT, R217, -INF , PT ;  /* 0xff800000d900780b */ /* 0x000fe20003f3d000 */
[C---:B------:R-:W-:Y:S04]  /*4130*/  HMMA.16816.F32 R16, R128.reuse, R134, R16 ;  /* 0x000000868010723c */ /* 0x040fe80000001810 */
[----:B------:R-:W-:Y:S01]  /*4140*/  FFMA.FTZ R7, R7, c[0x0][0x23c], -R105 ;  /* 0x00008f0007077a23 */ /* 0x000fe20000010869 */
[-C--:B------:R-:W-:Y:S01]  /*4150*/  @!P0 IMNMX R109, R109, R194.reuse, PT ;  /* 0x000000c26d6d8217 */ /* 0x080fe20003800200 */
[-C--:B------:R-:W-:Y:S01]  /*4160*/  FFMA.FTZ R8, R108, R181.reuse, R8 ;  /* 0x000000b56c087223 */ /* 0x080fe20000010008 */
[----:B------:R-:W-:Y:S01]  /*4170*/  MUFU.EX2 R204, R6 ;  /* 0x0000000600cc7308 */ /* 0x000fe20000000800 */
[----:B------:R-:W-:Y:S01]  /*4180*/  FSEL R2, R2, RZ, P1 ;  /* 0x000000ff02027208 */ /* 0x000fe20000800000 */
[----:B------:R-:W-:Y:S01]  /*4190*/  FFMA.FTZ R10, R108, R181, R10 ;  /* 0x000000b56c0a7223 */ /* 0x000fe2000001000a */
[-C--:B------:R-:W-:Y:S02]  /*41a0*/  @!P0 ISETP.GE.AND P1, PT, R107, R109.reuse, PT ;  /* 0x0000006d6b00820c */ /* 0x080fe40003f26270 */
[----:B------:R-:W-:Y:S01]  /*41b0*/  @!P0 ISETP.GE.AND P2, PT, R104, R109, PT ;  /* 0x0000006d6800820c */ /* 0x000fe20003f46270 */
[CC--:B------:R-:W-:Y:S01]  /*41c0*/  FFMA.FTZ R9, R195.reuse, R181.reuse, R9 ;  /* 0x000000b5c3097223 */ /* 0x0c0fe20000010009 */
[----:B------:R-:W-:Y:S01]  /*41d0*/  @!P0 IADD3 R0, R0, 0x28, RZ ;  /* 0x0000002800008810 */ /* 0x000fe20007ffe0ff */
[-C--:B------:R-:W-:Y:S01]  /*41e0*/  FFMA.FTZ R11, R195, R181.reuse, R11 ;  /* 0x000000b5c30b7223 */ /* 0x080fe2000001000b */
[----:B------:R-:W-:Y:S01]  /*41f0*/  @!P0 FSEL R8, R8, -INF , !P2 ;  /* 0xff80000008088808 */ /* 0x000fe20005000000 */
[----:B------:R1:W2:Y:S01]  /*4200*/  MUFU.EX2 R212, R7 ;  /* 0x0000000700d47308 */ /* 0x0002a20000000800 */
[----:B------:R-:W-:Y:S01]  /*4210*/  @!P0 FSEL R9, R9, -INF , !P1 ;  /* 0xff80000009098808 */ /* 0x000fe20004800000 */
[-C--:B------:R-:W-:Y:S01]  /*4220*/  FFMA.FTZ R12, R196, R181.reuse, R12 ;  /* 0x000000b5c40c7223 */ /* 0x080fe2000001000c */
[----:B------:R-:W-:Y:S01]  /*4230*/  @!P0 IMNMX R108, R0, R194, PT ;  /* 0x000000c2006c8217 */ /* 0x000fe20003800200 */
[--C-:B------:R-:W-:Y:S01]  /*4240*/  FFMA.FTZ R8, R8, c[0x0][0x23c], -R2.reuse ;  /* 0x00008f0008087a23 */ /* 0x100fe20000010802 */
[----:B------:R-:W-:Y:S01]  /*4250*/  FSETP.NEU.FTZ.AND P1, PT, R218, -INF , PT ;  /* 0xff800000da00780b */ /* 0x000fe20003f3d000 */
[----:B------:R-:W-:Y:S01]  /*4260*/  FFMA.FTZ R9, R9, c[0x0][0x23c], -R2 ;  /* 0x00008f0009097a23 */ /* 0x000fe20000010802 */
[-C--:B------:R-:W-:Y:S01]  /*4270*/  @!P0 ISETP.GE.AND P2, PT, R104, R108.reuse, PT ;  /* 0x0000006c6800820c */ /* 0x080fe20003f46270 */
[----:B------:R-:W-:Y:S02]  /*4280*/  FMUL.FTZ R0, R218, 1.4426950216293334961 ;  /* 0x3fb8aa3bda007820 */ /* 0x000fe40000410000 */
[----:B------:R3:W-:Y:S01]  /*4290*/  MUFU.EX2 R213, R9 ;  /* 0x0000000900d57308 */ /* 0x0007e20000000800 */
[CC--:B------:R-:W-:Y:S01]  /*42a0*/  FFMA.FTZ R13, R197.reuse, R181.reuse, R13 ;  /* 0x000000b5c50d7223 */ /* 0x0c0fe2000001000d */
[----:B------:R-:W-:Y:S01]  /*42b0*/  @!P0 FSEL R10, R10, -INF , !P2 ;  /* 0xff8000000a0a8808 */ /* 0x000fe20005000000 */
[-C--:B------:R-:W-:Y:S01]  /*42c0*/  FFMA.FTZ R14, R196, R181.reuse, R14 ;  /* 0x000000b5c40e7223 */ /* 0x080fe2000001000e */
[----:B------:R-:W-:Y:S01]  /*42d0*/  FSEL R0, R0, RZ, P1 ;  /* 0x000000ff00007208 */ /* 0x000fe20000800000 */
[-C--:B------:R-:W-:Y:S01]  /*42e0*/  FFMA.FTZ R15, R197, R181.reuse, R15 ;  /* 0x000000b5c50f7223 */ /* 0x080fe2000001000f */
[-C--:B------:R-:W-:Y:S01]  /*42f0*/  @!P0 ISETP.GE.AND P1, PT, R107, R108.reuse, PT ;  /* 0x0000006c6b00820c */ /* 0x080fe20003f26270 */
[CC--:B------:R-:W-:Y:S02]  /*4300*/  FFMA.FTZ R16, R196.reuse, R181.reuse, R16 ;  /* 0x000000b5c4107223 */ /* 0x0c0fe40000010010 */
[-C--:B------:R-:W-:Y:S01]  /*4310*/  FFMA.FTZ R17, R197, R181.reuse, R17 ;  /* 0x000000b5c5117223 */ /* 0x080fe20000010011 */
[----:B------:R4:W2:Y:S01]  /*4320*/  MUFU.EX2 R214, R8 ;  /* 0x0000000800d67308 */ /* 0x0008a20000000800 */
[----:B------:R-:W-:Y:S01]  /*4330*/  @!P0 FSEL R11, R11, -INF , !P1 ;  /* 0xff8000000b0b8808 */ /* 0x000fe20004800000 */
[-C--:B------:R-:W-:Y:S01]  /*4340*/  FFMA.FTZ R18, R196, R181.reuse, R18 ;  /* 0x000000b5c4127223 */ /* 0x080fe20000010012 */
[----:B-1----:R-:W1:Y:S01]  /*4350*/  LDSM.16.M88.4 R4, [R176+0x6800] ;  /* 0x00680000b004783b */ /* 0x002e620000000200 */
[--C-:B------:R-:W-:Y:S02]  /*4360*/  FFMA.FTZ R10, R10, c[0x0][0x23c], -R0.reuse ;  /* 0x00008f000a0a7a23 */ /* 0x100fe40000010800 */
[----:B------:R-:W-:Y:S02]  /*4370*/  FFMA.FTZ R11, R11, c[0x0][0x23c], -R0 ;  /* 0x00008f000b0b7a23 */ /* 0x000fe40000010800 */
[----:B------:R-:W-:Y:S02]  /*4380*/  FFMA.FTZ R19, R197, R181, R19 ;  /* 0x000000b5c5137223 */ /* 0x000fe40000010013 */
        /* <DEDUP_REMOVED lines=23> */
[----:B------:R-:W-:Y:S02]  /*4500*/  @!P0 ISETP.GE.AND P1, PT, R8, R111, PT ;  /* 0x0000006f0800820c */ /* 0x000fe40003f26270 */
[-C--:B------:R-:W-:Y:S01]  /*4510*/  HMMA.16816.F32 R28, R100, R6.reuse, R28 ;  /* 0x00000006641c723c */ /* 0x080fe2000000181c */
[----:B------:R-:W-:Y:S03]  /*4520*/  MUFU.EX2 R208, R15 ;  /* 0x0000000f00d07308 */ /* 0x000fe60000000800 */
[----:B------:R-:W-:Y:S01]  /*4530*/  @!P0 FSEL R17, R17, -INF , !P1 ;  /* 0xff80000011118808 */ /* 0x000fe20004800000 */
[----:B------:R-:W-:Y:S01]  /*4540*/  FFMA.FTZ R16, R16, c[0x0][0x23c], -R106 ;  /* 0x00008f0010107a23 */ /* 0x000fe2000001086a */
[-C--:B------:R-:W-:Y:S02]  /*4550*/  @!P0 ISETP.GE.AND P1, PT, R9, R110.reuse, PT ;  /* 0x0000006e0900820c */ /* 0x080fe40003f26270 */
[----:B------:R-:W-:Y:S03]  /*4560*/  HMMA.16816.F32 R32, R128, R6, R32 ;  /* 0x000000068020723c */ /* 0x000fe60000001820 */
[----:B------:R-:W-:Y:S01]  /*4570*/  MUFU.EX2 R133, R16 ;  /* 0x0000001000857308 */ /* 0x000fe20000000800 */
[----:B------:R-:W-:Y:S01]  /*4580*/  @!P0 FSEL R18, R18, -INF , !P1 ;  /* 0xff80000012128808 */ /* 0x000fe20004800000 */
[-C--:B------:R-:W-:Y:S01]  /*4590*/  FFMA.FTZ R20, R198, R181.reuse, R20 ;  /* 0x000000b5c6147223 */ /* 0x080fe20000010014 */
[-C--:B------:R-:W-:Y:S01]  /*45a0*/  @!P0 ISETP.GE.AND P1, PT, R8, R110.reuse, PT ;  /* 0x0000006e0800820c */ /* 0x080fe20003f26270 */
[-C--:B------:R-:W-:Y:S01]  /*45b0*/  FFMA.FTZ R21, R199, R181.reuse, R21 ;  /* 0x000000b5c7157223 */ /* 0x080fe20000010015 */
[----:B------:R-:W-:Y:S01]  /*45c0*/  @!P0 IADD3 R9, R104, 0x10, RZ ;  /* 0x0000001068098810 */ /* 0x000fe20007ffe0ff */
[CC--:B------:R-:W-:Y:S03]  /*45d0*/  FFMA.FTZ R22, R198.reuse, R181.reuse, R22 ;  /* 0x000000b5c6167223 */ /* 0x0c0fe60000010016 */
[----:B------:R-:W-:Y:S01]  /*45e0*/  @!P0 FSEL R19, R19, -INF , !P1 ;  /* 0xff80000013138808 */ /* 0x000fe20004800000 */
[----:B------:R-:W-:Y:S01]  /*45f0*/  FFMA.FTZ R23, R199, R181, R23 ;  /* 0x000000b5c7177223 */ /* 0x000fe20000010017 */
[----:B------:R-:W-:Y:S01]  /*4600*/  @!P0 ISETP.GE.AND P1, PT, R9, R111, PT ;  /* 0x0000006f0900820c */ /* 0x000fe20003f26270 */
[-C--:B------:R-:W-:Y:S01]  /*4610*/  FFMA.FTZ R24, R198, R181.reuse, R24 ;  /* 0x000000b5c6187223 */ /* 0x080fe20000010018 */
[----:B------:R-:W-:Y:S01]  /*4620*/  @!P0 IADD3 R8, R104, 0x11, RZ ;  /* 0x0000001168088810 */ /* 0x000fe20007ffe0ff */
[CC--:B------:R-:W-:Y:S01]  /*4630*/  FFMA.FTZ R25, R199.reuse, R181.reuse, R25 ;  /* 0x000000b5c7197223 */ /* 0x0c0fe20000010019 */
[----:B------:R-:W-:Y:S01]  /*4640*/  @!P0 FSEL R20, R20, -INF , !P1 ;  /* 0xff80000014148808 */ /* 0x000fe20004800000 */
[----:B------:R-:W-:Y:S01]  /*4650*/  FFMA.FTZ R26, R198, R181, R26 ;  /* 0x000000b5c61a7223 */ /* 0x000fe2000001001a */
[----:B------:R-:W-:Y:S01]  /*4660*/  @!P0 ISETP.GE.AND P1, PT, R8, R111, PT ;  /* 0x0000006f0800820c */ /* 0x000fe20003f26270 */
[-C--:B------:R-:W-:Y:S01]  /*4670*/  FFMA.FTZ R27, R199, R181.reuse, R27 ;  /* 0x000000b5c71b7223 */ /* 0x080fe2000001001b */
[----:B------:R-:W-:Y:S01]  /*4680*/  @!P0 IADD3 R4, R104, 0x18, RZ ;  /* 0x0000001868048810 */ /* 0x000fe20007ffe0ff */
[-C--:B------:R-:W-:Y:S01]  /*4690*/  FFMA.FTZ R29, R201, R181.reuse, R29 ;  /* 0x000000b5c91d7223 */ /* 0x080fe2000001001d */
[----:B------:R-:W-:Y:S01]  /*46a0*/  @!P0 FSEL R21, R21, -INF , !P1 ;  /* 0xff80000015158808 */ /* 0x000fe20004800000 */
[CC--:B------:R-:W-:Y:S01]  /*46b0*/  FFMA.FTZ R28, R200.reuse, R181.reuse, R28 ;  /* 0x000000b5c81c7223 */ /* 0x0c0fe2000001001c */
[-C--:B------:R-:W-:Y:S01]  /*46c0*/  @!P0 ISETP.GE.AND P1, PT, R9, R110.reuse, PT ;  /* 0x0000006e0900820c */ /* 0x080fe20003f26270 */
[-C--:B------:R-:W-:Y:S01]  /*46d0*/  FFMA.FTZ R30, R200, R181.reuse, R30 ;  /* 0x000000b5c81e7223 */ /* 0x080fe2000001001e */
[----:B------:R-:W-:Y:S01]  /*46e0*/  @!P0 IADD3 R104, R104, 0x19, RZ ;  /* 0x0000001968688810 */ /* 0x000fe20007ffe0ff */
[CC--:B------:R-:W-:Y:S01]  /*46f0*/  FFMA.FTZ R33, R201.reuse, R181.reuse, R33 ;  /* 0x000000b5c9217223 */ /* 0x0c0fe20000010021 */
[----:B------:R-:W-:Y:S01]  /*4700*/  @!P0 FSEL R22, R22, -INF , !P1 ;  /* 0xff80000016168808 */ /* 0x000fe20004800000 */
[-C--:B------:R-:W-:Y:S01]  /*4710*/  FFMA.FTZ R34, R200, R181.reuse, R34 ;  /* 0x000000b5c8227223 */ /* 0x080fe20000010022 */
[----:B------:R-:W-:Y:S01]  /*4720*/  @!P0 ISETP.GE.AND P1, PT, R8, R110, PT ;  /* 0x0000006e0800820c */ /* 0x000fe20003f26270 */
[C---:B------:R-:W-:Y:S01]  /*4730*/  FFMA.FTZ R35, R201.reuse, R181, R35 ;  /* 0x000000b5c9237223 */ /* 0x040fe20000010023 */
[----:B------:R-:W-:Y:S01]  /*4740*/  @!P0 ISETP.GE.AND P2, PT, R4, R109, PT ;  /* 0x0000006d0400820c */ /* 0x000fe20003f46270 */
[----:B------:R-:W-:Y:S01]  /*4750*/  FFMA.FTZ R31, R201, R181, R31 ;  /* 0x000000b5c91f7223 */ /* 0x000fe2000001001f */
[----:B------:R-:W-:Y:S01]  /*4760*/  @!P0 FSEL R23, R23, -INF , !P1 ;  /* 0xff80000017178808 */ /* 0x000fe20004800000 */
[----:B------:R-:W-:Y:S01]  /*4770*/  FFMA.FTZ R17, R17, c[0x0][0x23c], -R106 ;  /* 0x00008f0011117a23 */ /* 0x000fe2000001086a */
[-C--:B------:R-:W-:Y:S01]  /*4780*/  @!P0 ISETP.GE.AND P1, PT, R9, R109.reuse, PT ;  /* 0x0000006d0900820c */ /* 0x080fe20003f26270 */
[--C-:B------:R-:W-:Y:S01]  /*4790*/  FFMA.FTZ R18, R18, c[0x0][0x23c], -R105.reuse ;  /* 0x00008f0012127a23 */ /* 0x100fe20000010869 */
[----:B------:R-:W-:Y:S01]  /*47a0*/  @!P0 FSEL R28, R28, -INF , !P2 ;  /* 0xff8000001c1c8808 */ /* 0x000fe20005000000 */
[--C-:B------:R-:W-:Y:S01]  /*47b0*/  FFMA.FTZ R19, R19, c[0x0][0x23c], -R105.reuse ;  /* 0x00008f0013137a23 */ /* 0x100fe20000010869 */
[----:B------:R-:W-:Y:S01]  /*47c0*/  @!P0 FSEL R24, R24, -INF , !P1 ;  /* 0xff80000018188808 */ /* 0x000fe20004800000 */
[----:B------:R-:W1:Y:S01]  /*47d0*/  MUFU.EX2 R132, R17 ;  /* 0x0000001100847308 */ /* 0x000e620000000800 */
[----:B------:R-:W-:Y:S01]  /*47e0*/  @!P0 ISETP.GE.AND P1, PT, R8, R109, PT ;  /* 0x0000006d0800820c */ /* 0x000fe20003f26270 */
[--C-:B------:R-:W-:Y:S01]  /*47f0*/  FFMA.FTZ R28, R28, c[0x0][0x23c], -R2.reuse ;  /* 0x00008f001c1c7a23 */ /* 0x100fe20000010802 */
[----:B--2---:R-:W-:Y:S01]  /*4800*/  F2FP.PACK_AB R6, R212, R204 ;  /* 0x000000ccd406723e */ /* 0x004fe200000000ff */
[----:B------:R-:W-:Y:S01]  /*4810*/  FFMA.FTZ R24, R24, c[0x0][0x23c], -R2 ;  /* 0x00008f0018187a23 */ /* 0x000fe20000010802 */
[----:B------:R-:W-:Y:S01]  /*4820*/  @!P0 FSEL R25, R25, -INF , !P1 ;  /* 0xff80000019198808 */ /* 0x000fe20004800000 */
[----:B------:R-:W-:Y:S01]  /*4830*/  FFMA.FTZ R32, R200, R181, R32 ;  /* 0x000000b5c8207223 */ /* 0x000fe20000010020 */
[----:B------:R-:W-:Y:S01]  /*4840*/  @!P0 ISETP.GE.AND P1, PT, R9, R108, PT ;  /* 0x0000006c0900820c */ /* 0x000fe20003f26270 */
[----:B------:R3:W-:Y:S01]  /*4850*/  STS [R190+0xe400], R6 ;  /* 0x00e40006be007388 */ /* 0x0007e20000000800 */
[----:B------:R-:W-:Y:S01]  /*4860*/  F2FP.PACK_AB R5, R213, R214 ;  /* 0x000000d6d505723e */ /* 0x000fe200000000ff */
[----:B------:R-:W-:Y:S01]  /*4870*/  FFMA.FTZ R25, R25, c[0x0][0x23c], -R2 ;  /* 0x00008f0019197a23 */ /* 0x000fe20000010802 */
[----:B------:R-:W-:Y:S01]  /*4880*/  @!P0 FSEL R26, R26, -INF , !P1 ;  /* 0xff8000001a1a8808 */ /* 0x000fe20004800000 */
[----:B------:R-:W-:Y:S01]  /*4890*/  MUFU.EX2 R203, R18 ;  /* 0x0000001200cb7308 */ /* 0x000fe20000000800 */
[-C--:B------:R-:W-:Y:S01]  /*48a0*/  @!P0 ISETP.GE.AND P1, PT, R8, R108.reuse, PT ;  /* 0x0000006c0800820c */ /* 0x080fe20003f26270 */
[----:B------:R-:W-:Y:S01]  /*48b0*/  FFMA.FTZ R20, R20, c[0x0][0x23c], -R106 ;  /* 0x00008f0014147a23 */ /* 0x000fe2000001086a */
[----:B------:R-:W-:Y:S01]  /*48c0*/  @!P0 ISETP.GE.AND P2, PT, R4, R111, PT ;  /* 0x0000006f0400820c */ /* 0x000fe20003f46270 */
[----:B------:R-:W-:Y:S01]  /*48d0*/  FFMA.FTZ R26, R26, c[0x0][0x23c], -R0 ;  /* 0x00008f001a1a7a23 */ /* 0x000fe20000010800 */
[----:B------:R-:W-:Y:S01]  /*48e0*/  @!P0 FSEL R27, R27, -INF , !P1 ;  /* 0xff8000001b1b8808 */ /* 0x000fe20004800000 */
[----:B------:R-:W-:Y:S01]  /*48f0*/  FFMA.FTZ R21, R21, c[0x0][0x23c], -R106 ;  /* 0x00008f0015157a23 */ /* 0x000fe2000001086a */
[----:B------:R-:W-:Y:S01]  /*4900*/  @!P0 ISETP.GE.AND P1, PT, R104, R109, PT ;  /* 0x0000006d6800820c */ /* 0x000fe20003f26270 */
[--C-:B------:R-:W-:Y:S01]  /*4910*/  FFMA.FTZ R22, R22, c[0x0][0x23c], -R105.reuse ;  /* 0x00008f0016167a23 */ /* 0x100fe20000010869 */
[----:B------:R-:W-:Y:S01]  /*4920*/  @!P0 FSEL R32, R32, -INF , !P2 ;  /* 0xff80000020208808 */ /* 0x000fe20005000000 */
[----:B------:R-:W-:Y:S01]  /*4930*/  FFMA.FTZ R27, R27, c[0x0][0x23c], -R0 ;  /* 0x00008f001b1b7a23 */ /* 0x000fe20000010800 */
[----:B------:R-:W-:Y:S01]  /*4940*/  @!P0 FSEL R29, R29, -INF , !P1 ;  /* 0xff8000001d1d8808 */ /* 0x000fe20004800000 */
[----:B------:R-:W2:Y:S01]  /*4950*/  MUFU.EX2 R135, R19 ;  /* 0x0000001300877308 */ /* 0x000ea20000000800 */
[----:B------:R-:W-:Y:S01]  /*4960*/  @!P0 ISETP.GE.AND P1, PT, R4, R108, PT ;  /* 0x0000006c0400820c */ /* 0x000fe20003f26270 */
[--C-:B------:R-:W-:Y:S01]  /*4970*/  FFMA.FTZ R23, R23, c[0x0][0x23c], -R105.reuse ;  /* 0x00008f0017177a23 */ /* 0x100fe20000010869 */
[----:B------:R-:W-:Y:S01]  /*4980*/  MOV R131, 0x40 ;  /* 0x0000004000837802 */ /* 0x000fe20000000f00 */
[----:B------:R-:W-:Y:S01]  /*4990*/  FFMA.FTZ R2, R29, c[0x0][0x23c], -R2 ;  /* 0x00008f001d027a23 */ /* 0x000fe20000010802 */
[----:B------:R-:W-:Y:S01]  /*49a0*/  @!P0 FSEL R30, R30, -INF , !P1 ;  /* 0xff8000001e1e8808 */ /* 0x000fe20004800000 */
[----:B------:R-:W-:Y:S01]  /*49b0*/  FFMA.FTZ R32, R32, c[0x0][0x23c], -R106 ;  /* 0x00008f0020207a23 */ /* 0x000fe2000001086a */
[----:B------:R-:W-:Y:S02]  /*49c0*/  @!P0 ISETP.GE.AND P1, PT, R104, R111, PT ;  /* 0x0000006f6800820c */ /* 0x000fe40003f26270 */
[----:B---3--:R-:W-:Y:S01]  /*49d0*/  F2FP.PACK_AB R6, R206, R207 ;  /* 0x000000cfce06723e */ /* 0x008fe200000000ff */
[----:B------:R3:W-:Y:S01]  /*49e0*/  MUFU.EX2 R118, R2 ;  /* 0x0000000200767308 */ /* 0x0007e20000000800 */
[----:B------:R-:W-:Y:S01]  /*49f0*/  @!P0 FSEL R33, R33, -INF , !P1 ;  /* 0xff80000021218808 */ /* 0x000fe20004800000 */
[----:B------:R-:W-:Y:S01]  /*4a00*/  FFMA.FTZ R30, R30, c[0x0][0x23c], -R0 ;  /* 0x00008f001e1e7a23 */ /* 0x000fe20000010800 */
[----:B------:R-:W-:Y:S02]  /*4a10*/  @!P0 ISETP.GE.AND P1, PT, R4, R110, PT ;  /* 0x0000006e0400820c */ /* 0x000fe40003f26270 */
[----:B------:R-:W-:Y:S01]  /*4a20*/  F2FP.PACK_AB R4, R215, R216 ;  /* 0x000000d8d704723e */ /* 0x000fe200000000ff */
[----:B------:R-:W-:Y:S01]  /*4a30*/  FFMA.FTZ R106, R33, c[0x0][0x23c], -R106 ;  /* 0x00008f00216a7a23 */ /* 0x000fe2000001086a */
[----:B------:R-:W-:Y:S02]  /*4a40*/  @!P0 FSEL R34, R34, -INF , !P1 ;  /* 0xff80000022228808 */ /* 0x000fe40004800000 */
[----:B------:R-:W-:Y:S01]  /*4a50*/  @!P0 ISETP.GE.AND P1, PT, R104, R110, PT ;  /* 0x0000006e6800820c */ /* 0x000fe20003f26270 */
[----:B------:R-:W-:Y:S01]  /*4a60*/  MUFU.EX2 R122, R20 ;  /* 0x00000014007a7308 */ /* 0x000fe20000000800 */
[----:B------:R-:W-:Y:S01]  /*4a70*/  SEL R128, R131, 0xffffffc0, !P6 ;  /* 0xffffffc083807807 */ /* 0x000fe20007000000 */
[--C-:B------:R-:W-:Y:S01]  /*4a80*/  FFMA.FTZ R34, R34, c[0x0][0x23c], -R105.reuse ;  /* 0x00008f0022227a23 */ /* 0x100fe20000010869 */
[----:B------:R-:W-:Y:S02]  /*4a90*/  @!P0 FSEL R35, R35, -INF , !P1 ;  /* 0xff80000023238808 */ /* 0x000fe40004800000 */
[----:B------:R-:W-:Y:S03]  /*4aa0*/  @!P0 ISETP.GE.AND P1, PT, R104, R108, PT ;  /* 0x0000006c6800820c */ /* 0x000fe60003f26270 */
[----:B------:R-:W-:Y:S01]  /*4ab0*/  FFMA.FTZ R105, R35, c[0x0][0x23c], -R105 ;  /* 0x00008f0023697a23 */ /* 0x000fe20000010869 */
[----:B------:R-:W-:Y:S01]  /*4ac0*/  @!P0 FSEL R31, R31, -INF , !P1 ;  /* 0xff8000001f1f8808 */ /* 0x000fe20004800000 */
[----:B------:R-:W-:Y:S01]  /*4ad0*/  MUFU.EX2 R121, R21 ;  /* 0x0000001500797308 */ /* 0x000fe20000000800 */
[----:B------:R-:W-:Y:S02]  /*4ae0*/  IADD3 R110, P0, R237, R224, RZ ;  /* 0x000000e0ed6e7210 */ /* 0x000fe40007f1e0ff */
[----:B---3--:R-:W-:Y:S01]  /*4af0*/  F2FP.PACK_AB R2, R205, R112 ;  /* 0x00000070cd02723e */ /* 0x008fe200000000ff */
[----:B------:R-:W-:Y:S01]  /*4b00*/  FFMA.FTZ R0, R31, c[0x0][0x23c], -R0 ;  /* 0x00008f001f007a23 */ /* 0x000fe20000010800 */
[----:B------:R-:W-:Y:S03]  /*4b10*/  IADD3.X R111, R238, R223, RZ, P0, !PT ;  /* 0x000000dfee6f7210 */ /* 0x000fe600007fe4ff */
[----:B------:R1:W-:Y:S02]  /*4b20*/  STS [R190+0xe000], R2 ;  /* 0x00e00002be007388 */ /* 0x0003e40000000800 */
[----:B------:R2:W-:Y:S02]  /*4b30*/  MUFU.EX2 R117, R0 ;  /* 0x0000000000757308 */ /* 0x0005e40000000800 */
[----:B------:R-:W3:Y:S04]  /*4b40*/  LDG.E R109, [R110.64] ;  /* 0x000000066e6d7981 */ /* 0x000ee8000c1e1900 */
[----:B------:R-:W4:Y:S04]  /*4b50*/  LDG.E R108, [R110.64+0x20] ;  /* 0x000020066e6c7981 */ /* 0x000f28000c1e1900 */
[----:B------:R-:W-:Y:S10]  /*4b60*/  MUFU.EX2 R126, R22 ;  /* 0x00000016007e7308 */ /* 0x000ff40000000800 */
[----:B------:R-:W2:Y:S01]  /*4b70*/  MUFU.EX2 R124, R23 ;  /* 0x00000017007c7308 */ /* 0x000ea20000000800 */
[----:B-1----:R-:W-:Y:S02]  /*4b80*/  F2FP.PACK_AB R2, R132, R133 ;  /* 0x000000858402723e */ /* 0x002fe400000000ff */
[----:B--2---:R-:W-:Y:S03]  /*4b90*/  F2FP.PACK_AB R0, R135, R203 ;  /* 0x000000cb8700723e */ /* 0x004fe600000000ff */
[----:B------:R1:W-:Y:S04]  /*4ba0*/  STS [R191+0xe000], R2 ;  /* 0x00e00002bf007388 */ /* 0x0003e80000000800 */
[----:B------:R-:W-:Y:S01]  /*4bb0*/  MUFU.EX2 R115, R32 ;  /* 0x0000002000737308 */ /* 0x000fe20000000800 */
[----:B------:R-:W-:Y:S04]  /*4bc0*/  STS [R191+0xe400], R0 ;  /* 0x00e40000bf007388 */ /* 0x000fe80000000800 */
[----:B------:R2:W-:Y:S05]  /*4bd0*/  STS [R190+0xf000], R5 ;  /* 0x00f00005be007388 */ /* 0x0005ea0000000800 */
[----:B------:R-:W2:Y:S01]  /*4be0*/  MUFU.EX2 R113, R106 ;  /* 0x0000006a00717308 */ /* 0x000ea20000000800 */
[----:B------:R2:W-:Y:S04]  /*4bf0*/  STS [R190+0xf400], R4 ;  /* 0x00f40004be007388 */ /* 0x0005e80000000800 */
[----:B------:R-:W-:Y:S05]  /*4c00*/  STS [R191+0xf000], R6 ;  /* 0x00f00006bf007388 */ /* 0x000fea0000000800 */
[----:B------:R-:W-:Y:S01]  /*4c10*/  MUFU.EX2 R116, R34 ;  /* 0x0000002200747308 */ /* 0x000fe20000000800 */
[----:B-1----:R-:W-:Y:S09]  /*4c20*/  F2FP.PACK_AB R2, R124, R126 ;  /* 0x0000007e7c02723e */ /* 0x002ff200000000ff */
[----:B------:R-:W1:Y:S01]  /*4c30*/  MUFU.EX2 R114, R105 ;  /* 0x0000006900727308 */ /* 0x000e620000000800 */
[----:B--2---:R-:W-:Y:S02]  /*4c40*/  F2FP.PACK_AB R5, R208, R209 ;  /* 0x000000d1d005723e */ /* 0x004fe400000000ff */
[----:B------:R-:W-:Y:S02]  /*4c50*/  F2FP.PACK_AB R0, R113, R115 ;  /* 0x000000737100723e */ /* 0x000fe400000000ff */
[----:B------:R-:W-:Y:S01]  /*4c60*/  F2FP.PACK_AB R4, R121, R122 ;  /* 0x0000007a7904723e */ /* 0x000fe200000000ff */
[----:B------:R-:W-:Y:S04]  /*4c70*/  STS [R191+0xf400], R5 ;  /* 0x00f40005bf007388 */ /* 0x000fe80000000800 */
[----:B------:R-:W-:Y:S01]  /*4c80*/  MUFU.EX2 R127, R24 ;  /* 0x00000018007f7308 */ /* 0x000fe20000000800 */
[----:B------:R1:W-:Y:S04]  /*4c90*/  STS [R189+0xe000], R4 ;  /* 0x00e00004bd007388 */ /* 0x0003e80000000800 */
[----:B------:R2:W-:Y:S04]  /*4ca0*/  STS [R189+0xe400], R2 ;  /* 0x00e40002bd007388 */ /* 0x0005e80000000800 */
[----:B------:R2:W-:Y:S01]  /*4cb0*/  STS [R188+0xe000], R0 ;  /* 0x00e00000bc007388 */ /* 0x0005e20000000800 */
[----:B------:R-:W2:Y:S10]  /*4cc0*/  MUFU.EX2 R125, R25 ;  /* 0x00000019007d7308 */ /* 0x000eb40000000800 */
[----:B------:R-:W-:Y:S01]  /*4cd0*/  MUFU.EX2 R134, R26 ;  /* 0x0000001a00867308 */ /* 0x000fe20000000800 */
[----:B-1----:R-:W-:Y:S09]  /*4ce0*/  F2FP.PACK_AB R4, R114, R116 ;  /* 0x000000747204723e */ /* 0x002ff200000000ff */
[----:B------:R-:W1:Y:S01]  /*4cf0*/  MUFU.EX2 R123, R27 ;  /* 0x0000001b007b7308 */ /* 0x000e620000000800 */
[----:B------:R-:W-:Y:S01]  /*4d00*/  STS [R188+0xe400], R4 ;  /* 0x00e40004bc007388 */ /* 0x000fe20000000800 */
[----:B--2---:R-:W-:Y:S05]  /*4d10*/  F2FP.PACK_AB R6, R125, R127 ;  /* 0x0000007f7d06723e */ /* 0x004fea00000000ff */
[----:B------:R-:W-:Y:S03]  /*4d20*/  STS [R189+0xf000], R6 ;  /* 0x00f00006bd007388 */ /* 0x000fe60000000800 */
[----:B------:R-:W2:Y:S10]  /*4d30*/  MUFU.EX2 R119, R28 ;  /* 0x0000001c00777308 */ /* 0x000eb40000000800 */
[----:B------:R-:W2:Y:S01]  /*4d40*/  MUFU.EX2 R120, R30 ;  /* 0x0000001e00787308 */ /* 0x000ea20000000800 */
[----:B-1----:R-:W-:Y:S05]  /*4d50*/  F2FP.PACK_AB R5, R123, R134 ;  /* 0x000000867b05723e */ /* 0x002fea00000000ff */
[----:B------:R-:W-:Y:S01]  /*4d60*/  STS [R189+0xf400], R5 ;  /* 0x00f40005bd007388 */ /* 0x000fe20000000800 */
[----:B--2---:R-:W-:Y:S05]  /*4d70*/  F2FP.PACK_AB R2, R118, R119 ;  /* 0x000000777602723e */ /* 0x004fea00000000ff */
[----:B------:R1:W-:Y:S01]  /*4d80*/  STS [R188+0xf000], R2 ;  /* 0x00f00002bc007388 */ /* 0x0003e20000000800 */
[----:B------:R-:W-:Y:S05]  /*4d90*/  F2FP.PACK_AB R0, R117, R120 ;  /* 0x000000787500723e */ /* 0x000fea00000000ff */
[----:B------:R2:W-:Y:S04]  /*4da0*/  STS [R188+0xf400], R0 ;  /* 0x00f40000bc007388 */ /* 0x0005e80000000800 */
[----:B------:R-:W2:Y:S08]  /*4db0*/  LDSM.16.M88.4 R32, [R170+0x4000] ;  /* 0x00400000aa20783b */ /* 0x000eb00000000200 */
[----:B------:R-:W2:Y:S08]  /*4dc0*/  LDSM.16.M88.4 R28, [R170+0x5000] ;  /* 0x00500000aa1c783b */ /* 0x000eb00000000200 */
[----:B-1----:R-:W4:Y:S04]  /*4dd0*/  LDG.E R2, [R110.64+0xa0] ;  /* 0x0000a0066e027981 */ /* 0x002f28000c1e1900 */
[----:B------:R-:W1:Y:S01]  /*4de0*/  LDSM.16.M88.4 R100, [R173+0x4000] ;  /* 0x00400000ad64783b */ /* 0x000e620000000200 */
[C---:B--2---:R-:W-:Y:S07]  /*4df0*/  IADD3 R0, R128.reuse, R170, RZ ;  /* 0x000000aa80007210 */ /* 0x044fee0007ffe0ff */
[----:B------:R-:W2:Y:S01]  /*4e00*/  LDSM.16.M88.4 R104, [R173+0x5000] ;  /* 0x00500000ad68783b */ /* 0x000ea20000000200 */
[-C--:B------:R-:W-:Y:S08]  /*4e10*/  HMMA.16816.F32 R4, R32, R136.reuse, RZ ;  /* 0x000000882004723c */ /* 0x080ff000000018ff */
[C---:B------:R-:W-:Y:S08]  /*4e20*/  HMMA.16816.F32 R8, R28.reuse, R136, RZ ;  /* 0x000000881c08723c */ /* 0x040ff000000018ff */
[-C--:B------:R-:W-:Y:S08]  /*4e30*/  HMMA.16816.F32 R12, R28, R138.reuse, RZ ;  /* 0x0000008a1c0c723c */ /* 0x080ff000000018ff */
[C---:B------:R-:W-:Y:S08]  /*4e40*/  HMMA.16816.F32 R16, R32.reuse, R138, RZ ;  /* 0x0000008a2010723c */ /* 0x040ff000000018ff */
[-C--:B------:R-:W-:Y:S08]  /*4e50*/  HMMA.16816.F32 R20, R32, R140.reuse, RZ ;  /* 0x0000008c2014723c */ /* 0x080ff000000018ff */
[C---:B------:R-:W-:Y:S08]  /*4e60*/  HMMA.16816.F32 R24, R28.reuse, R140, RZ ;  /* 0x0000008c1c18723c */ /* 0x040ff000000018ff */
[-C--:B------:R-:W-:Y:S08]  /*4e70*/  HMMA.16816.F32 R28, R28, R142.reuse, RZ ;  /* 0x0000008e1c1c723c */ /* 0x080ff000000018ff */
[----:B------:R-:W-:Y:S08]  /*4e80*/  HMMA.16816.F32 R32, R32, R142, RZ ;  /* 0x0000008e2020723c */ /* 0x000ff000000018ff */
[-C--:B-1----:R-:W-:Y:S08]  /*4e90*/  HMMA.16816.F32 R4, R100, R144.reuse, R4 ;  /* 0x000000906404723c */ /* 0x082ff00000001804 */
[C---:B--2---:R-:W-:Y:S08]  /*4ea0*/  HMMA.16816.F32 R8, R104.reuse, R144, R8 ;  /* 0x000000906808723c */ /* 0x044ff00000001808 */
        /* <DEDUP_REMOVED lines=22> */
[C---:B------:R-:W-:Y:S01]  /*5010*/  FADD.FTZ R4, -R109.reuse, R4 ;  /* 0x000000046d047221 */ /* 0x040fe20000010100 */
[C---:B------:R-:W-:Y:S04]  /*5020*/  HMMA.16816.F32 R16, R100.reuse, R162, R16 ;  /* 0x000000a26410723c */ /* 0x040fe80000001810 */
[----:B------:R-:W-:Y:S02]  /*5030*/  FMUL.FTZ R112, R112, R4 ;  /* 0x0000000470707220 */ /* 0x000fe40000410000 */
[C---:B------:R-:W-:Y:S01]  /*5040*/  FADD.FTZ R5, -R109.reuse, R5 ;  /* 0x000000056d057221 */ /* 0x040fe20000010100 */
[----:B------:R1:W2:Y:S01]  /*5050*/  LDG.E R4, [R110.64+0x80] ;  /* 0x000080066e047981 */ /* 0x0002a2000c1e1900 */
[C---:B----4-:R-:W-:Y:S01]  /*5060*/  FADD.FTZ R6, -R108.reuse, R6 ;  /* 0x000000066c067221 */ /* 0x050fe20000010100 */
[-C--:B------:R-:W-:Y:S03]  /*5070*/  HMMA.16816.F32 R20, R100, R164.reuse, R20 ;  /* 0x000000a46414723c */ /* 0x080fe60000001814 */
[----:B------:R-:W-:Y:S02]  /*5080*/  FADD.FTZ R7, -R108, R7 ;  /* 0x000000076c077221 */ /* 0x000fe40000010100 */
[----:B------:R-:W-:Y:S03]  /*5090*/  FADD.FTZ R11, -R2, R11 ;  /* 0x0000000b020b7221 */ /* 0x000fe60000010100 */
[C---:B------:R-:W-:Y:S07]  /*50a0*/  HMMA.16816.F32 R24, R104.reuse, R164, R24 ;  /* 0x000000a46818723c */ /* 0x040fee0000001818 */
[C---:B------:R-:W-:Y:S01]  /*50b0*/  FADD.FTZ R17, -R109.reuse, R17 ;  /* 0x000000116d117221 */ /* 0x040fe20000010100 */
[-C--:B------:R-:W-:Y:S04]  /*50c0*/  HMMA.16816.F32 R28, R104, R166.reuse, R28 ;  /* 0x000000a6681c723c */ /* 0x080fe8000000181c */
[C---:B------:R-:W-:Y:S02]  /*50d0*/  FADD.FTZ R16, -R109.reuse, R16 ;  /* 0x000000106d107221 */ /* 0x040fe40000010100 */
[C---:B------:R-:W-:Y:S02]  /*50e0*/  FADD.FTZ R19, -R108.reuse, R19 ;  /* 0x000000136c137221 */ /* 0x040fe40000010100 */
[C---:B------:R-:W-:Y:S01]  /*50f0*/  FADD.FTZ R20, -R109.reuse, R20 ;  /* 0x000000146d147221 */ /* 0x040fe20000010100 */
[----:B------:R-:W-:Y:S04]  /*5100*/  HMMA.16816.F32 R32, R100, R166, R32 ;  /* 0x000000a66420723c */ /* 0x000fe80000001820 */
[----:B------:R-:W-:Y:S02]  /*5110*/  FADD.FTZ R21, -R109, R21 ;  /* 0x000000156d157221 */ /* 0x000fe40000010100 */
[C---:B------:R-:W-:Y:S02]  /*5120*/  FADD.FTZ R22, -R108.reuse, R22 ;  /* 0x000000166c167221 */ /* 0x040fe40000010100 */
[----:B------:R-:W-:Y:S04]  /*5130*/  FADD.FTZ R23, -R108, R23 ;  /* 0x000000176c177221 */ /* 0x000fe80000010100 */
[----:B-1----:R-:W-:Y:S02]  /*5140*/  FMUL.FTZ R110, R205, R5 ;  /* 0x00000005cd6e7220 */ /* 0x002fe40000410000 */
[----:B------:R-:W-:Y:S02]  /*5150*/  FMUL.FTZ R111, R204, R6 ;  /* 0x00000006cc6f7220 */ /* 0x000fe40000410000 */
[----:B------:R-:W-:Y:S02]  /*5160*/  FMUL.FTZ R102, R132, R17 ;  /* 0x0000001184667220 */ /* 0x000fe40000410000 */
[----:B------:R-:W-:Y:S02]  /*5170*/  FMUL.FTZ R107, R122, R20 ;  /* 0x000000147a6b7220 */ /* 0x000fe40000410000 */
[----:B------:R-:W-:Y:S01]  /*5180*/  FMUL.FTZ R106, R121, R21 ;  /* 0x00000015796a7220 */ /* 0x000fe20000410000 */
[----:B------:R-:W-:Y:S01]  /*5190*/  MOV R121, R192 ;  /* 0x000000c000797202 */ /* 0x000fe20000000f00 */
[----:B------:R-:W-:Y:S02]  /*51a0*/  FADD.FTZ R6, -R2, R10 ;  /* 0x0000000a02067221 */ /* 0x000fe40000010100 */
[C---:B------:R-:W-:Y:S02]  /*51b0*/  FADD.FTZ R32, -R109.reuse, R32 ;  /* 0x000000206d207221 */ /* 0x040fe40000010100 */
[----:B------:R-:W-:Y:S02]  /*51c0*/  FADD.FTZ R103, -R109, R33 ;  /* 0x000000216d677221 */ /* 0x000fe40000010100 */
[----:B------:R-:W-:Y:S02]  /*51d0*/  FADD.FTZ R33, -R108, R18 ;  /* 0x000000126c217221 */ /* 0x000fe40000010100 */
[----:B------:R-:W-:Y:S02]  /*51e0*/  FMUL.FTZ R18, R212, R7 ;  /* 0x00000007d4127220 */ /* 0x000fe40000410000 */
        /* <DEDUP_REMOVED lines=50> */
[----:B------:R-:W-:Y:S03]  /*5510*/  LEA R4, P1, R2, R186, 0x1 ;  /* 0x000000ba02047211 */ /* 0x000fe600078208ff */
        /* <DEDUP_REMOVED lines=26> */
.L_x_174:
[----:B------:R-:W-:Y:S01]  /*56c0*/  F2FP.PACK_AB R19, R110, R112 ;  /* 0x000000706e13723e */ /* 0x000fe200000000ff */
[----:B------:R-:W-:Y:S01]  /*56d0*/  IMAD.SHL.U32 R0, R179, 0x2, RZ ;  /* 0x00000002b3007824 */ /* 0x000fe200078e00ff */
[----:B------:R-:W-:Y:S01]  /*56e0*/  F2FP.PACK_AB R18, R18, R111 ;  /* 0x0000006f1212723e */ /* 0x000fe200000000ff */
[----:B------:R-:W-:Y:S01]  /*56f0*/  IMAD.SHL.U32 R118, R243, 0x2, RZ ;  /* 0x00000002f3767824 */ /* 0x000fe200078e00ff */
        /* <DEDUP_REMOVED lines=105> */
.L_x_175:
[----:B------:R-:W-:Y:S01]  /*5d90*/  LDSM.16.M88.4 R16, [R171] ;  /* 0x00000000ab10783b */ /* 0x000fe20000000200 */
[--C-:B------:R-:W-:Y:S01]  /*5da0*/  IMAD.IADD R2, R0, 0x1, R128.reuse ;  /* 0x0000000100027824 */ /* 0x100fe200078e0280 */
[----:B------:R-:W-:Y:S01]  /*5db0*/  LEA R193, P0, R229, R120, 0x2 ;  /* 0x00000078e5c17211 */ /* 0x000fe200078010ff */
[----:B------:R-:W-:Y:S01]  /*5dc0*/  IMAD.IADD R116, R171, 0x1, R128 ;  /* 0x00000001ab747824 */ /* 0x000fe200078e0280 */
[----:B------:R-:W2:Y:S01]  /*5dd0*/  LDSM.16.MT88.4 R8, [R0+0x6000] ;  /* 0x006000000008783b */ /* 0x000ea20000004200 */
[----:B------:R-:W-:Y:S01]  /*5de0*/  IMAD.IADD R117, R128, 0x1, R172 ;  /* 0x0000000180757824 */ /* 0x000fe200078e02ac */
[----:B------:R-:W-:Y:S01]  /*5df0*/  LEA.HI.X.SX32 R192, R229, R121, 0x2, P0 ;  /* 0x00000079e5c07211 */ /* 0x000fe200000f16ff */
[----:B------:R-:W-:Y:S01]  /*5e00*/  IMAD.MOV.U32 R119, RZ, RZ, c[0x0][0x22c] ;  /* 0x00008b00ff777624 */ /* 0x000fe200078e00ff */
[----:B------:R-:W3:Y:S01]  /*5e10*/  LDSM.16.MT88.4 R20, [R2+0x6000] ;  /* 0x006000000214783b */ /* 0x000ee20000004200 */
[----:B------:R-:W-:Y:S02]  /*5e20*/  IMAD.MOV.U32 R124, RZ, RZ, c[0x0][0x22c] ;  /* 0x00008b00ff7c7624 */ /* 0x000fe400078e00ff */
[----:B------:R-:W-:Y:S01]  /*5e30*/  IMAD R119, R119, c[0x0][0x1c0], RZ ;  /* 0x0000700077777a24 */ /* 0x000fe200078e02ff */
[----:B------:R-:W-:Y:S01]  /*5e40*/  LDSM.16.M88.4 R24, [R172] ;  /* 0x00000000ac18783b */ /* 0x000fe20000000200 */
[----:B------:R-:W-:Y:S02]  /*5e50*/  IMAD R124, R124, c[0x0][0x1c0], RZ ;  /* 0x000070007c7c7a24 */ /* 0x000fe400078e02ff */
[----:B------:R-:W-:Y:S01]  /*5e60*/  IMAD R119, R119, 0x18, RZ ;  /* 0x0000001877777824 */ /* 0x000fe200078e02ff */
[----:B------:R-:W4:Y:S01]  /*5e70*/  LDSM.16.MT88.4 R28, [R0+0x6800] ;  /* 0x00680000001c783b */ /* 0x000f220000004200 */
[----:B------:R-:W-:Y:S02]  /*5e80*/  IMAD.SHL.U32 R124, R124, 0x20, RZ ;  /* 0x000000207c7c7824 */ /* 0x000fe400078e00ff */
[----:B------:R-:W-:Y:S01]  /*5e90*/  IMAD.MOV.U32 R123, RZ, RZ, c[0x0][0x22c] ;  /* 0x00008b00ff7b7624 */ /* 0x000fe200078e00ff */
[----:B------:R-:W1:Y:S01]  /*5ea0*/  LDSM.16.MT88.4 R32, [R2+0x6800] ;  /* 0x006800000220783b */ /* 0x000e620000004200 */
[----:B------:R-:W-:Y:S02]  /*5eb0*/  IMAD.MOV.U32 R122, RZ, RZ, c[0x0][0x22c] ;  /* 0x00008b00ff7a7624 */ /* 0x000fe400078e00ff */
[----:B------:R-:W-:Y:S01]  /*5ec0*/  IMAD R123, R123, c[0x0][0x1c0], RZ ;  /* 0x000070007b7b7a24 */ /* 0x000fe200078e02ff */
[----:B------:R-:W-:Y:S01]  /*5ed0*/  LDSM.16.MT88.4 R104, [R0+0x7000] ;  /* 0x007000000068783b */ /* 0x000fe20000004200 */
[----:B------:R-:W-:Y:S02]  /*5ee0*/  IMAD R122, R122, c[0x0][0x1c0], RZ ;  /* 0x000070007a7a7a24 */ /* 0x000fe400078e02ff */
[----:B------:R-:W-:Y:S01]  /*5ef0*/  IMAD R123, R123, 0x28, RZ ;  /* 0x000000287b7b7824 */ /* 0x000fe200078e02ff */
[----:B------:R-:W1:Y:S01]  /*5f00*/  LDSM.16.M88.4 R100, [R116] ;  /* 0x000000007464783b */ /* 0x000e620000000200 */
[----:B------:R-:W-:Y:S03]  /*5f10*/  IMAD R122, R122, 0x30, RZ ;  /* 0x000000307a7a7824 */ /* 0x000fe600078e02ff */
        /* <DEDUP_REMOVED lines=73> */
[-C--:B---3--:R-:W-:Y:S01]  /*63b0*/  LEA.HI.X.SX32 R5, R119, R21.reuse, 0x2, P0 ;  /* 0x0000001577057211 */ /* 0x088fe200000f16ff */
[----:B------:R-:W-:Y:S01]  /*63c0*/  IMAD.MOV.U32 R119, RZ, RZ, c[0x0][0x22c] ;  /* 0x00008b00ff777624 */ /* 0x000fe200078e00ff */
[CC--:B----4-:R-:W-:Y:S03]  /*63d0*/  LEA R6, P1, R122.reuse, R20.reuse, 0x2 ;  /* 0x000000147a067211 */ /* 0x0d0fe600078210ff */
[----:B------:R1:W-:Y:S01]  /*63e0*/  RED.E.ADD.F32.FTZ.RN.STRONG.GPU [R4.64], R7 ;  /* 0x000000070400798e */ /* 0x0003e2000c10e786 */
[----:B------:R-:W-:Y:S03]  /*63f0*/  IMAD R119, R119, c[0x0][0x1c0], RZ ;  /* 0x0000700077777a24 */ /* 0x000fe600078e02ff */
[----:B------:R2:W-:Y:S01]  /*6400*/  RED.E.ADD.F32.FTZ.RN.STRONG.GPU [R26.64], R8 ;  /* 0x000000081a00798e */ /* 0x0005e2000c10e786 */
[----:B------:R-:W-:Y:S03]  /*6410*/  IMAD R119, R119, 0x38, RZ ;  /* 0x0000003877777824 */ /* 0x000fe600078e02ff */
[----:B------:R3:W-:Y:S02]  /*6420*/  RED.E.ADD.F32.FTZ.RN.STRONG.GPU [R22.64], R9 ;  /* 0x000000091600798e */ /* 0x0007e4000c10e786 */
[CC--:B-1----:R-:W-:Y:S02]  /*6430*/  LEA R4, P0, R119.reuse, R20.reuse, 0x2 ;  /* 0x0000001477047211 */ /* 0x0c2fe400078010ff */
[-C--:B------:R-:W-:Y:S02]  /*6440*/  LEA.HI.X.SX32 R7, R122, R21.reuse, 0x2, P1 ;  /* 0x000000157a077211 */ /* 0x080fe400008f16ff */
[-C--:B------:R-:W-:Y:S01]  /*6450*/  LEA.HI.X.SX32 R5, R119, R21.reuse, 0x2, P0 ;  /* 0x0000001577057211 */ /* 0x080fe200000f16ff */
[----:B------:R-:W-:Y:S01]  /*6460*/  IMAD.IADD R119, R231, 0x1, R241 ;  /* 0x00000001e7777824 */ /* 0x000fe200078e02f1 */
[CC--:B--2---:R-:W-:Y:S01]  /*6470*/  LEA R26, P0, R244.reuse, R20.reuse, 0x2 ;  /* 0x00000014f41a7211 */ /* 0x0c4fe200078010ff */
[----:B------:R1:W-:Y:S01]  /*6480*/  RED.E.ADD.F32.FTZ.RN.STRONG.GPU [R6.64], R10 ;  /* 0x0000000a0600798e */ /* 0x0003e2000c10e786 */
[CC--:B---3--:R-:W-:Y:S02]  /*6490*/  LEA R22, P5, R241.reuse, R20.reuse, 0x2 ;  /* 0x00000014f1167211 */ /* 0x0c8fe400078a10ff */
        /* <DEDUP_REMOVED lines=76> */
[----:B------:R-:W2:Y:S04]  /*6960*/  LDL R105, [R1+0x4] ;  /* 0x0000040001697983 */ /* 0x000ea80000100800 */
[----:B------:R-:W3:Y:S04]  /*6970*/  LDL R106, [R1+0x8] ;  /* 0x00000800016a7983 */ /* 0x000ee80000100800 */
[----:B------:R-:W4:Y:S01]  /*6980*/  LDL R104, [R1] ;  /* 0x0000000001687983 */ /* 0x000f220000100800 */
[----:B------:R-:W-:-:S02]  /*6990*/  FMUL.FTZ R68, R68, c[0x0][0x2e0] ;  /* 0x0000b80044447a20 */ /* 0x000fc40000410000 */
[----:B------:R-:W-:Y:S02]  /*69a0*/  FMUL.FTZ R17, R69, c[0x0][0x2e0] ;  /* 0x0000b80045117a20 */ /* 0x000fe40000410000 */
[----:B------:R-:W-:Y:S02]  /*69b0*/  FMUL.FTZ R70, R70, c[0x0][0x2e0] ;  /* 0x0000b80046467a20 */ /* 0x000fe40000410000 */
[----:B------:R-:W-:Y:S02]  /*69c0*/  FMUL.FTZ R16, R71, c[0x0][0x2e0] ;  /* 0x0000b80047107a20 */ /* 0x000fe40000410000 */
[----:B------:R-:W-:Y:S02]  /*69d0*/  FMUL.FTZ R80, R80, c[0x0][0x2e0] ;  /* 0x0000b80050507a20 */ /* 0x000fe40000410000 */
[----:B------:R-:W-:Y:S02]  /*69e0*/  FMUL.FTZ R13, R81, c[0x0][0x2e0] ;  /* 0x0000b800510d7a20 */ /* 0x000fe40000410000 */
[----:B------:R-:W-:-:S02]  /*69f0*/  FMUL.FTZ R82, R82, c[0x0][0x2e0] ;  /* 0x0000b80052527a20 */ /* 0x000fc40000410000 */
[----:B------:R-:W-:Y:S02]  /*6a00*/  FMUL.FTZ R12, R83, c[0x0][0x2e0] ;  /* 0x0000b800530c7a20 */ /* 0x000fe40000410000 */
[----:B------:R-:W-:Y:S02]  /*6a10*/  FMUL.FTZ R72, R72, c[0x0][0x2e0] ;  /* 0x0000b80048487a20 */ /* 0x000fe40000410000 */
[----:B------:R-:W-:Y:S02]  /*6a20*/  FMUL.FTZ R15, R73, c[0x0][0x2e0] ;  /* 0x0000b800490f7a20 */ /* 0x000fe40000410000 */
[----:B------:R-:W-:Y:S02]  /*6a30*/  FMUL.FTZ R74, R74, c[0x0][0x2e0] ;  /* 0x0000b8004a4a7a20 */ /* 0x000fe40000410000 */
[----:B------:R-:W-:Y:S01]  /*6a40*/  FMUL.FTZ R14, R75, c[0x0][0x2e0] ;  /* 0x0000b8004b0e7a20 */ /* 0x000fe20000410000 */
[----:B------:R-:W-:Y:S01]  /*6a50*/  F2FP.PACK_AB R17, R17, R68 ;  /* 0x000000441111723e */ /* 0x000fe200000000ff */
[----:B------:R-:W-:Y:S01]  /*6a60*/  BAR.SYNC.DEFER_BLOCKING 0x0 ;  /* 0x0000000000007b1d */ /* 0x000fe20000010000 */
[----:B------:R-:W-:Y:S01]  /*6a70*/  FMUL.FTZ R76, R76, c[0x0][0x2e0] ;  /* 0x0000b8004c4c7a20 */ /* 0x000fe20000410000 */
[----:B------:R-:W-:Y:S01]  /*6a80*/  F2FP.PACK_AB R16, R16, R70 ;  /* 0x000000461010723e */ /* 0x000fe200000000ff */
[----:B------:R-:W-:Y:S01]  /*6a90*/  FMUL.FTZ R11, R77, c[0x0][0x2e0] ;  /* 0x0000b8004d0b7a20 */ /* 0x000fe20000410000 */
[----:B------:R-:W-:Y:S01]  /*6aa0*/  F2FP.PACK_AB R13, R13, R80 ;  /* 0x000000500d0d723e */ /* 0x000fe200000000ff */
[----:B------:R-:W-:-:S02]  /*6ab0*/  FMUL.FTZ R78, R78, c[0x0][0x2e0] ;  /* 0x0000b8004e4e7a20 */ /* 0x000fc40000410000 */
[----:B------:R-:W-:Y:S01]  /*6ac0*/  FMUL.FTZ R10, R79, c[0x0][0x2e0] ;  /* 0x0000b8004f0a7a20 */ /* 0x000fe20000410000 */
[----:B------:R-:W-:Y:S01]  /*6ad0*/  F2FP.PACK_AB R12, R12, R82 ;  /* 0x000000520c0c723e */ /* 0x000fe200000000ff */
[----:B------:R-:W-:Y:S02]  /*6ae0*/  FMUL.FTZ R84, R84, c[0x0][0x2e0] ;  /* 0x0000b80054547a20 */ /* 0x000fe40000410000 */
[----:B------:R-:W-:Y:S02]  /*6af0*/  FMUL.FTZ R9, R85, c[0x0][0x2e0] ;  /* 0x0000b80055097a20 */ /* 0x000fe40000410000 */
[----:B------:R-:W-:Y:S02]  /*6b00*/  FMUL.FTZ R86, R86, c[0x0][0x2e0] ;  /* 0x0000b80056567a20 */ /* 0x000fe40000410000 */
[----:B------:R-:W-:Y:S01]  /*6b10*/  FMUL.FTZ R8, R87, c[0x0][0x2e0] ;  /* 0x0000b80057087a20 */ /* 0x000fe20000410000 */
[----:B------:R-:W-:Y:S01]  /*6b20*/  F2FP.PACK_AB R15, R15, R72 ;  /* 0x000000480f0f723e */ /* 0x000fe200000000ff */
[----:B------:R-:W-:Y:S01]  /*6b30*/  FMUL.FTZ R96, R96, c[0x0][0x2e0] ;  /* 0x0000b80060607a20 */ /* 0x000fe20000410000 */
[----:B------:R-:W-:Y:S01]  /*6b40*/  F2FP.PACK_AB R14, R14, R74 ;  /* 0x0000004a0e0e723e */ /* 0x000fe200000000ff */
[----:B------:R-:W-:Y:S01]  /*6b50*/  FMUL.FTZ R5, R97, c[0x0][0x2e0] ;  /* 0x0000b80061057a20 */ /* 0x000fe20000410000 */
[----:B------:R-:W-:Y:S01]  /*6b60*/  F2FP.PACK_AB R11, R11, R76 ;  /* 0x0000004c0b0b723e */ /* 0x000fe200000000ff */
[----:B------:R-:W-:-:S02]  /*6b70*/  FMUL.FTZ R98, R98, c[0x0][0x2e0] ;  /* 0x0000b80062627a20 */ /* 0x000fc40000410000 */
[----:B------:R-:W-:Y:S01]  /*6b80*/  FMUL.FTZ R4, R99, c[0x0][0x2e0] ;  /* 0x0000b80063047a20 */ /* 0x000fe20000410000 */
[----:B------:R-:W-:Y:S01]  /*6b90*/  F2FP.PACK_AB R10, R10, R78 ;  /* 0x0000004e0a0a723e */ /* 0x000fe200000000ff */
[----:B------:R-:W-:Y:S01]  /*6ba0*/  FMUL.FTZ R88, R88, c[0x0][0x2e0] ;  /* 0x0000b80058587a20 */ /* 0x000fe20000410000 */
[----:B------:R-:W-:Y:S01]  /*6bb0*/  STS [R251], R17 ;  /* 0x00000011fb007388 */ /* 0x000fe20000000800 */
[----:B------:R-:W-:Y:S02]  /*6bc0*/  FMUL.FTZ R7, R89, c[0x0][0x2e0] ;  /* 0x0000b80059077a20 */ /* 0x000fe40000410000 */
[----:B------:R-:W-:Y:S01]  /*6bd0*/  FMUL.FTZ R90, R90, c[0x0][0x2e0] ;  /* 0x0000b8005a5a7a20 */ /* 0x000fe20000410000 */
[----:B------:R-:W-:Y:S01]  /*6be0*/  STS [R251+0x400], R16 ;  /* 0x00040010fb007388 */ /* 0x000fe20000000800 */
        /* <DEDUP_REMOVED lines=8> */
[----:B------:R-:W-:Y:S02]  /*6c70*/  F2FP.PACK_AB R4, R4, R98 ;  /* 0x000000620404723e */ /* 0x000fe400000000ff */
[----:B------:R-:W-:Y:S02]  /*6c80*/  F2FP.PACK_AB R7, R7, R88 ;  /* 0x000000580707723e */ /* 0x000fe400000000ff */
[----:B------:R-:W-:Y:S02]  /*6c90*/  F2FP.PACK_AB R6, R6, R90 ;  /* 0x0000005a0606723e */ /* 0x000fe400000000ff */
[----:B------:R-:W-:Y:S02]  /*6ca0*/  F2FP.PACK_AB R2, R2, R92 ;  /* 0x0000005c0202723e */ /* 0x000fe400000000ff */
[----:B------:R-:W-:Y:S02]  /*6cb0*/  F2FP.PACK_AB R0, R0, R94 ;  /* 0x0000005e0000723e */ /* 0x000fe400000000ff */
[----:B------:R-:W-:-:S02]  /*6cc0*/  F2FP.PACK_AB R36, R37, R36 ;  /* 0x000000242524723e */ /* 0x000fc400000000ff */
        /* <DEDUP_REMOVED lines=15> */
[----:B------:R-:W-:Y:S01]  /*6dc0*/  ISETP.NE.AND P0, PT, R248, -0x1, PT ;  /* 0xfffffffff800780c */ /* 0x000fe20003f05270 */
[----:B--2---:R-:W-:Y:S04]  /*6dd0*/  STS [R105], R13 ;  /* 0x0000000d69007388 */ /* 0x004fe80000000800 */
[----:B---3--:R-:W-:Y:S04]  /*6de0*/  STS [R106], R12 ;  /* 0x0000000c6a007388 */ /* 0x008fe80000000800 */
[----:B------:R-:W-:Y:S04]  /*6df0*/  STS [R251+0x2000], R15 ;  /* 0x0020000ffb007388 */ /* 0x000fe80000000800 */
[----:B------:R-:W-:Y:S04]  /*6e00*/  STS [R251+0x2400], R14 ;  /* 0x0024000efb007388 */ /* 0x000fe80000000800 */
[----:B------:R-:W-:Y:S04]  /*6e10*/  STS [R105+0x2000], R11 ;  /* 0x0020000b69007388 */ /* 0x000fe80000000800 */
[----:B------:R-:W-:Y:S04]  /*6e20*/  STS [R105+0x2400], R10 ;  /* 0x0024000a69007388 */ /* 0x000fe80000000800 */
[----:B------:R-:W-:Y:S04]  /*6e30*/  STS [R252], R9 ;  /* 0x00000009fc007388 */ /* 0x000fe80000000800 */
[----:B------:R-:W-:Y:S04]  /*6e40*/  STS [R252+0x400], R8 ;  /* 0x00040008fc007388 */ /* 0x000fe80000000800 */
[----:B----4-:R-:W-:Y:S04]  /*6e50*/  STS [R104], R5 ;  /* 0x0000000568007388 */ /* 0x010fe80000000800 */
[----:B------:R-:W-:Y:S04]  /*6e60*/  STS [R104+0x400], R4 ;  /* 0x0004000468007388 */ /* 0x000fe80000000800 */
[----:B------:R-:W-:Y:S04]  /*6e70*/  STS [R252+0x2000], R7 ;  /* 0x00200007fc007388 */ /* 0x000fe80000000800 */
[----:B------:R-:W-:Y:S04]  /*6e80*/  STS [R252+0x2400], R6 ;  /* 0x00240006fc007388 */ /* 0x000fe80000000800 */
[----:B------:R-:W-:Y:S04]  /*6e90*/  STS [R104+0x2000], R2 ;  /* 0x0020000268007388 */ /* 0x000fe80000000800 */
[----:B------:R1:W-:Y:S04]  /*6ea0*/  STS [R104+0x2400], R0 ;  /* 0x0024000068007388 */ /* 0x0003e80000000800 */
        /* <DEDUP_REMOVED lines=15> */
[----:B------:R2:W-:Y:S01]  /*6fa0*/  STS [R104+0x6400], R62 ;  /* 0x0064003e68007388 */ /* 0x0005e20000000800 */
[----:B-1----:R-:W-:-:S05]  /*6fb0*/  @P0 IADD3 R0, R232, R248, RZ ;  /* 0x000000f8e8000210 */ /* 0x002fca0007ffe0ff */
[C---:B------:R-:W-:Y:S01]  /*6fc0*/  @P0 IMAD.WIDE.U32 R4, R0.reuse, c[0x0][0x3a0], RZ ;  /* 0x0000e80000040a25 */ /* 0x040fe200078e00ff */
[----:B--2---:R-:W1:Y:S03]  /*6fd0*/  S2R R104, SR_CTAID.Y ;  /* 0x0000000000687919 */ /* 0x004e660000002600 */
[----:B------:R-:W-:Y:S01]  /*6fe0*/  @P0 IMAD R8, R0, c[0x0][0x3a4], R5 ;  /* 0x0000e90000080a24 */ /* 0x000fe200078e0205 */
[----:B------:R-:W-:Y:S02]  /*6ff0*/  @P0 MOV R2, R4 ;  /* 0x0000000400020202 */ /* 0x000fe40000000f00 */
[----:B-1----:R-:W-:Y:S01]  /*7000*/  SHF.R.S32.HI R6, RZ, 0x1f, R104 ;  /* 0x0000001fff067819 */ /* 0x002fe20000011468 */
        /* <DEDUP_REMOVED lines=11> */
.L_x_177:
        /* <DEDUP_REMOVED lines=15> */
.L_x_178:
[----:B------:R-:W-:Y:S01]  /*71b0*/  BAR.SYNC.DEFER_BLOCKING 0x0 ;  /* 0x0000000000007b1d */ /* 0x000fe20000010000 */
[----:B------:R-:W-:Y:S01]  /*71c0*/  SHF.R.S32.HI R14, RZ, 0x1f, R242 ;  /* 0x0000001fff0e7819 */ /* 0x000fe200000114f2 */
[--C-:B------:R-:W-:Y:S01]  /*71d0*/  IMAD.MOV.U32 R6, RZ, RZ, R210.reuse ;  /* 0x000000ffff067224 */ /* 0x100fe200078e00d2 */
[----:B------:R-:W-:Y:S01]  /*71e0*/  SHF.R.S32.HI R7, RZ, 0x1f, R210 ;  /* 0x0000001fff077819 */ /* 0x000fe200000114d2 */
[----:B------:R-:W-:Y:S01]  /*71f0*/  IMAD R13, R233, -0x80, R194 ;  /* 0xffffff80e90d7824 */ /* 0x000fe200078e02c2 */
[----:B------:R-:W-:Y:S01]  /*7200*/  ISETP.GE.AND P1, PT, R210, c[0x0][0x220], PT ;  /* 0x00008800d2007a0c */ /* 0x000fe20003f26270 */
[----:B------:R-:W-:Y:S01]  /*7210*/  IMAD R0, R14, c[0x0][0x3a0], RZ ;  /* 0x0000e8000e007a24 */ /* 0x000fe200078e02ff */
[----:B------:R-:W-:Y:S01]  /*7220*/  SHF.R.S32.HI R15, RZ, 0x1f, R234 ;  /* 0x0000001fff0f7819 */ /* 0x000fe200000114ea */
[C---:B------:R-:W-:Y:S01]  /*7230*/  IMAD.WIDE.U32 R4, R242.reuse, c[0x0][0x3a0], R6 ;  /* 0x0000e800f2047a25 */ /* 0x040fe200078e0006 */
[----:B------:R-:W-:Y:S01]  /*7240*/  ISETP.GE.OR P4, PT, R225, R13, P1 ;  /* 0x0000000de100720c */ /* 0x000fe20000f86670 */
[----:B------:R-:W-:Y:S01]  /*7250*/  BSSY B0, `(.L_x_179) ;  /* 0x000001b000007945 */ /* 0x000fe20003800000 */
[----:B------:R-:W-:Y:S01]  /*7260*/  SHF.R.S32.HI R26, RZ, 0x1f, R225 ;  /* 0x0000001fff1a7819 */ /* 0x000fe200000114e1 */
[----:B------:R-:W-:Y:S01]  /*7270*/  IMAD R0, R242, c[0x0][0x3a4], R0 ;  /* 0x0000e900f2007a24 */ /* 0x000fe200078e0200 */
[----:B------:R-:W-:-:S04]  /*7280*/  IADD3 R4, P0, R2, R4, RZ ;  /* 0x0000000402047210 */ /* 0x000fc80007f1e0ff */
[----:B------:R-:W-:Y:S01]  /*7290*/  IADD3.X R5, R8, R5, R0, P0, !PT ;  /* 0x0000000508057210 */ /* 0x000fe200007fe400 */
[----:B------:R-:W-:-:S04]  /*72a0*/  IMAD R0, R15, c[0x0][0x3b8], RZ ;  /* 0x0000ee000f007a24 */ /* 0x000fc800078e02ff */
[C---:B------:R-:W-:Y:S01]  /*72b0*/  IMAD R0, R234.reuse, c[0x0][0x3bc], R0 ;  /* 0x0000ef00ea007a24 */ /* 0x040fe200078e0200 */
[----:B------:R1:W2:Y:S01]  /*72c0*/  LDS.128 R16, [R118+0x7000] ;  /* 0x0070000076107984 */ /* 0x0002a20000000c00 */
[----:B------:R-:W-:-:S03]  /*72d0*/  IMAD.WIDE.U32 R4, R234, c[0x0][0x3b8], R4 ;  /* 0x0000ee00ea047a25 */ /* 0x000fc600078e0004 */
[----:B------:R1:W3:Y:S02]  /*72e0*/  LDS.128 R20, [R118+0x8000] ;  /* 0x0080000076147984 */ /* 0x0002e40000000c00 */
[----:B------:R-:W-:Y:S02]  /*72f0*/  IADD3 R12, R0, R5, RZ ;  /* 0x00000005000c7210 */ /* 0x000fe40007ffe0ff */
[----:B------:R1:W4:Y:S04]  /*7300*/  LDS.128 R28, [R118+0x9000] ;  /* 0x00900000761c7984 */ /* 0x0003280000000c00 */
[----:B------:R1:W1:Y:S04]  /*7310*/  LDS.128 R32, [R118+0xa000] ;  /* 0x00a0000076207984 */ /* 0x0002680000000c00 */
[----:B------:R1:W1:Y:S04]  /*7320*/  LDS.128 R36, [R118+0xb000] ;  /* 0x00b0000076247984 */ /* 0x0002680000000c00 */
[----:B------:R1:W1:Y:S04]  /*7330*/  LDS.128 R40, [R118+0xc000] ;  /* 0x00c0000076287984 */ /* 0x0002680000000c00 */
[----:B------:R1:W1:Y:S01]  /*7340*/  LDS.128 R44, [R118+0xd000] ;  /* 0x00d00000762c7984 */ /* 0x0002620000000c00 */
[----:B------:R-:W-:Y:S05]  /*7350*/  @P4 BRA `(.L_x_180) ;  /* 0x000000a000004947 */ /* 0x000fea0003800000 */
[----:B-1----:R-:W1:Y:S01]  /*7360*/  LDS.128 R116, [R118+0x6000] ;  /* 0x0060000076747984 */ /* 0x002e620000000c00 */
        /* <DEDUP_REMOVED lines=8> */
[----:B-1----:R1:W-:Y:S04]  /*73f0*/  STG.E.128 [R10.64], R116 ;  /* 0x000000740a007986 */ /* 0x0023e8000c101d06 */
.L_x_180:
[----:B------:R-:W-:Y:S05]  /*7400*/  BSYNC B0 ;  /* 0x0000000000007941 */ /* 0x000fea0003800000 */
.L_x_179:
        /* <DEDUP_REMOVED lines=14> */
[----:B--2---:R1:W-:Y:S02]  /*74f0*/  STG.E.128 [R10.64], R16 ;  /* 0x000000100a007986 */ /* 0x0043e4000c101d06 */
.L_x_182:
[----:B------:R-:W-:Y:S05]  /*7500*/  BSYNC B0 ;  /* 0x0000000000007941 */ /* 0x000fea0003800000 */
.L_x_181:
        /* <DEDUP_REMOVED lines=14> */
[----:B---3--:R1:W-:Y:S02]  /*75f0*/  STG.E.128 [R10.64], R20 ;  /* 0x000000140a007986 */ /* 0x0083e4000c101d06 */
.L_x_184:
[----:B------:R-:W-:Y:S05]  /*7600*/  BSYNC B0 ;  /* 0x0000000000007941 */ /* 0x000fea0003800000 */
.L_x_183:
        /* <DEDUP_REMOVED lines=13> */
[----:B----4-:R4:W-:Y:S02]  /*76e0*/  STG.E.128 [R4.64], R28 ;  /* 0x0000001c04007986 */ /* 0x0109e4000c101d06 */
.L_x_186:
[----:B------:R-:W-:Y:S05]  /*76f0*/  BSYNC B0 ;  /* 0x0000000000007941 */ /* 0x000fea0003800000 */
.L_x_185:
[----:B------:R-:W-:Y:S01]  /*7700*/  IMAD.WIDE.U32 R6, R242, c[0x0][0x3a8], R6 ;  /* 0x0000ea00f2067a25 */ /* 0x000fe200078e0006 */
[----:B------:R-:W-:Y:S03]  /*7710*/  BSSY B0, `(.L_x_187) ;  /* 0x0000013000007945 */ /* 0x000fe60003800000 */
[----:B------:R-:W-:Y:S01]  /*7720*/  IMAD R0, R14, c[0x0][0x3a8], RZ ;  /* 0x0000ea000e007a24 */ /* 0x000fe200078e02ff */
[----:B----4-:R-:W-:-:S03]  /*7730*/  IADD3 R4, P0, R24, R6, RZ ;  /* 0x0000000618047210 */ /* 0x010fc60007f1e0ff */
[----:B------:R-:W-:Y:S02]  /*7740*/  IMAD R2, R242, c[0x0][0x3ac], R0 ;  /* 0x0000eb00f2027a24 */ /* 0x000fe400078e0200 */
[----:B------:R-:W-:-:S03]  /*7750*/  IMAD R0, R15, c[0x0][0x3c0], RZ ;  /* 0x0000f0000f007a24 */ /* 0x000fc600078e02ff */
[----:B------:R-:W-:Y:S01]  /*7760*/  IADD3.X R5, R25, R7, R2, P0, !PT ;  /* 0x0000000719057210 */ /* 0x000fe200007fe402 */
[----:B------:R-:W-:-:S04]  /*7770*/  IMAD R0, R234, c[0x0][0x3c4], R0 ;  /* 0x0000f100ea007a24 */ /* 0x000fc800078e0200 */
[----:B------:R-:W-:-:S05]  /*7780*/  IMAD.WIDE.U32 R4, R234, c[0x0][0x3c0], R4 ;  /* 0x0000f000ea047a25 */ /* 0x000fca00078e0004 */
[----:B-1----:R-:W-:Y:S01]  /*7790*/  IADD3 R10, R0, R5, RZ ;  /* 0x00000005000a7210 */ /* 0x002fe20007ffe0ff */
        /* <DEDUP_REMOVED lines=10> */
.L_x_188:
[----:B------:R-:W-:Y:S05]  /*7840*/  BSYNC B0 ;  /* 0x0000000000007941 */ /* 0x000fea0003800000 */
.L_x_187:
        /* <DEDUP_REMOVED lines=13> */
.L_x_190:
[----:B------:R-:W-:Y:S05]  /*7920*/  BSYNC B0 ;  /* 0x0000000000007941 */ /* 0x000fea0003800000 */
.L_x_189:
        /* <DEDUP_REMOVED lines=13> */
.L_x_192:
[----:B------:R-:W-:Y:S05]  /*7a00*/  BSYNC B0 ;  /* 0x0000000000007941 */ /* 0x000fea0003800000 */
.L_x_191:
        /* <DEDUP_REMOVED lines=11> */
.L_x_149:
[----:B------:R-:W-:Y:S05]  /*7ac0*/  BSYNC B1 ;  /* 0x0000000000017941 */ /* 0x000fea0003800000 */
.L_x_127:
        /* <DEDUP_REMOVED lines=9> */
.L_x_193:
[----:B------:R-:W-:Y:S05]  /*7b60*/  EXIT ;  /* 0x000000000000794d */ /* 0x000fea0003800000 */
.L_x_195:
        /* <DEDUP_REMOVED lines=9> */
.L_x_1254:


//--------------------- .text._ZN5flash44flash_bwd_dq_dk_dv_loop_seqk_parallel_kernelI23Flash_bwd_kernel_traitsILi64ELi128ELi128ELi8ELi4ELi4ELi4ELb0ELb0EN7cutlass6half_tE19Flash_kernel_traitsILi64ELi128ELi128ELi8ES3_EELb0ELb1ELb0ELb0ELb0ELb0ELb0EEEvNS_16Flash_bwd_paramsE --------------------------
	.section	.text._ZN5flash44flash_bwd_dq_dk_dv_loop_seqk_parallel_kernelI23Flash_bwd_kernel_traitsILi64ELi128ELi128ELi8ELi4ELi4ELi4ELb0ELb0EN7cutlass6half_tE19Flash_kernel_traitsILi64ELi128ELi128ELi8ES3_EELb0ELb1ELb0ELb0ELb0ELb0ELb0EEEvNS_16Flash_bwd_paramsE,"ax",@progbits
	.sectioninfo	@"SHI_REGISTERS=255"
	.align	128
        .global         _ZN5flash44flash_bwd_dq_dk_dv_loop_seqk_parallel_kernelI23Flash_bwd_kernel_traitsILi64ELi128ELi128ELi8ELi4ELi4ELi4ELb0ELb0EN7cutlass6half_tE19Flash_kernel_traitsILi64ELi128ELi128ELi8ES3_EELb0ELb1ELb0ELb0ELb0ELb0ELb0EEEvNS_16Flash_bwd_paramsE
        .type           _ZN5flash44flash_bwd_dq_dk_dv_loop_seqk_parallel_kernelI23Flash_bwd_kernel_traitsILi64ELi128ELi128ELi8ELi4ELi4ELi4ELb0ELb0EN7cutlass6half_tE19Flash_kernel_traitsILi64ELi128ELi128ELi8ES3_EELb0ELb1ELb0ELb0ELb0ELb0ELb0EEEvNS_16Flash_bwd_paramsE,@function
        .size           _ZN5flash44flash_bwd_dq_dk_dv_loop_seqk_parallel_kernelI23Flash_bwd_kernel_traitsILi64ELi128ELi128ELi8ELi4ELi4ELi4ELb0ELb0EN7cutlass6half_tE19Flash_kernel_traitsILi64ELi128ELi128ELi8ES3_EELb0ELb1ELb0ELb0ELb0ELb0ELb0EEEvNS_16Flash_bwd_paramsE,(.L_x_1255 - _ZN5flash44flash_bwd_dq_dk_dv_loop_seqk_parallel_kernelI23Flash_bwd_kernel_traitsILi64ELi128ELi128ELi8ELi4ELi4ELi4ELb0ELb0EN7cutlass6half_tE19Flash_kernel_traitsILi64ELi128ELi128ELi8ES3_EELb0ELb1ELb0ELb0ELb0ELb0ELb0EEEvNS_16Flash_bwd_paramsE)
        .other          _ZN5flash44flash_bwd_dq_dk_dv_loop_seqk_parallel_kernelI23Flash_bwd_kernel_traitsILi64ELi128ELi128ELi8ELi4ELi4ELi4ELb0ELb0EN7cutlass6half_tE19Flash_kernel_traitsILi64ELi128ELi128ELi8ES3_EELb0ELb1ELb0ELb0ELb0ELb0ELb0EEEvNS_16Flash_bwd_paramsE,@"STO_CUDA_ENTRY STV_DEFAULT"
_ZN5flash44flash_bwd_dq_dk_dv_loop_seqk_parallel_kernelI23Flash_bwd_kernel_traitsILi64ELi128ELi128ELi8ELi4ELi4ELi4ELb0ELb0EN7cutlass6half_tE19Flash_kernel_traitsILi64ELi128ELi128ELi8ES3_EELb0ELb1ELb0ELb0ELb0ELb0ELb0EEEvNS_16Flash_bwd_paramsE:
.text._ZN5flash44flash_bwd_dq_dk_dv_loop_seqk_parallel_kernelI23Flash_bwd_kernel_traitsILi64ELi128ELi128ELi8ELi4ELi4ELi4ELb0ELb0EN7cutlass6half_tE19Flash_kernel_traitsILi64ELi128ELi128ELi8ES3_EELb0ELb1ELb0ELb0ELb0ELb0ELb0EEEvNS_16Flash_bwd_paramsE:
[----:B------:R-:W-:Y:S02]  /*0000*/  MOV R1, c[0x0][0x28] ;  /* 0x00000a0000017a02 */ /* 0x000fe40000000f00 */
[----:B------:R-:W1:Y:S01]  /*0010*/  S2UR UR16, SR_CTAID.X ;  /* 0x00000000001079c3 */ /* 0x000e620000002500 */
[----:B------:R-:W-:Y:S01]  /*0020*/  ULDC UR4, c[0x0][0x218] ;  /* 0x0000860000047ab9 */ /* 0x000fe20000000800 */
[----:B------:R-:W-:Y:S01]  /*0030*/  IADD3 R1, R1, -0x70, RZ ;  /* 0xffffff9001017810 */ /* 0x000fe20007ffe0ff */
[----:B------:R-:W-:-:S04]  /*0040*/  UIADD3 UR5, UR4, 0x7f, URZ ;  /* 0x0000007f04057890 */ /* 0x000fc8000fffe03f */
[----:B------:R-:W-:-:S04]  /*0050*/  USHF.R.S32.HI UR4, URZ, 0x1f, UR5 ;  /* 0x0000001f3f047899 */ /* 0x000fc80008011405 */
[----:B------:R-:W-:-:S04]  /*0060*/  ULEA.HI UR4, UR4, UR5, URZ, 0x7 ;  /* 0x0000000504047291 */ /* 0x000fc8000f8f383f */
[----:B------:R-:W-:-:S04]  /*0070*/  USHF.R.S32.HI UR4, URZ, 0x7, UR4 ;  /* 0x000000073f047899 */ /* 0x000fc80008011404 */
[----:B-1----:R-:W-:-:S06]  /*0080*/  UISETP.GE.AND UP0, UPT, UR16, UR4, UPT ;  /* 0x000000041000728c */ /* 0x002fcc000bf06270 */
[----:B------:R-:W-:-:S13]  /*0090*/  PLOP3.LUT P0, PT, PT, PT, UP0, 0x80, 0x0 ;  /* 0x000000000000781c */ /* 0x000fda0003f0f008 */
[----:B------:R-:W-:Y:S05]  /*00a0*/  @P0 EXIT ;  /* 0x000000000000094d */ /* 0x000fea0003800000 */
[----:B------:R-:W1:Y:S01]  /*00b0*/  S2R R13, SR_TID.X ;  /* 0x00000000000d7919 */ /* 0x000e620000002100 */
[----:B------:R-:W2:Y:S01]  /*00c0*/  S2UR UR40, SR_CTAID.Z ;  /* 0x00000000002879c3 */ /* 0x000ea20000002700 */
[----:B------:R-:W-:Y:S01]  /*00d0*/  ULDC UR4, c[0x0][0x1c8] ;  /* 0x0000720000047ab9 */ /* 0x000fe20000000800 */
[----:B------:R-:W-:Y:S01]  /*00e0*/  IMAD.MOV.U32 R193, RZ, RZ, 0x20 ;  /* 0x00000020ffc17424 */ /* 0x000fe200078e00ff */
[----:B------:R-:W-:Y:S01]  /*00f0*/  UMOV UR7, 0x80 ;  /* 0x0000008000077882 */ /* 0x000fe20000000000 */
[----:B------:R-:W-:Y:S01]  /*0100*/  IMAD.MOV.U32 R191, RZ, RZ, -0x10 ;  /* 0xfffffff0ffbf7424 */ /* 0x000fe200078e00ff */
[----:B------:R-:W-:Y:S02]  /*0110*/  ULDC UR6, c[0x0][0x210] ;  /* 0x0000840000067ab9 */ /* 0x000fe40000000800 */
[----:B------:R-:W-:Y:S01]  /*0120*/  ULDC UR57, c[0x0][0x234] ;  /* 0x00008d0000397ab9 */ /* 0x000fe20000000800 */
[----:B------:R-:W3:Y:S01]  /*0130*/  S2UR UR35, SR_CTAID.Y ;  /* 0x00000000002379c3 */ /* 0x000ee20000002600 */
[----:B------:R-:W-:-:S02]  /*0140*/  UIMAD UR57, UR7, UR6, UR57 ;  /* 0x00000006073972a4 */ /* 0x000fc4000f8e0239 */
[----:B------:R-:W-:Y:S02]  /*0150*/  ULDC.U8 UR8, c[0x0][0x328] ;  /* 0x0000ca0000087ab9 */ /* 0x000fe40000000000 */
[----:B------:R-:W-:Y:S02]  /*0160*/  UISETP.NE.AND UP5, UPT, UR8, URZ, UPT ;  /* 0x0000003f0800728c */ /* 0x000fe4000bfa5270 */
[----:B------:R-:W-:Y:S02]  /*0170*/  ULDC UR13, c[0x0][0x224] ;  /* 0x00008900000d7ab9 */ /* 0x000fe40000000800 */
[----:B------:R-:W-:Y:S02]  /*0180*/  ULDC UR48, c[0x0][0x22c] ;  /* 0x00008b0000307ab9 */ /* 0x000fe40000000800 */
[----:B------:R-:W-:Y:S02]  /*0190*/  ULDC UR38, c[0x0][0x1c0] ;  /* 0x0000700000267ab9 */ /* 0x000fe40000000800 */
[----:B------:R-:W-:Y:S01]  /*01a0*/  ULDC UR11, c[0x0][0x1c0] ;  /* 0x00007000000b7ab9 */ /* 0x000fe20000000800 */
[----:B-1----:R-:W-:Y:S01]  /*01b0*/  SHF.R.S32.HI R11, RZ, 0x1f, R13 ;  /* 0x0000001fff0b7819 */ /* 0x002fe2000001140d */
[----:B--2---:R-:W-:-:S02]  /*01c0*/  ULOP3.LUT UR58, UR40, UR4, URZ, 0x3c, !UPT ;  /* 0x00000004283a7292 */ /* 0x004fc4000f8e3c3f */
[----:B------:R-:W-:Y:S01]  /*01d0*/  USHF.R.S32.HI UR5, URZ, 0x1f, UR13 ;  /* 0x0000001f3f057899 */ /* 0x000fe2000801140d */
[CC--:B------:R-:W-:Y:S01]  /*01e0*/  LEA.HI R9, R11.reuse, R13.reuse, RZ, 0x4 ;  /* 0x0000000d0b097211 */ /* 0x0c0fe200078f20ff */
[----:B------:R-:W-:Y:S01]  /*01f0*/  UIMAD.WIDE UR38, UR48, UR38, URZ ;  /* 0x00000026302672a5 */ /* 0x000fe2000f8e023f */
[-C--:B------:R-:W-:Y:S01]  /*0200*/  LEA.HI R4, R11, R13.reuse, RZ, 0x5 ;  /* 0x0000000d0b047211 */ /* 0x080fe200078f28ff */
[----:B------:R-:W-:Y:S01]  /*0210*/  UIMAD UR49, UR40, UR48, URZ ;  /* 0x00000030283172a4 */ /* 0x000fe2000f8e023f */
[----:B------:R-:W-:Y:S01]  /*0220*/  SHF.R.S32.HI R2, RZ, 0x4, R9 ;  /* 0x00000004ff027819 */ /* 0x000fe20000011409 */
[----:B---3--:R-:W-:Y:S01]  /*0230*/  USHF.L.U32 UR4, UR35, 0x7, URZ ;  /* 0x0000000723047899 */ /* 0x008fe2000800063f */
[--C-:B------:R-:W-:Y:S01]  /*0240*/  SHF.R.S32.HI R6, RZ, 0x5, R4.reuse ;  /* 0x00000005ff067819 */ /* 0x100fe20000011404 */
[----:B------:R-:W-:Y:S01]  /*0250*/  USHF.R.S32.HI UR6, URZ, 0x1f, UR35 ;  /* 0x0000001f3f067899 */ /* 0x000fe20008011423 */
[----:B------:R-:W-:Y:S01]  /*0260*/  LEA.HI R0, R9, R2, RZ, 0x1 ;  /* 0x0000000209007211 */ /* 0x000fe200078f08ff */
[----:B------:R-:W-:Y:S01]  /*0270*/  UIMAD UR48, UR48, UR11, URZ ;  /* 0x0000000b303072a4 */ /* 0x000fe2000f8e023f */
[----:B------:R-:W-:Y:S01]  /*0280*/  SHF.R.S32.HI R3, RZ, 0x1f, R4 ;  /* 0x0000001fff037819 */ /* 0x000fe20000011404 */
[----:B------:R-:W-:Y:S01]  /*0290*/  ULDC UR12, c[0x0][0x1c0] ;  /* 0x00007000000c7ab9 */ /* 0x000fe20000000800 */
[----:B------:R-:W-:Y:S01]  /*02a0*/  LOP3.LUT R0, R0, 0xfffffffe, RZ, 0xc0, !PT ;  /* 0xfffffffe00007812 */ /* 0x000fe200078ec0ff */
[----:B------:R-:W-:Y:S01]  /*02b0*/  ULDC UR10, c[0x0][0x1c0] ;  /* 0x00007000000a7ab9 */ /* 0x000fe20000000800 */
[CC--:B------:R-:W-:Y:S01]  /*02c0*/  LEA.HI R15, R11.reuse, R13.reuse, RZ, 0x2 ;  /* 0x0000000d0b0f7211 */ /* 0x0c0fe200078f10ff */
[----:B------:R-:W-:Y:S01]  /*02d0*/  UIMAD UR54, UR5, UR35, URZ ;  /* 0x00000023053672a4 */ /* 0x000fe2000f8e023f */
[----:B------:R-:W-:Y:S01]  /*02e0*/  LEA.HI R14, R11, R13, RZ, 0x3 ;  /* 0x0000000d0b0e7211 */ /* 0x000fe200078f18ff */
[----:B------:R-:W-:Y:S01]  /*02f0*/  IMAD.IADD R184, R2, 0x1, -R0 ;  /* 0x0000000102b87824 */ /* 0x000fe200078e0a00 */
[----:B------:R-:W-:Y:S01]  /*0300*/  LEA.HI R0, R3, R6, RZ, 0x2 ;  /* 0x0000000603007211 */ /* 0x000fe200078f10ff */
[----:B------:R-:W-:Y:S01]  /*0310*/  UIMAD.WIDE.U32 UR46, UR35, UR13, URZ ;  /* 0x0000000d232e72a5 */ /* 0x000fe2000f8e003f */
[--C-:B------:R-:W-:Y:S01]  /*0320*/  SHF.R.S32.HI R5, RZ, 0x2, R15.reuse ;  /* 0x00000002ff057819 */ /* 0x100fe2000001140f */
[----:B------:R-:W-:Y:S01]  /*0330*/  @!UP5 UIMAD UR5, UR35, UR12, UR40 ;  /* 0x0000000c2305d2a4 */ /* 0x000fe2000f8e0228 */
[----:B------:R-:W-:Y:S01]  /*0340*/  SHF.R.S32.HI R3, RZ, 0x1f, R15 ;  /* 0x0000001fff037819 */ /* 0x000fe2000001140f */
[----:B------:R-:W-:Y:S01]  /*0350*/  USHF.L.U32 UR43, UR48, 0x7, URZ ;  /* 0x00000007302b7899 */ /* 0x000fe2000800063f */
[----:B------:R-:W-:Y:S01]  /*0360*/  LOP3.LUT R2, R0, 0xfffffffc, RZ, 0xc0, !PT ;  /* 0xfffffffc00027812 */ /* 0x000fe200078ec0ff */
[----:B------:R-:W-:Y:S01]  /*0370*/  ULDC UR51, c[0x0][0x214] ;  /* 0x0000850000337ab9 */ /* 0x000fe20000000800 */
[----:B------:R-:W-:Y:S01]  /*0380*/  LEA.HI R0, R3, R5, RZ, 0x3 ;  /* 0x0000000503007211 */ /* 0x000fe200078f18ff */
[----:B------:R-:W-:Y:S01]  /*0390*/  ULDC.U8 UR9, c[0x0][0x3d0] ;  /* 0x0000f40000097ab9 */ /* 0x000fe20000000000 */
[----:B------:R-:W-:Y:S01]  /*03a0*/  SHF.R.S32.HI R3, RZ, 0x3, R14 ;  /* 0x00000003ff037819 */ /* 0x000fe2000001140e */
[----:B------:R-:W-:Y:S01]  /*03b0*/  IMAD.IADD R8, R6, 0x1, -R2 ;  /* 0x0000000106087824 */ /* 0x000fe200078e0a02 */
[----:B------:R-:W-:Y:S01]  /*03c0*/  LOP3.LUT R0, R0, 0xfffffff8, RZ, 0xc0, !PT ;  /* 0xfffffff800007812 */ /* 0x000fe200078ec0ff */
[----:B------:R-:W-:Y:S01]  /*03d0*/  ULDC UR52, c[0x0][0x224] ;  /* 0x0000890000347ab9 */ /* 0x000fe20000000800 */
[----:B------:R-:W-:Y:S01]  /*03e0*/  LOP3.LUT R2, R4, 0xffffffe0, RZ, 0xc0, !PT ;  /* 0xffffffe004027812 */ /* 0x000fe200078ec0ff */
[----:B------:R-:W-:Y:S01]  /*03f0*/  ULDC UR61, c[0x0][0x374] ;  /* 0x0000dd00003d7ab9 */ /* 0x000fe20000000800 */
[----:B------:R-:W-:Y:S01]  /*0400*/  LOP3.LUT R4, R14, 0xfffffff8, RZ, 0xc0, !PT ;  /* 0xfffffff80e047812 */ /* 0x000fe200078ec0ff */
[----:B------:R-:W-:Y:S01]  /*0410*/  IMAD.IADD R7, R5, 0x1, -R0 ;  /* 0x0000000105077824 */ /* 0x000fe200078e0a00 */
[----:B------:R-:W-:Y:S01]  /*0420*/  ULDC UR60, c[0x0][0x194] ;  /* 0x00006500003c7ab9 */ /* 0x000fe20000000800 */
[----:B------:R-:W-:Y:S01]  /*0430*/  IMAD.IADD R0, R13, 0x1, -R2 ;  /* 0x000000010d007824 */ /* 0x000fe200078e0a02 */
[----:B------:R-:W-:-:S02]  /*0440*/  @UP5 UIMAD UR56, UR35, UR51, URZ ;  /* 0x00000033233852a4 */ /* 0x000fc4000f8e023f */
[----:B------:R-:W-:Y:S02]  /*0450*/  USHF.R.S32.HI UR59, URZ, 0x1f, UR40 ;  /* 0x0000001f3f3b7899 */ /* 0x000fe40008011428 */
[----:B------:R-:W-:Y:S01]  /*0460*/  SHF.R.S32.HI R2, RZ, 0x1f, R0 ;  /* 0x0000001fff027819 */ /* 0x000fe20000011400 */
[----:B------:R-:W-:Y:S02]  /*0470*/  UISETP.NE.AND UP6, UPT, UR9, URZ, UPT ;  /* 0x0000003f0900728c */ /* 0x000fe4000bfc5270 */
[----:B------:R-:W-:Y:S01]  /*0480*/  UIMAD UR61, UR61, 0xc0, URZ ;  /* 0x000000c03d3d78a4 */ /* 0x000fe2000f8e023f */
[----:B------:R-:W-:Y:S01]  /*0490*/  LEA.HI R10, R2, R0, RZ, 0x2 ;  /* 0x00000000020a7211 */ /* 0x000fe200078f10ff */
[----:B------:R-:W-:Y:S01]  /*04a0*/  IMAD.SHL.U32 R2, R3, 0x40, RZ ;  /* 0x0000004003027824 */ /* 0x000fe200078e00ff */
[----:B------:R-:W-:Y:S01]  /*04b0*/  LOP3.LUT R3, R9, 0xfffffff0, RZ, 0xc0, !PT ;  /* 0xfffffff009037812 */ /* 0x000fe200078ec0ff */
[----:B------:R-:W-:Y:S01]  /*04c0*/  IMAD.IADD R0, R13, 0x1, -R4 ;  /* 0x000000010d007824 */ /* 0x000fe200078e0a04 */
[----:B------:R-:W-:-:S02]  /*04d0*/  UIMAD UR60, UR60, 0xc0, URZ ;  /* 0x000000c03c3c78a4 */ /* 0x000fc4000f8e023f */
[----:B------:R-:W-:Y:S01]  /*04e0*/  LOP3.LUT R2, R2, 0x1c0, RZ, 0xc0, !PT ;  /* 0x000001c002027812 */ /* 0x000fe200078ec0ff */
[C---:B------:R-:W-:Y:S01]  /*04f0*/  IMAD.SHL.U32 R198, R0.reuse, 0x8, RZ ;  /* 0x0000000800c67824 */ /* 0x040fe200078e00ff */
[----:B------:R-:W-:Y:S01]  /*0500*/  LOP3.LUT P4, RZ, R0, 0x2, RZ, 0xc0, !PT ;  /* 0x0000000200ff7812 */ /* 0x000fe2000788c0ff */
[----:B------:R-:W-:Y:S01]  /*0510*/  UIMAD.WIDE.U32 UR44, UR38, UR46, URZ ;  /* 0x0000002e262c72a5 */ /* 0x000fe2000f8e003f */
[----:B------:R-:W-:Y:S01]  /*0520*/  SHF.R.U32.HI R5, RZ, 0x3, R2 ;  /* 0x00000003ff057819 */ /* 0x000fe20000011602 */
[----:B------:R-:W-:Y:S01]  /*0530*/  UIMAD UR53, UR39, UR46, URZ ;  /* 0x0000002e273572a4 */ /* 0x000fe2000f8e023f */
[----:B------:R-:W-:Y:S01]  /*0540*/  LOP3.LUT R4, R2, 0x38, R198, 0xf8, !PT ;  /* 0x0000003802047812 */ /* 0x000fe200078ef8c6 */
[----:B------:R-:W-:Y:S01]  /*0550*/  IMAD.IADD R2, R13, 0x1, -R3 ;  /* 0x000000010d027824 */ /* 0x000fe200078e0a03 */
[C---:B------:R-:W-:Y:S01]  /*0560*/  LOP3.LUT P3, RZ, R0.reuse, 0x4, RZ, 0xc0, !PT ;  /* 0x0000000400ff7812 */ /* 0x040fe2000786c0ff */
[----:B------:R-:W-:Y:S01]  /*0570*/  IMAD.SHL.U32 R0, R0, 0x40, RZ ;  /* 0x0000004000007824 */ /* 0x000fe200078e00ff */
[----:B------:R-:W-:Y:S01]  /*0580*/  LOP3.LUT R4, R4, R5, RZ, 0x3c, !PT ;  /* 0x0000000504047212 */ /* 0x000fe200078e3cff */
[----:B------:R-:W-:Y:S01]  /*0590*/  USHF.R.S32.HI UR55, URZ, 0x1f, UR49 ;  /* 0x0000001f3f377899 */ /* 0x000fe20008011431 */
[----:B------:R-:W-:Y:S01]  /*05a0*/  SHF.R.S32.HI R3, RZ, 0x1f, R2 ;  /* 0x0000001fff037819 */ /* 0x000fe20000011402 */
[----:B------:R-:W-:Y:S01]  /*05b0*/  @!UP5 UIMAD UR51, UR5, UR51, URZ ;  /* 0x000000330533d2a4 */ /* 0x000fe2000f8e023f */
[----:B------:R-:W-:Y:S01]  /*05c0*/  LEA.HI R5, R11, R13, RZ, 0x6 ;  /* 0x0000000d0b057211 */ /* 0x000fe200078f30ff */
[----:B------:R-:W-:Y:S01]  /*05d0*/  USHF.R.S32.HI UR50, URZ, 0x1f, UR43 ;  /* 0x0000001f3f327899 */ /* 0x000fe2000801142b */
[----:B------:R-:W-:Y:S01]  /*05e0*/  LEA.HI R9, R3, R2, RZ, 0x3 ;  /* 0x0000000203097211 */ /* 0x000fe200078f18ff */
[----:B------:R-:W-:Y:S01]  /*05f0*/  ULDC.64 UR12, c[0x0][0x118] ;  /* 0x00004600000c7ab9 */ /* 0x000fe20000000a00 */
[----:B------:R-:W-:Y:S01]  /*0600*/  LOP3.LUT R0, R0, 0x1c0, RZ, 0xc0, !PT ;  /* 0x000001c000007812 */ /* 0x000fe200078ec0ff */
[----:B------:R-:W-:Y:S01]  /*0610*/  IMAD.SHL.U32 R5, R5, 0x8, RZ ;  /* 0x0000000805057824 */ /* 0x000fe200078e00ff */
[----:B------:R-:W-:-:S02]  /*0620*/  LOP3.LUT R3, R9, 0xfffffff8, RZ, 0xc0, !PT ;  /* 0xfffffff809037812 */ /* 0x000fc400078ec0ff */
[----:B------:R-:W-:Y:S02]  /*0630*/  LOP3.LUT R174, R0, 0x8, R14, 0xf8, !PT ;  /* 0x0000000800ae7812 */ /* 0x000fe400078ef80e */
[----:B------:R-:W-:Y:S01]  /*0640*/  SEL R176, R193, 0xffffffe0, !P4 ;  /* 0xffffffe0c1b07807 */ /* 0x000fe20006000000 */
[----:B------:R-:W-:Y:S01]  /*0650*/  IMAD.IADD R12, R2, 0x1, -R3 ;  /* 0x00000001020c7824 */ /* 0x000fe200078e0a03 */
[----:B------:R-:W-:Y:S01]  /*0660*/  LOP3.LUT R2, R4, 0xfffffe00, R5, 0xf8, !PT ;  /* 0xfffffe0004027812 */ /* 0x000fe200078ef805 */
[----:B------:R-:W-:Y:S01]  /*0670*/  IMAD.SHL.U32 R5, R184, 0x200, RZ ;  /* 0x00000200b8057824 */ /* 0x000fe200078e00ff */
[----:B------:R-:W-:Y:S02]  /*0680*/  LEA.HI R3, R11, R13, RZ, 0x7 ;  /* 0x0000000d0b037211 */ /* 0x000fe400078f38ff */
[----:B------:R-:W-:Y:S01]  /*0690*/  SHF.R.U32.HI R4, RZ, 0x3, R0 ;  /* 0x00000003ff047819 */ /* 0x000fe20000011600 */
[----:B------:R1:W-:Y:S03]  /*06a0*/  STL [R1+0x28], R2 ;  /* 0x0000280201007387 */ /* 0x0003e60000100800 */
[----:B------:R-:W-:-:S02]  /*06b0*/  LOP3.LUT R174, R174, R4, RZ, 0x3c, !PT ;  /* 0x00000004aeae7212 */ /* 0x000fc400078e3cff */
[----:B-1----:R-:W-:-:S04]  /*06c0*/  LOP3.LUT R2, R7, 0x1, RZ, 0xc0, !PT ;  /* 0x0000000107027812 */ /* 0x002fc800078ec0ff */
[----:B------:R-:W-:Y:S02]  /*06d0*/  ISETP.NE.U32.AND P0, PT, R2, 0x1, PT ;  /* 0x000000010200780c */ /* 0x000fe40003f05070 */
[----:B------:R-:W-:Y:S01]  /*06e0*/  SHF.R.S32.HI R2, RZ, 0x7, R3 ;  /* 0x00000007ff027819 */ /* 0x000fe20000011403 */
[----:B------:R-:W-:Y:S01]  /*06f0*/  IMAD.SHL.U32 R3, R8, 0x10, RZ ;  /* 0x0000001008037824 */ /* 0x000fe200078e00ff */
[----:B------:R-:W-:Y:S02]  /*0700*/  R2P PR, R7, 0x6 ;  /* 0x0000000607007804 */ /* 0x000fe40000000000 */
[----:B------:R-:W-:Y:S02]  /*0710*/  SEL R191, R191, 0x10, !P0 ;  /* 0x00000010bfbf7807 */ /* 0x000fe40004000000 */
[----:B------:R-:W-:Y:S01]  /*0720*/  LOP3.LUT R6, R0, 0x30, R3, 0xf8, !PT ;  /* 0x0000003000067812 */ /* 0x000fe200078ef803 */
[----:B------:R-:W-:Y:S01]  /*0730*/  IMAD R0, R2, 0x1000, R5 ;  /* 0x0000100002007824 */ /* 0x000fe200078e0205 */
[----:B------:R-:W-:Y:S01]  /*0740*/  LEA.HI.SX32 R16, R10, R3, 0x1e ;  /* 0x000000030a107211 */ /* 0x000fe200078ff2ff */
[----:B------:R-:W-:Y:S01]  /*0750*/  IMAD.SHL.U32 R10, R13, 0x2, RZ ;  /* 0x000000020d0a7824 */ /* 0x000fe200078e00ff */
[----:B------:R-:W-:Y:S01]  /*0760*/  LOP3.LUT R3, R6, 0x8, R14, 0xf8, !PT ;  /* 0x0000000806037812 */ /* 0x000fe200078ef80e */
[----:B------:R-:W-:Y:S01]  /*0770*/  IMAD.IADD R174, R0, 0x1, R174 ;  /* 0x0000000100ae7824 */ /* 0x000fe200078e02ae */
[----:B------:R-:W-:Y:S01]  /*0780*/  LOP3.LUT R0, R15, 0x7ffffffc, RZ, 0xc0, !PT ;  /* 0x7ffffffc0f007812 */ /* 0x000fe200078ec0ff */
[----:B------:R-:W-:Y:S01]  /*0790*/  IMAD.U32 R6, RZ, RZ, UR4 ;  /* 0x00000004ff067e24 */ /* 0x000fe2000f8e00ff */
[----:B------:R-:W-:Y:S01]  /*07a0*/  LOP3.LUT R3, R5, R3, R4, 0xf6, !PT ;  /* 0x0000000305037212 */ /* 0x000fe200078ef604 */
[----:B------:R-:W-:Y:S01]  /*07b0*/  IMAD.SHL.U32 R4, R2, 0x8, RZ ;  /* 0x0000000802047824 */ /* 0x000fe200078e00ff */
[----:B------:R-:W-:Y:S01]  /*07c0*/  LOP3.LUT R10, R10, 0x6, RZ, 0xc0, !PT ;  /* 0x000000060a0a7812 */ /* 0x000fe200078ec0ff */
[----:B------:R-:W-:Y:S01]  /*07d0*/  IMAD.IADD R6, R13, 0x1, -R0 ;  /* 0x000000010d067824 */ /* 0x000fe200078e0a00 */
[----:B------:R-:W-:Y:S01]  /*07e0*/  STL [R1+0x34], R16 ;  /* 0x0000341001007387 */ /* 0x000fe20000100800 */
[----:B------:R-:W-:Y:S01]  /*07f0*/  IMAD.SHL.U32 R0, R7, 0x40, RZ ;  /* 0x0000004007007824 */ /* 0x000fe200078e00ff */
[----:B------:R-:W-:Y:S01]  /*0800*/  LOP3.LUT R4, R4, 0x8, RZ, 0xc0, !PT ;  /* 0x0000000804047812 */ /* 0x000fe200078ec0ff */
[----:B------:R-:W-:Y:S01]  /*0810*/  IMAD.SHL.U32 R6, R6, 0x2, RZ ;  /* 0x0000000206067824 */ /* 0x000fe200078e00ff */
[----:B------:R-:W-:Y:S01]  /*0820*/  SEL R193, R193, 0xffffffe0, !P1 ;  /* 0xffffffe0c1c17807 */ /* 0x000fe20004800000 */
[----:B------:R-:W-:Y:S01]  /*0830*/  IMAD.SHL.U32 R7, R184, 0x10, RZ ;  /* 0x00000010b8077824 */ /* 0x000fe200078e00ff */
[----:B------:R-:W-:Y:S01]  /*0840*/  LOP3.LUT R0, R0, 0x1c0, RZ, 0xc0, !PT ;  /* 0x000001c000007812 */ /* 0x000fe200078ec0ff */
[C---:B------:R-:W-:Y:S01]  /*0850*/  IMAD R10, R2.reuse, 0x40, R10 ;  /* 0x00000040020a7824 */ /* 0x040fe200078e020a */
[----:B------:R-:W-:Y:S01]  /*0860*/  UIMAD UR4, UR35, UR10, UR40 ;  /* 0x0000000a230472a4 */ /* 0x000fe2000f8e0228 */
[----:B------:R-:W-:Y:S01]  /*0870*/  IMAD R2, R2, 0x2000, R6 ;  /* 0x0000200002027824 */ /* 0x000fe200078e0206 */
[----:B------:R-:W-:Y:S01]  /*0880*/  SHF.R.U32.HI R5, RZ, 0x3, R0 ;  /* 0x00000003ff057819 */ /* 0x000fe20000011600 */
[----:B------:R-:W-:Y:S01]  /*0890*/  IMAD.SHL.U32 R184, R184, 0x8, RZ ;  /* 0x00000008b8b87824 */ /* 0x000fe200078e00ff */
[----:B------:R-:W-:Y:S01]  /*08a0*/  LOP3.LUT R7, R4, 0x10, R7, 0xf8, !PT ;  /* 0x0000001004077812 */ /* 0x000fe200078ef807 */
[C---:B------:R-:W-:Y:S01]  /*08b0*/  IMAD R2, R8.reuse, 0x400, R2 ;  /* 0x0000040008027824 */ /* 0x040fe200078e0202 */
[CC--:B------:R-:W-:Y:S01]  /*08c0*/  LOP3.LUT R4, R5.reuse, R0.reuse, R4, 0x1e, !PT ;  /* 0x0000000005047212 */ /* 0x0c0fe200078e1e04 */
[----:B------:R1:W-:Y:S01]  /*08d0*/  STL [R1+0x30], R10 ;  /* 0x0000300a01007387 */ /* 0x0003e20000100800 */
[----:B------:R-:W-:Y:S01]  /*08e0*/  LOP3.LUT R5, R5, R0, RZ, 0xfc, !PT ;  /* 0x0000000005057212 */ /* 0x000fe200078efcff */
[----:B------:R-:W-:Y:S01]  /*08f0*/  IMAD R0, R8, 0x400, R6 ;  /* 0x0000040008007824 */ /* 0x000fe200078e0206 */
[----:B------:R-:W-:Y:S01]  /*0900*/  UIMAD UR52, UR4, UR52, URZ ;  /* 0x00000034043472a4 */ /* 0x000fe2000f8e023f */
[----:B------:R-:W-:-:S02]  /*0910*/  IMAD.SHL.U32 R174, R174, 0x2, RZ ;  /* 0x00000002aeae7824 */ /* 0x000fc400078e00ff */
[----:B------:R-:W-:Y:S02]  /*0920*/  IMAD.IADD R189, R5, 0x1, R2 ;  /* 0x0000000105bd7824 */ /* 0x000fe400078e0202 */
[----:B------:R-:W-:Y:S02]  /*0930*/  IMAD.SHL.U32 R2, R12, 0x40, RZ ;  /* 0x000000400c027824 */ /* 0x000fe400078e00ff */
[----:B------:R-:W-:Y:S01]  /*0940*/  IMAD.U32 R5, RZ, RZ, UR6 ;  /* 0x00000006ff057e24 */ /* 0x000fe2000f8e00ff */
[----:B------:R-:W-:Y:S01]  /*0950*/  USHF.R.S32.HI UR6, URZ, 0x1f, UR40 ;  /* 0x0000001f3f067899 */ /* 0x000fe20008011428 */
[----:B------:R-:W-:Y:S01]  /*0960*/  IMAD.SHL.U32 R189, R189, 0x2, RZ ;  /* 0x00000002bdbd7824 */ /* 0x000fe200078e00ff */
[----:B------:R-:W-:Y:S01]  /*0970*/  LOP3.LUT R2, R2, 0x1c0, RZ, 0xc0, !PT ;  /* 0x000001c002027812 */ /* 0x000fe200078ec0ff */
[----:B------:R-:W-:Y:S02]  /*0980*/  IMAD.IADD R177, R174, 0x1, R176 ;  /* 0x00000001aeb17824 */ /* 0x000fe400078e02b0 */
[C---:B------:R-:W-:Y:S01]  /*0990*/  IMAD.IADD R192, R189.reuse, 0x1, R191 ;  /* 0x00000001bdc07824 */ /* 0x040fe200078e02bf */
[----:B------:R-:W-:Y:S01]  /*09a0*/  SHF.R.U32.HI R5, RZ, 0x3, R2 ;  /* 0x00000003ff057819 */ /* 0x000fe20000011602 */
[--C-:B------:R-:W-:Y:S01]  /*09b0*/  IMAD.IADD R196, R189, 0x1, R193.reuse ;  /* 0x00000001bdc47824 */ /* 0x100fe200078e02c1 */
[----:B------:R-:W-:Y:S01]  /*09c0*/  LOP3.LUT R184, R2, 0x8, R184, 0xf8, !PT ;  /* 0x0000000802b87812 */ /* 0x000fe200078ef8b8 */
[----:B------:R-:W-:Y:S01]  /*09d0*/  IMAD.IADD R195, R192, 0x1, R193 ;  /* 0x00000001c0c37824 */ /* 0x000fe200078e02c1 */
[----:B------:R-:W-:Y:S01]  /*09e0*/  LOP3.LUT R2, R5, R7, R2, 0x1e, !PT ;  /* 0x0000000705027212 */ /* 0x000fe200078e1e02 */
[----:B------:R-:W-:Y:S01]  /*09f0*/  IMAD.SHL.U32 R3, R3, 0x2, RZ ;  /* 0x0000000203037824 */ /* 0x000fe200078e00ff */
[----:B------:R-:W-:Y:S01]  /*0a00*/  LOP3.LUT R184, R184, R5, RZ, 0x3c, !PT ;  /* 0x00000005b8b87212 */ /* 0x000fe200078e3cff */
[----:B-1----:R-:W-:Y:S01]  /*0a10*/  IMAD.IADD R10, R0, 0x1, R4 ;  /* 0x00000001000a7824 */ /* 0x002fe200078e0204 */
[----:B------:R-:W-:Y:S01]  /*0a20*/  IADD3 R4, R16, -0x80, RZ ;  /* 0xffffff8010047810 */ /* 0x000fe20007ffe0ff */
[----:B------:R-:W-:-:S02]  /*0a30*/  IMAD.SHL.U32 R0, R9, 0x40, RZ ;  /* 0x0000004009007824 */ /* 0x000fc400078e00ff */
[----:B------:R-:W-:Y:S01]  /*0a40*/  IMAD.U32 R9, RZ, RZ, UR6 ;  /* 0x00000006ff097e24 */ /* 0x000fe2000f8e00ff */
[----:B------:R-:W-:Y:S02]  /*0a50*/  SHF.R.S32.HI R6, RZ, 0x1f, R4 ;  /* 0x0000001fff067819 */ /* 0x000fe40000011404 */
[----:B------:R-:W-:Y:S02]  /*0a60*/  LOP3.LUT R0, R0, 0xfffffe00, RZ, 0xc0, !PT ;  /* 0xfffffe0000007812 */ /* 0x000fe400078ec0ff */
[----:B------:R-:W-:Y:S02]  /*0a70*/  SHF.L.U64.HI R6, R4, 0x2, R6 ;  /* 0x0000000204067819 */ /* 0x000fe40000010206 */
[----:B------:R-:W-:Y:S01]  /*0a80*/  LOP3.LUT R183, R2, R0, RZ, 0xfc, !PT ;  /* 0x0000000002b77212 */ /* 0x000fe200078efcff */
[----:B------:R-:W-:Y:S01]  /*0a90*/  IMAD R4, R8, 0x400, R0 ;  /* 0x0000040008047824 */ /* 0x000fe200078e0200 */
[----:B------:R-:W-:Y:S01]  /*0aa0*/  LEA R10, R10, 0xc000, 0x1 ;  /* 0x0000c0000a0a7811 */ /* 0x000fe200078e08ff */
[----:B------:R-:W-:Y:S01]  /*0ab0*/  IMAD.MOV.U32 R0, RZ, RZ, 0x40 ;  /* 0x00000040ff007424 */ /* 0x000fe200078e00ff */
[----:B------:R1:W-:Y:S01]  /*0ac0*/  STL [R1+0x2c], R6 ;  /* 0x00002c0601007387 */ /* 0x0003e20000100800 */
[----:B------:R-:W-:Y:S01]  /*0ad0*/  IMAD.MOV.U32 R2, RZ, RZ, 0x440 ;  /* 0x00000440ff027424 */ /* 0x000fe200078e00ff */
[----:B------:R-:W-:Y:S01]  /*0ae0*/  IADD3 R13, R10, 0x420, RZ ;  /* 0x000004200a0d7810 */ /* 0x000fe20007ffe0ff */
[----:B------:R-:W-:Y:S01]  /*0af0*/  IMAD.IADD R5, R193, 0x1, R10 ;  /* 0x00000001c1057824 */ /* 0x000fe200078e020a */
[----:B------:R-:W-:Y:S01]  /*0b00*/  SEL R175, R0, 0xffffffc0, !P3 ;  /* 0xffffffc000af7807 */ /* 0x000fe20005800000 */
[----:B------:R-:W-:Y:S01]  /*0b10*/  IMAD.IADD R184, R4, 0x1, R184 ;  /* 0x0000000104b87824 */ /* 0x000fe200078e02b8 */
[----:B------:R-:W-:Y:S01]  /*0b20*/  SEL R0, R0, 0xffffffc0, !P2 ;  /* 0xffffffc000007807 */ /* 0x000fe20005000000 */
[----:B------:R-:W-:Y:S01]  /*0b30*/  STL [R1+0x38], R10 ;  /* 0x0000380a01007387 */ /* 0x000fe20000100800 */
[----:B------:R-:W-:Y:S01]  /*0b40*/  SEL R2, R2, 0x3c0, !P2 ;  /* 0x000003c002027807 */ /* 0x000fe20005000000 */
[----:B------:R-:W-:Y:S01]  /*0b50*/  IMAD.IADD R175, R174, 0x1, R175 ;  /* 0x00000001aeaf7824 */ /* 0x000fe200078e02af */
[----:B------:R-:W-:Y:S01]  /*0b60*/  IADD3 R9, R10, 0x2020, RZ ;  /* 0x000020200a097810 */ /* 0x000fe20007ffe0ff */
[----:B------:R-:W-:Y:S01]  /*0b70*/  IMAD.IADD R11, R0, 0x1, R10 ;  /* 0x00000001000b7824 */ /* 0x000fe200078e020a */
[C---:B------:R-:W-:Y:S01]  /*0b80*/  @P1 IADD3 R13, R10.reuse, 0x3e0, RZ ;  /* 0x000003e00a0d1810 */ /* 0x040fe20007ffe0ff */
[C---:B------:R-:W-:Y:S01]  /*0b90*/  IMAD.IADD R4, R10.reuse, 0x1, R2 ;  /* 0x000000010a047824 */ /* 0x040fe200078e0202 */
[C---:B------:R-:W-:Y:S01]  /*0ba0*/  IADD3 R12, R10.reuse, 0x2420, RZ ;  /* 0x000024200a0c7810 */ /* 0x040fe20007ffe0ff */
[----:B------:R-:W-:Y:S01]  /*0bb0*/  IMAD.IADD R190, R189, 0x1, R0 ;  /* 0x00000001bdbe7824 */ /* 0x000fe200078e0200 */
[----:B------:R-:W-:Y:S01]  /*0bc0*/  STL [R1+0x4c], R11 ;  /* 0x00004c0b01007387 */ /* 0x000fe20000100800 */
[----:B------:R-:W-:Y:S01]  /*0bd0*/  @P1 IADD3 R9, R10, 0x1fe0, RZ ;  /* 0x00001fe00a091810 */ /* 0x000fe20007ffe0ff */
[----:B------:R-:W-:Y:S01]  /*0be0*/  IMAD.IADD R176, R176, 0x1, R175 ;  /* 0x00000001b0b07824 */ /* 0x000fe200078e02af */
[----:B------:R-:W-:Y:S01]  /*0bf0*/  @P1 IADD3 R12, R10, 0x23e0, RZ ;  /* 0x000023e00a0c1810 */ /* 0x000fe20007ffe0ff */
[----:B------:R2:W-:Y:S01]  /*0c00*/  STL [R1+0x68], R5 ;  /* 0x0000680501007387 */ /* 0x0005e20000100800 */
[----:B------:R-:W-:-:S02]  /*0c10*/  IMAD.IADD R191, R191, 0x1, R190 ;  /* 0x00000001bfbf7824 */ /* 0x000fc400078e02be */
[----:B------:R-:W-:Y:S01]  /*0c20*/  IMAD.IADD R194, R193, 0x1, R190 ;  /* 0x00000001c1c27824 */ /* 0x000fe200078e02be */
[----:B------:R-:W-:Y:S01]  /*0c30*/  STL [R1+0x48], R4 ;  /* 0x0000480401007387 */ /* 0x000fe20000100800 */
[C---:B-1----:R-:W-:Y:S02]  /*0c40*/  IADD3 R6, R10.reuse, 0x2040, RZ ;  /* 0x000020400a067810 */ /* 0x042fe40007ffe0ff */
[C---:B------:R-:W-:Y:S01]  /*0c50*/  @P2 IADD3 R6, R10.reuse, 0x1fc0, RZ ;  /* 0x00001fc00a062810 */ /* 0x040fe20007ffe0ff */
[----:B------:R-:W-:Y:S04]  /*0c60*/  STL [R1+0x54], R13 ;  /* 0x0000540d01007387 */ /* 0x000fe80000100800 */
[----:B------:R-:W-:Y:S04]  /*0c70*/  STL [R1+0x3c], R9 ;  /* 0x00003c0901007387 */ /* 0x000fe80000100800 */
[----:B------:R-:W-:Y:S04]  /*0c80*/  STL [R1+0x50], R12 ;  /* 0x0000500c01007387 */ /* 0x000fe80000100800 */
[----:B------:R1:W-:Y:S01]  /*0c90*/  STL [R1+0x44], R6 ;  /* 0x0000440601007387 */ /* 0x0003e20000100800 */
[----:B--2---:R-:W-:-:S02]  /*0ca0*/  IADD3 R5, R10, 0x2440, RZ ;  /* 0x000024400a057810 */ /* 0x004fc40007ffe0ff */
[----:B------:R-:W-:-:S05]  /*0cb0*/  @P2 IADD3 R5, R10, 0x23c0, RZ ;  /* 0x000023c00a052810 */ /* 0x000fca0007ffe0ff */
[----:B------:R2:W-:Y:S01]  /*0cc0*/  STL [R1+0x40], R5 ;  /* 0x0000400501007387 */ /* 0x0005e20000100800 */
[----:B-1----:R-:W-:-:S05]  /*0cd0*/  IMAD.IADD R6, R193, 0x1, R11 ;  /* 0x00000001c1067824 */ /* 0x002fca00078e020b */
[----:B------:R1:W-:Y:S01]  /*0ce0*/  STL [R1+0x64], R6 ;  /* 0x0000640601007387 */ /* 0x0003e20000100800 */
[C---:B--2---:R-:W-:Y:S02]  /*0cf0*/  IMAD.IADD R5, R193.reuse, 0x1, R4 ;  /* 0x00000001c1057824 */ /* 0x044fe400078e0204 */
[--C-:B------:R-:W-:Y:S02]  /*0d00*/  IMAD.IADD R4, R0, 0x1, R9.reuse ;  /* 0x0000000100047824 */ /* 0x100fe400078e0209 */
[----:B------:R-:W-:Y:S01]  /*0d10*/  IMAD.IADD R0, R2, 0x1, R9 ;  /* 0x0000000102007824 */ /* 0x000fe200078e0209 */
[----:B------:R1:W-:Y:S01]  /*0d20*/  STL [R1+0x60], R5 ;  /* 0x0000600501007387 */ /* 0x0003e20000100800 */
[----:B------:R-:W-:-:S03]  /*0d30*/  IMAD.IADD R193, R193, 0x1, R191 ;  /* 0x00000001c1c17824 */ /* 0x000fc600078e02bf */
[----:B------:R1:W-:Y:S04]  /*0d40*/  STL [R1+0x5c], R4 ;  /* 0x00005c0401007387 */ /* 0x0003e80000100800 */
[----:B------:R1:W-:Y:S02]  /*0d50*/  STL [R1+0x58], R0 ;  /* 0x0000580001007387 */ /* 0x0003e40000100800 */
.L_x_272:
[----:B------:R-:W-:Y:S02]  /*0d60*/  ULDC.64 UR4, c[0x0][0x240] ;  /* 0x0000900000047ab9 */ /* 0x000fe40000000a00 */
[----:B------:R-:W-:Y:S02]  /*0d70*/  UISETP.NE.U32.AND UP1, UPT, URZ, UR4, UPT ;  /* 0x000000043f00728c */ /* 0x000fe4000bf25070 */
[----:B------:R-:W-:Y:S02]  /*0d80*/  USHF.R.S32.HI UR42, URZ, 0x1f, UR35 ;  /* 0x0000001f3f2a7899 */ /* 0x000fe40008011423 */
[----:B------:R-:W-:-:S02]  /*0d90*/  USHF.L.U32 UR14, UR35, 0x2, URZ ;  /* 0x00000002230e7899 */ /* 0x000fc4000800063f */
[----:B------:R-:W-:Y:S02]  /*0da0*/  UISETP.NE.AND.EX UP1, UPT, URZ, UR5, UPT, UP1 ;  /* 0x000000053f00728c */ /* 0x000fe4000bf25310 */
[----:B------:R-:W-:Y:S02]  /*0db0*/  ULDC.64 UR8, c[0x0][0x250] ;  /* 0x0000940000087ab9 */ /* 0x000fe40000000a00 */
[----:B------:R-:W-:Y:S02]  /*0dc0*/  UISETP.NE.U32.AND UP3, UPT, URZ, UR8, UPT ;  /* 0x000000083f00728c */ /* 0x000fe4000bf65070 */
[----:B------:R-:W-:Y:S01]  /*0dd0*/  USHF.L.U64.HI UR10, UR35, 0x2, UR42 ;  /* 0x00000002230a7899 */ /* 0x000fe2000801022a */
[----:B------:R-:W-:Y:S01]  /*0de0*/  PLOP3.LUT P2, PT, PT, PT, UP1, 0x80, 0x0 ;  /* 0x000000000000781c */ /* 0x000fe20003f4f018 */
[----:B------:R-:W-:Y:S02]  /*0df0*/  UIADD3 UR11, UP0, UR14, UR4, URZ ;  /* 0x000000040e0b7290 */ /* 0x000fe4000ff1e03f */
[----:B------:R-:W-:-:S02]  /*0e00*/  UISETP.NE.AND.EX UP3, UPT, URZ, UR9, UPT, UP3 ;  /* 0x000000093f00728c */ /* 0x000fc4000bf65330 */
[----:B------:R-:W-:Y:S02]  /*0e10*/  UIADD3.X UR5, UR10, UR5, URZ, UP0, !UPT ;  /* 0x000000050a057290 */ /* 0x000fe400087fe43f */
[----:B-12---:R-:W-:Y:S01]  /*0e20*/  IMAD.U32 R4, RZ, RZ, UR11 ;  /* 0x0000000bff047e24 */ /* 0x006fe2000f8e00ff */
[----:B------:R-:W-:Y:S02]  /*0e30*/  ULDC.U8 UR4, c[0x0][0x312] ;  /* 0x0000c48000047ab9 */ /* 0x000fe40000000000 */
[----:B------:R-:W-:Y:S01]  /*0e40*/  UISETP.NE.AND UP4, UPT, UR4, URZ, UPT ;  /* 0x0000003f0400728c */ /* 0x000fe2000bf85270 */
[----:B------:R-:W-:Y:S01]  /*0e50*/  IMAD.U32 R5, RZ, RZ, UR5 ;  /* 0x00000005ff057e24 */ /* 0x000fe2000f8e00ff */
[----:B------:R-:W-:Y:S02]  /*0e60*/  ULDC.64 UR20, c[0x0][0x118] ;  /* 0x0000460000147ab9 */ /* 0x000fe40000000a00 */
[----:B------:R-:W-:Y:S01]  /*0e70*/  @UP3 UIADD3 UR4, UP0, UR14, UR8, URZ ;  /* 0x000000080e043290 */ /* 0x000fe2000ff1e03f */
[----:B------:R-:W-:Y:S01]  /*0e80*/  PLOP3.LUT P0, PT, PT, PT, UP3, 0x80, 0x0 ;  /* 0x000000000000781c */ /* 0x000fe20003f0f038 */
[----:B------:R1:W2:Y:S01]  /*0e90*/  @P2 LDG.E R8, [R4.64] ;  /* 0x0000001404082981 */ /* 0x0002a2000c1e1900 */
[----:B------:R-:W-:-:S02]  /*0ea0*/  ULDC.64 UR6, c[0x0][0x248] ;  /* 0x0000920000067ab9 */ /* 0x000fc40000000a00 */
[----:B------:R-:W-:Y:S01]  /*0eb0*/  @UP3 UIADD3.X UR5, UR10, UR9, URZ, UP0, !UPT ;  /* 0x000000090a053290 */ /* 0x000fe200087fe43f */
[----:B---3--:R1:W3:Y:S01]  /*0ec0*/  @P2 LDG.E R2, [R4.64+0x4] ;  /* 0x0000041404022981 */ /* 0x0082e2000c1e1900 */
[----:B------:R-:W-:Y:S01]  /*0ed0*/  UISETP.EQ.U32.AND UP2, UPT, URZ, UR6, UPT ;  /* 0x000000063f00728c */ /* 0x000fe2000bf42070 */
[----:B------:R-:W-:-:S03]  /*0ee0*/  MOV R6, UR4 ;  /* 0x0000000400067c02 */ /* 0x000fc60008000f00 */
[----:B------:R-:W-:Y:S01]  /*0ef0*/  IMAD.U32 R7, RZ, RZ, UR5 ;  /* 0x00000005ff077e24 */ /* 0x000fe2000f8e00ff */
[----:B------:R-:W-:Y:S02]  /*0f00*/  UISETP.EQ.OR.EX UP2, UPT, URZ, UR7, !UP4, UP2 ;  /* 0x000000073f00728c */ /* 0x000fe4000e742720 */
[----:B------:R-:W-:Y:S02]  /*0f10*/  UIADD3 UR6, UP0, UR14, UR6, URZ ;  /* 0x000000060e067290 */ /* 0x000fe4000ff1e03f */
[----:B----4-:R-:W4:Y:S02]  /*0f20*/  @P0 LDG.E R6, [R6.64] ;  /* 0x0000001406060981 */ /* 0x010f24000c1e1900 */
[----:B------:R-:W-:Y:S01]  /*0f30*/  PLOP3.LUT P1, PT, PT, PT, UP2, 0x80, 0x0 ;  /* 0x000000000000781c */ /* 0x000fe20003f2f028 */
[----:B------:R-:W-:Y:S01]  /*0f40*/  UIADD3.X UR7, UR10, UR7, URZ, UP0, !UPT ;  /* 0x000000070a077290 */ /* 0x000fe200087fe43f */
[----:B-1----:R-:W-:-:S05]  /*0f50*/  IMAD.U32 R4, RZ, RZ, UR6 ;  /* 0x00000006ff047e24 */ /* 0x002fca000f8e00ff */
[----:B------:R-:W-:-:S06]  /*0f60*/  MOV R5, UR7 ;  /* 0x0000000700057c02 */ /* 0x000fcc0008000f00 */
[----:B-----5:R-:W5:Y:S01]  /*0f70*/  @!P1 LDG.E R0, [R4.64] ;  /* 0x0000001404009981 */ /* 0x020f62000c1e1900 */
[----:B------:R-:W-:Y:S02]  /*0f80*/  UMOV UR15, 0xffffffff ;  /* 0xffffffff000f7882 */ /* 0x000fe40000000000 */
[----:B------:R-:W-:Y:S02]  /*0f90*/  UMOV UR17, URZ ;  /* 0x0000003f00117c82 */ /* 0x000fe40008000000 */
[----:B------:R-:W-:Y:S02]  /*0fa0*/  UMOV UR25, 0xffffffff ;  /* 0xffffffff00197882 */ /* 0x000fe40000000000 */
[----:B------:R-:W-:Y:S01]  /*0fb0*/  ULDC UR6, c[0x0][0x218] ;  /* 0x0000860000067ab9 */ /* 0x000fe20000000800 */
[----:B--2---:R-:W1:Y:S08]  /*0fc0*/  @P2 R2UR UR15, R8 ;  /* 0x00000000080f23c2 */ /* 0x004e7000000e0000 */
[----:B---3--:R-:W1:Y:S08]  /*0fd0*/  @P2 R2UR UR4, R2 ;  /* 0x00000000020423c2 */ /* 0x008e7000000e0000 */
[----:B----4-:R2:W3:Y:S01]  /*0fe0*/  @P0 R2UR UR17, R6 ;  /* 0x00000000061103c2 */ /* 0x0104e200000e0000 */
[----:B------:R-:W-:-:S04]  /*0ff0*/  ISETP.NE.U32.AND P0, PT, RZ, c[0x0][0x248], PT ;  /* 0x00009200ff007a0c */ /* 0x000fc80003f05070 */
[----:B------:R-:W-:Y:S01]  /*1000*/  ISETP.NE.AND.EX P0, PT, RZ, c[0x0][0x24c], PT, P0 ;  /* 0x00009300ff007a0c */ /* 0x000fe20003f05300 */
[----:B-1----:R-:W-:Y:S02]  /*1010*/  @UP1 UIADD3 UR24, UR4, -UR15, URZ ;  /* 0x8000000f04181290 */ /* 0x002fe4000fffe03f */
[----:B-----5:R2:W1:Y:S05]  /*1020*/  @!P1 R2UR UR25, R0 ;  /* 0x00000000001993c2 */ /* 0x02046a00000e0000 */
[----:B------:R-:W-:-:S05]  /*1030*/  @!UP1 ULDC UR24, c[0x0][0x214] ;  /* 0x0000850000189ab9 */ /* 0x000fca0000000800 */
[----:B------:R-:W-:Y:S05]  /*1040*/  @!P0 BRA `(.L_x_196) ;  /* 0x0000007000008947 */ /* 0x000fea0003800000 */
[----:B---3--:R-:W-:-:S13]  /*1050*/  PLOP3.LUT P0, PT, PT, PT, UP4, 0x80, 0x0 ;  /* 0x000000000000781c */ /* 0x008fda0003f0f048 */
[----:B--2---:R-:W2:Y:S04]  /*1060*/  @P0 LDG.E R0, [R4.64+0x4] ;  /* 0x0000041404000981 */ /* 0x004ea8000c1e1900 */
[----:B------:R-:W3:Y:S01]  /*1070*/  @!P0 LDG.E R4, [R4.64] ;  /* 0x0000001404048981 */ /* 0x000ee2000c1e1900 */
[----:B--2---:R-:W2:Y:S02]  /*1080*/  @P0 R2UR UR4, R0 ;  /* 0x00000000000403c2 */ /* 0x004ea400000e0000 */
[----:B-12---:R-:W-:-:S11]  /*1090*/  @UP4 UIADD3 UR6, UR4, -UR25, URZ ;  /* 0x8000001904064290 */ /* 0x006fd6000fffe03f */
[----:B---3--:R1:W2:Y:S01]  /*10a0*/  @!P0 R2UR UR6, R4 ;  /* 0x00000000040683c2 */ /* 0x0082a200000e0000 */
[----:B------:R-:W-:-:S07]  /*10b0*/  DEPBAR.LE SB1, 0x0, {2} ;  /* 0x000090040000791a */ /* 0x000fce0000000000 */
.L_x_196:
[----:B---3--:R-:W-:Y:S02]  /*10c0*/  ULDC.64 UR4, c[0x0][0x258] ;  /* 0x0000960000047ab9 */ /* 0x008fe40000000a00 */
[----:B------:R-:W-:-:S04]  /*10d0*/  UISETP.NE.U32.AND UP2, UPT, URZ, UR4, UPT ;  /* 0x000000043f00728c */ /* 0x000fc8000bf45070 */
[----:B------:R-:W-:-:S06]  /*10e0*/  UISETP.NE.AND.EX UP2, UPT, URZ, UR5, UPT, UP2 ;  /* 0x000000053f00728c */ /* 0x000fcc000bf45320 */
[----:B------:R-:W-:-:S05]  /*10f0*/  PLOP3.LUT P0, PT, PT, PT, UP2, 0x80, 0x0 ;  /* 0x000000000000781c */ /* 0x000fca0003f0f028 */
[----:B------:R-:W-:-:S04]  /*1100*/  @UP2 UIADD3 UR4, UP0, UR14, UR4, URZ ;  /* 0x000000040e042290 */ /* 0x000fc8000ff1e03f */
[----:B------:R-:W-:Y:S02]  /*1110*/  @UP2 UIADD3.X UR5, UR10, UR5, URZ, UP0, !UPT ;  /* 0x000000050a052290 */ /* 0x000fe400087fe43f */
[----:B------:R-:W-:-:S04]  /*1120*/  IMAD.U32 R4, RZ, RZ, UR4 ;  /* 0x00000004ff047e24 */ /* 0x000fc8000f8e00ff */
[----:B------:R-:W-:Y:S01]  /*1130*/  IMAD.U32 R5, RZ, RZ, UR5 ;  /* 0x00000005ff057e24 */ /* 0x000fe2000f8e00ff */
[----:B------:R-:W-:-:S04]  /*1140*/  ULDC.64 UR4, c[0x0][0x268] ;  /* 0x00009a0000047ab9 */ /* 0x000fc80000000a00 */
[----:B--2---:R-:W2:Y:S01]  /*1150*/  @P0 LDG.E R0, [R4.64] ;  /* 0x0000001404000981 */ /* 0x004ea2000c1e1900 */
[----:B------:R-:W-:Y:S02]  /*1160*/  @!UP2 UISETP.NE.U32.AND UP0, UPT, URZ, UR4, UPT ;  /* 0x000000043f00a28c */ /* 0x000fe4000bf05070 */
[----:B------:R-:W-:Y:S02]  /*1170*/  ULDC UR7, c[0x0][0x21c] ;  /* 0x0000870000077ab9 */ /* 0x000fe40000000800 */
[----:B------:R-:W-:Y:S02]  /*1180*/  @!UP2 UISETP.NE.AND.EX UP0, UPT, URZ, UR5, UPT, UP0 ;  /* 0x000000053f00a28c */ /* 0x000fe4000bf05300 */
[----:B------:R-:W-:Y:S02]  /*1190*/  USHF.L.U32 UR22, UR16, 0x7, URZ ;  /* 0x0000000710167899 */ /* 0x000fe4000800063f */
[----:B------:R-:W-:Y:S01]  /*11a0*/  @!UP2 USEL UR4, URZ, UR7, !UP0 ;  /* 0x000000073f04a287 */ /* 0x000fe2000c000000 */
[----:B--2---:R-:W2:Y:S02]  /*11b0*/  @P0 R2UR UR14, R0 ;  /* 0x00000000000e03c2 */ /* 0x004ea400000e0000 */
[----:B--2---:R-:W-:-:S02]  /*11c0*/  @UP2 UIADD3 UR14, UR14, -UR17, URZ ;  /* 0x800000110e0e2290 */ /* 0x004fc4000fffe03f */
[----:B------:R-:W-:-:S04]  /*11d0*/  @!UP2 UIADD3 UR14, UR4, UR6, -UR17 ;  /* 0x00000006040ea290 */ /* 0x000fc8000fffe811 */
[----:B------:R-:W-:-:S06]  /*11e0*/  UISETP.GT.AND UP0, UPT, UR14, UR22, UPT ;  /* 0x000000160e00728c */ /* 0x000fcc000bf04270 */
[----:B------:R-:W-:-:S13]  /*11f0*/  PLOP3.LUT P0, PT, PT, PT, UP0, 0x80, 0x0 ;  /* 0x000000000000781c */ /* 0x000fda0003f0f008 */
[----:B------:R-:W-:Y:S05]  /*1200*/  @!P0 BRA `(.L_x_197) ;  /* 0x00009f7000008947 */ /* 0x000fea0003800000 */
[----:B-1----:R-:W-:Y:S02]  /*1210*/  UISETP.NE.AND UP0, UPT, UR25, -0x1, UPT ;  /* 0xffffffff1900788c */ /* 0x002fe4000bf05270 */
[----:B------:R-:W-:Y:S02]  /*1220*/  ULDC.64 UR8, c[0x0][0x178] ;  /* 0x00005e0000087ab9 */ /* 0x000fe40000000a00 */
[----:B------:R-:W-:Y:S02]  /*1230*/  ULDC.64 UR6, c[0x0][0x190] ;  /* 0x0000640000067ab9 */ /* 0x000fe40000000a00 */
[----:B------:R-:W-:Y:S01]  /*1240*/  UISETP.NE.AND UP2, UPT, UR15, -0x1, UPT ;  /* 0xffffffff0f00788c */ /* 0x000fe2000bf45270 */
[----:B------:R-:W-:Y:S01]  /*1250*/  PLOP3.LUT P1, PT, PT, PT, UP0, 0x80, 0x0 ;  /* 0x000000000000781c */ /* 0x000fe20003f2f008 */
[----:B------:R-:W-:Y:S02]  /*1260*/  UIADD3 UR10, UR24, 0x7f, URZ ;  /* 0x0000007f180a7890 */ /* 0x000fe4000fffe03f */
[----:B------:R-:W-:-:S02]  /*1270*/  UIMAD UR11, UR42, UR8, URZ ;  /* 0x000000082a0b72a4 */ /* 0x000fc4000f8e023f */
[----:B------:R-:W-:Y:S02]  /*1280*/  UIMAD.WIDE.U32 UR4, UR15, UR6, URZ ;  /* 0x000000060f0472a5 */ /* 0x000fe4000f8e003f */
[----:B------:R-:W-:Y:S02]  /*1290*/  UIMAD UR19, UR15, UR7, URZ ;  /* 0x000000070f1372a4 */ /* 0x000fe4000f8e023f */
[----:B------:R-:W-:Y:S02]  /*12a0*/  UIMAD.WIDE.U32 UR6, UR35, UR8, URZ ;  /* 0x00000008230672a5 */ /* 0x000fe4000f8e003f */
[----:B------:R-:W-:Y:S02]  /*12b0*/  USHF.R.S32.HI UR18, URZ, 0x1f, UR10 ;  /* 0x0000001f3f127899 */ /* 0x000fe4000801140a */
[----:B------:R-:W-:Y:S02]  /*12c0*/  UIMAD UR11, UR35, UR9, UR11 ;  /* 0x00000009230b72a4 */ /* 0x000fe4000f8e020b */
[----:B------:R-:W-:-:S02]  /*12d0*/  @UP0 UIADD3 UR8, UR17, UR25, URZ ;  /* 0x0000001911080290 */ /* 0x000fc4000fffe03f */
[----:B------:R-:W-:Y:S02]  /*12e0*/  ULEA.HI UR9, UR18, UR10, URZ, 0x7 ;  /* 0x0000000a12097291 */ /* 0x000fe4000f8f383f */
[----:B------:R-:W-:Y:S02]  /*12f0*/  UIADD3 UR36, UR7, UR11, URZ ;  /* 0x0000000b07247290 */ /* 0x000fe4000fffe03f */
[----:B------:R-:W-:Y:S02]  /*1300*/  USEL UR41, UR6, UR4, !UP2 ;  /* 0x0000000406297287 */ /* 0x000fe4000d000000 */
[----:B------:R-:W-:Y:S02]  /*1310*/  @UP2 UIADD3 UR36, UR5, UR19, URZ ;  /* 0x0000001305242290 */ /* 0x000fe4000fffe03f */
[----:B------:R-:W-:Y:S02]  /*1320*/  ULDC.64 UR6, c[0x0][0x198] ;  /* 0x0000660000067ab9 */ /* 0x000fe40000000a00 */
[----:B------:R-:W-:-:S02]  /*1330*/  @UP0 UIMAD.WIDE.U32 UR4, UR8, UR6, URZ ;  /* 0x00000006080402a5 */ /* 0x000fc4000f8e003f */
[----:B------:R-:W-:Y:S02]  /*1340*/  ULOP3.LUT UR6, UR9, 0xffffff80, URZ, 0xc0, !UPT ;  /* 0xffffff8009067892 */ /* 0x000fe4000f8ec03f */
[----:B------:R-:W-:Y:S02]  /*1350*/  @UP0 UIMAD UR31, UR8, UR7, UR5 ;  /* 0x00000007081f02a4 */ /* 0x000fe4000f8e0205 */
[----:B------:R-:W-:Y:S02]  /*1360*/  UIADD3 UR11, UR6, -0x80, URZ ;  /* 0xffffff80060b7890 */ /* 0x000fe4000fffe03f */
[----:B------:R-:W-:Y:S02]  /*1370*/  USHF.R.S32.HI UR37, URZ, 0x7, UR9 ;  /* 0x000000073f257899 */ /* 0x000fe40008011409 */
[----:B------:R-:W-:Y:S02]  /*1380*/  USHF.R.S32.HI UR34, URZ, 0x1f, UR11 ;  /* 0x0000001f3f227899 */ /* 0x000fe4000801140b */
[----:B------:R-:W-:Y:S01]  /*1390*/  @UP0 UMOV UR29, UR4 ;  /* 0x00000004001d0c82 */ /* 0x000fe20008000000 */
[----:B------:R-:W-:Y:S05]  /*13a0*/  @P1 BRA `(.L_x_198) ;  /* 0x000000c000001947 */ /* 0x000fea0003800000 */
[----:B------:R-:W-:Y:S02]  /*13b0*/  USHF.R.S32.HI UR4, URZ, 0x1f, UR17 ;  /* 0x0000001f3f047899 */ /* 0x000fe40008011411 */
[----:B------:R-:W-:-:S02]  /*13c0*/  ULDC.64 UR6, c[0x0][0x198] ;  /* 0x0000660000067ab9 */ /* 0x000fc40000000a00 */
[----:B------:R-:W-:Y:S02]  /*13d0*/  UIMAD UR8, UR4, UR6, URZ ;  /* 0x00000006040872a4 */ /* 0x000fe4000f8e023f */
[----:B------:R-:W-:Y:S02]  /*13e0*/  UIMAD.WIDE.U32 UR4, UR17, UR6, URZ ;  /* 0x00000006110472a5 */ /* 0x000fe4000f8e003f */
[----:B------:R-:W-:-:S04]  /*13f0*/  UIMAD UR7, UR17, UR7, UR8 ;  /* 0x00000007110772a4 */ /* 0x000fc8000f8e0208 */
[----:B------:R-:W-:-:S03]  /*1400*/  UIADD3 UR5, UR5, UR7, URZ ;  /* 0x0000000705057290 */ /* 0x000fc6000fffe03f */
[----:B------:R-:W-:Y:S02]  /*1410*/  ULDC.64 UR6, c[0x0][0x180] ;  /* 0x0000600000067ab9 */ /* 0x000fe40000000a00 */
[----:B------:R-:W-:Y:S02]  /*1420*/  UIMAD.WIDE.U32 UR4, UR35, UR6, UR4 ;  /* 0x00000006230472a5 */ /* 0x000fe4000f8e0004 */
[----:B------:R-:W-:-:S04]  /*1430*/  UIMAD UR6, UR42, UR6, URZ ;  /* 0x000000062a0672a4 */ /* 0x000fc8000f8e023f */
[----:B------:R-:W-:Y:S02]  /*1440*/  UIMAD UR6, UR35, UR7, UR6 ;  /* 0x00000007230672a4 */ /* 0x000fe4000f8e0206 */
[----:B------:R-:W-:Y:S02]  /*1450*/  UMOV UR29, UR4 ;  /* 0x00000004001d7c82 */ /* 0x000fe40008000000 */
[----:B------:R-:W-:Y:S02]  /*1460*/  UIADD3 UR31, UR5, UR6, URZ ;  /* 0x00000006051f7290 */ /* 0x000fe4000fffe03f */
.L_x_198:
[----:B------:R-:W-:Y:S02]  /*1470*/  @UP0 UIADD3 UR6, UR17, UR25, URZ ;  /* 0x0000001911060290 */ /* 0x000fe4000fffe03f */
[----:B------:R-:W-:Y:S02]  /*1480*/  ULDC.64 UR8, c[0x0][0x1a0] ;  /* 0x0000680000087ab9 */ /* 0x000fe40000000a00 */
[----:B------:R-:W-:-:S04]  /*1490*/  @UP0 UIMAD.WIDE.U32 UR4, UR6, UR8, URZ ;  /* 0x00000008060402a5 */ /* 0x000fc8000f8e003f */
[----:B------:R-:W-:-:S03]  /*14a0*/  @UP0 UIMAD UR27, UR6, UR9, UR5 ;  /* 0x00000009061b02a4 */ /* 0x000fc6000f8e0205 */
[----:B------:R-:W-:Y:S01]  /*14b0*/  @UP0 UMOV UR26, UR4 ;  /* 0x00000004001a0c82 */ /* 0x000fe20008000000 */
[----:B------:R-:W-:Y:S05]  /*14c0*/  @P1 BRA `(.L_x_199) ;  /* 0x000000c000001947 */ /* 0x000fea0003800000 */
[----:B------:R-:W-:Y:S02]  /*14d0*/  USHF.R.S32.HI UR4, URZ, 0x1f, UR17 ;  /* 0x0000001f3f047899 */ /* 0x000fe40008011411 */
[----:B------:R-:W-:Y:S02]  /*14e0*/  ULDC.64 UR6, c[0x0][0x1a0] ;  /* 0x0000680000067ab9 */ /* 0x000fe40000000a00 */
[----:B------:R-:W-:Y:S02]  /*14f0*/  UIMAD UR4, UR4, UR6, URZ ;  /* 0x00000006040472a4 */ /* 0x000fe4000f8e023f */
[----:B------:R-:W-:Y:S02]  /*1500*/  ULDC.64 UR8, c[0x0][0x188] ;  /* 0x0000620000087ab9 */ /* 0x000fe40000000a00 */
[----:B------:R-:W-:Y:S02]  /*1510*/  UIMAD UR7, UR17, UR7, UR4 ;  /* 0x00000007110772a4 */ /* 0x000fe4000f8e0204 */
[----:B------:R-:W-:-:S04]  /*1520*/  UIMAD UR4, UR42, UR8, URZ ;  /* 0x000000082a0472a4 */ /* 0x000fc8000f8e023f */
[----:B------:R-:W-:Y:S02]  /*1530*/  UIMAD UR9, UR35, UR9, UR4 ;  /* 0x00000009230972a4 */ /* 0x000fe4000f8e0204 */
[----:B------:R-:W-:-:S04]  /*1540*/  UIMAD.WIDE.U32 UR4, UR17, UR6, URZ ;  /* 0x00000006110472a5 */ /* 0x000fc8000f8e003f */
[----:B------:R-:W-:-:S04]  /*1550*/  UIADD3 UR5, UR5, UR7, URZ ;  /* 0x0000000705057290 */ /* 0x000fc8000fffe03f */
[----:B------:R-:W-:-:S04]  /*1560*/  UIMAD.WIDE.U32 UR4, UR35, UR8, UR4 ;  /* 0x00000008230472a5 */ /* 0x000fc8000f8e0004 */
[----:B------:R-:W-:-:S03]  /*1570*/  UIADD3 UR27, UR5, UR9, URZ ;  /* 0x00000009051b7290 */ /* 0x000fc6000fffe03f */
[----:B------:R-:W-:Y:S02]  /*1580*/  UMOV UR26, UR4 ;  /* 0x00000004001a7c82 */ /* 0x000fe40008000000 */
.L_x_199:
[----:B------:R-:W-:Y:S01]  /*1590*/  IABS R6, c[0x0][0x1c8] ;  /* 0x0000720000067a13 */ /* 0x000fe20000000000 */
[----:B------:R-:W-:Y:S01]  /*15a0*/  ULDC.64 UR6, c[0x0][0x370] ;  /* 0x0000dc0000067ab9 */ /* 0x000fe20000000a00 */
[----:B------:R-:W-:Y:S01]  /*15b0*/  IABS R2, UR40 ;  /* 0x0000002800027c13 */ /* 0x000fe20008000000 */
[----:B------:R-:W-:Y:S01]  /*15c0*/  @UP2 UIMAD.WIDE.U32 UR4, UR15, UR6, URZ ;  /* 0x000000060f0422a5 */ /* 0x000fe2000f8e003f */
[----:B------:R-:W1:Y:S01]  /*15d0*/  I2F.RP R4, R6 ;  /* 0x0000000600047306 */ /* 0x000e620000209400 */
[----:B------:R-:W-:Y:S01]  /*15e0*/  ULDC UR8, c[0x0][0x224] ;  /* 0x0000890000087ab9 */ /* 0x000fe20000000800 */
[----:B------:R-:W-:Y:S01]  /*15f0*/  ISETP.NE.AND P2, PT, RZ, c[0x0][0x1c8], PT ;  /* 0x00007200ff007a0c */ /* 0x000fe20003f45270 */
[----:B------:R-:W-:Y:S02]  /*1600*/  @UP2 UIMAD UR33, UR15, UR7, UR5 ;  /* 0x000000070f2122a4 */ /* 0x000fe4000f8e0205 */
[----:B------:R-:W-:Y:S02]  /*1610*/  USHF.R.S32.HI UR23, URZ, 0x1f, UR22 ;  /* 0x0000001f3f177899 */ /* 0x000fe40008011416 */
[----:B------:R-:W-:-:S02]  /*1620*/  @UP2 UMOV UR30, UR4 ;  /* 0x00000004001e2c82 */ /* 0x000fc40008000000 */
[----:B------:R-:W-:Y:S02]  /*1630*/  ULDC.64 UR4, c[0x0][0x368] ;  /* 0x0000da0000047ab9 */ /* 0x000fe40000000a00 */
[----:B------:R-:W-:-:S04]  /*1640*/  @!UP2 UIMAD UR6, UR42, UR4, URZ ;  /* 0x000000042a06a2a4 */ /* 0x000fc8000f8e023f */
[----:B------:R-:W-:Y:S01]  /*1650*/  @!UP2 UIMAD UR6, UR35, UR5, UR6 ;  /* 0x000000052306a2a4 */ /* 0x000fe2000f8e0206 */
[----:B-1----:R-:W1:Y:S01]  /*1660*/  MUFU.RCP R4, R4 ;  /* 0x0000000400047308 */ /* 0x002e620000001000 */
[----:B------:R-:W-:-:S04]  /*1670*/  @!UP2 UIMAD.WIDE.U32 UR4, UR35, UR4, URZ ;  /* 0x000000042304a2a5 */ /* 0x000fc8000f8e003f */
[----:B------:R-:W-:Y:S02]  /*1680*/  @!UP2 UIADD3 UR33, UR5, UR6, URZ ;  /* 0x000000060521a290 */ /* 0x000fe4000fffe03f */
[----:B------:R-:W-:Y:S02]  /*1690*/  UIMAD UR6, UR39, UR15, URZ ;  /* 0x0000000f270672a4 */ /* 0x000fe4000f8e023f */
[----:B------:R-:W-:Y:S02]  /*16a0*/  @!UP2 UMOV UR30, UR4 ;  /* 0x00000004001eac82 */ /* 0x000fe40008000000 */
[----:B------:R-:W-:Y:S01]  /*16b0*/  UIMAD UR4, UR42, UR8, UR54 ;  /* 0x000000082a0472a4 */ /* 0x000fe2000f8e0236 */
[----:B------:R-:W2:Y:S03]  /*16c0*/  S2UR UR8, SR_CTAID.X ;  /* 0x00000000000879c3 */ /* 0x000ea60000002500 */
[----:B------:R-:W-:Y:S01]  /*16d0*/  UIADD3 UR4, UR47, UR4, URZ ;  /* 0x000000042f047290 */ /* 0x000fe2000fffe03f */
[----:B-1----:R-:W-:-:S03]  /*16e0*/  IADD3 R4, R4, 0xffffffe, RZ ;  /* 0x0ffffffe04047810 */ /* 0x002fc60007ffe0ff */
[----:B------:R-:W-:Y:S01]  /*16f0*/  UIMAD UR4, UR38, UR4, UR53 ;  /* 0x00000004260472a4 */ /* 0x000fe2000f8e0235 */
[----:B------:R-:W1:Y:S03]  /*1700*/  F2I.FTZ.U32.TRUNC.NTZ R5, R4 ;  /* 0x0000000400057305 */ /* 0x000e66000021f000 */
[----:B------:R-:W-:Y:S02]  /*1710*/  UIADD3 UR10, UR45, UR4, URZ ;  /* 0x000000042d0a7290 */ /* 0x000fe4000fffe03f */
[----:B------:R-:W-:-:S04]  /*1720*/  UIMAD.WIDE.U32 UR4, UR38, UR15, URZ ;  /* 0x0000000f260472a5 */ /* 0x000fc8000f8e003f */
[----:B------:R-:W-:Y:S02]  /*1730*/  @UP2 UIADD3 UR10, UR5, UR6, URZ ;  /* 0x00000006050a2290 */ /* 0x000fe4000fffe03f */
[----:B------:R-:W-:Y:S02]  /*1740*/  USEL UR19, UR44, UR4, !UP2 ;  /* 0x000000042c137287 */ /* 0x000fe4000d000000 */
[----:B------:R-:W-:Y:S01]  /*1750*/  ULDC.64 UR6, c[0x0][0x3d8] ;  /* 0x0000f60000067ab9 */ /* 0x000fe20000000a00 */
[----:B-1----:R-:W-:Y:S01]  /*1760*/  IMAD.MOV R0, RZ, RZ, -R5 ;  /* 0x000000ffff007224 */ /* 0x002fe200078e0a05 */
[----:B--2---:R-:W-:Y:S01]  /*1770*/  UIMAD.WIDE.U32 UR4, UR8, UR6, URZ ;  /* 0x00000006080472a5 */ /* 0x004fe2000f8e003f */
[----:B------:R-:W-:Y:S02]  /*1780*/  IMAD.MOV.U32 R4, RZ, RZ, RZ ;  /* 0x000000ffff047224 */ /* 0x000fe400078e00ff */
[----:B------:R-:W-:Y:S01]  /*1790*/  IMAD R0, R0, R6, RZ ;  /* 0x0000000600007224 */ /* 0x000fe200078e02ff */
[----:B------:R-:W-:-:S02]  /*17a0*/  USEL UR18, UR4, URZ, UP6 ;  /* 0x0000003f04127287 */ /* 0x000fc4000b000000 */
[----:B------:R-:W-:Y:S01]  /*17b0*/  UIMAD UR7, UR8, UR7, UR5 ;  /* 0x00000007080772a4 */ /* 0x000fe2000f8e0205 */
[----:B------:R-:W-:Y:S01]  /*17c0*/  IMAD.HI.U32 R0, R5, R0, R4 ;  /* 0x0000000005007227 */ /* 0x000fe200078e0004 */
[----:B------:R-:W-:Y:S02]  /*17d0*/  USHF.L.U64.HI UR4, UR35, 0x7, UR42 ;  /* 0x0000000723047899 */ /* 0x000fe4000801022a */
[----:B------:R-:W-:Y:S02]  /*17e0*/  USHF.L.U32 UR8, UR35, 0x7, URZ ;  /* 0x0000000723087899 */ /* 0x000fe4000800063f */
[----:B------:R-:W-:Y:S01]  /*17f0*/  USEL UR5, UR4, URZ, UP1 ;  /* 0x0000003f04057287 */ /* 0x000fe20008800000 */
[----:B------:R-:W-:Y:S01]  /*1800*/  IMAD.HI.U32 R0, R0, R2, RZ ;  /* 0x0000000200007227 */ /* 0x000fe200078e00ff */
[----:B------:R-:W-:-:S03]  /*1810*/  USEL UR4, UR8, URZ, UP1 ;  /* 0x0000003f08047287 */ /* 0x000fc60008800000 */
[----:B------:R-:W-:Y:S01]  /*1820*/  IMAD.MOV R4, RZ, RZ, -R0 ;  /* 0x000000ffff047224 */ /* 0x000fe200078e0a00 */
[----:B------:R-:W-:Y:S02]  /*1830*/  UIADD3 UR4, UP1, UR11, UR4, URZ ;  /* 0x000000040b047290 */ /* 0x000fe4000ff3e03f */
[----:B------:R-:W-:Y:S01]  /*1840*/  ULDC UR8, c[0x0][0x234] ;  /* 0x00008d0000087ab9 */ /* 0x000fe20000000800 */
[C---:B------:R-:W-:Y:S01]  /*1850*/  IMAD R2, R6.reuse, R4, R2 ;  /* 0x0000000406027224 */ /* 0x040fe200078e0202 */
[----:B------:R-:W-:Y:S02]  /*1860*/  UIADD3.X UR6, UR34, UR5, URZ, UP1, !UPT ;  /* 0x0000000522067290 */ /* 0x000fe40008ffe43f */
[----:B------:R-:W-:Y:S02]  /*1870*/  UIMAD UR5, UR39, UR4, URZ ;  /* 0x00000004270572a4 */ /* 0x000fe4000f8e023f */
[----:B------:R-:W-:Y:S02]  /*1880*/  ISETP.GT.U32.AND P0, PT, R6, R2, PT ;  /* 0x000000020600720c */ /* 0x000fe40003f04070 */
[----:B------:R-:W-:-:S02]  /*1890*/  UIMAD UR6, UR38, UR6, UR5 ;  /* 0x00000006260672a4 */ /* 0x000fc4000f8e0205 */
[----:B------:R-:W-:-:S04]  /*18a0*/  @UP5 USEL UR5, UR56, UR15, !UP2 ;  /* 0x0000000f38055287 */ /* 0x000fc8000d000000 */
[----:B------:R-:W-:Y:S02]  /*18b0*/  @UP5 UIMAD UR9, UR40, UR8, UR5 ;  /* 0x00000008280952a4 */ /* 0x000fe4000f8e0205 */
[----:B------:R-:W-:Y:S02]  /*18c0*/  UIMAD.WIDE.U32 UR4, UR38, UR4, URZ ;  /* 0x00000004260472a5 */ /* 0x000fe4000f8e003f */
[----:B------:R-:W-:Y:S01]  /*18d0*/  USEL UR8, UR7, URZ, UP6 ;  /* 0x0000003f07087287 */ /* 0x000fe2000b000000 */
[----:B------:R-:W-:Y:S01]  /*18e0*/  @!P0 IMAD.IADD R2, R2, 0x1, -R6 ;  /* 0x0000000102028824 */ /* 0x000fe200078e0a06 */
[----:B------:R-:W-:Y:S01]  /*18f0*/  @!P0 IADD3 R0, R0, 0x1, RZ ;  /* 0x0000000100008810 */ /* 0x000fe20007ffe0ff */
[----:B------:R-:W-:Y:S01]  /*1900*/  @!UP5 UMOV UR9, UR51 ;  /* 0x000000330009dc82 */ /* 0x000fe20008000000 */
[----:B------:R-:W-:Y:S01]  /*1910*/  ISETP.LE.AND P0, PT, RZ, UR58, PT ;  /* 0x0000003aff007c0c */ /* 0x000fe2000bf03270 */
[----:B------:R-:W-:Y:S01]  /*1920*/  UIADD3 UR7, UR5, UR6, URZ ;  /* 0x0000000605077290 */ /* 0x000fe2000fffe03f */
[----:B------:R-:W-:-:S13]  /*1930*/  ISETP.GE.U32.AND P3, PT, R2, R6, PT ;  /* 0x000000060200720c */ /* 0x000fda0003f66070 */
[----:B------:R-:W-:-:S05]  /*1940*/  @P3 IADD3 R0, R0, 0x1, RZ ;  /* 0x0000000100003810 */ /* 0x000fca0007ffe0ff */
[----:B------:R-:W-:-:S04]  /*1950*/  IMAD.MOV.U32 R12, RZ, RZ, R0 ;  /* 0x000000ffff0c7224 */ /* 0x000fc800078e0000 */
[----:B------:R-:W-:Y:S01]  /*1960*/  @!P0 IMAD.MOV R12, RZ, RZ, -R12 ;  /* 0x000000ffff0c8224 */ /* 0x000fe200078e0a0c */
[----:B------:R-:W-:Y:S02]  /*1970*/  PLOP3.LUT P0, PT, PT, PT, UP5, 0x80, 0x0 ;  /* 0x000000000000781c */ /* 0x000fe40003f0f058 */
[----:B------:R-:W-:-:S04]  /*1980*/  @!P2 LOP3.LUT R12, RZ, c[0x0][0x1c8], RZ, 0x33, !PT ;  /* 0x00007200ff0caa12 */ /* 0x000fc800078e33ff */
[----:B------:R-:W-:-:S07]  /*1990*/  SHF.R.S32.HI R14, RZ, 0x1f, R12 ;  /* 0x0000001fff0e7819 */ /* 0x000fce000001140c */
[----:B------:R-:W-:Y:S05]  /*19a0*/  @!P0 BRA `(.L_x_200) ;  /* 0x0000005000008947 */ /* 0x000fea0003800000 */
[----:B------:R-:W-:Y:S02]  /*19b0*/  ULDC UR6, c[0x0][0x224] ;  /* 0x0000890000067ab9 */ /* 0x000fe40000000800 */
[----:B------:R-:W-:-:S04]  /*19c0*/  @!UP2 UIMAD UR15, UR35, UR6, URZ ;  /* 0x00000006230fa2a4 */ /* 0x000fc8000f8e023f */
[----:B------:R-:W-:-:S04]  /*19d0*/  ULEA UR6, UR35, UR15, 0x7 ;  /* 0x0000000f23067291 */ /* 0x000fc8000f8e383f */
[----:B------:R-:W-:Y:S01]  /*19e0*/  UIMAD UR6, UR57, UR40, UR6 ;  /* 0x00000028390672a4 */ /* 0x000fe2000f8e0206 */
[----:B------:R-:W-:Y:S05]  /*19f0*/  BRA `(.L_x_201) ;  /* 0x0000001000007947 */ /* 0x000fea0003800000 */
.L_x_200:
[----:B------:R-:W-:Y:S02]  /*1a00*/  UMOV UR6, UR52 ;  /* 0x0000003400067c82 */ /* 0x000fe40008000000 */
.L_x_201:
[----:B------:R-:W-:Y:S01]  /*1a10*/  UIADD3 UR4, UP4, UP3, UR4, UR43, UR49 ;  /* 0x0000002b04047290 */ /* 0x000fe2000fb9e031 */
[----:B------:R-:W1:Y:S01]  /*1a20*/  S2R R19, SR_TID.X ;  /* 0x0000000000137919 */ /* 0x000e620000002100 */
[----:B------:R-:W-:Y:S01]  /*1a30*/  IMAD.U32 R10, RZ, RZ, UR13 ;  /* 0x0000000dff0a7e24 */ /* 0x000fe2000f8e00ff */
[----:B------:R-:W-:Y:S01]  /*1a40*/  SHF.R.S32.HI R199, RZ, 0x1f, R198 ;  /* 0x0000001fffc77819 */ /* 0x000fe200000114c6 */
[----:B------:R-:W-:Y:S01]  /*1a50*/  UIADD3 UR32, UP2, UP1, UR18, UR4, UR19 ;  /* 0x0000000412207290 */ /* 0x000fe2000f95e013 */
[----:B------:R-:W-:Y:S01]  /*1a60*/  IMAD.U32 R8, RZ, RZ, UR12 ;  /* 0x0000000cff087e24 */ /* 0x000fe2000f8e00ff */
[----:B------:R-:W-:Y:S01]  /*1a70*/  UIADD3.X UR4, UR7, UR50, UR55, UP4, UP3 ;  /* 0x0000003207047290 */ /* 0x000fe2000a7e6437 */
[----:B------:R-:W-:Y:S01]  /*1a80*/  IMAD.U32 R9, RZ, RZ, UR11 ;  /* 0x0000000bff097e24 */ /* 0x000fe2000f8e00ff */
[----:B------:R-:W-:Y:S01]  /*1a90*/  ULDC.64 UR12, c[0x0][0x200] ;  /* 0x00008000000c7ab9 */ /* 0x000fe20000000a00 */
[----:B------:R-:W-:Y:S01]  /*1aa0*/  BSSY B1, `(.L_x_197) ;  /* 0x000096d000017945 */ /* 0x000fe20003800000 */
[----:B------:R-:W-:-:S03]  /*1ab0*/  UIADD3.X UR28, UR8, UR4, UR10, UP2, UP1 ;  /* 0x00000004081c7290 */ /* 0x000fc600097e240a */
[----:B------:R-:W-:Y:S02]  /*1ac0*/  ULDC.64 UR4, c[0x0][0x1a8] ;  /* 0x00006a0000047ab9 */ /* 0x000fe40000000a00 */
[----:B------:R-:W-:Y:S02]  /*1ad0*/  UIMAD UR4, UR59, UR4, URZ ;  /* 0x000000043b0472a4 */ /* 0x000fe4000f8e023f */
[----:B------:R-:W-:Y:S02]  /*1ae0*/  UMOV UR10, 0x4 ;  /* 0x00000004000a7882 */ /* 0x000fe40000000000 */
[----:B------:R-:W-:-:S03]  /*1af0*/  UIMAD UR19, UR40, UR5, UR4 ;  /* 0x00000005281372a4 */ /* 0x000fc6000f8e0204 */
[----:B------:R-:W-:Y:S02]  /*1b00*/  ULDC.64 UR4, c[0x0][0x378] ;  /* 0x0000de0000047ab9 */ /* 0x000fe40000000a00 */
[----:B------:R-:W-:Y:S01]  /*1b10*/  UIMAD UR4, UR59, UR4, URZ ;  /* 0x000000043b0472a4 */ /* 0x000fe2000f8e023f */
[----:B-1----:R-:W-:-:S03]  /*1b20*/  SHF.R.S32.HI R20, RZ, 0x1f, R19 ;  /* 0x0000001fff147819 */ /* 0x002fc60000011413 */
[----:B------:R-:W-:Y:S01]  /*1b30*/  UIMAD UR18, UR40, UR5, UR4 ;  /* 0x00000005281272a4 */ /* 0x000fe2000f8e0204 */
[----:B------:R-:W-:Y:S02]  /*1b40*/  LEA.HI R0, R20, R19, RZ, 0x3 ;  /* 0x0000001314007211 */ /* 0x000fe400078f18ff */
[----:B------:R-:W-:Y:S02]  /*1b50*/  ULDC.64 UR4, c[0x0][0x370] ;  /* 0x0000dc0000047ab9 */ /* 0x000fe40000000a00 */
[----:B------:R-:W-:Y:S01]  /*1b60*/  UIMAD UR4, UR34, UR4, URZ ;  /* 0x00000004220472a4 */ /* 0x000fe2000f8e023f */
[----:B------:R-:W-:-:S03]  /*1b70*/  SHF.R.S32.HI R0, RZ, 0x3, R0 ;  /* 0x00000003ff007819 */ /* 0x000fc60000011400 */
[----:B------:R-:W-:Y:S01]  /*1b80*/  UIMAD UR15, UR11, UR5, UR4 ;  /* 0x000000050b0f72a4 */ /* 0x000fe2000f8e0204 */
[----:B------:R-:W-:Y:S01]  /*1b90*/  SHF.R.S32.HI R18, RZ, 0x1f, R0 ;  /* 0x0000001fff127819 */ /* 0x000fe20000011400 */
[----:B------:R-:W-:Y:S01]  /*1ba0*/  UIADD3 UR4, UR11, UR9, URZ ;  /* 0x000000090b047290 */ /* 0x000fe2000fffe03f */
[----:B------:R-:W-:-:S03]  /*1bb0*/  IADD3 R2, P0, R0, UR11, RZ ;  /* 0x0000000b00027c10 */ /* 0x000fc6000ff1e0ff */
[----:B------:R-:W-:Y:S01]  /*1bc0*/  UIMAD.WIDE UR4, UR4, UR10, UR12 ;  /* 0x0000000a040472a5 */ /* 0x000fe2000f8e020c */
[----:B------:R-:W-:Y:S01]  /*1bd0*/  IADD3.X R7, R18, UR34, RZ, P0, !PT ;  /* 0x0000002212077c10 */ /* 0x000fe200087fe4ff */
[----:B------:R-:W-:Y:S01]  /*1be0*/  IMAD.WIDE.U32 R4, R2, c[0x0][0x190], R198 ;  /* 0x0000640002047a25 */ /* 0x000fe200078e00c6 */
[----:B------:R-:W-:Y:S02]  /*1bf0*/  ULDC.64 UR12, c[0x0][0x3c8] ;  /* 0x0000f200000c7ab9 */ /* 0x000fe40000000a00 */
[----:B------:R-:W-:Y:S01]  /*1c00*/  ULDC UR34, c[0x0][0x2e8] ;  /* 0x0000ba0000227ab9 */ /* 0x000fe20000000800 */
[----:B------:R-:W-:Y:S01]  /*1c10*/  IMAD R7, R7, c[0x0][0x190], RZ ;  /* 0x0000640007077a24 */ /* 0x000fe200078e02ff */
[----:B------:R-:W-:Y:S01]  /*1c20*/  UMOV UR8, UR4 ;  /* 0x0000000400087c82 */ /* 0x000fe20008000000 */
[----:B------:R-:W-:Y:S01]  /*1c30*/  IADD3 R6, P0, R4, UR41, RZ ;  /* 0x0000002904067c10 */ /* 0x000fe2000ff1e0ff */
[----:B------:R-:W-:Y:S01]  /*1c40*/  UIADD3 UR4, UR11, UR6, URZ ;  /* 0x000000060b047290 */ /* 0x000fe2000fffe03f */
[----:B------:R-:W-:Y:S01]  /*1c50*/  IMAD R2, R2, c[0x0][0x194], R7 ;  /* 0x0000650002027a24 */ /* 0x000fe200078e0207 */
[----:B------:R-:W-:-:S02]  /*1c60*/  UMOV UR7, UR5 ;  /* 0x0000000500077c82 */ /* 0x000fc40008000000 */
[----:B------:R-:W-:Y:S01]  /*1c70*/  UIMAD.WIDE UR4, UR4, UR10, UR12 ;  /* 0x0000000a040472a5 */ /* 0x000fe2000f8e020c */
[----:B------:R1:W2:Y:S01]  /*1c80*/  R2UR UR12, R8 ;  /* 0x00000000080c73c2 */ /* 0x0002a200000e0000 */
[----:B------:R-:W-:Y:S02]  /*1c90*/  IADD3.X R7, R5, UR36, R2, P0, !PT ;  /* 0x0000002405077c10 */ /* 0x000fe400087fe402 */
[----:B------:R-:W-:-:S03]  /*1ca0*/  IADD3 R4, P0, R198, UR30, RZ ;  /* 0x0000001ec6047c10 */ /* 0x000fc6000ff1e0ff */
[----:B------:R-:W-:Y:S01]  /*1cb0*/  UMOV UR10, UR4 ;  /* 0x00000004000a7c82 */ /* 0x000fe20008000000 */
[----:B------:R-:W-:Y:S01]  /*1cc0*/  IADD3.X R5, R199, UR33, RZ, P0, !PT ;  /* 0x00000021c7057c10 */ /* 0x000fe200087fe4ff */
[----:B------:R-:W-:Y:S01]  /*1cd0*/  UIADD3 UR4, -UR14, UR24, UR22 ;  /* 0x000000180e047290 */ /* 0x000fe2000fffe116 */
[----:B------:R3:W4:Y:S01]  /*1ce0*/  R2UR UR13, R10 ;  /* 0x000000000a0d73c2 */ /* 0x00072200000e0000 */
[----:B------:R-:W-:Y:S02]  /*1cf0*/  UMOV UR9, UR5 ;  /* 0x0000000500097c82 */ /* 0x000fe40008000000 */
[----:B------:R-:W-:Y:S01]  /*1d00*/  UIADD3 UR4, UR4, -UR34, URZ ;  /* 0x8000002204047290 */ /* 0x000fe2000fffe03f */
[----:B------:R-:W-:-:S03]  /*1d10*/  IMAD.WIDE.U32 R4, R9, c[0x0][0x370], R4 ;  /* 0x0000dc0009047a25 */ /* 0x000fc600078e0004 */
[----:B------:R-:W-:Y:S02]  /*1d20*/  USHF.R.S32.HI UR11, URZ, 0x1f, UR4 ;  /* 0x0000001f3f0b7899 */ /* 0x000fe40008011404 */
[----:B------:R-:W-:Y:S02]  /*1d30*/  IADD3 R5, R5, UR15, RZ ;  /* 0x0000000f05057c10 */ /* 0x000fe4000fffe0ff */
[----:B------:R-:W-:Y:S02]  /*1d40*/  ULEA.HI UR11, UR11, UR4, URZ, 0x7 ;  /* 0x000000040b0b7291 */ /* 0x000fe4000f8f383f */
[----:B------:R-:W-:Y:S01]  /*1d50*/  UIADD3 UR4, UR37, -0x1, URZ ;  /* 0xffffffff25047890 */ /* 0x000fe2000fffe03f */
[----:B-1----:R-:W-:Y:S01]  /*1d60*/  LEA.HI R8, R20, R19, RZ, 0x5 ;  /* 0x0000001314087211 */ /* 0x002fe200078f28ff */
[----:B------:R-:W-:-:S03]  /*1d70*/  USHF.R.S32.HI UR11, URZ, 0x7, UR11 ;  /* 0x000000073f0b7899 */ /* 0x000fc6000801140b */
[----:B------:R-:W-:Y:S01]  /*1d80*/  LOP3.LUT R2, R8, 0xffffffe0, RZ, 0xc0, !PT ;  /* 0xffffffe008027812 */ /* 0x000fe200078ec0ff */
[----:B------:R-:W-:Y:S01]  /*1d90*/  UISETP.LT.AND UP1, UPT, URZ, UR11, UPT ;  /* 0x0000000b3f00728c */ /* 0x000fe2000bf21270 */
[----:B------:R-:W-:-:S03]  /*1da0*/  SHF.R.S32.HI R8, RZ, 0x5, R8 ;  /* 0x00000005ff087819 */ /* 0x000fc60000011408 */
[----:B------:R-:W-:Y:S01]  /*1db0*/  IMAD.IADD R2, R19, 0x1, -R2 ;  /* 0x0000000113027824 */ /* 0x000fe200078e0a02 */
[----:B------:R-:W-:-:S03]  /*1dc0*/  USEL UR11, URZ, UR11, !UP1 ;  /* 0x0000000b3f0b7287 */ /* 0x000fc6000c800000 */
[----:B------:R-:W-:Y:S01]  /*1dd0*/  IMAD R2, R8, UR48, R2 ;  /* 0x0000003008027c24 */ /* 0x000fe2000f8e0202 */
[----:B------:R-:W-:-:S04]  /*1de0*/  UISETP.GT.AND UP1, UPT, UR37, UR11, UPT ;  /* 0x0000000b2500728c */ /* 0x000fc8000bf24270 */
[----:B------:R-:W-:-:S04]  /*1df0*/  IADD3 R8, P0, R2, UR32, RZ ;  /* 0x0000002002087c10 */ /* 0x000fc8000ff1e0ff */
[----:B------:R-:W-:Y:S01]  /*1e00*/  LEA.HI.X.SX32 R9, R2, UR28, 0x1, P0 ;  /* 0x0000001c02097c11 */ /* 0x000fe200080f0eff */
[----:B------:R-:W-:Y:S01]  /*1e10*/  IMAD.U32 R2, RZ, RZ, UR40 ;  /* 0x00000028ff027e24 */ /* 0x000fe2000f8e00ff */
[----:B------:R-:W-:Y:S02]  /*1e20*/  PLOP3.LUT P0, PT, PT, PT, UP1, 0x80, 0x0 ;  /* 0x000000000000781c */ /* 0x000fe40003f0f018 */
[----:B------:R-:W-:Y:S01]  /*1e30*/  LEA R186, P2, R8, c[0x0][0x350], 0x2 ;  /* 0x0000d40008ba7a11 */ /* 0x000fe200078410ff */
[----:B------:R-:W-:-:S03]  /*1e40*/  IMAD.WIDE.U32 R4, R2, c[0x0][0x378], R4 ;  /* 0x0000de0002047a25 */ /* 0x000fc600078e0004 */
[----:B------:R-:W-:Y:S01]  /*1e50*/  LEA.HI.X R187, R8, c[0x0][0x354], R9, 0x2, P2 ;  /* 0x0000d50008bb7a11 */ /* 0x000fe200010f1409 */
[----:B------:R-:W-:Y:S01]  /*1e60*/  IMAD.WIDE.U32 R6, R2, c[0x0][0x1a8], R6 ;  /* 0x00006a0002067a25 */ /* 0x000fe200078e0006 */
[----:B------:R-:W-:-:S03]  /*1e70*/  IADD3 R5, R5, UR18, RZ ;  /* 0x0000001205057c10 */ /* 0x000fc6000fffe0ff */
[----:B------:R-:W-:Y:S01]  /*1e80*/  IMAD R2, R18, c[0x0][0x370], RZ ;  /* 0x0000dc0012027a24 */ /* 0x000fe200078e02ff */
[----:B------:R-:W-:Y:S01]  /*1e90*/  IADD3 R7, R7, UR19, RZ ;  /* 0x0000001307077c10 */ /* 0x000fe2000fffe0ff */
[----:B------:R-:W-:Y:S01]  /*1ea0*/  IMAD.WIDE.U32 R4, R0, c[0x0][0x370], R4 ;  /* 0x0000dc0000047a25 */ /* 0x000fe200078e0004 */
[----:B------:R-:W-:-:S03]  /*1eb0*/  LEA R200, P4, R6, c[0x0][0x160], 0x1 ;  /* 0x0000580006c87a11 */ /* 0x000fc600078808ff */
[----:B------:R-:W-:Y:S01]  /*1ec0*/  IMAD R2, R0, c[0x0][0x374], R2 ;  /* 0x0000dd0000027a24 */ /* 0x000fe200078e0202 */
[----:B------:R-:W-:Y:S02]  /*1ed0*/  LEA R202, P3, R4, c[0x0][0x330], 0x1 ;  /* 0x0000cc0004ca7a11 */ /* 0x000fe400078608ff */
[----:B------:R-:W-:Y:S01]  /*1ee0*/  LEA.HI.X R197, R6, c[0x0][0x164], R7, 0x1, P4 ;  /* 0x0000590006c57a11 */ /* 0x000fe200020f0c07 */
[----:B------:R-:W-:-:S05]  /*1ef0*/  IMAD.IADD R2, R5, 0x1, R2 ;  /* 0x0000000105027824 */ /* 0x000fca00078e0202 */
[----:B------:R-:W-:Y:S01]  /*1f00*/  LEA.HI.X R201, R4, c[0x0][0x334], R2, 0x1, P3 ;  /* 0x0000cd0004c97a11 */ /* 0x000fe200018f0c02 */
[----:B--234-:R-:W-:Y:S05]  /*1f10*/  @P0 BRA `(.L_x_202) ;  /* 0x00000b1000000947 */ /* 0x01cfea0003800000 */
        /* <DEDUP_REMOVED lines=9> */
[----:B------:R-:W-:Y:S02]  /*1fb0*/  UIMAD.WIDE.U32 UR4, UR17, UR6, URZ ;  /* 0x00000006110472a5 */ /* 0x000fe4000f8e003f */
[----:B------:R-:W-:-:S03]  /*1fc0*/  UIMAD UR7, UR17, UR7, UR8 ;  /* 0x00000007110772a4 */ /* 0x000fc6000f8e0208 */
[----:B------:R-:W-:Y:S02]  /*1fd0*/  ULDC.64 UR8, c[0x0][0x388] ;  /* 0x0000e20000087ab9 */ /* 0x000fe40000000a00 */
[----:B------:R-:W-:Y:S02]  /*1fe0*/  UIADD3 UR5, UR5, UR7, URZ ;  /* 0x0000000705057290 */ /* 0x000fe4000fffe03f */
[----:B------:R-:W-:Y:S02]  /*1ff0*/  UIMAD UR6, UR42, UR8, URZ ;  /* 0x000000082a0672a4 */ /* 0x000fe4000f8e023f */
[----:B------:R-:W-:Y:S02]  /*2000*/  UIMAD.WIDE.U32 UR4, UR35, UR8, UR4 ;  /* 0x00000008230472a5 */ /* 0x000fe4000f8e0004 */
[----:B------:R-:W-:-:S04]  /*2010*/  UIMAD UR6, UR35, UR9, UR6 ;  /* 0x00000009230672a4 */ /* 0x000fc8000f8e0206 */
[----:B------:R-:W-:Y:S02]  /*2020*/  UIADD3 UR11, UR5, UR6, URZ ;  /* 0x00000006050b7290 */ /* 0x000fe4000fffe03f */
[----:B------:R-:W-:Y:S02]  /*2030*/  UMOV UR10, UR4 ;  /* 0x00000004000a7c82 */ /* 0x000fe40008000000 */
.L_x_203:
        /* <DEDUP_REMOVED lines=18> */
.L_x_204:
[----:B------:R-:W-:Y:S01]  /*2160*/  ULDC.64 UR4, c[0x0][0x3a0] ;  /* 0x0000e80000047ab9 */ /* 0x000fe20000000a00 */
[----:B------:R-:W-:Y:S01]  /*2170*/  IMAD.U32 R11, RZ, RZ, UR22 ;  /* 0x00000016ff0b7e24 */ /* 0x000fe2000f8e00ff */
[----:B------:R-:W-:Y:S01]  /*2180*/  UIMAD UR4, UR23, UR4, URZ ;  /* 0x00000004170472a4 */ /* 0x000fe2000f8e023f */
[----:B------:R-:W-:Y:S01]  /*2190*/  ISETP.GE.AND P4, PT, R198, c[0x0][0x220], PT ;  /* 0x00008800c6007a0c */ /* 0x000fe20003f86270 */
[----:B------:R-:W-:Y:S01]  /*21a0*/  ULDC.64 UR6, c[0x0][0x3b8] ;  /* 0x0000ee0000067ab9 */ /* 0x000fe20000000a00 */
[----:B------:R-:W-:Y:S01]  /*21b0*/  IMAD.WIDE.U32 R4, R11, c[0x0][0x3a0], R198 ;  /* 0x0000e8000b047a25 */ /* 0x000fe200078e00c6 */
[----:B------:R-:W-:Y:S01]  /*21c0*/  UIMAD UR5, UR22, UR5, UR4 ;  /* 0x00000005160572a4 */ /* 0x000fe2000f8e0204 */
[----:B------:R-:W-:Y:S01]  /*21d0*/  BSSY B0, `(.L_x_205) ;  /* 0x0000015000007945 */ /* 0x000fe20003800000 */
[----:B------:R-:W-:-:S02]  /*21e0*/  UIMAD UR4, UR16, -0x80, UR14 ;  /* 0xffffff80100478a4 */ /* 0x000fc4000f8e020e */
[----:B------:R-:W-:Y:S02]  /*21f0*/  IADD3 R4, P0, R4, UR10, RZ ;  /* 0x0000000a04047c10 */ /* 0x000fe4000ff1e0ff */
[----:B------:R-:W-:Y:S01]  /*2200*/  IMAD.U32 R2, RZ, RZ, UR5 ;  /* 0x00000005ff027e24 */ /* 0x000fe2000f8e00ff */
[----:B------:R-:W-:Y:S01]  /*2210*/  UIMAD UR5, UR59, UR6, URZ ;  /* 0x000000063b0572a4 */ /* 0x000fe2000f8e023f */
[----:B------:R-:W-:-:S03]  /*2220*/  ISETP.GE.OR P3, PT, R0, UR4, P4 ;  /* 0x0000000400007c0c */ /* 0x000fc6000a766670 */
[----:B------:R-:W-:Y:S01]  /*2230*/  IADD3.X R5, R5, UR11, R2, P0, !PT ;  /* 0x0000000b05057c10 */ /* 0x000fe200087fe402 */
[----:B------:R-:W-:Y:S01]  /*2240*/  IMAD.U32 R2, RZ, RZ, UR40 ;  /* 0x00000028ff027e24 */ /* 0x000fe2000f8e00ff */
[----:B------:R-:W-:-:S03]  /*2250*/  UIMAD UR5, UR40, UR7, UR5 ;  /* 0x00000007280572a4 */ /* 0x000fc6000f8e0205 */
[----:B------:R-:W-:-:S05]  /*2260*/  IMAD.WIDE.U32 R4, R2, c[0x0][0x3b8], R4 ;  /* 0x0000ee0002047a25 */ /* 0x000fca00078e0004 */
[----:B------:R-:W-:Y:S01]  /*2270*/  IADD3 R10, R5, UR5, RZ ;  /* 0x00000005050a7c10 */ /* 0x000fe2000fffe0ff */
        /* <DEDUP_REMOVED lines=10> */
.L_x_206:
[----:B------:R-:W-:Y:S05]  /*2320*/  BSYNC B0 ;  /* 0x0000000000007941 */ /* 0x000fea0003800000 */
.L_x_205:
[----:B------:R-:W-:Y:S01]  /*2330*/  IADD3 R2, R0, 0x20, RZ ;  /* 0x0000002000027810 */ /* 0x000fe20007ffe0ff */
[----:B------:R-:W-:Y:S03]  /*2340*/  BSSY B0, `(.L_x_207) ;  /* 0x000000e000007945 */ /* 0x000fe60003800000 */
[----:B------:R-:W-:-:S13]  /*2350*/  ISETP.GE.OR P2, PT, R2, UR4, P4 ;  /* 0x0000000402007c0c */ /* 0x000fda000a746670 */
[----:B------:R-:W-:Y:S05]  /*2360*/  @P2 BRA `(.L_x_208) ;  /* 0x000000b000002947 */ /* 0x000fea0003800000 */
[----:B------:R-:W-:Y:S02]  /*2370*/  IADD3 R2, P0, R0, 0x20, RZ ;  /* 0x0000002000027810 */ /* 0x000fe40007f1e0ff */
[----:B------:R-:W-:-:S03]  /*2380*/  MOV R7, R10 ;  /* 0x0000000a00077202 */ /* 0x000fc60000000f00 */
[----:B------:R-:W-:-:S04]  /*2390*/  IMAD.X R6, RZ, RZ, R18, P0 ;  /* 0x000000ffff067224 */ /* 0x000fc800000e0612 */
[----:B-1----:R-:W-:Y:S02]  /*23a0*/  IMAD R8, R6, c[0x0][0x3a0], RZ ;  /* 0x0000e80006087a24 */ /* 0x002fe400078e02ff */
[----:B------:R-:W-:-:S04]  /*23b0*/  IMAD.MOV.U32 R6, RZ, RZ, R4 ;  /* 0x000000ffff067224 */ /* 0x000fc800078e0004 */
[----:B------:R-:W-:-:S04]  /*23c0*/  IMAD.WIDE.U32 R6, R2, c[0x0][0x3a0], R6 ;  /* 0x0000e80002067a25 */ /* 0x000fc800078e0006 */
[----:B------:R-:W-:Y:S01]  /*23d0*/  IMAD R2, R2, c[0x0][0x3a4], R8 ;  /* 0x0000e90002027a24 */ /* 0x000fe200078e0208 */
[----:B------:R-:W-:-:S04]  /*23e0*/  LEA R8, P0, R6, c[0x0][0x340], 0x1 ;  /* 0x0000d00006087a11 */ /* 0x000fc800078008ff */
[----:B------:R-:W-:-:S04]  /*23f0*/  IADD3 R2, R7, R2, RZ ;  /* 0x0000000207027210 */ /* 0x000fc80007ffe0ff */
[----:B------:R-:W-:-:S05]  /*2400*/  LEA.HI.X R9, R6, c[0x0][0x344], R2, 0x1, P0 ;  /* 0x0000d10006097a11 */ /* 0x000fca00000f0c02 */
[----:B------:R1:W-:Y:S02]  /*2410*/  STG.E.128 [R8.64], RZ ;  /* 0x000000ff08007986 */ /* 0x0003e4000c101d14 */
.L_x_208:
[----:B------:R-:W-:Y:S05]  /*2420*/  BSYNC B0 ;  /* 0x0000000000007941 */ /* 0x000fea0003800000 */
.L_x_207:
        /* <DEDUP_REMOVED lines=15> */
.L_x_210:
[----:B------:R-:W-:Y:S05]  /*2520*/  BSYNC B0 ;  /* 0x0000000000007941 */ /* 0x000fea0003800000 */
.L_x_209:
[----:B------:R-:W-:Y:S01]  /*2530*/  IADD3 R2, R0, 0x60, RZ ;  /* 0x0000006000027810 */ /* 0x000fe20007ffe0ff */
[----:B------:R-:W-:Y:S03]  /*2540*/  BSSY B0, `(.L_x_211) ;  /* 0x000000d000007945 */ /* 0x000fe60003800000 */
[----:B------:R-:W-:-:S13]  /*2550*/  ISETP.GE.OR P0, PT, R2, UR4, P4 ;  /* 0x0000000402007c0c */ /* 0x000fda000a706670 */
[----:B------:R-:W-:Y:S05]  /*2560*/  @P0 BRA `(.L_x_212) ;  /* 0x000000a000000947 */ /* 0x000fea0003800000 */
[----:B------:R-:W-:-:S04]  /*2570*/  IADD3 R2, P4, R0, 0x60, RZ ;  /* 0x0000006000027810 */ /* 0x000fc80007f9e0ff */
[----:B------:R-:W-:-:S05]  /*2580*/  IADD3.X R5, RZ, R18, RZ, P4, !PT ;  /* 0x00000012ff057210 */ /* 0x000fca00027fe4ff */
[----:B------:R-:W-:Y:S01]  /*2590*/  IMAD R6, R5, c[0x0][0x3a0], RZ ;  /* 0x0000e80005067a24 */ /* 0x000fe200078e02ff */
[----:B------:R-:W-:-:S05]  /*25a0*/  MOV R5, R10 ;  /* 0x0000000a00057202 */ /* 0x000fca0000000f00 */
[----:B-1----:R-:W-:-:S04]  /*25b0*/  IMAD.WIDE.U32 R8, R2, c[0x0][0x3a0], R4 ;  /* 0x0000e80002087a25 */ /* 0x002fc800078e0004 */
[----:B------:R-:W-:Y:S01]  /*25c0*/  IMAD R2, R2, c[0x0][0x3a4], R6 ;  /* 0x0000e90002027a24 */ /* 0x000fe200078e0206 */
[----:B------:R-:W-:-:S04]  /*25d0*/  LEA R4, P4, R8, c[0x0][0x340], 0x1 ;  /* 0x0000d00008047a11 */ /* 0x000fc800078808ff */
[----:B------:R-:W-:-:S04]  /*25e0*/  IADD3 R2, R9, R2, RZ ;  /* 0x0000000209027210 */ /* 0x000fc80007ffe0ff */
[----:B------:R-:W-:-:S05]  /*25f0*/  LEA.HI.X R5, R8, c[0x0][0x344], R2, 0x1, P4 ;  /* 0x0000d10008057a11 */ /* 0x000fca00020f0c02 */
[----:B------:R1:W-:Y:S02]  /*2600*/  STG.E.128 [R4.64], RZ ;  /* 0x000000ff04007986 */ /* 0x0003e4000c101d14 */
.L_x_212:
[----:B------:R-:W-:Y:S05]  /*2610*/  BSYNC B0 ;  /* 0x0000000000007941 */ /* 0x000fea0003800000 */
.L_x_211:
[----:B------:R-:W-:Y:S01]  /*2620*/  ULDC.64 UR4, c[0x0][0x3a8] ;  /* 0x0000ea0000047ab9 */ /* 0x000fe20000000a00 */
[----:B-1----:R-:W-:Y:S01]  /*2630*/  IMAD.WIDE.U32 R4, R11, c[0x0][0x3a8], R198 ;  /* 0x0000ea000b047a25 */ /* 0x002fe200078e00c6 */
[----:B------:R-:W-:Y:S01]  /*2640*/  UIMAD UR4, UR23, UR4, URZ ;  /* 0x00000004170472a4 */ /* 0x000fe2000f8e023f */
[----:B------:R-:W-:Y:S03]  /*2650*/  BSSY B0, `(.L_x_213) ;  /* 0x0000015000007945 */ /* 0x000fe60003800000 */
[----:B------:R-:W-:Y:S01]  /*2660*/  UIMAD UR4, UR22, UR5, UR4 ;  /* 0x00000005160472a4 */ /* 0x000fe2000f8e0204 */
[----:B------:R-:W-:-:S05]  /*2670*/  IADD3 R4, P4, R4, UR8, RZ ;  /* 0x0000000804047c10 */ /* 0x000fca000ff9e0ff */
[----:B------:R-:W-:Y:S01]  /*2680*/  IMAD.U32 R2, RZ, RZ, UR4 ;  /* 0x00000004ff027e24 */ /* 0x000fe2000f8e00ff */
[----:B------:R-:W-:Y:S02]  /*2690*/  ULDC.64 UR4, c[0x0][0x3c0] ;  /* 0x0000f00000047ab9 */ /* 0x000fe40000000a00 */
[----:B------:R-:W-:Y:S02]  /*26a0*/  UIMAD UR4, UR59, UR4, URZ ;  /* 0x000000043b0472a4 */ /* 0x000fe4000f8e023f */
[----:B------:R-:W-:Y:S02]  /*26b0*/  IADD3.X R5, R5, UR9, R2, P4, !PT ;  /* 0x0000000905057c10 */ /* 0x000fe4000a7fe402 */
[----:B------:R-:W-:Y:S01]  /*26c0*/  MOV R2, UR40 ;  /* 0x0000002800027c02 */ /* 0x000fe20008000f00 */
[----:B------:R-:W-:-:S04]  /*26d0*/  UIMAD UR4, UR40, UR5, UR4 ;  /* 0x00000005280472a4 */ /* 0x000fc8000f8e0204 */
        /* <DEDUP_REMOVED lines=12> */
.L_x_214:
[----:B------:R-:W-:Y:S05]  /*27a0*/  BSYNC B0 ;  /* 0x0000000000007941 */ /* 0x000fea0003800000 */
.L_x_213:
[----:B------:R-:W-:Y:S01]  /*27b0*/  BSSY B0, `(.L_x_215) ;  /* 0x000000d000007945 */ /* 0x000fe20003800000 */
        /* <DEDUP_REMOVED lines=12> */
.L_x_216:
[----:B------:R-:W-:Y:S05]  /*2880*/  BSYNC B0 ;  /* 0x0000000000007941 */ /* 0x000fea0003800000 */
.L_x_215:
        /* <DEDUP_REMOVED lines=13> */
.L_x_218:
[----:B------:R-:W-:Y:S05]  /*2960*/  BSYNC B0 ;  /* 0x0000000000007941 */ /* 0x000fea0003800000 */
.L_x_217:
        /* <DEDUP_REMOVED lines=12> */
.L_x_202:
[----:B------:R-:W2:Y:S01]  /*2a30*/  LDL R7, [R1+0x28] ;  /* 0x0000280001077983 */ /* 0x000ea20000100800 */
[----:B------:R-:W-:Y:S01]  /*2a40*/  PLOP3.LUT P1, PT, PT, PT, UP6, 0x80, 0x0 ;  /* 0x000000000000781c */ /* 0x000fe20003f2f068 */
[----:B------:R-:W-:Y:S01]  /*2a50*/  ULEA.HI UR5, UR4, UR4, URZ, 0x1 ;  /* 0x0000000404057291 */ /* 0x000fe2000f8f083f */
[----:B------:R-:W-:Y:S03]  /*2a60*/  BSSY B0, `(.L_x_220) ;  /* 0x0000013000007945 */ /* 0x000fe60003800000 */
[----:B------:R-:W-:-:S04]  /*2a70*/  ULOP3.LUT UR5, UR5, 0xfffffffe, URZ, 0xc0, !UPT ;  /* 0xfffffffe05057892 */ /* 0x000fc8000f8ec03f */
[----:B------:R-:W-:-:S04]  /*2a80*/  UIADD3 UR5, UR4, -UR5, URZ ;  /* 0x8000000504057290 */ /* 0x000fc8000fffe03f */
[----:B------:R-:W-:Y:S02]  /*2a90*/  UISETP.NE.AND UP0, UPT, UR5, 0x1, UPT ;  /* 0x000000010500788c */ /* 0x000fe4000bf05270 */
[----:B------:R-:W-:Y:S01]  /*2aa0*/  UIMAD UR5, UR4, -0x80, UR24 ;  /* 0xffffff80040578a4 */ /* 0x000fe2000f8e0218 */
[----:B------:R-:W-:Y:S05]  /*2ab0*/  @P1 BAR.SYNC.DEFER_BLOCKING 0x0 ;  /* 0x0000000000001b1d */ /* 0x000fea0000010000 */
[----:B------:R-:W-:Y:S01]  /*2ac0*/  ISETP.GE.AND P0, PT, R0, UR5, PT ;  /* 0x0000000500007c0c */ /* 0x000fe2000bf06270 */
[----:B--2---:R-:W-:-:S12]  /*2ad0*/  IMAD.SHL.U32 R2, R7, 0x2, RZ ;  /* 0x0000000207027824 */ /* 0x004fd800078e00ff */
[----:B------:R1:W-:Y:S01]  /*2ae0*/  @P0 STS.128 [R2+0x8000], RZ ;  /* 0x008000ff02000388 */ /* 0x0003e20000000c00 */
[----:B------:R-:W-:Y:S05]  /*2af0*/  @P0 BRA `(.L_x_221) ;  /* 0x0000009000000947 */ /* 0x000fea0003800000 */
[----:B------:R-:W-:-:S13]  /*2b00*/  ISETP.GE.AND P1, PT, R198, c[0x0][0x220], PT ;  /* 0x00008800c6007a0c */ /* 0x000fda0003f26270 */
[----:B------:R2:W-:Y:S01]  /*2b10*/  @P1 STS.128 [R2+0x8000], RZ ;  /* 0x008000ff02001388 */ /* 0x0005e20000000c00 */
[----:B------:R-:W-:Y:S05]  /*2b20*/  @P1 BRA `(.L_x_221) ;  /* 0x0000006000001947 */ /* 0x000fea0003800000 */
[----:B------:R-:W-:Y:S02]  /*2b30*/  MOV R4, R202 ;  /* 0x000000ca00047202 */ /* 0x000fe40000000f00 */
[----:B------:R-:W-:-:S05]  /*2b40*/  MOV R5, R201 ;  /* 0x000000c900057202 */ /* 0x000fca0000000f00 */
[----:B------:R-:W-:Y:S01]  /*2b50*/  @!PT LDS RZ, [RZ] ;  /* 0x00000000fffff984 */ /* 0x000fe20000000800 */
[----:B------:R-:W-:Y:S01]  /*2b60*/  @!PT LDS RZ, [RZ] ;  /* 0x00000000fffff984 */ /* 0x000fe20000000800 */
[----:B------:R-:W-:Y:S01]  /*2b70*/  @!PT LDS RZ, [RZ] ;  /* 0x00000000fffff984 */ /* 0x000fe20000000800 */
[----:B------:R3:W-:Y:S02]  /*2b80*/  LDGSTS.E.BYPASS.LTC128B.128 [R2+0x8000], [R4.64] ;  /* 0x0800000004027fae */ /* 0x0007e4000b901d54 */
.L_x_221:
[----:B------:R-:W-:Y:S05]  /*2b90*/  BSYNC B0 ;  /* 0x0000000000007941 */ /* 0x000fea0003800000 */
.L_x_220:
[----:B------:R-:W-:Y:S01]  /*2ba0*/  IADD3 R11, R0, 0x20, RZ ;  /* 0x00000020000b7810 */ /* 0x000fe20007ffe0ff */
[----:B------:R-:W-:Y:S03]  /*2bb0*/  BSSY B0, `(.L_x_222) ;  /* 0x000000f000007945 */ /* 0x000fe60003800000 */
[----:B------:R-:W-:-:S13]  /*2bc0*/  ISETP.GE.AND P4, PT, R11, UR5, PT ;  /* 0x000000050b007c0c */ /* 0x000fda000bf86270 */
        /* <DEDUP_REMOVED lines=13> */
.L_x_223:
[----:B------:R-:W-:Y:S05]  /*2ca0*/  BSYNC B0 ;  /* 0x0000000000007941 */ /* 0x000fea0003800000 */
.L_x_222:
        /* <DEDUP_REMOVED lines=16> */
.L_x_225:
[----:B------:R-:W-:Y:S05]  /*2db0*/  BSYNC B0 ;  /* 0x0000000000007941 */ /* 0x000fea0003800000 */
.L_x_224:
        /* <DEDUP_REMOVED lines=8> */
[----:B------:R-:W-:Y:S02]  /*2e40*/  MOV R6, c[0x0][0x370] ;  /* 0x0000dc0000067a02 */ /* 0x000fe40000000f00 */
[----:B---3--:R-:W-:Y:S02]  /*2e50*/  MOV R4, R202 ;  /* 0x000000ca00047202 */ /* 0x008fe40000000f00 */
[----:B------:R-:W-:-:S05]  /*2e60*/  MOV R5, R201 ;  /* 0x000000c900057202 */ /* 0x000fca0000000f00 */
[----:B------:R-:W-:-:S05]  /*2e70*/  IMAD.WIDE.U32 R4, R6, 0xc0, R4 ;  /* 0x000000c006047825 */ /* 0x000fca00078e0004 */
[----:B------:R-:W-:-:S05]  /*2e80*/  IADD3 R5, R5, UR61, RZ ;  /* 0x0000003d05057c10 */ /* 0x000fca000fffe0ff */
[----:B------:R-:W-:Y:S01]  /*2e90*/  @!PT LDS RZ, [RZ] ;  /* 0x00000000fffff984 */ /* 0x000fe20000000800 */
[----:B------:R-:W-:Y:S01]  /*2ea0*/  @!PT LDS RZ, [RZ] ;  /* 0x00000000fffff984 */ /* 0x000fe20000000800 */
[----:B------:R-:W-:Y:S01]  /*2eb0*/  @!PT LDS RZ, [RZ] ;  /* 0x00000000fffff984 */ /* 0x000fe20000000800 */
[----:B------:R3:W-:Y:S02]  /*2ec0*/  LDGSTS.E.BYPASS.LTC128B.128 [R2+0xb000], [R4.64] ;  /* 0x0b00000004027fae */ /* 0x0007e4000b901d54 */
.L_x_227:
[----:B------:R-:W-:Y:S05]  /*2ed0*/  BSYNC B0 ;  /* 0x0000000000007941 */ /* 0x000fea0003800000 */
.L_x_226:
[----:B------:R-:W-:Y:S01]  /*2ee0*/  PLOP3.LUT P1, PT, PT, PT, UP0, 0x80, 0x0 ;  /* 0x000000000000781c */ /* 0x000fe20003f2f008 */
        /* <DEDUP_REMOVED lines=15> */
[----:B------:R-:W-:Y:S02]  /*2fe0*/  MOV R4, R200 ;  /* 0x000000c800047202 */ /* 0x000fe40000000f00 */
[----:B------:R-:W-:-:S05]  /*2ff0*/  MOV R5, R197 ;  /* 0x000000c500057202 */ /* 0x000fca0000000f00 */
[----:B------:R-:W-:Y:S01]  /*3000*/  @!PT LDS RZ, [RZ] ;  /* 0x00000000fffff984 */ /* 0x000fe20000000800 */
[----:B------:R-:W-:Y:S01]  /*3010*/  @!PT LDS RZ, [RZ] ;  /* 0x00000000fffff984 */ /* 0x000fe20000000800 */
[----:B------:R-:W-:Y:S01]  /*3020*/  @!PT LDS RZ, [RZ] ;  /* 0x00000000fffff984 */ /* 0x000fe20000000800 */
[----:B------:R1:W-:Y:S02]  /*3030*/  LDGSTS.E.BYPASS.LTC128B.128 [R185], [R4.64] ;  /* 0x0000000004b97fae */ /* 0x0003e4000b901d54 */
.L_x_229:
[----:B------:R-:W-:Y:S05]  /*3040*/  BSYNC B0 ;  /* 0x0000000000007941 */ /* 0x000fea0003800000 */
.L_x_228:
        /* <DEDUP_REMOVED lines=12> */
[----:B-1----:R-:W-:Y:S02]  /*3110*/  IMAD.MOV.U32 R5, RZ, RZ, c[0x0][0x190] ;  /* 0x00006400ff057624 */ /* 0x002fe400078e00ff */
[----:B------:R-:W-:-:S03]  /*3120*/  IMAD.MOV.U32 R6, RZ, RZ, c[0x0][0x194] ;  /* 0x00006500ff067624 */ /* 0x000fc600078e00ff */
[----:B------:R-:W-:-:S04]  /*3130*/  LEA R4, P0, R5, R200, 0x6 ;  /* 0x000000c805047211 */ /* 0x000fc800078030ff */
[----:B------:R-:W-:-:S05]  /*3140*/  LEA.HI.X R5, R5, R197, R6, 0x6, P0 ;  /* 0x000000c505057211 */ /* 0x000fca00000f3406 */
[----:B------:R-:W-:Y:S01]  /*3150*/  @!PT LDS RZ, [RZ] ;  /* 0x00000000fffff984 */ /* 0x000fe20000000800 */
[----:B------:R-:W-:Y:S01]  /*3160*/  @!PT LDS RZ, [RZ] ;  /* 0x00000000fffff984 */ /* 0x000fe20000000800 */
[----:B------:R-:W-:Y:S01]  /*3170*/  @!PT LDS RZ, [RZ] ;  /* 0x00000000fffff984 */ /* 0x000fe20000000800 */
[----:B------:R1:W-:Y:S04]  /*3180*/  LDGSTS.E.BYPASS.LTC128B.128 [R185+0x1000], [R4.64] ;  /* 0x0100000004b97fae */ /* 0x0003e8000b901d54 */
.L_x_231:
[----:B------:R-:W-:Y:S05]  /*3190*/  BSYNC B0 ;  /* 0x0000000000007941 */ /* 0x000fea0003800000 */
.L_x_230:
        /* <DEDUP_REMOVED lines=20> */
.L_x_233:
[----:B------:R-:W-:Y:S05]  /*32e0*/  BSYNC B0 ;  /* 0x0000000000007941 */ /* 0x000fea0003800000 */
.L_x_232:
        /* <DEDUP_REMOVED lines=12> */
[----:B------:R-:W-:Y:S02]  /*33b0*/  MOV R6, c[0x0][0x190] ;  /* 0x0000640000067a02 */ /* 0x000fe40000000f00 */
[----:B-1----:R-:W-:-:S02]  /*33c0*/  MOV R4, R200 ;  /* 0x000000c800047202 */ /* 0x002fc40000000f00 */
[----:B------:R-:W-:-:S05]  /*33d0*/  MOV R5, R197 ;  /* 0x000000c500057202 */ /* 0x000fca0000000f00 */
[----:B------:R-:W-:-:S05]  /*33e0*/  IMAD.WIDE.U32 R4, R6, 0xc0, R4 ;  /* 0x000000c006047825 */ /* 0x000fca00078e0004 */
[----:B------:R-:W-:-:S05]  /*33f0*/  IADD3 R5, R5, UR60, RZ ;  /* 0x0000003c05057c10 */ /* 0x000fca000fffe0ff */
[----:B------:R-:W-:Y:S01]  /*3400*/  @!PT LDS RZ, [RZ] ;  /* 0x00000000fffff984 */ /* 0x000fe20000000800 */
[----:B------:R-:W-:Y:S01]  /*3410*/  @!PT LDS RZ, [RZ] ;  /* 0x00000000fffff984 */ /* 0x000fe20000000800 */
[----:B------:R-:W-:Y:S01]  /*3420*/  @!PT LDS RZ, [RZ] ;  /* 0x00000000fffff984 */ /* 0x000fe20000000800 */
[----:B------:R1:W-:Y:S02]  /*3430*/  LDGSTS.E.BYPASS.LTC128B.128 [R185+0x3000], [R4.64] ;  /* 0x0300000004b97fae */ /* 0x0003e4000b901d54 */
.L_x_235:
[----:B------:R-:W-:Y:S05]  /*3440*/  BSYNC B0 ;  /* 0x0000000000007941 */ /* 0x000fea0003800000 */
.L_x_234:
[----:B--2---:R-:W2:Y:S01]  /*3450*/  LDL R21, [R1+0x34] ;  /* 0x0000340001157983 */ /* 0x004ea20000100800 */
[----:B------:R-:W-:Y:S01]  /*3460*/  IMAD.MOV.U32 R248, RZ, RZ, 0x7f800000 ;  /* 0x7f800000fff87424 */ /* 0x000fe200078e00ff */
[----:B------:R-:W-:Y:S01]  /*3470*/  ULDC.64 UR18, c[0x0][0x198] ;  /* 0x0000660000127ab9 */ /* 0x000fe20000000a00 */
[----:B------:R-:W-:Y:S01]  /*3480*/  IMAD.MOV.U32 R247, RZ, RZ, 0x7f800000 ;  /* 0x7f800000fff77424 */ /* 0x000fe200078e00ff */
[----:B------:R-:W-:Y:S01]  /*3490*/  UIMAD UR6, UR23, UR18, URZ ;  /* 0x00000012170672a4 */ /* 0x000fe2000f8e023f */
[----:B------:R-:W-:Y:S02]  /*34a0*/  IMAD.MOV.U32 R245, RZ, RZ, 0x7f800000 ;  /* 0x7f800000fff57424 */ /* 0x000fe400078e00ff */
[----:B------:R-:W-:Y:S01]  /*34b0*/  IMAD.U32 R13, RZ, RZ, UR22 ;  /* 0x00000016ff0d7e24 */ /* 0x000fe2000f8e00ff */
[----:B------:R-:W-:Y:S01]  /*34c0*/  UIMAD UR6, UR22, UR19, UR6 ;  /* 0x00000013160672a4 */ /* 0x000fe2000f8e0206 */
[----:B------:R-:W-:-:S05]  /*34d0*/  IMAD.MOV.U32 R246, RZ, RZ, 0x7f800000 ;  /* 0x7f800000fff67424 */ /* 0x000fca00078e00ff */
[----:B------:R-:W-:Y:S01]  /*34e0*/  IMAD.U32 R9, RZ, RZ, UR6 ;  /* 0x00000006ff097e24 */ /* 0x000fe2000f8e00ff */
[----:B------:R-:W-:Y:S01]  /*34f0*/  BSSY B0, `(.L_x_236) ;  /* 0x000002e000007945 */ /* 0x000fe20003800000 */
[C---:B-12---:R-:W-:Y:S02]  /*3500*/  IADD3 R5, R21.reuse, 0x48, RZ ;  /* 0x0000004815057810 */ /* 0x046fe40007ffe0ff */
[----:B------:R-:W-:Y:S02]  /*3510*/  IADD3 R4, R21, 0x40, RZ ;  /* 0x0000004015047810 */ /* 0x000fe40007ffe0ff */
[----:B------:R-:W-:Y:S02]  /*3520*/  ISETP.GE.AND P3, PT, R5, UR5, PT ;  /* 0x0000000505007c0c */ /* 0x000fe4000bf66270 */
[C---:B------:R-:W-:Y:S02]  /*3530*/  IADD3 R6, R21.reuse, 0x8, RZ ;  /* 0x0000000815067810 */ /* 0x040fe40007ffe0ff */
[----:B------:R-:W-:Y:S01]  /*3540*/  ISETP.GE.AND P4, PT, R4, UR5, PT ;  /* 0x0000000504007c0c */ /* 0x000fe2000bf86270 */
[----:B------:R-:W-:Y:S01]  /*3550*/  IMAD.SHL.U32 R4, R21, 0x4, RZ ;  /* 0x0000000415047824 */ /* 0x000fe200078e00ff */
[----:B------:R-:W-:-:S02]  /*3560*/  ISETP.GE.AND P5, PT, R6, UR5, PT ;  /* 0x0000000506007c0c */ /* 0x000fc4000bfa6270 */
[----:B------:R-:W-:Y:S02]  /*3570*/  SHF.R.S32.HI R15, RZ, 0x1f, R21 ;  /* 0x0000001fff0f7819 */ /* 0x000fe40000011415 */
[----:B------:R-:W-:Y:S02]  /*3580*/  SHF.R.S32.HI R7, RZ, 0x1f, R5 ;  /* 0x0000001fff077819 */ /* 0x000fe40000011405 */
[----:B------:R-:W-:Y:S02]  /*3590*/  IADD3 R4, P2, R4, UR8, RZ ;  /* 0x0000000804047c10 */ /* 0x000fe4000ff5e0ff */
[----:B------:R-:W-:Y:S02]  /*35a0*/  @!P3 LEA R6, P0, R5, UR8, 0x2 ;  /* 0x000000080506bc11 */ /* 0x000fe4000f8010ff */
[C---:B------:R-:W-:Y:S02]  /*35b0*/  SHF.L.U64.HI R8, R21.reuse, 0x2, R15 ;  /* 0x0000000215087819 */ /* 0x040fe4000001020f */
[----:B------:R-:W-:Y:S01]  /*35c0*/  ISETP.GE.AND P6, PT, R21, UR5, PT ;  /* 0x0000000515007c0c */ /* 0x000fe2000bfc6270 */
[----:B------:R-:W-:Y:S01]  /*35d0*/  UIMAD UR5, UR16, -0x80, UR14 ;  /* 0xffffff80100578a4 */ /* 0x000fe2000f8e020e */
[----:B------:R-:W-:-:S02]  /*35e0*/  @!P3 LEA.HI.X R7, R5, UR7, R7, 0x2, P0 ;  /* 0x000000070507bc11 */ /* 0x000fc400080f1407 */
[----:B------:R-:W-:-:S03]  /*35f0*/  IADD3.X R5, R8, UR7, RZ, P2, !PT ;  /* 0x0000000708057c10 */ /* 0x000fc600097fe4ff */
[----:B------:R1:W5:Y:S04]  /*3600*/  @!P3 LDG.E R246, [R6.64] ;  /* 0x0000001406f6b981 */ /* 0x000368000c1e1900 */
[----:B------:R2:W5:Y:S01]  /*3610*/  @!P5 LDG.E R248, [R4.64+0x20] ;  /* 0x0000201404f8d981 */ /* 0x000562000c1e1900 */
[----:B------:R-:W-:-:S03]  /*3620*/  ISETP.GE.AND P5, PT, R0, UR5, PT ;  /* 0x0000000500007c0c */ /* 0x000fc6000bfa6270 */
[----:B------:R2:W5:Y:S04]  /*3630*/  @!P6 LDG.E R247, [R4.64] ;  /* 0x0000001404f7e981 */ /* 0x000568000c1e1900 */
[----:B------:R2:W5:Y:S06]  /*3640*/  @!P4 LDG.E R245, [R4.64+0x100] ;  /* 0x0001001404f5c981 */ /* 0x00056c000c1e1900 */
[----:B------:R3:W-:Y:S01]  /*3650*/  @P5 STS.128 [R2+0xc000], RZ ;  /* 0x00c000ff02005388 */ /* 0x0007e20000000c00 */
[----:B-1----:R-:W-:-:S02]  /*3660*/  IMAD R6, R14, c[0x0][0x1b0], RZ ;  /* 0x00006c000e067a24 */ /* 0x002fc400078e02ff */
[----:B--2---:R-:W-:-:S05]  /*3670*/  IMAD.WIDE.U32 R4, R13, c[0x0][0x198], R198 ;  /* 0x000066000d047a25 */ /* 0x004fca00078e00c6 */
[----:B------:R-:W-:-:S04]  /*3680*/  IADD3 R4, P0, R4, UR29, RZ ;  /* 0x0000001d04047c10 */ /* 0x000fc8000ff1e0ff */
[----:B------:R-:W-:Y:S01]  /*3690*/  IADD3.X R5, R5, UR31, R9, P0, !PT ;  /* 0x0000001f05057c10 */ /* 0x000fe200087fe409 */
[----:B------:R-:W-:-:S04]  /*36a0*/  IMAD R6, R12, c[0x0][0x1b4], R6 ;  /* 0x00006d000c067a24 */ /* 0x000fc800078e0206 */
[----:B------:R-:W-:-:S04]  /*36b0*/  IMAD.WIDE.U32 R4, R12, c[0x0][0x1b0], R4 ;  /* 0x00006c000c047a25 */ /* 0x000fc800078e0004 */
[----:B------:R-:W-:Y:S01]  /*36c0*/  IMAD.IADD R10, R5, 0x1, R6 ;  /* 0x00000001050a7824 */ /* 0x000fe200078e0206 */
[----:B------:R-:W-:Y:S05]  /*36d0*/  @P5 BRA `(.L_x_237) ;  /* 0x000000f000005947 */ /* 0x000fea0003800000 */
[----:B---3--:R-:W-:-:S13]  /*36e0*/  ISETP.GE.AND P0, PT, R198, c[0x0][0x220], PT ;  /* 0x00008800c6007a0c */ /* 0x008fda0003f06270 */
        /* <DEDUP_REMOVED lines=14> */
.L_x_237:
[----:B---3--:R-:W-:Y:S05]  /*37d0*/  BSYNC B0 ;  /* 0x0000000000007941 */ /* 0x008fea0003800000 */
.L_x_236:
[----:B------:R-:W-:Y:S01]  /*37e0*/  ISETP.GE.AND P4, PT, R11, UR5, PT ;  /* 0x000000050b007c0c */ /* 0x000fe2000bf86270 */
[----:B------:R-:W-:-:S12]  /*37f0*/  BSSY B0, `(.L_x_238) ;  /* 0x0000014000007945 */ /* 0x000fd80003800000 */
[----:B------:R3:W-:Y:S01]  /*3800*/  @P4 STS.128 [R2+0xd000], RZ ;  /* 0x00d000ff02004388 */ /* 0x0007e20000000c00 */
[----:B------:R-:W-:Y:S05]  /*3810*/  @P4 BRA `(.L_x_239) ;  /* 0x0000011000004947 */ /* 0x000fea0003800000 */
[----:B------:R-:W-:-:S13]  /*3820*/  ISETP.GE.AND P0, PT, R198, c[0x0][0x220], PT ;  /* 0x00008800c6007a0c */ /* 0x000fda0003f06270 */
[----:B------:R1:W-:Y:S01]  /*3830*/  @P0 STS.128 [R2+0xd000], RZ ;  /* 0x00d000ff02000388 */ /* 0x0003e20000000c00 */
[----:B------:R-:W-:Y:S05]  /*3840*/  @P0 BRA `(.L_x_239) ;  /* 0x000000e000000947 */ /* 0x000fea0003800000 */
[----:B--2---:R-:W-:Y:S02]  /*3850*/  IADD3 R8, P0, R0, 0x20, RZ ;  /* 0x0000002000087810 */ /* 0x004fe40007f1e0ff */
[----:B------:R-:W-:-:S03]  /*3860*/  MOV R7, R10 ;  /* 0x0000000a00077202 */ /* 0x000fc60000000f00 */
[----:B------:R-:W-:-:S04]  /*3870*/  IMAD.X R6, RZ, RZ, R18, P0 ;  /* 0x000000ffff067224 */ /* 0x000fc800000e0612 */
[----:B------:R-:W-:Y:S02]  /*3880*/  IMAD R9, R6, c[0x0][0x198], RZ ;  /* 0x0000660006097a24 */ /* 0x000fe400078e02ff */
[----:B------:R-:W-:Y:S02]  /*3890*/  IMAD.MOV.U32 R6, RZ, RZ, R4 ;  /* 0x000000ffff067224 */ /* 0x000fe400078e0004 */
[C---:B------:R-:W-:Y:S02]  /*38a0*/  IMAD R9, R8.reuse, c[0x0][0x19c], R9 ;  /* 0x0000670008097a24 */ /* 0x040fe400078e0209 */
[----:B------:R-:W-:-:S05]  /*38b0*/  IMAD.WIDE.U32 R6, R8, c[0x0][0x198], R6 ;  /* 0x0000660008067a25 */ /* 0x000fca00078e0006 */
[----:B------:R-:W-:Y:S02]  /*38c0*/  LEA R8, P0, R6, c[0x0][0x168], 0x1 ;  /* 0x00005a0006087a11 */ /* 0x000fe400078008ff */
[----:B------:R-:W-:-:S04]  /*38d0*/  IADD3 R9, R7, R9, RZ ;  /* 0x0000000907097210 */ /* 0x000fc80007ffe0ff */
[----:B------:R-:W-:-:S05]  /*38e0*/  LEA.HI.X R9, R6, c[0x0][0x16c], R9, 0x1, P0 ;  /* 0x00005b0006097a11 */ /* 0x000fca00000f0c09 */
[----:B------:R-:W-:Y:S01]  /*38f0*/  @!PT LDS RZ, [RZ] ;  /* 0x00000000fffff984 */ /* 0x000fe20000000800 */
[----:B------:R-:W-:Y:S01]  /*3900*/  @!PT LDS RZ, [RZ] ;  /* 0x00000000fffff984 */ /* 0x000fe20000000800 */
[----:B------:R-:W-:Y:S01]  /*3910*/  @!PT LDS RZ, [RZ] ;  /* 0x00000000fffff984 */ /* 0x000fe20000000800 */
[----:B------:R2:W-:Y:S02]  /*3920*/  LDGSTS.E.BYPASS.LTC128B.128 [R2+0xd000], [R8.64] ;  /* 0x0d00000008027fae */ /* 0x0005e4000b901d54 */
.L_x_239:
[----:B------:R-:W-:Y:S05]  /*3930*/  BSYNC B0 ;  /* 0x0000000000007941 */ /* 0x000fea0003800000 */
.L_x_238:
        /* <DEDUP_REMOVED lines=21> */
.L_x_241:
[----:B------:R-:W-:Y:S05]  /*3a90*/  BSYNC B0 ;  /* 0x0000000000007941 */ /* 0x000fea0003800000 */
.L_x_240:
[----:B------:R-:W-:Y:S01]  /*3aa0*/  ISETP.GE.AND P2, PT, R17, UR5, PT ;  /* 0x0000000511007c0c */ /* 0x000fe2000bf46270 */
[----:B------:R-:W-:-:S12]  /*3ab0*/  BSSY B0, `(.L_x_242) ;  /* 0x0000014000007945 */ /* 0x000fd80003800000 */
        /* <DEDUP_REMOVED lines=19> */
.L_x_243:
[----:B------:R-:W-:Y:S05]  /*3bf0*/  BSYNC B0 ;  /* 0x0000000000007941 */ /* 0x000fea0003800000 */
.L_x_242:
[----:B------:R-:W-:Y:S01]  /*3c00*/  ULDC.64 UR18, c[0x0][0x1a0] ;  /* 0x0000680000127ab9 */ /* 0x000fe20000000a00 */
[----:B------:R1:W-:Y:S01]  /*3c10*/  @P5 STS.128 [R2+0x10000], RZ ;  /* 0x010000ff02005388 */ /* 0x0003e20000000c00 */
[----:B------:R-:W-:Y:S01]  /*3c20*/  UIMAD UR5, UR23, UR18, URZ ;  /* 0x00000012170572a4 */ /* 0x000fe2000f8e023f */
[----:B-1----:R-:W-:Y:S01]  /*3c30*/  IMAD.WIDE.U32 R4, R13, c[0x0][0x1a0], R198 ;  /* 0x000068000d047a25 */ /* 0x002fe200078e00c6 */
[----:B------:R-:W-:Y:S02]  /*3c40*/  BSSY B0, `(.L_x_244) ;  /* 0x0000019000007945 */ /* 0x000fe40003800000 */
[----:B------:R-:W-:Y:S01]  /*3c50*/  UIMAD UR5, UR22, UR19, UR5 ;  /* 0x00000013160572a4 */ /* 0x000fe2000f8e0205 */
[----:B------:R-:W-:Y:S01]  /*3c60*/  IMAD R10, R14, c[0x0][0x1b8], RZ ;  /* 0x00006e000e0a7a24 */ /* 0x000fe200078e02ff */
[----:B------:R-:W-:-:S03]  /*3c70*/  IADD3 R4, P0, R4, UR26, RZ ;  /* 0x0000001a04047c10 */ /* 0x000fc6000ff1e0ff */
[----:B------:R-:W-:Y:S01]  /*3c80*/  IMAD R10, R12, c[0x0][0x1bc], R10 ;  /* 0x00006f000c0a7a24 */ /* 0x000fe200078e020a */
[----:B------:R-:W-:-:S04]  /*3c90*/  MOV R6, UR5 ;  /* 0x0000000500067c02 */ /* 0x000fc80008000f00 */
[----:B------:R-:W-:-:S05]  /*3ca0*/  IADD3.X R5, R5, UR27, R6, P0, !PT ;  /* 0x0000001b05057c10 */ /* 0x000fca00087fe406 */
[----:B------:R-:W-:-:S05]  /*3cb0*/  IMAD.WIDE.U32 R4, R12, c[0x0][0x1b8], R4 ;  /* 0x00006e000c047a25 */ /* 0x000fca00078e0004 */
[----:B------:R-:W-:Y:S01]  /*3cc0*/  IADD3 R10, R5, R10, RZ ;  /* 0x0000000a050a7210 */ /* 0x000fe20007ffe0ff */
[----:B------:R-:W-:Y:S05]  /*3cd0*/  @P5 BRA `(.L_x_245) ;  /* 0x000000f000005947 */ /* 0x000fea0003800000 */
[----:B------:R-:W-:-:S13]  /*3ce0*/  ISETP.GE.AND P0, PT, R198, c[0x0][0x220], PT ;  /* 0x00008800c6007a0c */ /* 0x000fda0003f06270 */
[----:B------:R1:W-:Y:S01]  /*3cf0*/  @P0 STS.128 [R2+0x10000], RZ ;  /* 0x010000ff02000388 */ /* 0x0003e20000000c00 */
[----:B------:R-:W-:Y:S05]  /*3d00*/  @P0 BRA `(.L_x_245) ;  /* 0x000000c000000947 */ /* 0x000fea0003800000 */
[----:B------:R-:W-:Y:S01]  /*3d10*/  MOV R6, R4 ;  /* 0x0000000400067202 */ /* 0x000fe20000000f00 */
[----:B--2---:R-:W-:Y:S01]  /*3d20*/  IMAD R8, R18, c[0x0][0x1a0], RZ ;  /* 0x0000680012087a24 */ /* 0x004fe200078e02ff */
        /* <DEDUP_REMOVED lines=10> */
.L_x_245:
[----:B------:R-:W-:Y:S05]  /*3dd0*/  BSYNC B0 ;  /* 0x0000000000007941 */ /* 0x000fea0003800000 */
.L_x_244:
[----:B------:R1:W-:Y:S01]  /*3de0*/  @P4 STS.128 [R2+0x11000], RZ ;  /* 0x011000ff02004388 */ /* 0x0003e20000000c00 */
[----:B------:R-:W-:Y:S01]  /*3df0*/  BSSY B0, `(.L_x_246) ;  /* 0x0000013000007945 */ /* 0x000fe20003800000 */
        /* <DEDUP_REMOVED lines=18> */
.L_x_247:
[----:B------:R-:W-:Y:S05]  /*3f20*/  BSYNC B0 ;  /* 0x0000000000007941 */ /* 0x000fea0003800000 */
.L_x_246:
        /* <DEDUP_REMOVED lines=20> */
.L_x_249:
[----:B------:R-:W-:Y:S05]  /*4070*/  BSYNC B0 ;  /* 0x0000000000007941 */ /* 0x000fea0003800000 */
.L_x_248:
        /* <DEDUP_REMOVED lines=19> */
.L_x_251:
[----:B------:R-:W-:Y:S05]  /*41b0*/  BSYNC B0 ;  /* 0x0000000000007941 */ /* 0x000fea0003800000 */
.L_x_250:
[----:B------:R-:W-:Y:S01]  /*41c0*/  LEA.HI R0, R20, R19, RZ, 0x4 ;  /* 0x0000001314007211 */ /* 0x000fe200078f20ff */
[----:B--2---:R-:W-:Y:S01]  /*41d0*/  IMAD.U32 R4, RZ, RZ, UR24 ;  /* 0x00000018ff047e24 */ /* 0x004fe2000f8e00ff */
[C---:B------:R-:W-:Y:S01]  /*41e0*/  IADD3 R5, R21.reuse, 0x1, RZ ;  /* 0x0000000115057810 */ /* 0x040fe20007ffe0ff */
[----:B------:R-:W0:Y:S01]  /*41f0*/  LDGDEPBAR ;  /* 0x00000000000079af */ /* 0x000e220000000000 */
[----:B------:R-:W-:Y:S01]  /*4200*/  LOP3.LUT R0, R0, 0xfffffff0, RZ, 0xc0, !PT ;  /* 0xfffffff000007812 */ /* 0x000fe200078ec0ff */
[----:B------:R-:W-:Y:S01]  /*4210*/  IMAD.MOV.U32 R182, RZ, RZ, 0x20 ;  /* 0x00000020ffb67424 */ /* 0x000fe200078e00ff */
[----:B------:R-:W-:Y:S01]  /*4220*/  SHF.L.U64.HI R6, R21, 0x2, R15 ;  /* 0x0000000215067819 */ /* 0x000fe2000001020f */
[----:B------:R-:W-:Y:S01]  /*4230*/  UIADD3 UR15, UR24, 0x80, UR22 ;  /* 0x00000080180f7890 */ /* 0x000fe2000fffe016 */
[----:B------:R-:W-:Y:S01]  /*4240*/  MOV R173, 0x40 ;  /* 0x0000004000ad7802 */ /* 0x000fe20000000f00 */
[----:B------:R-:W-:Y:S01]  /*4250*/  IMAD.IADD R0, R19, 0x1, -R0 ;  /* 0x0000000113007824 */ /* 0x000fe200078e0a00 */
[----:B------:R-:W-:Y:S01]  /*4260*/  SHF.L.U32 R181, R184, 0x1, RZ ;  /* 0x00000001b8b57819 */ /* 0x000fe200000006ff */
[----:B------:R-:W-:Y:S01]  /*4270*/  IMAD.MOV.U32 R188, RZ, RZ, R185 ;  /* 0x000000ffffbc7224 */ /* 0x000fe200078e00b9 */
[----:B------:R-:W-:Y:S01]  /*4280*/  CS2R R126, SRZ ;  /* 0x00000000007e7805 */ /* 0x000fe2000001ff00 */
[----:B------:R-:W-:Y:S01]  /*4290*/  CS2R R124, SRZ ;  /* 0x00000000007c7805 */ /* 0x000fe2000001ff00 */
[----:B-1-34-:R-:W-:Y:S01]  /*42a0*/  SHF.R.S32.HI R2, RZ, 0x1f, R0 ;  /* 0x0000001fff027819 */ /* 0x01afe20000011400 */
[----:B------:R-:W-:Y:S01]  /*42b0*/  CS2R R130, SRZ ;  /* 0x0000000000827805 */ /* 0x000fe2000001ff00 */
[----:B------:R-:W-:Y:S01]  /*42c0*/  CS2R R128, SRZ ;  /* 0x0000000000807805 */ /* 0x000fe2000001ff00 */
[----:B------:R-:W-:Y:S01]  /*42d0*/  CS2R R122, SRZ ;  /* 0x00000000007a7805 */ /* 0x000fe2000001ff00 */
        /* <DEDUP_REMOVED lines=10> */
[----:B------:R-:W-:Y:S01]  /*4380*/  IADD3 R2, R5, UR14, -R4 ;  /* 0x0000000e05027c10 */ /* 0x000fe2000fffe804 */
[----:B------:R-:W-:Y:S01]  /*4390*/  IMAD.MOV.U32 R4, RZ, RZ, 0x40 ;  /* 0x00000040ff047424 */ /* 0x000fe200078e00ff */
[----:B------:R-:W-:Y:S01]  /*43a0*/  CS2R R106, SRZ ;  /* 0x00000000006a7805 */ /* 0x000fe2000001ff00 */
[----:B------:R-:W-:Y:S01]  /*43b0*/  CS2R R104, SRZ ;  /* 0x0000000000687805 */ /* 0x000fe2000001ff00 */
[C---:B------:R-:W-:Y:S01]  /*43c0*/  LOP3.LUT P0, RZ, R0.reuse, 0x2, RZ, 0xc0, !PT ;  /* 0x0000000200ff7812 */ /* 0x040fe2000780c0ff */
[----:B------:R1:W-:Y:S01]  /*43d0*/  STL [R1+0x24], R2 ;  /* 0x0000240201007387 */ /* 0x0003e20000100800 */
[----:B------:R-:W-:Y:S01]  /*43e0*/  LOP3.LUT P2, RZ, R0, 0x4, RZ, 0xc0, !PT ;  /* 0x0000000400ff7812 */ /* 0x000fe2000784c0ff */
[----:B------:R-:W-:Y:S01]  /*43f0*/  CS2R R102, SRZ ;  /* 0x0000000000667805 */ /* 0x000fe2000001ff00 */
[----:B------:R-:W-:Y:S01]  /*4400*/  IADD3 R0, R183, 0x2000, RZ ;  /* 0x00002000b7007810 */ /* 0x000fe20007ffe0ff */
[----:B------:R-:W-:Y:S01]  /*4410*/  CS2R R100, SRZ ;  /* 0x0000000000647805 */ /* 0x000fe2000001ff00 */
[----:B------:R-:W-:Y:S01]  /*4420*/  SEL R182, R182, 0xffffffe0, !P0 ;  /* 0xffffffe0b6b67807 */ /* 0x000fe20004000000 */
[----:B------:R-:W-:Y:S01]  /*4430*/  CS2R R94, SRZ ;  /* 0x00000000005e7805 */ /* 0x000fe2000001ff00 */
[----:B------:R-:W-:Y:S01]  /*4440*/  SEL R0, R0, R183, !P1 ;  /* 0x000000b700007207 */ /* 0x000fe20004800000 */
[----:B------:R-:W-:Y:S01]  /*4450*/  CS2R R92, SRZ ;  /* 0x00000000005c7805 */ /* 0x000fe2000001ff00 */
[----:B------:R-:W-:Y:S01]  /*4460*/  CS2R R98, SRZ ;  /* 0x0000000000627805 */ /* 0x000fe2000001ff00 */
[----:B------:R-:W-:Y:S01]  /*4470*/  CS2R R96, SRZ ;  /* 0x0000000000607805 */ /* 0x000fe2000001ff00 */
[----:B------:R-:W-:Y:S01]  /*4480*/  SHF.L.U32 R172, R0, 0x1, RZ ;  /* 0x0000000100ac7819 */ /* 0x000fe200000006ff */
[----:B------:R-:W-:Y:S01]  /*4490*/  CS2R R90, SRZ ;  /* 0x00000000005a7805 */ /* 0x000fe2000001ff00 */
[----:B------:R-:W-:Y:S01]  /*44a0*/  SEL R0, R4, 0xffffffc0, !P2 ;  /* 0xffffffc004007807 */ /* 0x000fe20005000000 */
[----:B------:R-:W-:Y:S01]  /*44b0*/  IMAD.SHL.U32 R4, R21, 0x4, RZ ;  /* 0x0000000415047824 */ /* 0x000fe200078e00ff */
[----:B------:R-:W-:Y:S01]  /*44c0*/  CS2R R88, SRZ ;  /* 0x0000000000587805 */ /* 0x000fe2000001ff00 */
[----:B------:R-:W-:Y:S01]  /*44d0*/  CS2R R86, SRZ ;  /* 0x0000000000567805 */ /* 0x000fe2000001ff00 */
[----:B------:R-:W-:Y:S01]  /*44e0*/  CS2R R84, SRZ ;  /* 0x0000000000547805 */ /* 0x000fe2000001ff00 */
[----:B------:R2:W-:Y:S01]  /*44f0*/  STL [R1+0x20], R0 ;  /* 0x0000200001007387 */ /* 0x0005e20000100800 */
[----:B------:R-:W-:Y:S01]  /*4500*/  CS2R R78, SRZ ;  /* 0x00000000004e7805 */ /* 0x000fe2000001ff00 */
[----:B------:R-:W-:Y:S01]  /*4510*/  CS2R R76, SRZ ;  /* 0x00000000004c7805 */ /* 0x000fe2000001ff00 */
[----:B------:R-:W-:Y:S01]  /*4520*/  CS2R R82, SRZ ;  /* 0x0000000000527805 */ /* 0x000fe2000001ff00 */
[----:B------:R-:W-:Y:S01]  /*4530*/  CS2R R80, SRZ ;  /* 0x0000000000507805 */ /* 0x000fe2000001ff00 */
[----:B------:R-:W-:Y:S01]  /*4540*/  CS2R R74, SRZ ;  /* 0x00000000004a7805 */ /* 0x000fe2000001ff00 */
[----:B------:R-:W-:Y:S01]  /*4550*/  CS2R R72, SRZ ;  /* 0x0000000000487805 */ /* 0x000fe2000001ff00 */
[C---:B-1----:R-:W-:Y:S01]  /*4560*/  IADD3 R2, R184.reuse, 0x2000, RZ ;  /* 0x00002000b8027810 */ /* 0x042fe20007ffe0ff */
[----:B------:R-:W-:Y:S01]  /*4570*/  CS2R R70, SRZ ;  /* 0x0000000000467805 */ /* 0x000fe2000001ff00 */
[----:B------:R-:W-:Y:S01]  /*4580*/  CS2R R68, SRZ ;  /* 0x0000000000447805 */ /* 0x000fe2000001ff00 */
[----:B------:R-:W-:Y:S01]  /*4590*/  SEL R173, R173, 0xffffffc0, !P2 ;  /* 0xffffffc0adad7807 */ /* 0x000fe20005000000 */
[----:B------:R-:W-:Y:S01]  /*45a0*/  IMAD.SHL.U32 R180, R184, 0x2, RZ ;  /* 0x00000002b8b47824 */ /* 0x000fe200078e00ff */
[----:B------:R-:W-:Y:S01]  /*45b0*/  SEL R2, R2, R184, !P1 ;  /* 0x000000b802027207 */ /* 0x000fe20004800000 */
[----:B------:R-:W-:Y:S01]  /*45c0*/  UIADD3 UR15, UR15, -UR14, URZ ;  /* 0x8000000e0f0f7290 */ /* 0x000fe2000fffe03f */
[----:B------:R-:W-:-:S03]  /*45d0*/  IADD3 R178, R182, R181, RZ ;  /* 0x000000b5b6b27210 */ /* 0x000fc60007ffe0ff */
[----:B------:R-:W-:Y:S02]  /*45e0*/  IMAD.SHL.U32 R179, R2, 0x2, RZ ;  /* 0x0000000202b37824 */ /* 0x000fe400078e00ff */
[----:B------:R-:W-:-:S04]  /*45f0*/  IMAD.MOV.U32 R2, RZ, RZ, c[0x0][0x22c] ;  /* 0x00008b00ff027624 */ /* 0x000fc800078e00ff */
[----:B------:R-:W-:-:S04]  /*4600*/  IMAD R2, R2, c[0x0][0x1c0], RZ ;  /* 0x0000700002027a24 */ /* 0x000fc800078e02ff */
[C---:B--2---:R-:W-:Y:S02]  /*4610*/  IMAD.SHL.U32 R0, R2.reuse, 0x10, RZ ;  /* 0x0000001002007824 */ /* 0x044fe400078e00ff */
[----:B------:R-:W-:-:S03]  /*4620*/  IMAD.SHL.U32 R5, R2, 0x8, RZ ;  /* 0x0000000802057824 */ /* 0x000fc600078e00ff */
[----:B------:R-:W-:-:S04]  /*4630*/  IADD3 R0, R0, 0x20, RZ ;  /* 0x0000002000007810 */ /* 0x000fc80007ffe0ff */
[----:B------:R-:W-:-:S05]  /*4640*/  IADD3 R0, R5, R0, RZ ;  /* 0x0000000005007210 */ /* 0x000fca0007ffe0ff */
[----:B------:R-:W-:-:S04]  /*4650*/  IMAD.IADD R0, R5, 0x1, R0 ;  /* 0x0000000105007824 */ /* 0x000fc800078e0200 */
[----:B------:R-:W-:-:S04]  /*4660*/  IMAD.IADD R0, R5, 0x1, R0 ;  /* 0x0000000105007824 */ /* 0x000fc800078e0200 */
[----:B------:R-:W-:-:S05]  /*4670*/  IMAD.IADD R0, R5, 0x1, R0 ;  /* 0x0000000105007824 */ /* 0x000fca00078e0200 */
[----:B------:R1:W-:Y:S02]  /*4680*/  STL [R1+0x10], R0 ;  /* 0x0000100001007387 */ /* 0x0003e40000100800 */
[----:B-1----:R-:W-:-:S05]  /*4690*/  IADD3 R0, R5, R0, RZ ;  /* 0x0000000005007210 */ /* 0x002fca0007ffe0ff */
[----:B------:R-:W-:Y:S01]  /*46a0*/  IMAD.IADD R2, R5, 0x1, R0 ;  /* 0x0000000105027824 */ /* 0x000fe200078e0200 */
[----:B------:R1:W-:Y:S04]  /*46b0*/  STL [R1+0xc], R0 ;  /* 0x00000c0001007387 */ /* 0x0003e80000100800 */
[----:B------:R-:W-:Y:S04]  /*46c0*/  STL [R1+0x1c], R6 ;  /* 0x00001c0601007387 */ /* 0x000fe80000100800 */
[----:B------:R2:W-:Y:S04]  /*46d0*/  STL [R1+0x8], R2 ;  /* 0x0000080201007387 */ /* 0x0005e80000100800 */
[----:B------:R3:W-:Y:S01]  /*46e0*/  STL [R1+0x18], R4 ;  /* 0x0000180401007387 */ /* 0x0007e20000100800 */
[----:B-1----:R-:W-:-:S05]  /*46f0*/  IADD3 R0, R21, -0x80, RZ ;  /* 0xffffff8015007810 */ /* 0x002fca0007ffe0ff */
[----:B------:R-:W-:Y:S02]  /*4700*/  IMAD.SHL.U32 R0, R0, 0x4, RZ ;  /* 0x0000000400007824 */ /* 0x000fe400078e00ff */
[----:B--2---:R-:W-:-:S04]  /*4710*/  IMAD.IADD R2, R5, 0x1, R2 ;  /* 0x0000000105027824 */ /* 0x004fc800078e0202 */
[C---:B---3--:R-:W-:Y:S01]  /*4720*/  IMAD.IADD R4, R5.reuse, 0x1, R2 ;  /* 0x0000000105047824 */ /* 0x048fe200078e0202 */
[----:B------:R-:W-:Y:S03]  /*4730*/  STL [R1+0x4], R2 ;  /* 0x0000040201007387 */ /* 0x000fe60000100800 */
[C---:B------:R-:W-:Y:S01]  /*4740*/  IMAD.IADD R252, R5.reuse, 0x1, R4 ;  /* 0x0000000105fc7824 */ /* 0x040fe200078e0204 */
[----:B------:R1:W-:Y:S03]  /*4750*/  STL [R1+0x14], R0 ;  /* 0x0000140001007387 */ /* 0x0003e60000100800 */
[C---:B------:R-:W-:Y:S01]  /*4760*/  IMAD.IADD R251, R5.reuse, 0x1, R252 ;  /* 0x0000000105fb7824 */ /* 0x040fe200078e02fc */
[----:B------:R2:W-:Y:S03]  /*4770*/  STL [R1], R4 ;  /* 0x0000000401007387 */ /* 0x0005e60000100800 */
[----:B------:R-:W-:-:S05]  /*4780*/  IMAD.IADD R250, R5, 0x1, R251 ;  /* 0x0000000105fa7824 */ /* 0x000fca00078e02fb */
[----:B------:R-:W-:-:S05]  /*4790*/  IADD3 R249, R5, R250, RZ ;  /* 0x000000fa05f97210 */ /* 0x000fca0007ffe0ff */
[----:B-1----:R-:W-:Y:S02]  /*47a0*/  IMAD.IADD R0, R5, 0x1, R249 ;  /* 0x0000000105007824 */ /* 0x002fe400078e02f9 */
.L_x_254:
[----:B------:R-:W0:Y:S01]  /*47b0*/  LDGDEPBAR ;  /* 0x00000000000079af */ /* 0x000e220000000000 */
[C---:B------:R-:W-:Y:S01]  /*47c0*/  IADD3 R0, R179.reuse, R182, RZ ;  /* 0x000000b6b3007210 */ /* 0x040fe20007ffe0ff */
[----:B------:R-:W-:Y:S01]  /*47d0*/  USHF.L.U32 UR6, UR4, 0x7, URZ ;  /* 0x0000000704067899 */ /* 0x000fe2000800063f */
[----:B------:R-:W-:Y:S01]  /*47e0*/  IADD3 R160, R179, R173, RZ ;  /* 0x000000adb3a07210 */ /* 0x000fe20007ffe0ff */
[----:B------:R-:W-:Y:S01]  /*47f0*/  USHF.L.U32 UR5, UR16, 0x7, URZ ;  /* 0x0000000710057899 */ /* 0x000fe2000800063f */
[C---:B-----5:R-:W-:Y:S01]  /*4800*/  FSETP.NEU.FTZ.AND P1, PT, R247.reuse, -INF , PT ;  /* 0xff800000f700780b */ /* 0x060fe20003f3d000 */
[----:B------:R-:W-:Y:S02]  /*4810*/  UISETP.GE.AND UP0, UPT, UR6, UR15, UPT ;  /* 0x0000000f0600728c */ /* 0x000fe4000bf06270 */
[----:B------:R-:W3:Y:S01]  /*4820*/  LDL R2, [R1+0x24] ;  /* 0x0000240001027983 */ /* 0x000ee20000100800 */
[----:B------:R-:W-:Y:S02]  /*4830*/  UIADD3 UR5, UR5, 0x80, URZ ;  /* 0x0000008005057890 */ /* 0x000fe4000fffe03f */
[----:B------:R-:W-:Y:S01]  /*4840*/  UISETP.GT.AND UP3, UPT, UR4, UR11, UPT ;  /* 0x0000000b0400728c */ /* 0x000fe2000bf64270 */
[----:B------:R-:W4:Y:S01]  /*4850*/  LDL R203, [R1+0x30] ;  /* 0x0000300001cb7983 */ /* 0x000f220000100800 */
[----:B------:R-:W-:Y:S06]  /*4860*/  UISETP.LT.AND UP0, UPT, UR5, UR14, UP0 ;  /* 0x0000000e0500728c */ /* 0x000fec0008701270 */
[----:B------:R-:W-:Y:S01]  /*4870*/  PLOP3.LUT P0, PT, PT, PT, UP0, 0x80, 0x0 ;  /* 0x000000000000781c */ /* 0x000fe20003f0f008 */
[----:B------:R-:W-:Y:S04]  /*4880*/  DEPBAR.LE SB0, 0x0 ;  /* 0x000080000000791a */ /* 0x000fe80000000000 */
[----:B------:R-:W-:Y:S08]  /*4890*/  BAR.SYNC.DEFER_BLOCKING 0x0 ;  /* 0x0000000000007b1d */ /* 0x000ff00000010000 */
[----:B------:R-:W-:Y:S08]  /*48a0*/  LDSM.16.M88.4 R64, [R179] ;  /* 0x00000000b340783b */ /* 0x000ff00000000200 */
[----:B------:R-:W1:Y:S08]  /*48b0*/  LDSM.16.M88.4 R16, [R174+0xc000] ;  /* 0x00c00000ae10783b */ /* 0x000e700000000200 */
[----:B------:R-:W2:Y:S08]  /*48c0*/  LDSM.16.M88.4 R60, [R179+0x2000] ;  /* 0x00200000b33c783b */ /* 0x000eb00000000200 */
[----:B------:R-:W2:Y:S08]  /*48d0*/  LDSM.16.M88.4 R32, [R174+0xc800] ;  /* 0x00c80000ae20783b */ /* 0x000eb00000000200 */
[----:B------:R-:W2:Y:S08]  /*48e0*/  LDSM.16.M88.4 R48, [R174+0xd000] ;  /* 0x00d00000ae30783b */ /* 0x000eb00000000200 */
[----:B------:R-:W2:Y:S02]  /*48f0*/  LDSM.16.M88.4 R132, [R174+0xd800] ;  /* 0x00d80000ae84783b */ /* 0x000ea40000000200 */
[-C--:B-12---:R-:W-:Y:S06]  /*4900*/  HMMA.16816.F32 R4, R64, R16.reuse, RZ ;  /* 0x000000104004723c */ /* 0x086fec00000018ff */
[----:B------:R-:W-:Y:S02]  /*4910*/  LDSM.16.M88.4 R136, [R0] ;  /* 0x000000000088783b */ /* 0x000fe40000000200 */
[C---:B------:R-:W-:Y:S06]  /*4920*/  HMMA.16816.F32 R8, R60.reuse, R16, RZ ;  /* 0x000000103c08723c */ /* 0x040fec00000018ff */
[----:B------:R-:W1:Y:S02]  /*4930*/  LDSM.16.M88.4 R140, [R177+0xc000] ;  /* 0x00c00000b18c783b */ /* 0x000e640000000200 */
[-C--:B------:R-:W-:Y:S06]  /*4940*/  HMMA.16816.F32 R12, R60, R18.reuse, RZ ;  /* 0x000000123c0c723c */ /* 0x080fec00000018ff */
[----:B------:R2:W1:Y:S02]  /*4950*/  LDSM.16.M88.4 R144, [R0+0x2000] ;  /* 0x002000000090783b */ /* 0x0004640000000200 */
[C---:B------:R-:W-:Y:S06]  /*4960*/  HMMA.16816.F32 R16, R64.reuse, R18, RZ ;  /* 0x000000124010723c */ /* 0x040fec00000018ff */
[----:B------:R-:W1:Y:S02]  /*4970*/  LDSM.16.M88.4 R148, [R177+0xc800] ;  /* 0x00c80000b194783b */ /* 0x000e640000000200 */
[-C--:B------:R-:W-:Y:S06]  /*4980*/  HMMA.16816.F32 R20, R64, R32.reuse, RZ ;  /* 0x000000204014723c */ /* 0x080fec00000018ff */
[----:B------:R-:W-:Y:S02]  /*4990*/  LDSM.16.M88.4 R152, [R177+0xd800] ;  /* 0x00d80000b198783b */ /* 0x000fe40000000200 */
[C---:B------:R-:W-:Y:S06]  /*49a0*/  HMMA.16816.F32 R24, R60.reuse, R32, RZ ;  /* 0x000000203c18723c */ /* 0x040fec00000018ff */
[----:B------:R-:W-:Y:S01]  /*49b0*/  LDSM.16.M88.4 R156, [R175+0xc000] ;  /* 0x00c00000af9c783b */ /* 0x000fe20000000200 */
[----:B--2---:R-:W-:Y:S01]  /*49c0*/  IMAD.IADD R0, R0, 0x1, R173 ;  /* 0x0000000100007824 */ /* 0x004fe200078e02ad */
[-C--:B------:R-:W-:Y:S06]  /*49d0*/  HMMA.16816.F32 R28, R60, R34.reuse, RZ ;  /* 0x000000223c1c723c */ /* 0x080fec00000018ff */
[----:B------:R-:W-:Y:S02]  /*49e0*/  LDSM.16.M88.4 R164, [R175+0xc800] ;  /* 0x00c80000afa4783b */ /* 0x000fe40000000200 */
[C---:B------:R-:W-:Y:S06]  /*49f0*/  HMMA.16816.F32 R32, R64.reuse, R34, RZ ;  /* 0x000000224020723c */ /* 0x040fec00000018ff */
[----:B------:R-:W-:Y:S02]  /*4a00*/  LDSM.16.M88.4 R168, [R175+0xd000] ;  /* 0x00d00000afa8783b */ /* 0x000fe40000000200 */
[-C--:B------:R-:W-:Y:S08]  /*4a10*/  HMMA.16816.F32 R36, R64, R48.reuse, RZ ;  /* 0x000000304024723c */ /* 0x080ff000000018ff */
[C---:B------:R-:W-:Y:S08]  /*4a20*/  HMMA.16816.F32 R40, R60.reuse, R48, RZ ;  /* 0x000000303c28723c */ /* 0x040ff000000018ff */
[-C--:B------:R-:W-:Y:S08]  /*4a30*/  HMMA.16816.F32 R44, R60, R50.reuse, RZ ;  /* 0x000000323c2c723c */ /* 0x080ff000000018ff */
[C---:B------:R-:W-:Y:S08]  /*4a40*/  HMMA.16816.F32 R48, R64.reuse, R50, RZ ;  /* 0x000000324030723c */ /* 0x040ff000000018ff */
[-C--:B------:R-:W-:Y:S08]  /*4a50*/  HMMA.16816.F32 R52, R64, R132.reuse, RZ ;  /* 0x000000844034723c */ /* 0x080ff000000018ff */
[C---:B------:R-:W-:Y:S08]  /*4a60*/  HMMA.16816.F32 R56, R60.reuse, R132, RZ ;  /* 0x000000843c38723c */ /* 0x040ff000000018ff */
[-C--:B------:R-:W-:Y:S08]  /*4a70*/  HMMA.16816.F32 R60, R60, R134.reuse, RZ ;  /* 0x000000863c3c723c */ /* 0x080ff000000018ff */
[----:B------:R-:W-:Y:S01]  /*4a80*/  HMMA.16816.F32 R64, R64, R134, RZ ;  /* 0x000000864040723c */ /* 0x000fe200000018ff */
[----:B------:R-:W2:Y:S07]  /*4a90*/  LDSM.16.M88.4 R132, [R177+0xd000] ;  /* 0x00d00000b184783b */ /* 0x000eae0000000200 */
[-C--:B-1----:R-:W-:Y:S08]  /*4aa0*/  HMMA.16816.F32 R4, R136, R140.reuse, R4 ;  /* 0x0000008c8804723c */ /* 0x082ff00000001804 */
[C---:B------:R-:W-:Y:S08]  /*4ab0*/  HMMA.16816.F32 R8, R144.reuse, R140, R8 ;  /* 0x0000008c9008723c */ /* 0x040ff00000001808 */
[-C--:B------:R-:W-:Y:S08]  /*4ac0*/  HMMA.16816.F32 R12, R144, R142.reuse, R12 ;  /* 0x0000008e900c723c */ /* 0x080ff0000000180c */
[C---:B------:R-:W-:Y:S01]  /*4ad0*/  HMMA.16816.F32 R16, R136.reuse, R142, R16 ;  /* 0x0000008e8810723c */ /* 0x040fe20000001810 */
[----:B------:R-:W1:Y:S07]  /*4ae0*/  LDSM.16.M88.4 R140, [R160] ;  /* 0x00000000a08c783b */ /* 0x000e6e0000000200 */
[-C--:B------:R-:W-:Y:S01]  /*4af0*/  HMMA.16816.F32 R20, R136, R148.reuse, R20 ;  /* 0x000000948814723c */ /* 0x080fe20000001814 */
[----:B------:R-:W1:Y:S07]  /*4b00*/  LDSM.16.M88.4 R160, [R160+0x2000] ;  /* 0x00200000a0a0783b */ /* 0x000e6e0000000200 */
[C---:B------:R-:W-:Y:S08]  /*4b10*/  HMMA.16816.F32 R24, R144.reuse, R148, R24 ;  /* 0x000000949018723c */ /* 0x040ff00000001818 */
[-C--:B------:R-:W-:Y:S08]  /*4b20*/  HMMA.16816.F32 R28, R144, R150.reuse, R28 ;  /* 0x00000096901c723c */ /* 0x080ff0000000181c */
[C---:B------:R-:W-:Y:S01]  /*4b30*/  HMMA.16816.F32 R32, R136.reuse, R150, R32 ;  /* 0x000000968820723c */ /* 0x040fe20000001820 */
[----:B------:R-:W1:Y:S07]  /*4b40*/  LDSM.16.M88.4 R148, [R175+0xd800] ;  /* 0x00d80000af94783b */ /* 0x000e6e0000000200 */
[-C--:B--2---:R-:W-:Y:S08]  /*4b50*/  HMMA.16816.F32 R36, R136, R132.reuse, R36 ;  /* 0x000000848824723c */ /* 0x084ff00000001824 */
[C---:B------:R-:W-:Y:S08]  /*4b60*/  HMMA.16816.F32 R40, R144.reuse, R132, R40 ;  /* 0x000000849028723c */ /* 0x040ff00000001828 */
[-C--:B------:R-:W-:Y:S04]  /*4b70*/  HMMA.16816.F32 R44, R144, R134.reuse, R44 ;  /* 0x00000086902c723c */ /* 0x080fe8000000182c */
[----:B---3--:R-:W-:Y:S04]  /*4b80*/  @!P0 IADD3 R2, R2, UR6, RZ ;  /* 0x0000000602028c10 */ /* 0x008fe8000fffe0ff */
[C---:B------:R-:W-:Y:S01]  /*4b90*/  HMMA.16816.F32 R48, R136.reuse, R134, R48 ;  /* 0x000000868830723c */ /* 0x040fe20000001830 */
[----:B------:R-:W-:Y:S07]  /*4ba0*/  LDSM.16.M88.4 R132, [R0] ;  /* 0x000000000084783b */ /* 0x000fee0000000200 */
[-C--:B------:R-:W-:Y:S08]  /*4bb0*/  HMMA.16816.F32 R52, R136, R152.reuse, R52 ;  /* 0x000000988834723c */ /* 0x080ff00000001834 */
[C---:B------:R-:W-:Y:S08]  /*4bc0*/  HMMA.16816.F32 R56, R144.reuse, R152, R56 ;  /* 0x000000989038723c */ /* 0x040ff00000001838 */
[-C--:B------:R-:W-:Y:S01]  /*4bd0*/  HMMA.16816.F32 R60, R144, R154.reuse, R60 ;  /* 0x0000009a903c723c */ /* 0x080fe2000000183c */
[----:B------:R-:W2:Y:S07]  /*4be0*/  LDSM.16.M88.4 R144, [R176+0xc000] ;  /* 0x00c00000b090783b */ /* 0x000eae0000000200 */
[----:B------:R-:W-:Y:S01]  /*4bf0*/  HMMA.16816.F32 R64, R136, R154, R64 ;  /* 0x0000009a8840723c */ /* 0x000fe20000001840 */
[----:B------:R3:W2:Y:S07]  /*4c00*/  LDSM.16.M88.4 R136, [R0+0x2000] ;  /* 0x002000000088783b */ /* 0x0006ae0000000200 */
[-C--:B-1----:R-:W-:Y:S08]  /*4c10*/  HMMA.16816.F32 R4, R140, R156.reuse, R4 ;  /* 0x0000009c8c04723c */ /* 0x082ff00000001804 */
[C---:B------:R-:W-:Y:S08]  /*4c20*/  HMMA.16816.F32 R8, R160.reuse, R156, R8 ;  /* 0x0000009ca008723c */ /* 0x040ff00000001808 */
[-C--:B------:R-:W-:Y:S01]  /*4c30*/  HMMA.16816.F32 R12, R160, R158.reuse, R12 ;  /* 0x0000009ea00c723c */ /* 0x080fe2000000180c */
[----:B---3--:R-:W-:Y:S05]  /*4c40*/  MOV R0, UR16 ;  /* 0x0000001000007c02 */ /* 0x008fea0008000f00 */
[----:B----4-:R-:W-:Y:S02]  /*4c50*/  @!P0 IMAD R0, R0, 0x80, R203 ;  /* 0x0000008000008824 */ /* 0x010fe400078e02cb */
[C---:B------:R-:W-:Y:S08]  /*4c60*/  HMMA.16816.F32 R16, R140.reuse, R158, R16 ;  /* 0x0000009e8c10723c */ /* 0x040ff00000001810 */
[-C--:B------:R-:W-:Y:S08]  /*4c70*/  HMMA.16816.F32 R20, R140, R164.reuse, R20 ;  /* 0x000000a48c14723c */ /* 0x080ff00000001814 */
        /* <DEDUP_REMOVED lines=8> */
[C---:B------:R-:W-:Y:S07]  /*4d00*/  HMMA.16816.F32 R56, R160.reuse, R148, R56 ;  /* 0x00000094a038723c */ /* 0x040fee0000001838 */
[----:B------:R-:W-:Y:S01]  /*4d10*/  @!P0 IMNMX R149, R2, UR14, PT ;  /* 0x0000000e02958c17 */ /* 0x000fe2000b800200 */
[-C--:B------:R-:W-:Y:S03]  /*4d20*/  HMMA.16816.F32 R60, R160, R150.reuse, R60 ;  /* 0x00000096a03c723c */ /* 0x080fe6000000183c */
[-C--:B------:R-:W-:Y:S01]  /*4d30*/  @!P0 ISETP.GE.AND P2, PT, R0, R149.reuse, PT ;  /* 0x000000950000820c */ /* 0x080fe20003f46270 */
[----:B------:R-:W-:Y:S04]  /*4d40*/  FMUL.FTZ R148, R247, 1.4426950216293334961 ;  /* 0x3fb8aa3bf7947820 */ /* 0x000fe80000410000 */
[----:B------:R-:W-:Y:S04]  /*4d50*/  HMMA.16816.F32 R64, R140, R150, R64 ;  /* 0x000000968c40723c */ /* 0x000fe80000001840 */
[----:B------:R-:W-:Y:S03]  /*4d60*/  FSEL R148, R148, RZ, P1 ;  /* 0x000000ff94947208 */ /* 0x000fe60000800000 */
[----:B------:R-:W-:Y:S01]  /*4d70*/  @!P0 IADD3 R150, R0, 0x1, RZ ;  /* 0x0000000100968810 */ /* 0x000fe20007ffe0ff */
[-C--:B--2---:R-:W-:Y:S05]  /*4d80*/  HMMA.16816.F32 R4, R132, R144.reuse, R4 ;  /* 0x000000908404723c */ /* 0x084fea0000001804 */
[----:B------:R-:W-:Y:S01]  /*4d90*/  @!P0 ISETP.GE.AND P1, PT, R150, R149, PT ;  /* 0x000000959600820c */ /* 0x000fe20003f26270 */
[----:B------:R-:W-:Y:S01]  /*4da0*/  FMUL.FTZ R142, R248, 1.4426950216293334961 ;  /* 0x3fb8aa3bf88e7820 */ /* 0x000fe20000410000 */
[C---:B------:R-:W-:Y:S01]  /*4db0*/  @!P0 IADD3 R143, R2.reuse, 0x8, RZ ;  /* 0x00000008028f8810 */ /* 0x040fe20007ffe0ff */
[C---:B------:R-:W-:Y:S04]  /*4dc0*/  HMMA.16816.F32 R8, R136.reuse, R144, R8 ;  /* 0x000000908808723c */ /* 0x040fe80000001808 */
[----:B------:R-:W-:Y:S01]  /*4dd0*/  @!P0 IMNMX R143, R143, UR14, PT ;  /* 0x0000000e8f8f8c17 */ /* 0x000fe2000b800200 */
[----:B------:R-:W-:Y:S01]  /*4de0*/  FMUL.FTZ R141, R245, 1.4426950216293334961 ;  /* 0x3fb8aa3bf58d7820 */ /* 0x000fe20000410000 */
[----:B------:R-:W-:Y:S02]  /*4df0*/  @!P0 IADD3 R140, R2, 0x40, RZ ;  /* 0x00000040028c8810 */ /* 0x000fe40007ffe0ff */
[-C--:B------:R-:W-:Y:S04]  /*4e00*/  HMMA.16816.F32 R12, R136, R146.reuse, R12 ;  /* 0x00000092880c723c */ /* 0x080fe8000000180c */
[----:B------:R-:W-:Y:S04]  /*4e10*/  @!P0 IMNMX R140, R140, UR14, PT ;  /* 0x0000000e8c8c8c17 */ /* 0x000fe8000b800200 */
[----:B------:R-:W-:Y:S01]  /*4e20*/  @!P0 FSEL R4, R4, -INF , !P2 ;  /* 0xff80000004048808 */ /* 0x000fe20005000000 */
[C---:B------:R-:W-:Y:S04]  /*4e30*/  HMMA.16816.F32 R16, R132.reuse, R146, R16 ;  /* 0x000000928410723c */ /* 0x040fe80000001810 */
[--C-:B------:R-:W-:Y:S01]  /*4e40*/  FFMA.FTZ R4, R4, c[0x0][0x23c], -R148.reuse ;  /* 0x00008f0004047a23 */ /* 0x100fe20000010894 */
[-C--:B------:R-:W-:Y:S02]  /*4e50*/  @!P0 ISETP.GE.AND P2, PT, R0, R143.reuse, PT ;  /* 0x0000008f0000820c */ /* 0x080fe40003f46270 */
[----:B------:R-:W-:Y:S01]  /*4e60*/  @!P0 FSEL R5, R5, -INF , !P1 ;  /* 0xff80000005058808 */ /* 0x000fe20004800000 */
[----:B------:R1:W-:Y:S01]  /*4e70*/  MUFU.EX2 R153, R4 ;  /* 0x0000000400997308 */ /* 0x0003e20000000800 */
[----:B------:R-:W-:Y:S03]  /*4e80*/  FSETP.NEU.FTZ.AND P1, PT, R248, -INF , PT ;  /* 0xff800000f800780b */ /* 0x000fe60003f3d000 */
[----:B------:R-:W-:Y:S01]  /*4e90*/  @!P0 FSEL R6, R6, -INF , !P2 ;  /* 0xff80000006068808 */ /* 0x000fe20005000000 */
[----:B------:R-:W-:Y:S01]  /*4ea0*/  FFMA.FTZ R5, R5, c[0x0][0x23c], -R148 ;  /* 0x00008f0005057a23 */ /* 0x000fe20000010894 */
[----:B------:R-:W-:Y:S02]  /*4eb0*/  FSEL R142, R142, RZ, P1 ;  /* 0x000000ff8e8e7208 */ /* 0x000fe40000800000 */
[----:B------:R-:W-:Y:S02]  /*4ec0*/  @!P0 ISETP.GE.AND P1, PT, R150, R143, PT ;  /* 0x0000008f9600820c */ /* 0x000fe40003f26270 */
[----:B------:R-:W-:Y:S01]  /*4ed0*/  MUFU.EX2 R152, R5 ;  /* 0x0000000500987308 */ /* 0x000fe20000000800 */
[-C--:B------:R-:W-:Y:S01]  /*4ee0*/  @!P0 ISETP.GE.AND P2, PT, R0, R140.reuse, PT ;  /* 0x0000008c0000820c */ /* 0x080fe20003f46270 */
[--C-:B------:R-:W-:Y:S01]  /*4ef0*/  FFMA.FTZ R6, R6, c[0x0][0x23c], -R142.reuse ;  /* 0x00008f0006067a23 */ /* 0x100fe2000001088e */
[----:B------:R-:W-:Y:S02]  /*4f00*/  @!P0 FSEL R7, R7, -INF , !P1 ;  /* 0xff80000007078808 */ /* 0x000fe40004800000 */
[----:B------:R-:W-:Y:S02]  /*4f10*/  FSETP.NEU.FTZ.AND P1, PT, R245, -INF , PT ;  /* 0xff800000f500780b */ /* 0x000fe40003f3d000 */
[----:B------:R-:W-:Y:S01]  /*4f20*/  @!P0 FSEL R8, R8, -INF , !P2 ;  /* 0xff80000008088808 */ /* 0x000fe20005000000 */
[----:B------:R-:W-:Y:S01]  /*4f30*/  FFMA.FTZ R7, R7, c[0x0][0x23c], -R142 ;  /* 0x00008f0007077a23 */ /* 0x000fe2000001088e */
[----:B------:R-:W-:Y:S01]  /*4f40*/  FSEL R141, R141, RZ, P1 ;  /* 0x000000ff8d8d7208 */ /* 0x000fe20000800000 */
[----:B------:R-:W-:Y:S01]  /*4f50*/  MUFU.EX2 R151, R6 ;  /* 0x0000000600977308 */ /* 0x000fe20000000800 */
[----:B------:R-:W-:Y:S02]  /*4f60*/  @!P0 ISETP.GE.AND P1, PT, R150, R140, PT ;  /* 0x0000008c9600820c */ /* 0x000fe40003f26270 */
[----:B-1----:R-:W-:Y:S01]  /*4f70*/  @!P0 IADD3 R4, R2, 0x48, RZ ;  /* 0x0000004802048810 */ /* 0x002fe20007ffe0ff */
[--C-:B------:R-:W-:Y:S01]  /*4f80*/  FFMA.FTZ R2, R8, c[0x0][0x23c], -R141.reuse ;  /* 0x00008f0008027a23 */ /* 0x100fe2000001088d */
[----:B------:R-:W-:Y:S02]  /*4f90*/  @!P0 FSEL R9, R9, -INF , !P1 ;  /* 0xff80000009098808 */ /* 0x000fe40004800000 */
[----:B------:R-:W-:Y:S03]  /*4fa0*/  @!P0 IMNMX R8, R4, UR14, PT ;  /* 0x0000000e04088c17 */ /* 0x000fe6000b800200 */
[----:B------:R1:W-:Y:S01]  /*4fb0*/  MUFU.EX2 R240, R2 ;  /* 0x0000000200f07308 */ /* 0x0003e20000000800 */
[----:B------:R-:W-:Y:S01]  /*4fc0*/  FSETP.NEU.FTZ.AND P1, PT, R246, -INF , PT ;  /* 0xff800000f600780b */ /* 0x000fe20003f3d000 */
[--C-:B------:R-:W-:Y:S01]  /*4fd0*/  FFMA.FTZ R9, R9, c[0x0][0x23c], -R141.reuse ;  /* 0x00008f0009097a23 */ /* 0x100fe2000001088d */
[-C--:B------:R-:W-:Y:S04]  /*4fe0*/  @!P0 ISETP.GE.AND P2, PT, R0, R8.reuse, PT ;  /* 0x000000080000820c */ /* 0x080fe80003f46270 */
[----:B------:R-:W-:Y:S03]  /*4ff0*/  @!P0 FSEL R10, R10, -INF , !P2 ;  /* 0xff8000000a0a8808 */ /* 0x000fe60005000000 */
[----:B------:R2:W3:Y:S10]  /*5000*/  MUFU.EX2 R236, R7 ;  /* 0x0000000700ec7308 */ /* 0x0004f40000000800 */
[----:B------:R4:W3:Y:S01]  /*5010*/  MUFU.EX2 R239, R9 ;  /* 0x0000000900ef7308 */ /* 0x0008e20000000800 */
[----:B-1----:R-:W-:Y:S05]  /*5020*/  FMUL.FTZ R2, R246, 1.4426950216293334961 ;  /* 0x3fb8aa3bf6027820 */ /* 0x002fea0000410000 */
[----:B------:R-:W-:Y:S02]  /*5030*/  FSEL R2, R2, RZ, P1 ;  /* 0x000000ff02027208 */ /* 0x000fe40000800000 */
[----:B------:R-:W-:Y:S01]  /*5040*/  @!P0 ISETP.GE.AND P1, PT, R150, R8, PT ;  /* 0x000000089600820c */ /* 0x000fe20003f26270 */
[----:B--2---:R-:W1:Y:S02]  /*5050*/  LDSM.16.M88.4 R4, [R176+0xc800] ;  /* 0x00c80000b004783b */ /* 0x004e640000000200 */
[--C-:B------:R-:W-:Y:S01]  /*5060*/  FFMA.FTZ R10, R10, c[0x0][0x23c], -R2.reuse ;  /* 0x00008f000a0a7a23 */ /* 0x100fe20000010802 */
[----:B------:R-:W-:Y:S03]  /*5070*/  @!P0 FSEL R11, R11, -INF , !P1 ;  /* 0xff8000000b0b8808 */ /* 0x000fe60004800000 */
[----:B------:R2:W-:Y:S02]  /*5080*/  MUFU.EX2 R243, R10 ;  /* 0x0000000a00f37308 */ /* 0x0005e40000000800 */
[--C-:B------:R-:W-:Y:S01]  /*5090*/  FFMA.FTZ R11, R11, c[0x0][0x23c], -R2.reuse ;  /* 0x00008f000b0b7a23 */ /* 0x100fe20000010802 */
[----:B----4-:R-:W-:Y:S04]  /*50a0*/  @!P0 IADD3 R9, R0, 0x8, RZ ;  /* 0x0000000800098810 */ /* 0x010fe80007ffe0ff */
[-C--:B------:R-:W-:Y:S03]  /*50b0*/  @!P0 ISETP.GE.AND P1, PT, R9, R140.reuse, PT ;  /* 0x0000008c0900820c */ /* 0x080fe60003f26270 */
[----:B------:R-:W4:Y:S01]  /*50c0*/  MUFU.EX2 R244, R11 ;  /* 0x0000000b00f47308 */ /* 0x000f220000000800 */
[----:B------:R-:W-:Y:S05]  /*50d0*/  @!P0 FSEL R12, R12, -INF , !P1 ;  /* 0xff8000000c0c8808 */ /* 0x000fea0004800000 */
[--C-:B------:R-:W-:Y:S04]  /*50e0*/  FFMA.FTZ R12, R12, c[0x0][0x23c], -R141.reuse ;  /* 0x00008f000c0c7a23 */ /* 0x100fe8000001088d */
[----:B------:R-:W-:Y:S01]  /*50f0*/  MUFU.EX2 R238, R12 ;  /* 0x0000000c00ee7308 */ /* 0x000fe20000000800 */
[----:B--2---:R-:W-:Y:S04]  /*5100*/  @!P0 IADD3 R10, R0, 0x9, RZ ;  /* 0x00000009000a8810 */ /* 0x004fe80007ffe0ff */
[----:B------:R-:W-:Y:S04]  /*5110*/  @!P0 ISETP.GE.AND P1, PT, R10, R140, PT ;  /* 0x0000008c0a00820c */ /* 0x000fe80003f26270 */
[----:B------:R-:W-:Y:S02]  /*5120*/  @!P0 FSEL R13, R13, -INF , !P1 ;  /* 0xff8000000d0d8808 */ /* 0x000fe40004800000 */
[-C--:B------:R-:W-:Y:S01]  /*5130*/  @!P0 ISETP.GE.AND P1, PT, R9, R8.reuse, PT ;  /* 0x000000080900820c */ /* 0x080fe20003f26270 */
[-C--:B-1----:R-:W-:Y:S03]  /*5140*/  HMMA.16816.F32 R20, R132, R4.reuse, R20 ;  /* 0x000000048414723c */ /* 0x082fe60000001814 */
[----:B------:R-:W-:Y:S01]  /*5150*/  @!P0 FSEL R14, R14, -INF , !P1 ;  /* 0xff8000000e0e8808 */ /* 0x000fe20004800000 */
[--C-:B------:R-:W-:Y:S01]  /*5160*/  FFMA.FTZ R13, R13, c[0x0][0x23c], -R141.reuse ;  /* 0x00008f000d0d7a23 */ /* 0x100fe2000001088d */
[----:B------:R-:W-:Y:S03]  /*5170*/  @!P0 ISETP.GE.AND P1, PT, R10, R8, PT ;  /* 0x000000080a00820c */ /* 0x000fe60003f26270 */
[C---:B------:R-:W-:Y:S01]  /*5180*/  HMMA.16816.F32 R24, R136.reuse, R4, R24 ;  /* 0x000000048818723c */ /* 0x040fe20000001818 */
[----:B------:R-:W-:Y:S03]  /*5190*/  MUFU.EX2 R237, R13 ;  /* 0x0000000d00ed7308 */ /* 0x000fe60000000800 */
[----:B------:R-:W-:Y:S01]  /*51a0*/  @!P0 FSEL R15, R15, -INF , !P1 ;  /* 0xff8000000f0f8808 */ /* 0x000fe20004800000 */
[--C-:B------:R-:W-:Y:S01]  /*51b0*/  FFMA.FTZ R14, R14, c[0x0][0x23c], -R2.reuse ;  /* 0x00008f000e0e7a23 */ /* 0x100fe20000010802 */
[-C--:B------:R-:W-:Y:S02]  /*51c0*/  @!P0 ISETP.GE.AND P1, PT, R9, R149.reuse, PT ;  /* 0x000000950900820c */ /* 0x080fe40003f26270 */
[-C--:B------:R-:W-:Y:S03]  /*51d0*/  HMMA.16816.F32 R28, R136, R6.reuse, R28 ;  /* 0x00000006881c723c */ /* 0x080fe6000000181c */
[----:B------:R-:W-:Y:S01]  /*51e0*/  MUFU.EX2 R242, R14 ;  /* 0x0000000e00f27308 */ /* 0x000fe20000000800 */
[----:B------:R-:W-:Y:S01]  /*51f0*/  @!P0 FSEL R16, R16, -INF , !P1 ;  /* 0xff80000010108808 */ /* 0x000fe20004800000 */
[----:B------:R-:W-:Y:S01]  /*5200*/  FFMA.FTZ R15, R15, c[0x0][0x23c], -R2 ;  /* 0x00008f000f0f7a23 */ /* 0x000fe20000010802 */
[----:B------:R-:W-:Y:S02]  /*5210*/  @!P0 ISETP.GE.AND P1, PT, R10, R149, PT ;  /* 0x000000950a00820c */ /* 0x000fe40003f26270 */
[C---:B------:R-:W-:Y:S01]  /*5220*/  HMMA.16816.F32 R32, R132.reuse, R6, R32 ;  /* 0x000000068420723c */ /* 0x040fe20000001820 */
[----:B------:R-:W1:Y:S03]  /*5230*/  LDSM.16.M88.4 R4, [R176+0xd000] ;  /* 0x00d00000b004783b */ /* 0x000e660000000200 */
[----:B------:R-:W-:Y:S01]  /*5240*/  @!P0 FSEL R17, R17, -INF , !P1 ;  /* 0xff80000011118808 */ /* 0x000fe20004800000 */
[--C-:B------:R-:W-:Y:S01]  /*5250*/  FFMA.FTZ R16, R16, c[0x0][0x23c], -R148.reuse ;  /* 0x00008f0010107a23 */ /* 0x100fe20000010894 */
[-C--:B------:R-:W-:Y:S01]  /*5260*/  @!P0 ISETP.GE.AND P1, PT, R9, R143.reuse, PT ;  /* 0x0000008f0900820c */ /* 0x080fe20003f26270 */
[----:B------:R-:W-:Y:S01]  /*5270*/  MUFU.EX2 R241, R15 ;  /* 0x0000000f00f17308 */ /* 0x000fe20000000800 */
[----:B------:R-:W-:Y:S01]  /*5280*/  @!P0 IADD3 R9, R0, 0x10, RZ ;  /* 0x0000001000098810 */ /* 0x000fe20007ffe0ff */
[----:B------:R-:W-:Y:S03]  /*5290*/  FFMA.FTZ R17, R17, c[0x0][0x23c], -R148 ;  /* 0x00008f0011117a23 */ /* 0x000fe60000010894 */
[----:B------:R-:W-:Y:S02]  /*52a0*/  @!P0 FSEL R18, R18, -INF , !P1 ;  /* 0xff80000012128808 */ /* 0x000fe40004800000 */
[----:B------:R-:W-:Y:S02]  /*52b0*/  @!P0 ISETP.GE.AND P1, PT, R10, R143, PT ;  /* 0x0000008f0a00820c */ /* 0x000fe40003f26270 */
[----:B------:R-:W-:Y:S01]  /*52c0*/  @!P0 IADD3 R10, R0, 0x11, RZ ;  /* 0x00000011000a8810 */ /* 0x000fe20007ffe0ff */
[----:B------:R-:W-:Y:S01]  /*52d0*/  MUFU.EX2 R219, R16 ;  /* 0x0000001000db7308 */ /* 0x000fe20000000800 */
[----:B------:R-:W-:Y:S01]  /*52e0*/  @!P0 FSEL R19, R19, -INF , !P1 ;  /* 0xff80000013138808 */ /* 0x000fe20004800000 */
[--C-:B------:R-:W-:Y:S01]  /*52f0*/  FFMA.FTZ R18, R18, c[0x0][0x23c], -R142.reuse ;  /* 0x00008f0012127a23 */ /* 0x100fe2000001088e */
[-C--:B------:R-:W-:Y:S03]  /*5300*/  @!P0 ISETP.GE.AND P1, PT, R9, R149.reuse, PT ;  /* 0x000000950900820c */ /* 0x080fe60003f26270 */
[----:B------:R-:W-:Y:S01]  /*5310*/  FFMA.FTZ R19, R19, c[0x0][0x23c], -R142 ;  /* 0x00008f0013137a23 */ /* 0x000fe2000001088e */
[----:B------:R-:W-:Y:S02]  /*5320*/  @!P0 FSEL R20, R20, -INF , !P1 ;  /* 0xff80000014148808 */ /* 0x000fe40004800000 */
[----:B------:R-:W-:Y:S01]  /*5330*/  @!P0 ISETP.GE.AND P1, PT, R10, R149, PT ;  /* 0x000000950a00820c */ /* 0x000fe20003f26270 */
[----:B------:R-:W-:Y:S02]  /*5340*/  MUFU.EX2 R218, R17 ;  /* 0x0000001100da7308 */ /* 0x000fe40000000800 */
[--C-:B------:R-:W-:Y:S01]  /*5350*/  FFMA.FTZ R20, R20, c[0x0][0x23c], -R148.reuse ;  /* 0x00008f0014147a23 */ /* 0x100fe20000010894 */
[----:B------:R-:W-:Y:S02]  /*5360*/  @!P0 FSEL R21, R21, -INF , !P1 ;  /* 0xff80000015158808 */ /* 0x000fe40004800000 */
[-C--:B------:R-:W-:Y:S03]  /*5370*/  @!P0 ISETP.GE.AND P1, PT, R9, R143.reuse, PT ;  /* 0x0000008f0900820c */ /* 0x080fe60003f26270 */
[----:B------:R-:W-:Y:S01]  /*5380*/  FFMA.FTZ R21, R21, c[0x0][0x23c], -R148 ;  /* 0x00008f0015157a23 */ /* 0x000fe20000010894 */
[----:B------:R-:W-:Y:S01]  /*5390*/  @!P0 FSEL R22, R22, -INF , !P1 ;  /* 0xff80000016168808 */ /* 0x000fe20004800000 */
[----:B------:R-:W-:Y:S01]  /*53a0*/  MUFU.EX2 R227, R18 ;  /* 0x0000001200e37308 */ /* 0x000fe20000000800 */
[----:B------:R-:W-:Y:S01]  /*53b0*/  @!P0 ISETP.GE.AND P1, PT, R10, R143, PT ;  /* 0x0000008f0a00820c */ /* 0x000fe20003f26270 */
[-C--:B-1----:R-:W-:Y:S03]  /*53c0*/  HMMA.16816.F32 R36, R132, R4.reuse, R36 ;  /* 0x000000048424723c */ /* 0x082fe60000001824 */
[----:B------:R-:W-:Y:S01]  /*53d0*/  @!P0 FSEL R23, R23, -INF , !P1 ;  /* 0xff80000017178808 */ /* 0x000fe20004800000 */
[--C-:B------:R-:W-:Y:S01]  /*53e0*/  FFMA.FTZ R22, R22, c[0x0][0x23c], -R142.reuse ;  /* 0x00008f0016167a23 */ /* 0x100fe2000001088e */
[-C--:B------:R-:W-:Y:S03]  /*53f0*/  @!P0 ISETP.GE.AND P1, PT, R9, R140.reuse, PT ;  /* 0x0000008c0900820c */ /* 0x080fe60003f26270 */
[----:B------:R-:W1:Y:S01]  /*5400*/  MUFU.EX2 R226, R19 ;  /* 0x0000001300e27308 */ /* 0x000e620000000800 */
[C---:B------:R-:W-:Y:S04]  /*5410*/  HMMA.16816.F32 R40, R136.reuse, R4, R40 ;  /* 0x000000048828723c */ /* 0x040fe80000001828 */
[----:B------:R-:W-:Y:S01]  /*5420*/  @!P0 FSEL R24, R24, -INF , !P1 ;  /* 0xff80000018188808 */ /* 0x000fe20004800000 */
[----:B------:R-:W-:Y:S01]  /*5430*/  FFMA.FTZ R23, R23, c[0x0][0x23c], -R142 ;  /* 0x00008f0017177a23 */ /* 0x000fe2000001088e */
[----:B------:R-:W-:Y:S02]  /*5440*/  @!P0 ISETP.GE.AND P1, PT, R10, R140, PT ;  /* 0x0000008c0a00820c */ /* 0x000fe40003f26270 */
[-C--:B------:R-:W-:Y:S01]  /*5450*/  HMMA.16816.F32 R44, R136, R6.reuse, R44 ;  /* 0x00000006882c723c */ /* 0x080fe2000000182c */
[----:B------:R-:W-:Y:S03]  /*5460*/  MUFU.EX2 R150, R20 ;  /* 0x0000001400967308 */ /* 0x000fe60000000800 */
[----:B------:R-:W-:Y:S01]  /*5470*/  @!P0 FSEL R25, R25, -INF , !P1 ;  /* 0xff80000019198808 */ /* 0x000fe20004800000 */
[--C-:B------:R-:W-:Y:S01]  /*5480*/  FFMA.FTZ R24, R24, c[0x0][0x23c], -R141.reuse ;  /* 0x00008f0018187a23 */ /* 0x100fe2000001088d */
[-C--:B------:R-:W-:Y:S02]  /*5490*/  @!P0 ISETP.GE.AND P1, PT, R9, R8.reuse, PT ;  /* 0x000000080900820c */ /* 0x080fe40003f26270 */
[C---:B------:R-:W-:Y:S01]  /*54a0*/  HMMA.16816.F32 R48, R132.reuse, R6, R48 ;  /* 0x000000068430723c */ /* 0x040fe20000001830 */
[----:B------:R-:W2:Y:S02]  /*54b0*/  LDSM.16.M88.4 R4, [R176+0xd800] ;  /* 0x00d80000b004783b */ /* 0x000ea40000000200 */
[----:B------:R-:W-:Y:S01]  /*54c0*/  MUFU.EX2 R231, R24 ;  /* 0x0000001800e77308 */ /* 0x000fe20000000800 */
[----:B------:R-:W-:Y:S01]  /*54d0*/  @!P0 FSEL R26, R26, -INF , !P1 ;  /* 0xff8000001a1a8808 */ /* 0x000fe20004800000 */
[--C-:B------:R-:W-:Y:S01]  /*54e0*/  FFMA.FTZ R25, R25, c[0x0][0x23c], -R141.reuse ;  /* 0x00008f0019197a23 */ /* 0x100fe2000001088d */
[----:B------:R-:W-:Y:S02]  /*54f0*/  @!P0 ISETP.GE.AND P1, PT, R10, R8, PT ;  /* 0x000000080a00820c */ /* 0x000fe40003f26270 */
[----:B------:R-:W-:Y:S01]  /*5500*/  @!P0 IADD3 R9, R0, 0x18, RZ ;  /* 0x0000001800098810 */ /* 0x000fe20007ffe0ff */
[--C-:B------:R-:W-:Y:S03]  /*5510*/  FFMA.FTZ R26, R26, c[0x0][0x23c], -R2.reuse ;  /* 0x00008f001a1a7a23 */ /* 0x100fe60000010802 */
[----:B------:R-:W-:Y:S01]  /*5520*/  @!P0 FSEL R27, R27, -INF , !P1 ;  /* 0xff8000001b1b8808 */ /* 0x000fe20004800000 */
[----:B------:R-:W1:Y:S01]  /*5530*/  MUFU.EX2 R215, R21 ;  /* 0x0000001500d77308 */ /* 0x000e620000000800 */
[-C--:B------:R-:W-:Y:S02]  /*5540*/  @!P0 ISETP.GE.AND P1, PT, R9, R140.reuse, PT ;  /* 0x0000008c0900820c */ /* 0x080fe40003f26270 */
[----:B------:R-:W-:Y:S01]  /*5550*/  @!P0 IADD3 R10, R0, 0x19, RZ ;  /* 0x00000019000a8810 */ /* 0x000fe20007ffe0ff */
[--C-:B------:R-:W-:Y:S01]  /*5560*/  FFMA.FTZ R27, R27, c[0x0][0x23c], -R2.reuse ;  /* 0x00008f001b1b7a23 */ /* 0x100fe20000010802 */
[----:B------:R-:W-:Y:S02]  /*5570*/  @!P0 FSEL R28, R28, -INF , !P1 ;  /* 0xff8000001c1c8808 */ /* 0x000fe40004800000 */
[----:B------:R-:W-:Y:S03]  /*5580*/  @!P0 ISETP.GE.AND P1, PT, R10, R140, PT ;  /* 0x0000008c0a00820c */ /* 0x000fe60003f26270 */
[----:B------:R-:W-:Y:S01]  /*5590*/  MUFU.EX2 R230, R25 ;  /* 0x0000001900e67308 */ /* 0x000fe20000000800 */
[----:B------:R-:W-:Y:S01]  /*55a0*/  @!P0 FSEL R29, R29, -INF , !P1 ;  /* 0xff8000001d1d8808 */ /* 0x000fe20004800000 */
[--C-:B------:R-:W-:Y:S01]  /*55b0*/  FFMA.FTZ R28, R28, c[0x0][0x23c], -R141.reuse ;  /* 0x00008f001c1c7a23 */ /* 0x100fe2000001088d */
[-C--:B------:R-:W-:Y:S03]  /*55c0*/  @!P0 ISETP.GE.AND P1, PT, R9, R8.reuse, PT ;  /* 0x000000080900820c */ /* 0x080fe60003f26270 */
[--C-:B------:R-:W-:Y:S01]  /*55d0*/  FFMA.FTZ R29, R29, c[0x0][0x23c], -R141.reuse ;  /* 0x00008f001d1d7a23 */ /* 0x100fe2000001088d */
[----:B------:R-:W-:Y:S02]  /*55e0*/  @!P0 FSEL R30, R30, -INF , !P1 ;  /* 0xff8000001e1e8808 */ /* 0x000fe40004800000 */
[----:B------:R-:W-:Y:S01]  /*55f0*/  @!P0 ISETP.GE.AND P1, PT, R10, R8, PT ;  /* 0x000000080a00820c */ /* 0x000fe20003f26270 */
[----:B------:R-:W-:Y:S02]  /*5600*/  MUFU.EX2 R224, R22 ;  /* 0x0000001600e07308 */ /* 0x000fe40000000800 */
[--C-:B------:R-:W-:Y:S01]  /*5610*/  FFMA.FTZ R30, R30, c[0x0][0x23c], -R2.reuse ;  /* 0x00008f001e1e7a23 */ /* 0x100fe20000010802 */
[----:B------:R-:W-:Y:S02]  /*5620*/  @!P0 FSEL R31, R31, -INF , !P1 ;  /* 0xff8000001f1f8808 */ /* 0x000fe40004800000 */
[-C--:B------:R-:W-:Y:S01]  /*5630*/  @!P0 ISETP.GE.AND P1, PT, R9, R149.reuse, PT ;  /* 0x000000950900820c */ /* 0x080fe20003f26270 */
[-C--:B--2---:R-:W-:Y:S04]  /*5640*/  HMMA.16816.F32 R52, R132, R4.reuse, R52 ;  /* 0x000000048434723c */ /* 0x084fe80000001834 */
[----:B------:R-:W-:Y:S01]  /*5650*/  MUFU.EX2 R234, R26 ;  /* 0x0000001a00ea7308 */ /* 0x000fe20000000800 */
[----:B------:R-:W-:Y:S01]  /*5660*/  @!P0 FSEL R32, R32, -INF , !P1 ;  /* 0xff80000020208808 */ /* 0x000fe20004800000 */
[----:B------:R-:W-:Y:S01]  /*5670*/  FFMA.FTZ R31, R31, c[0x0][0x23c], -R2 ;  /* 0x00008f001f1f7a23 */ /* 0x000fe20000010802 */
[----:B------:R-:W-:Y:S01]  /*5680*/  @!P0 ISETP.GE.AND P1, PT, R10, R149, PT ;  /* 0x000000950a00820c */ /* 0x000fe20003f26270 */
[C---:B------:R-:W-:Y:S04]  /*5690*/  HMMA.16816.F32 R56, R136.reuse, R4, R56 ;  /* 0x000000048838723c */ /* 0x040fe80000001838 */
[----:B------:R-:W-:Y:S01]  /*56a0*/  @!P0 FSEL R33, R33, -INF , !P1 ;  /* 0xff80000021218808 */ /* 0x000fe20004800000 */
[--C-:B------:R-:W-:Y:S01]  /*56b0*/  FFMA.FTZ R32, R32, c[0x0][0x23c], -R148.reuse ;  /* 0x00008f0020207a23 */ /* 0x100fe20000010894 */
[-C--:B------:R-:W-:Y:S01]  /*56c0*/  @!P0 ISETP.GE.AND P1, PT, R9, R143.reuse, PT ;  /* 0x0000008f0900820c */ /* 0x080fe20003f26270 */
[----:B------:R-:W-:Y:S01]  /*56d0*/  MUFU.EX2 R222, R23 ;  /* 0x0000001700de7308 */ /* 0x000fe20000000800 */
[-C--:B------:R-:W-:Y:S04]  /*56e0*/  HMMA.16816.F32 R60, R136, R6.reuse, R60 ;  /* 0x00000006883c723c */ /* 0x080fe8000000183c */
[----:B------:R-:W-:Y:S01]  /*56f0*/  @!P0 FSEL R34, R34, -INF , !P1 ;  /* 0xff80000022228808 */ /* 0x000fe20004800000 */
[----:B------:R-:W-:Y:S01]  /*5700*/  FFMA.FTZ R33, R33, c[0x0][0x23c], -R148 ;  /* 0x00008f0021217a23 */ /* 0x000fe20000010894 */
[----:B------:R-:W-:Y:S02]  /*5710*/  @!P0 ISETP.GE.AND P1, PT, R10, R143, PT ;  /* 0x0000008f0a00820c */ /* 0x000fe40003f26270 */
[----:B------:R-:W-:Y:S01]  /*5720*/  HMMA.16816.F32 R64, R132, R6, R64 ;  /* 0x000000068440723c */ /* 0x000fe20000001840 */
[----:B------:R-:W-:Y:S03]  /*5730*/  MUFU.EX2 R206, R32 ;  /* 0x0000002000ce7308 */ /* 0x000fe60000000800 */
[----:B------:R-:W-:Y:S01]  /*5740*/  @!P0 IADD3 R9, R0, 0x20, RZ ;  /* 0x0000002000098810 */ /* 0x000fe20007ffe0ff */
[--C-:B------:R-:W-:Y:S01]  /*5750*/  FFMA.FTZ R34, R34, c[0x0][0x23c], -R142.reuse ;  /* 0x00008f0022227a23 */ /* 0x100fe2000001088e */
[----:B------:R-:W-:Y:S02]  /*5760*/  @!P0 FSEL R35, R35, -INF , !P1 ;  /* 0xff80000023238808 */ /* 0x000fe40004800000 */
[-C--:B------:R-:W-:Y:S03]  /*5770*/  @!P0 ISETP.GE.AND P1, PT, R9, R149.reuse, PT ;  /* 0x000000950900820c */ /* 0x080fe60003f26270 */
[----:B------:R-:W-:Y:S01]  /*5780*/  MUFU.EX2 R205, R33 ;  /* 0x0000002100cd7308 */ /* 0x000fe20000000800 */
[----:B------:R-:W-:Y:S01]  /*5790*/  @!P0 IADD3 R10, R0, 0x21, RZ ;  /* 0x00000021000a8810 */ /* 0x000fe20007ffe0ff */
[----:B------:R-:W-:Y:S01]  /*57a0*/  FFMA.FTZ R35, R35, c[0x0][0x23c], -R142 ;  /* 0x00008f0023237a23 */ /* 0x000fe2000001088e */
[----:B------:R-:W-:Y:S02]  /*57b0*/  @!P0 FSEL R36, R36, -INF , !P1 ;  /* 0xff80000024248808 */ /* 0x000fe40004800000 */
[----:B------:R-:W-:Y:S02]  /*57c0*/  @!P0 ISETP.GE.AND P1, PT, R10, R149, PT ;  /* 0x000000950a00820c */ /* 0x000fe40003f26270 */
[----:B------:R-:W-:Y:S01]  /*57d0*/  @!P0 IADD3 R4, R0, 0x38, RZ ;  /* 0x0000003800048810 */ /* 0x000fe20007ffe0ff */
[--C-:B------:R-:W-:Y:S01]  /*57e0*/  FFMA.FTZ R36, R36, c[0x0][0x23c], -R148.reuse ;  /* 0x00008f0024247a23 */ /* 0x100fe20000010894 */
[----:B------:R-:W-:Y:S01]  /*57f0*/  @!P0 FSEL R37, R37, -INF , !P1 ;  /* 0xff80000025258808 */ /* 0x000fe20004800000 */
[----:B------:R-:W-:Y:S01]  /*5800*/  MUFU.EX2 R212, R34 ;  /* 0x0000002200d47308 */ /* 0x000fe20000000800 */
[-C--:B------:R-:W-:Y:S02]  /*5810*/  @!P0 ISETP.GE.AND P1, PT, R9, R143.reuse, PT ;  /* 0x0000008f0900820c */ /* 0x080fe40003f26270 */
[-C--:B------:R-:W-:Y:S01]  /*5820*/  @!P0 ISETP.GE.AND P3, PT, R4, R143.reuse, PT ;  /* 0x0000008f0400820c */ /* 0x080fe20003f66270 */
[----:B------:R-:W-:Y:S01]  /*5830*/  FFMA.FTZ R37, R37, c[0x0][0x23c], -R148 ;  /* 0x00008f0025257a23 */ /* 0x000fe20000010894 */
[----:B------:R-:W-:Y:S02]  /*5840*/  @!P0 FSEL R38, R38, -INF , !P1 ;  /* 0xff80000026268808 */ /* 0x000fe40004800000 */
[----:B------:R-:W-:Y:S02]  /*5850*/  @!P0 ISETP.GE.AND P1, PT, R10, R143, PT ;  /* 0x0000008f0a00820c */ /* 0x000fe40003f26270 */
[----:B---3--:R-:W-:Y:S01]  /*5860*/  F2FP.PACK_AB R6, R236, R151 ;  /* 0x00000097ec06723e */ /* 0x008fe200000000ff */
[----:B------:R-:W-:Y:S01]  /*5870*/  MUFU.EX2 R211, R35 ;  /* 0x0000002300d37308 */ /* 0x000fe20000000800 */
[----:B------:R-:W-:Y:S01]  /*5880*/  @!P0 FSEL R39, R39, -INF , !P1 ;  /* 0xff80000027278808 */ /* 0x000fe20004800000 */
[--C-:B------:R-:W-:Y:S01]  /*5890*/  FFMA.FTZ R38, R38, c[0x0][0x23c], -R142.reuse ;  /* 0x00008f0026267a23 */ /* 0x100fe2000001088e */
[----:B------:R-:W-:Y:S01]  /*58a0*/  @!P0 ISETP.GE.AND P1, PT, R9, R140, PT ;  /* 0x0000008c0900820c */ /* 0x000fe20003f26270 */
[----:B------:R4:W-:Y:S01]  /*58b0*/  STS [R189+0x1c400], R6 ;  /* 0x01c40006bd007388 */ /* 0x0009e20000000800 */
[----:B------:R-:W-:Y:S01]  /*58c0*/  F2FP.PACK_AB R5, R239, R240 ;  /* 0x000000f0ef05723e */ /* 0x000fe200000000ff */
[--C-:B------:R-:W-:Y:S01]  /*58d0*/  FFMA.FTZ R39, R39, c[0x0][0x23c], -R142.reuse ;  /* 0x00008f0027277a23 */ /* 0x100fe2000001088e */
[----:B------:R-:W-:Y:S02]  /*58e0*/  @!P0 FSEL R40, R40, -INF , !P1 ;  /* 0xff80000028288808 */ /* 0x000fe40004800000 */
[----:B------:R-:W-:Y:S01]  /*58f0*/  @!P0 ISETP.GE.AND P1, PT, R10, R140, PT ;  /* 0x0000008c0a00820c */ /* 0x000fe20003f26270 */
[----:B------:R-:W-:Y:S01]  /*5900*/  MUFU.EX2 R235, R27 ;  /* 0x0000001b00eb7308 */ /* 0x000fe20000000800 */
[----:B------:R-:W-:Y:S01]  /*5910*/  @!P0 FSEL R66, R66, -INF , !P3 ;  /* 0xff80000042428808 */ /* 0x000fe20005800000 */
[--C-:B------:R-:W-:Y:S01]  /*5920*/  FFMA.FTZ R40, R40, c[0x0][0x23c], -R141.reuse ;  /* 0x00008f0028287a23 */ /* 0x100fe2000001088d */
[----:B------:R-:W-:Y:S02]  /*5930*/  @!P0 FSEL R41, R41, -INF , !P1 ;  /* 0xff80000029298808 */ /* 0x000fe40004800000 */
[-C--:B------:R-:W-:Y:S01]  /*5940*/  @!P0 ISETP.GE.AND P1, PT, R9, R8.reuse, PT ;  /* 0x000000080900820c */ /* 0x080fe20003f26270 */
[----:B------:R-:W-:Y:S01]  /*5950*/  FFMA.FTZ R66, R66, c[0x0][0x23c], -R142 ;  /* 0x00008f0042427a23 */ /* 0x000fe2000001088e */
[----:B------:R-:W-:Y:S01]  /*5960*/  @!P0 IADD3 R9, R0, 0x28, RZ ;  /* 0x0000002800098810 */ /* 0x000fe20007ffe0ff */
[--C-:B------:R-:W-:Y:S01]  /*5970*/  FFMA.FTZ R41, R41, c[0x0][0x23c], -R141.reuse ;  /* 0x00008f0029297a23 */ /* 0x100fe2000001088d */
[----:B------:R-:W-:Y:S01]  /*5980*/  @!P0 FSEL R42, R42, -INF , !P1 ;  /* 0xff8000002a2a8808 */ /* 0x000fe20004800000 */
[----:B------:R-:W-:Y:S01]  /*5990*/  MUFU.EX2 R229, R28 ;  /* 0x0000001c00e57308 */ /* 0x000fe20000000800 */
[----:B------:R-:W-:Y:S02]  /*59a0*/  @!P0 ISETP.GE.AND P1, PT, R10, R8, PT ;  /* 0x000000080a00820c */ /* 0x000fe40003f26270 */
[----:B------:R-:W-:Y:S01]  /*59b0*/  @!P0 IADD3 R10, R0, 0x29, RZ ;  /* 0x00000029000a8810 */ /* 0x000fe20007ffe0ff */
[--C-:B------:R-:W-:Y:S01]  /*59c0*/  FFMA.FTZ R42, R42, c[0x0][0x23c], -R2.reuse ;  /* 0x00008f002a2a7a23 */ /* 0x100fe20000010802 */
[----:B------:R-:W-:Y:S02]  /*59d0*/  @!P0 FSEL R43, R43, -INF , !P1 ;  /* 0xff8000002b2b8808 */ /* 0x000fe40004800000 */
[-C--:B------:R-:W-:Y:S02]  /*59e0*/  @!P0 ISETP.GE.AND P1, PT, R9, R140.reuse, PT ;  /* 0x0000008c0900820c */ /* 0x080fe40003f26270 */
[----:B----4-:R-:W-:Y:S01]  /*59f0*/  F2FP.PACK_AB R6, R244, R243 ;  /* 0x000000f3f406723e */ /* 0x010fe200000000ff */
[----:B------:R-:W-:Y:S01]  /*5a00*/  MUFU.EX2 R228, R29 ;  /* 0x0000001d00e47308 */ /* 0x000fe20000000800 */
[----:B------:R-:W-:Y:S01]  /*5a10*/  @!P0 FSEL R44, R44, -INF , !P1 ;  /* 0xff8000002c2c8808 */ /* 0x000fe20004800000 */
[--C-:B------:R-:W-:Y:S01]  /*5a20*/  FFMA.FTZ R43, R43, c[0x0][0x23c], -R2.reuse ;  /* 0x00008f002b2b7a23 */ /* 0x100fe20000010802 */
[----:B------:R-:W-:Y:S03]  /*5a30*/  @!P0 ISETP.GE.AND P1, PT, R10, R140, PT ;  /* 0x0000008c0a00820c */ /* 0x000fe60003f26270 */
[--C-:B------:R-:W-:Y:S01]  /*5a40*/  FFMA.FTZ R44, R44, c[0x0][0x23c], -R141.reuse ;  /* 0x00008f002c2c7a23 */ /* 0x100fe2000001088d */
[----:B------:R-:W-:Y:S02]  /*5a50*/  @!P0 FSEL R45, R45, -INF , !P1 ;  /* 0xff8000002d2d8808 */ /* 0x000fe40004800000 */
[-C--:B------:R-:W-:Y:S01]  /*5a60*/  @!P0 ISETP.GE.AND P1, PT, R9, R8.reuse, PT ;  /* 0x000000080900820c */ /* 0x080fe20003f26270 */
[----:B------:R-:W-:Y:S02]  /*5a70*/  MUFU.EX2 R233, R30 ;  /* 0x0000001e00e97308 */ /* 0x000fe40000000800 */
[--C-:B------:R-:W-:Y:S01]  /*5a80*/  FFMA.FTZ R45, R45, c[0x0][0x23c], -R141.reuse ;  /* 0x00008f002d2d7a23 */ /* 0x100fe2000001088d */
[----:B------:R-:W-:Y:S02]  /*5a90*/  @!P0 FSEL R46, R46, -INF , !P1 ;  /* 0xff8000002e2e8808 */ /* 0x000fe40004800000 */
[----:B------:R-:W-:Y:S03]  /*5aa0*/  @!P0 ISETP.GE.AND P1, PT, R10, R8, PT ;  /* 0x000000080a00820c */ /* 0x000fe60003f26270 */
        /* <DEDUP_REMOVED lines=10> */
[-C--:B------:R-:W-:Y:S02]  /*5b50*/  @!P0 ISETP.GE.AND P1, PT, R9, R143.reuse, PT ;  /* 0x0000008f0900820c */ /* 0x080fe40003f26270 */
[----:B------:R-:W-:Y:S01]  /*5b60*/  @!P0 IADD3 R9, R0, 0x30, RZ ;  /* 0x0000003000098810 */ /* 0x000fe20007ffe0ff */
[----:B------:R-:W-:Y:S01]  /*5b70*/  FFMA.FTZ R49, R49, c[0x0][0x23c], -R148 ;  /* 0x00008f0031317a23 */ /* 0x000fe20000010894 */
[----:B------:R-:W-:Y:S02]  /*5b80*/  @!P0 FSEL R50, R50, -INF , !P1 ;  /* 0xff80000032328808 */ /* 0x000fe40004800000 */
[----:B------:R-:W-:Y:S01]  /*5b90*/  @!P0 ISETP.GE.AND P1, PT, R10, R143, PT ;  /* 0x0000008f0a00820c */ /* 0x000fe20003f26270 */
[----:B------:R-:W-:Y:S01]  /*5ba0*/  MUFU.EX2 R170, R37 ;  /* 0x0000002500aa7308 */ /* 0x000fe20000000800 */
[----:B------:R-:W-:Y:S01]  /*5bb0*/  @!P0 IADD3 R10, R0, 0x31, RZ ;  /* 0x00000031000a8810 */ /* 0x000fe20007ffe0ff */
[--C-:B------:R-:W-:Y:S01]  /*5bc0*/  FFMA.FTZ R50, R50, c[0x0][0x23c], -R142.reuse ;  /* 0x00008f0032327a23 */ /* 0x100fe2000001088e */
[----:B------:R-:W-:Y:S02]  /*5bd0*/  @!P0 FSEL R51, R51, -INF , !P1 ;  /* 0xff80000033338808 */ /* 0x000fe40004800000 */
[-C--:B------:R-:W-:Y:S02]  /*5be0*/  @!P0 ISETP.GE.AND P1, PT, R9, R149.reuse, PT ;  /* 0x000000950900820c */ /* 0x080fe40003f26270 */
[----:B------:R-:W-:Y:S01]  /*5bf0*/  @!P0 IADD3 R0, R0, 0x39, RZ ;  /* 0x0000003900008810 */ /* 0x000fe20007ffe0ff */
[----:B------:R-:W-:Y:S01]  /*5c00*/  FFMA.FTZ R51, R51, c[0x0][0x23c], -R142 ;  /* 0x00008f0033337a23 */ /* 0x000fe2000001088e */
[----:B------:R-:W-:Y:S01]  /*5c10*/  @!P0 FSEL R52, R52, -INF , !P1 ;  /* 0xff80000034348808 */ /* 0x000fe20004800000 */
[----:B------:R-:W-:Y:S01]  /*5c20*/  MUFU.EX2 R210, R38 ;  /* 0x0000002600d27308 */ /* 0x000fe20000000800 */
[----:B------:R-:W-:Y:S02]  /*5c30*/  @!P0 ISETP.GE.AND P1, PT, R10, R149, PT ;  /* 0x000000950a00820c */ /* 0x000fe40003f26270 */
[-C--:B------:R-:W-:Y:S01]  /*5c40*/  @!P0 ISETP.GE.AND P2, PT, R0, R143.reuse, PT ;  /* 0x0000008f0000820c */ /* 0x080fe20003f46270 */
[--C-:B------:R-:W-:Y:S01]  /*5c50*/  FFMA.FTZ R52, R52, c[0x0][0x23c], -R148.reuse ;  /* 0x00008f0034347a23 */ /* 0x100fe20000010894 */
[----:B------:R-:W-:Y:S02]  /*5c60*/  @!P0 FSEL R53, R53, -INF , !P1 ;  /* 0xff80000035358808 */ /* 0x000fe40004800000 */
[----:B------:R-:W-:Y:S02]  /*5c70*/  @!P0 ISETP.GE.AND P1, PT, R9, R143, PT ;  /* 0x0000008f0900820c */ /* 0x000fe40003f26270 */
[----:B------:R-:W-:Y:S01]  /*5c80*/  @!P0 ISETP.GE.AND P4, PT, R0, R149, PT ;  /* 0x000000950000820c */ /* 0x000fe20003f86270 */
[----:B------:R-:W-:Y:S01]  /*5c90*/  MUFU.EX2 R209, R39 ;  /* 0x0000002700d17308 */ /* 0x000fe20000000800 */
[----:B------:R-:W-:Y:S01]  /*5ca0*/  @!P0 FSEL R54, R54, -INF , !P1 ;  /* 0xff80000036368808 */ /* 0x000fe20004800000 */
[----:B------:R-:W-:Y:S01]  /*5cb0*/  FFMA.FTZ R53, R53, c[0x0][0x23c], -R148 ;  /* 0x00008f0035357a23 */ /* 0x000fe20000010894 */
[----:B------:R-:W-:Y:S02]  /*5cc0*/  @!P0 ISETP.GE.AND P1, PT, R10, R143, PT ;  /* 0x0000008f0a00820c */ /* 0x000fe40003f26270 */
[----:B------:R-:W-:Y:S01]  /*5cd0*/  @!P0 FSEL R65, R65, -INF , !P4 ;  /* 0xff80000041418808 */ /* 0x000fe20006000000 */
[--C-:B------:R-:W-:Y:S01]  /*5ce0*/  FFMA.FTZ R54, R54, c[0x0][0x23c], -R142.reuse ;  /* 0x00008f0036367a23 */ /* 0x100fe2000001088e */
[----:B------:R-:W-:Y:S02]  /*5cf0*/  @!P0 FSEL R55, R55, -INF , !P1 ;  /* 0xff80000037378808 */ /* 0x000fe40004800000 */
[-C--:B------:R-:W-:Y:S01]  /*5d00*/  @!P0 ISETP.GE.AND P1, PT, R9, R140.reuse, PT ;  /* 0x0000008c0900820c */ /* 0x080fe20003f26270 */
[----:B------:R-:W-:Y:S01]  /*5d10*/  MUFU.EX2 R161, R48 ;  /* 0x0000003000a17308 */ /* 0x000fe20000000800 */
[----:B------:R-:W-:Y:S01]  /*5d20*/  @!P0 FSEL R67, R67, -INF , !P2 ;  /* 0xff80000043438808 */ /* 0x000fe20005000000 */
[--C-:B------:R-:W-:Y:S01]  /*5d30*/  FFMA.FTZ R55, R55, c[0x0][0x23c], -R142.reuse ;  /* 0x00008f0037377a23 */ /* 0x100fe2000001088e */
[----:B------:R-:W-:Y:S02]  /*5d40*/  @!P0 FSEL R56, R56, -INF , !P1 ;  /* 0xff80000038388808 */ /* 0x000fe40004800000 */
[----:B------:R-:W-:Y:S01]  /*5d50*/  @!P0 ISETP.GE.AND P1, PT, R10, R140, PT ;  /* 0x0000008c0a00820c */ /* 0x000fe20003f26270 */
[----:B------:R-:W-:Y:S02]  /*5d60*/  FFMA.FTZ R142, R67, c[0x0][0x23c], -R142 ;  /* 0x00008f00438e7a23 */ /* 0x000fe4000001088e */
[--C-:B------:R-:W-:Y:S01]  /*5d70*/  FFMA.FTZ R56, R56, c[0x0][0x23c], -R141.reuse ;  /* 0x00008f0038387a23 */ /* 0x100fe2000001088d */
[----:B------:R-:W-:Y:S01]  /*5d80*/  @!P0 FSEL R57, R57, -INF , !P1 ;  /* 0xff80000039398808 */ /* 0x000fe20004800000 */
[----:B------:R-:W2:Y:S01]  /*5d90*/  MUFU.EX2 R160, R49 ;  /* 0x0000003100a07308 */ /* 0x000ea20000000800 */
[-C--:B------:R-:W-:Y:S03]  /*5da0*/  @!P0 ISETP.GE.AND P1, PT, R9, R8.reuse, PT ;  /* 0x000000080900820c */ /* 0x080fe60003f26270 */
[--C-:B------:R-:W-:Y:S01]  /*5db0*/  FFMA.FTZ R57, R57, c[0x0][0x23c], -R141.reuse ;  /* 0x00008f0039397a23 */ /* 0x100fe2000001088d */
[----:B------:R-:W-:Y:S02]  /*5dc0*/  @!P0 FSEL R58, R58, -INF , !P1 ;  /* 0xff8000003a3a8808 */ /* 0x000fe40004800000 */
[----:B------:R-:W-:Y:S03]  /*5dd0*/  @!P0 ISETP.GE.AND P1, PT, R10, R8, PT ;  /* 0x000000080a00820c */ /* 0x000fe60003f26270 */
[--C-:B------:R-:W-:Y:S01]  /*5de0*/  FFMA.FTZ R58, R58, c[0x0][0x23c], -R2.reuse ;  /* 0x00008f003a3a7a23 */ /* 0x100fe20000010802 */
[----:B------:R-:W-:Y:S01]  /*5df0*/  @!P0 FSEL R59, R59, -INF , !P1 ;  /* 0xff8000003b3b8808 */ /* 0x000fe20004800000 */
[----:B------:R-:W-:Y:S01]  /*5e00*/  MUFU.EX2 R168, R50 ;  /* 0x0000003200a87308 */ /* 0x000fe20000000800 */
[-C--:B------:R-:W-:Y:S03]  /*5e10*/  @!P0 ISETP.GE.AND P1, PT, R4, R140.reuse, PT ;  /* 0x0000008c0400820c */ /* 0x080fe60003f26270 */
[--C-:B------:R-:W-:Y:S01]  /*5e20*/  FFMA.FTZ R59, R59, c[0x0][0x23c], -R2.reuse ;  /* 0x00008f003b3b7a23 */ /* 0x100fe20000010802 */
[----:B------:R-:W-:Y:S02]  /*5e30*/  @!P0 FSEL R60, R60, -INF , !P1 ;  /* 0xff8000003c3c8808 */ /* 0x000fe40004800000 */
[----:B------:R-:W-:Y:S03]  /*5e40*/  @!P0 ISETP.GE.AND P1, PT, R0, R140, PT ;  /* 0x0000008c0000820c */ /* 0x000fe60003f26270 */
[----:B------:R-:W-:Y:S01]  /*5e50*/  MUFU.EX2 R167, R51 ;  /* 0x0000003300a77308 */ /* 0x000fe20000000800 */
[----:B------:R-:W-:Y:S01]  /*5e60*/  @!P0 FSEL R61, R61, -INF , !P1 ;  /* 0xff8000003d3d8808 */ /* 0x000fe20004800000 */
[--C-:B------:R-:W-:Y:S01]  /*5e70*/  FFMA.FTZ R60, R60, c[0x0][0x23c], -R141.reuse ;  /* 0x00008f003c3c7a23 */ /* 0x100fe2000001088d */
[-C--:B------:R-:W-:Y:S03]  /*5e80*/  @!P0 ISETP.GE.AND P1, PT, R4, R8.reuse, PT ;  /* 0x000000080400820c */ /* 0x080fe60003f26270 */
[----:B------:R-:W-:Y:S01]  /*5e90*/  FFMA.FTZ R141, R61, c[0x0][0x23c], -R141 ;  /* 0x00008f003d8d7a23 */ /* 0x000fe2000001088d */
[----:B------:R-:W-:Y:S02]  /*5ea0*/  @!P0 FSEL R62, R62, -INF , !P1 ;  /* 0xff8000003e3e8808 */ /* 0x000fe40004800000 */
[----:B------:R-:W-:Y:S01]  /*5eb0*/  @!P0 ISETP.GE.AND P1, PT, R4, R149, PT ;  /* 0x000000950400820c */ /* 0x000fe20003f26270 */
[----:B------:R-:W-:Y:S01]  /*5ec0*/  MUFU.EX2 R217, R40 ;  /* 0x0000002800d97308 */ /* 0x000fe20000000800 */
[----:B------:R-:W-:Y:S01]  /*5ed0*/  F2FP.PACK_AB R4, R152, R153 ;  /* 0x000000999804723e */ /* 0x000fe200000000ff */
[----:B------:R-:W-:Y:S01]  /*5ee0*/  FFMA.FTZ R62, R62, c[0x0][0x23c], -R2 ;  /* 0x00008f003e3e7a23 */ /* 0x000fe20000010802 */
[----:B------:R-:W-:Y:S01]  /*5ef0*/  @!P0 FSEL R64, R64, -INF , !P1 ;  /* 0xff80000040408808 */ /* 0x000fe20004800000 */
[----:B------:R-:W3:Y:S01]  /*5f00*/  LDL R149, [R1+0x18] ;  /* 0x0000180001957983 */ /* 0x000ee20000100800 */
[----:B------:R-:W-:Y:S02]  /*5f10*/  @!P0 ISETP.GE.AND P1, PT, R0, R8, PT ;  /* 0x000000080000820c */ /* 0x000fe40003f26270 */
[----:B-1----:R-:W-:Y:S01]  /*5f20*/  F2FP.PACK_AB R0, R226, R227 ;  /* 0x000000e3e200723e */ /* 0x002fe200000000ff */
[----:B------:R1:W-:Y:S01]  /*5f30*/  STS [R189+0x1c000], R4 ;  /* 0x01c00004bd007388 */ /* 0x0003e20000000800 */
[----:B------:R-:W-:Y:S01]  /*5f40*/  @!P0 FSEL R63, R63, -INF , !P1 ;  /* 0xff8000003f3f8808 */ /* 0x000fe20004800000 */
[----:B------:R-:W-:Y:S01]  /*5f50*/  MUFU.EX2 R216, R41 ;  /* 0x0000002900d87308 */ /* 0x000fe20000000800 */
[--C-:B------:R-:W-:Y:S01]  /*5f60*/  FFMA.FTZ R64, R64, c[0x0][0x23c], -R148.reuse ;  /* 0x00008f0040407a23 */ /* 0x100fe20000010894 */
[----:B------:R4:W-:Y:S01]  /*5f70*/  STS [R192+0x1c400], R0 ;  /* 0x01c40000c0007388 */ /* 0x0009e20000000800 */
[----:B------:R-:W-:Y:S02]  /*5f80*/  FFMA.FTZ R148, R65, c[0x0][0x23c], -R148 ;  /* 0x00008f0041947a23 */ /* 0x000fe40000010894 */
[----:B------:R-:W-:Y:S05]  /*5f90*/  FFMA.FTZ R2, R63, c[0x0][0x23c], -R2 ;  /* 0x00008f003f027a23 */ /* 0x000fea0000010802 */
[----:B------:R2:W-:Y:S10]  /*5fa0*/  MUFU.EX2 R162, R2 ;  /* 0x0000000200a27308 */ /* 0x0005f40000000800 */
[----:B------:R-:W-:Y:S01]  /*5fb0*/  MUFU.EX2 R223, R42 ;  /* 0x0000002a00df7308 */ /* 0x000fe20000000800 */
[----:B-1----:R-:W-:Y:S02]  /*5fc0*/  F2FP.PACK_AB R4, R218, R219 ;  /* 0x000000dbda04723e */ /* 0x002fe400000000ff */
[----:B----4-:R-:W-:Y:S03]  /*5fd0*/  F2FP.PACK_AB R0, R215, R150 ;  /* 0x00000096d700723e */ /* 0x010fe600000000ff */
[----:B------:R1:W-:Y:S04]  /*5fe0*/  STS [R192+0x1c000], R4 ;  /* 0x01c00004c0007388 */ /* 0x0003e80000000800 */
[----:B------:R-:W4:Y:S01]  /*5ff0*/  MUFU.EX2 R225, R43 ;  /* 0x0000002b00e17308 */ /* 0x000f220000000800 */
[----:B------:R4:W-:Y:S01]  /*6000*/  STS [R189+0x1e000], R5 ;  /* 0x01e00005bd007388 */ /* 0x0009e20000000800 */
[----:B--2---:R-:W-:Y:S03]  /*6010*/  F2FP.PACK_AB R2, R160, R161 ;  /* 0x000000a1a002723e */ /* 0x004fe600000000ff */
[----:B------:R2:W-:Y:S05]  /*6020*/  STS [R189+0x1e400], R6 ;  /* 0x01e40006bd007388 */ /* 0x0005ea0000000800 */
[----:B------:R-:W-:Y:S10]  /*6030*/  MUFU.EX2 R214, R44 ;  /* 0x0000002c00d67308 */ /* 0x000ff40000000800 */
[----:B------:R-:W2:Y:S01]  /*6040*/  MUFU.EX2 R213, R45 ;  /* 0x0000002d00d57308 */ /* 0x000ea20000000800 */
[----:B-1----:R-:W-:Y:S02]  /*6050*/  F2FP.PACK_AB R4, R241, R242 ;  /* 0x000000f2f104723e */ /* 0x002fe400000000ff */
[----:B----4-:R-:W-:Y:S03]  /*6060*/  F2FP.PACK_AB R5, R237, R238 ;  /* 0x000000eeed05723e */ /* 0x010fe600000000ff */
[----:B------:R1:W-:Y:S04]  /*6070*/  STS [R192+0x1e400], R4 ;  /* 0x01e40004c0007388 */ /* 0x0003e80000000800 */
[----:B------:R-:W-:Y:S01]  /*6080*/  MUFU.EX2 R221, R46 ;  /* 0x0000002e00dd7308 */ /* 0x000fe20000000800 */
[----:B--2---:R-:W-:Y:S01]  /*6090*/  F2FP.PACK_AB R6, R222, R224 ;  /* 0x000000e0de06723e */ /* 0x004fe200000000ff */
[----:B------:R2:W-:Y:S04]  /*60a0*/  STS [R192+0x1e000], R5 ;  /* 0x01e00005c0007388 */ /* 0x0005e80000000800 */
[----:B------:R4:W-:Y:S04]  /*60b0*/  STS [R196+0x1c000], R0 ;  /* 0x01c00000c4007388 */ /* 0x0009e80000000800 */
[----:B------:R4:W-:Y:S01]  /*60c0*/  STS [R196+0x1c400], R6 ;  /* 0x01c40006c4007388 */ /* 0x0009e20000000800 */
[----:B------:R-:W-:Y:S10]  /*60d0*/  MUFU.EX2 R220, R47 ;  /* 0x0000002f00dc7308 */ /* 0x000ff40000000800 */
[----:B------:R-:W-:Y:S01]  /*60e0*/  MUFU.EX2 R159, R52 ;  /* 0x00000034009f7308 */ /* 0x000fe20000000800 */
[----:B-1----:R-:W-:Y:S02]  /*60f0*/  F2FP.PACK_AB R4, R205, R206 ;  /* 0x000000cecd04723e */ /* 0x002fe400000000ff */
[----:B--2---:R-:W-:Y:S03]  /*6100*/  F2FP.PACK_AB R5, R230, R231 ;  /* 0x000000e7e605723e */ /* 0x004fe600000000ff */
[----:B------:R1:W-:Y:S01]  /*6110*/  STS [R195+0x1c000], R4 ;  /* 0x01c00004c3007388 */ /* 0x0003e20000000800 */
[----:B----4-:R-:W-:Y:S03]  /*6120*/  F2FP.PACK_AB R0, R211, R212 ;  /* 0x000000d4d300723e */ /* 0x010fe600000000ff */
[----:B------:R-:W-:Y:S01]  /*6130*/  MUFU.EX2 R158, R53 ;  /* 0x00000035009e7308 */ /* 0x000fe20000000800 */
[----:B------:R-:W-:Y:S01]  /*6140*/  F2FP.PACK_AB R6, R235, R234 ;  /* 0x000000eaeb06723e */ /* 0x000fe200000000ff */
[----:B------:R2:W-:Y:S04]  /*6150*/  STS [R195+0x1c400], R0 ;  /* 0x01c40000c3007388 */ /* 0x0005e80000000800 */
[----:B------:R4:W-:Y:S04]  /*6160*/  STS [R196+0x1e000], R5 ;  /* 0x01e00005c4007388 */ /* 0x0009e80000000800 */
[----:B------:R-:W-:Y:S01]  /*6170*/  MUFU.EX2 R165, R54 ;  /* 0x0000003600a57308 */ /* 0x000fe20000000800 */
[----:B------:R4:W-:Y:S09]  /*6180*/  STS [R196+0x1e400], R6 ;  /* 0x01e40006c4007388 */ /* 0x0009f20000000800 */
[----:B------:R-:W4:Y:S01]  /*6190*/  MUFU.EX2 R164, R55 ;  /* 0x0000003700a47308 */ /* 0x000f220000000800 */
[----:B-1----:R-:W-:Y:S05]  /*61a0*/  F2FP.PACK_AB R4, R232, R233 ;  /* 0x000000e9e804723e */ /* 0x002fea00000000ff */
[----:B------:R1:W-:Y:S01]  /*61b0*/  STS [R195+0x1e400], R4 ;  /* 0x01e40004c3007388 */ /* 0x0003e20000000800 */
[----:B--2---:R-:W-:Y:S03]  /*61c0*/  F2FP.PACK_AB R0, R170, R203 ;  /* 0x000000cbaa00723e */ /* 0x004fe600000000ff */
[----:B------:R-:W-:Y:S01]  /*61d0*/  MUFU.EX2 R155, R64 ;  /* 0x00000040009b7308 */ /* 0x000fe20000000800 */
[----:B----4-:R-:W-:Y:S02]  /*61e0*/  F2FP.PACK_AB R5, R228, R229 ;  /* 0x000000e5e405723e */ /* 0x010fe400000000ff */
[----:B------:R-:W-:Y:S03]  /*61f0*/  F2FP.PACK_AB R6, R209, R210 ;  /* 0x000000d2d106723e */ /* 0x000fe600000000ff */
[----:B------:R2:W-:Y:S04]  /*6200*/  STS [R195+0x1e000], R5 ;  /* 0x01e00005c3007388 */ /* 0x0005e80000000800 */
[----:B------:R-:W4:Y:S01]  /*6210*/  MUFU.EX2 R154, R148 ;  /* 0x00000094009a7308 */ /* 0x000f220000000800 */
[----:B------:R4:W-:Y:S04]  /*6220*/  STS [R190+0x1c000], R0 ;  /* 0x01c00000be007388 */ /* 0x0009e80000000800 */
[----:B------:R4:W-:Y:S04]  /*6230*/  STS [R190+0x1c400], R6 ;  /* 0x01c40006be007388 */ /* 0x0009e80000000800 */
[----:B------:R4:W-:Y:S01]  /*6240*/  STS [R191+0x1c000], R2 ;  /* 0x01c00002bf007388 */ /* 0x0009e20000000800 */
[----:B-1----:R-:W-:Y:S01]  /*6250*/  F2FP.PACK_AB R4, R225, R223 ;  /* 0x000000dfe104723e */ /* 0x002fe200000000ff */
[----:B------:R-:W-:Y:S10]  /*6260*/  MUFU.EX2 R157, R66 ;  /* 0x00000042009d7308 */ /* 0x000ff40000000800 */
[----:B------:R-:W-:Y:S01]  /*6270*/  MUFU.EX2 R156, R142 ;  /* 0x0000008e009c7308 */ /* 0x000fe20000000800 */
[----:B--2---:R-:W-:Y:S02]  /*6280*/  F2FP.PACK_AB R5, R216, R217 ;  /* 0x000000d9d805723e */ /* 0x004fe400000000ff */
[----:B----4-:R-:W-:Y:S02]  /*6290*/  F2FP.PACK_AB R0, R167, R168 ;  /* 0x000000a8a700723e */ /* 0x010fe400000000ff */
[----:B------:R-:W-:Y:S03]  /*62a0*/  F2FP.PACK_AB R6, R213, R214 ;  /* 0x000000d6d506723e */ /* 0x000fe600000000ff */
[----:B------:R1:W-:Y:S02]  /*62b0*/  STS [R191+0x1c400], R0 ;  /* 0x01c40000bf007388 */ /* 0x0003e40000000800 */
[----:B------:R-:W-:Y:S01]  /*62c0*/  MUFU.EX2 R204, R56 ;  /* 0x0000003800cc7308 */ /* 0x000fe20000000800 */
[----:B------:R-:W-:Y:S01]  /*62d0*/  F2FP.PACK_AB R2, R164, R165 ;  /* 0x000000a5a402723e */ /* 0x000fe200000000ff */
[----:B------:R2:W-:Y:S04]  /*62e0*/  STS [R190+0x1e000], R5 ;  /* 0x01e00005be007388 */ /* 0x0005e80000000800 */
[----:B------:R4:W-:Y:S04]  /*62f0*/  STS [R190+0x1e400], R4 ;  /* 0x01e40004be007388 */ /* 0x0009e80000000800 */
[----:B------:R-:W4:Y:S01]  /*6300*/  MUFU.EX2 R169, R57 ;  /* 0x0000003900a97308 */ /* 0x000f220000000800 */
[----:B------:R4:W-:Y:S09]  /*6310*/  STS [R191+0x1e000], R6 ;  /* 0x01e00006bf007388 */ /* 0x0009f20000000800 */
[----:B------:R-:W-:Y:S01]  /*6320*/  MUFU.EX2 R208, R58 ;  /* 0x0000003a00d07308 */ /* 0x000fe20000000800 */
[----:B-1----:R-:W-:Y:S02]  /*6330*/  F2FP.PACK_AB R0, R154, R155 ;  /* 0x0000009b9a00723e */ /* 0x002fe400000000ff */
[----:B--2---:R-:W-:Y:S07]  /*6340*/  F2FP.PACK_AB R5, R220, R221 ;  /* 0x000000dddc05723e */ /* 0x004fee00000000ff */
[----:B------:R-:W1:Y:S01]  /*6350*/  MUFU.EX2 R207, R59 ;  /* 0x0000003b00cf7308 */ /* 0x000e620000000800 */
[----:B----4-:R-:W-:Y:S01]  /*6360*/  F2FP.PACK_AB R4, R158, R159 ;  /* 0x0000009f9e04723e */ /* 0x010fe200000000ff */
[----:B------:R1:W-:Y:S01]  /*6370*/  STS [R191+0x1e400], R5 ;  /* 0x01e40005bf007388 */ /* 0x0003e20000000800 */
[----:B------:R-:W-:Y:S03]  /*6380*/  F2FP.PACK_AB R6, R169, R204 ;  /* 0x000000cca906723e */ /* 0x000fe600000000ff */
[----:B------:R2:W-:Y:S04]  /*6390*/  STS [R194+0x1c000], R4 ;  /* 0x01c00004c2007388 */ /* 0x0005e80000000800 */
[----:B------:R-:W-:Y:S01]  /*63a0*/  MUFU.EX2 R166, R60 ;  /* 0x0000003c00a67308 */ /* 0x000fe20000000800 */
[----:B------:R4:W-:Y:S04]  /*63b0*/  STS [R194+0x1c400], R2 ;  /* 0x01c40002c2007388 */ /* 0x0009e80000000800 */
[----:B------:R4:W-:Y:S05]  /*63c0*/  STS [R193+0x1c000], R0 ;  /* 0x01c00000c1007388 */ /* 0x0009ea0000000800 */
[----:B------:R-:W4:Y:S01]  /*63d0*/  MUFU.EX2 R163, R141 ;  /* 0x0000008d00a37308 */ /* 0x000f220000000800 */
[----:B-1----:R-:W-:Y:S09]  /*63e0*/  F2FP.PACK_AB R5, R207, R208 ;  /* 0x000000d0cf05723e */ /* 0x002ff200000000ff */
[----:B------:R-:W1:Y:S01]  /*63f0*/  MUFU.EX2 R171, R62 ;  /* 0x0000003e00ab7308 */ /* 0x000e620000000800 */
[----:B--2---:R-:W-:Y:S05]  /*6400*/  F2FP.PACK_AB R4, R156, R157 ;  /* 0x0000009d9c04723e */ /* 0x004fea00000000ff */
[----:B------:R-:W-:Y:S04]  /*6410*/  STS [R193+0x1c400], R4 ;  /* 0x01c40004c1007388 */ /* 0x000fe80000000800 */
[----:B------:R-:W-:Y:S01]  /*6420*/  STS [R194+0x1e000], R6 ;  /* 0x01e00006c2007388 */ /* 0x000fe20000000800 */
[----:B----4-:R-:W-:Y:S03]  /*6430*/  F2FP.PACK_AB R2, R163, R166 ;  /* 0x000000a6a302723e */ /* 0x010fe600000000ff */
[----:B------:R-:W-:Y:S04]  /*6440*/  STS [R194+0x1e400], R5 ;  /* 0x01e40005c2007388 */ /* 0x000fe80000000800 */
[----:B------:R2:W-:Y:S01]  /*6450*/  STS [R193+0x1e000], R2 ;  /* 0x01e00002c1007388 */ /* 0x0005e20000000800 */
[----:B-1----:R-:W-:Y:S05]  /*6460*/  F2FP.PACK_AB R0, R162, R171 ;  /* 0x000000aba200723e */ /* 0x002fea00000000ff */
[----:B------:R-:W-:Y:S04]  /*6470*/  STS [R193+0x1e400], R0 ;  /* 0x01e40000c1007388 */ /* 0x000fe80000000800 */
[----:B------:R-:W-:Y:S08]  /*6480*/  LDSM.16.M88.4 R64, [R181+0x8000] ;  /* 0x00800000b540783b */ /* 0x000ff00000000200 */
[----:B------:R-:W1:Y:S08]  /*6490*/  LDSM.16.M88.4 R16, [R174+0x10000] ;  /* 0x01000000ae10783b */ /* 0x000e700000000200 */
[----:B--2---:R-:W2:Y:S04]  /*64a0*/  LDL R2, [R1+0x1c] ;  /* 0x00001c0001027983 */ /* 0x004ea80000100800 */
[----:B------:R-:W4:Y:S08]  /*64b0*/  LDSM.16.M88.4 R60, [R181+0xa000] ;  /* 0x00a00000b53c783b */ /* 0x000f300000000200 */
[----:B------:R-:W4:Y:S08]  /*64c0*/  LDSM.16.M88.4 R32, [R174+0x10800] ;  /* 0x01080000ae20783b */ /* 0x000f300000000200 */
[----:B------:R-:W4:Y:S01]  /*64d0*/  LDSM.16.M88.4 R48, [R174+0x11000] ;  /* 0x01100000ae30783b */ /* 0x000f220000000200 */
[----:B---3--:R-:W-:Y:S07]  /*64e0*/  IADD3 R148, P0, R149, UR10, RZ ;  /* 0x0000000a95947c10 */ /* 0x008fee000ff1e0ff */
[----:B------:R-:W3:Y:S01]  /*64f0*/  LDSM.16.M88.4 R132, [R174+0x11800] ;  /* 0x01180000ae84783b */ /* 0x000ee20000000200 */
[-C--:B-1----:R-:W-:Y:S07]  /*6500*/  HMMA.16816.F32 R4, R64, R16.reuse, RZ ;  /* 0x000000104004723c */ /* 0x082fee00000018ff */
[----:B------:R-:W-:Y:S01]  /*6510*/  LDSM.16.M88.4 R136, [R178+0x8000] ;  /* 0x00800000b288783b */ /* 0x000fe20000000200 */
[C---:B----4-:R-:W-:Y:S07]  /*6520*/  HMMA.16816.F32 R8, R60.reuse, R16, RZ ;  /* 0x000000103c08723c */ /* 0x050fee00000018ff */
[----:B------:R-:W1:Y:S01]  /*6530*/  LDSM.16.M88.4 R140, [R177+0x10000] ;  /* 0x01000000b18c783b */ /* 0x000e620000000200 */
[-C--:B------:R-:W-:Y:S07]  /*6540*/  HMMA.16816.F32 R12, R60, R18.reuse, RZ ;  /* 0x000000123c0c723c */ /* 0x080fee00000018ff */
[----:B------:R-:W4:Y:S01]  /*6550*/  LDSM.16.M88.4 R144, [R178+0xa000] ;  /* 0x00a00000b290783b */ /* 0x000f220000000200 */
[C---:B------:R-:W-:Y:S08]  /*6560*/  HMMA.16816.F32 R16, R64.reuse, R18, RZ ;  /* 0x000000124010723c */ /* 0x040ff000000018ff */
[-C--:B------:R-:W-:Y:S08]  /*6570*/  HMMA.16816.F32 R20, R64, R32.reuse, RZ ;  /* 0x000000204014723c */ /* 0x080ff000000018ff */
[C---:B------:R-:W-:Y:S08]  /*6580*/  HMMA.16816.F32 R24, R60.reuse, R32, RZ ;  /* 0x000000203c18723c */ /* 0x040ff000000018ff */
[-C--:B------:R-:W-:Y:S08]  /*6590*/  HMMA.16816.F32 R28, R60, R34.reuse, RZ ;  /* 0x000000223c1c723c */ /* 0x080ff000000018ff */
[C---:B------:R-:W-:Y:S08]  /*65a0*/  HMMA.16816.F32 R32, R64.reuse, R34, RZ ;  /* 0x000000224020723c */ /* 0x040ff000000018ff */
[-C--:B------:R-:W-:Y:S08]  /*65b0*/  HMMA.16816.F32 R36, R64, R48.reuse, RZ ;  /* 0x000000304024723c */ /* 0x080ff000000018ff */
[C---:B------:R-:W-:Y:S08]  /*65c0*/  HMMA.16816.F32 R40, R60.reuse, R48, RZ ;  /* 0x000000303c28723c */ /* 0x040ff000000018ff */
[-C--:B------:R-:W-:Y:S08]  /*65d0*/  HMMA.16816.F32 R44, R60, R50.reuse, RZ ;  /* 0x000000323c2c723c */ /* 0x080ff000000018ff */
[C---:B------:R-:W-:Y:S08]  /*65e0*/  HMMA.16816.F32 R48, R64.reuse, R50, RZ ;  /* 0x000000324030723c */ /* 0x040ff000000018ff */
[-C--:B---3--:R-:W-:Y:S08]  /*65f0*/  HMMA.16816.F32 R52, R64, R132.reuse, RZ ;  /* 0x000000844034723c */ /* 0x088ff000000018ff */
[C---:B------:R-:W-:Y:S08]  /*6600*/  HMMA.16816.F32 R56, R60.reuse, R132, RZ ;  /* 0x000000843c38723c */ /* 0x040ff000000018ff */
[-C--:B------:R-:W-:Y:S08]  /*6610*/  HMMA.16816.F32 R60, R60, R134.reuse, RZ ;  /* 0x000000863c3c723c */ /* 0x080ff000000018ff */
[----:B------:R-:W-:Y:S01]  /*6620*/  HMMA.16816.F32 R64, R64, R134, RZ ;  /* 0x000000864040723c */ /* 0x000fe200000018ff */
[----:B------:R-:W3:Y:S07]  /*6630*/  LDSM.16.M88.4 R132, [R177+0x10800] ;  /* 0x01080000b184783b */ /* 0x000eee0000000200 */
[-C--:B-1----:R-:W-:Y:S08]  /*6640*/  HMMA.16816.F32 R4, R136, R140.reuse, R4 ;  /* 0x0000008c8804723c */ /* 0x082ff00000001804 */
[C---:B----4-:R-:W-:Y:S08]  /*6650*/  HMMA.16816.F32 R8, R144.reuse, R140, R8 ;  /* 0x0000008c9008723c */ /* 0x050ff00000001808 */
[-C--:B------:R-:W-:Y:S08]  /*6660*/  HMMA.16816.F32 R12, R144, R142.reuse, R12 ;  /* 0x0000008e900c723c */ /* 0x080ff0000000180c */
[C---:B------:R-:W-:Y:S01]  /*6670*/  HMMA.16816.F32 R16, R136.reuse, R142, R16 ;  /* 0x0000008e8810723c */ /* 0x040fe20000001810 */
[----:B------:R-:W1:Y:S07]  /*6680*/  LDSM.16.M88.4 R140, [R177+0x11000] ;  /* 0x01100000b18c783b */ /* 0x000e6e0000000200 */
[-C--:B---3--:R-:W-:Y:S08]  /*6690*/  HMMA.16816.F32 R20, R136, R132.reuse, R20 ;  /* 0x000000848814723c */ /* 0x088ff00000001814 */
[C---:B------:R-:W-:Y:S08]  /*66a0*/  HMMA.16816.F32 R24, R144.reuse, R132, R24 ;  /* 0x000000849018723c */ /* 0x040ff00000001818 */
[-C--:B------:R-:W-:Y:S08]  /*66b0*/  HMMA.16816.F32 R28, R144, R134.reuse, R28 ;  /* 0x00000086901c723c */ /* 0x080ff0000000181c */
[C---:B------:R-:W-:Y:S01]  /*66c0*/  HMMA.16816.F32 R32, R136.reuse, R134, R32 ;  /* 0x000000868820723c */ /* 0x040fe20000001820 */
[----:B------:R-:W3:Y:S07]  /*66d0*/  LDSM.16.M88.4 R132, [R177+0x11800] ;  /* 0x01180000b184783b */ /* 0x000eee0000000200 */
[-C--:B-1----:R-:W-:Y:S08]  /*66e0*/  HMMA.16816.F32 R36, R136, R140.reuse, R36 ;  /* 0x0000008c8824723c */ /* 0x082ff00000001824 */
[C---:B------:R-:W-:Y:S08]  /*66f0*/  HMMA.16816.F32 R40, R144.reuse, R140, R40 ;  /* 0x0000008c9028723c */ /* 0x040ff00000001828 */
[-C--:B------:R-:W-:Y:S08]  /*6700*/  HMMA.16816.F32 R44, R144, R142.reuse, R44 ;  /* 0x0000008e902c723c */ /* 0x080ff0000000182c */
[C---:B------:R-:W-:Y:S08]  /*6710*/  HMMA.16816.F32 R48, R136.reuse, R142, R48 ;  /* 0x0000008e8830723c */ /* 0x040ff00000001830 */
[-C--:B---3--:R-:W-:Y:S08]  /*6720*/  HMMA.16816.F32 R52, R136, R132.reuse, R52 ;  /* 0x000000848834723c */ /* 0x088ff00000001834 */
[C---:B------:R-:W-:Y:S08]  /*6730*/  HMMA.16816.F32 R56, R144.reuse, R132, R56 ;  /* 0x000000849038723c */ /* 0x040ff00000001838 */
[-C--:B------:R-:W-:Y:S07]  /*6740*/  HMMA.16816.F32 R60, R144, R134.reuse, R60 ;  /* 0x00000086903c723c */ /* 0x080fee000000183c */
[----:B------:R-:W-:Y:S01]  /*6750*/  IADD3 R145, R173, R181, RZ ;  /* 0x000000b5ad917210 */ /* 0x000fe20007ffe0ff */
[----:B------:R-:W-:Y:S01]  /*6760*/  HMMA.16816.F32 R64, R136, R134, R64 ;  /* 0x000000868840723c */ /* 0x000fe20000001840 */
[----:B------:R-:W-:Y:S03]  /*6770*/  LDSM.16.M88.4 R132, [R175+0x10000] ;  /* 0x01000000af84783b */ /* 0x000fe60000000200 */
[----:B------:R-:W-:Y:S01]  /*6780*/  IMAD.IADD R0, R182, 0x1, R145 ;  /* 0x00000001b6007824 */ /* 0x000fe200078e0291 */
[----:B------:R-:W-:Y:S04]  /*6790*/  MOV R147, c[0x0][0x22c] ;  /* 0x00008b0000937a02 */ /* 0x000fe80000000f00 */
[----:B------:R-:W1:Y:S03]  /*67a0*/  LDSM.16.M88.4 R140, [R145+0x8000] ;  /* 0x00800000918c783b */ /* 0x000e660000000200 */
[----:B------:R-:W-:Y:S01]  /*67b0*/  IMAD R147, R147, c[0x0][0x1c0], RZ ;  /* 0x0000700093937a24 */ /* 0x000fe200078e02ff */
[----:B--2---:R-:W-:Y:S03]  /*67c0*/  IADD3.X R149, R2, UR9, RZ, P0, !PT ;  /* 0x0000000902957c10 */ /* 0x004fe600087fe4ff */
[----:B------:R-:W-:Y:S01]  /*67d0*/  IMAD.U32 R147, R147, -0x80, RZ ;  /* 0xffffff8093937824 */ /* 0x000fe200078e00ff */
[----:B------:R-:W2:Y:S04]  /*67e0*/  LDSM.16.M88.4 R136, [R145+0xa000] ;  /* 0x00a000009188783b */ /* 0x000ea80000000200 */
[C---:B------:R-:W-:Y:S04]  /*67f0*/  LEA R186, P0, R147.reuse, R186, 0x2 ;  /* 0x000000ba93ba7211 */ /* 0x040fe800078010ff */
[----:B------:R-:W3:Y:S01]  /*6800*/  LDG.E R146, [R148.64] ;  /* 0x0000001494927981 */ /* 0x000ee2000c1e1900 */
[----:B------:R-:W-:Y:S02]  /*6810*/  LEA.HI.X.SX32 R187, R147, R187, 0x2, P0 ;  /* 0x000000bb93bb7211 */ /* 0x000fe400000f16ff */
[----:B------:R-:W-:Y:S01]  /*6820*/  PLOP3.LUT P0, PT, PT, PT, UP3, 0x80, 0x0 ;  /* 0x000000000000781c */ /* 0x000fe20003f0f038 */
[----:B------:R-:W4:Y:S04]  /*6830*/  LDG.E R144, [R148.64+0x20] ;  /* 0x0000201494907981 */ /* 0x000f28000c1e1900 */
[----:B------:R-:W3:Y:S01]  /*6840*/  LDG.E R2, [R148.64+0x120] ;  /* 0x0001201494027981 */ /* 0x000ee2000c1e1900 */
[-C--:B-1----:R-:W-:Y:S08]  /*6850*/  HMMA.16816.F32 R4, R140, R132.reuse, R4 ;  /* 0x000000848c04723c */ /* 0x082ff00000001804 */
[C---:B--2---:R-:W-:Y:S08]  /*6860*/  HMMA.16816.F32 R8, R136.reuse, R132, R8 ;  /* 0x000000848808723c */ /* 0x044ff00000001808 */
[-C--:B------:R-:W-:Y:S08]  /*6870*/  HMMA.16816.F32 R12, R136, R134.reuse, R12 ;  /* 0x00000086880c723c */ /* 0x080ff0000000180c */
[C---:B------:R-:W-:Y:S01]  /*6880*/  HMMA.16816.F32 R16, R140.reuse, R134, R16 ;  /* 0x000000868c10723c */ /* 0x040fe20000001810 */
[----:B------:R-:W1:Y:S07]  /*6890*/  LDSM.16.M88.4 R132, [R175+0x10800] ;  /* 0x01080000af84783b */ /* 0x000e6e0000000200 */
[-C--:B-1----:R-:W-:Y:S08]  /*68a0*/  HMMA.16816.F32 R20, R140, R132.reuse, R20 ;  /* 0x000000848c14723c */ /* 0x082ff00000001814 */
[C---:B------:R-:W-:Y:S08]  /*68b0*/  HMMA.16816.F32 R24, R136.reuse, R132, R24 ;  /* 0x000000848818723c */ /* 0x040ff00000001818 */
        /* <DEDUP_REMOVED lines=10> */
[-C--:B------:R-:W-:Y:S01]  /*6960*/  HMMA.16816.F32 R60, R136, R134.reuse, R60 ;  /* 0x00000086883c723c */ /* 0x080fe2000000183c */
[----:B------:R-:W-:Y:S07]  /*6970*/  LDSM.16.M88.4 R136, [R176+0x10000] ;  /* 0x01000000b088783b */ /* 0x000fee0000000200 */
[----:B------:R-:W-:Y:S01]  /*6980*/  HMMA.16816.F32 R64, R140, R134, R64 ;  /* 0x000000868c40723c */ /* 0x000fe20000001840 */
[----:B------:R-:W1:Y:S08]  /*6990*/  LDSM.16.M88.4 R132, [R0+0x8000] ;  /* 0x008000000084783b */ /* 0x000e700000000200 */
[----:B------:R-:W2:Y:S01]  /*69a0*/  LDSM.16.M88.4 R140, [R0+0xa000] ;  /* 0x00a00000008c783b */ /* 0x000ea20000000200 */
[-C--:B-1----:R-:W-:Y:S08]  /*69b0*/  HMMA.16816.F32 R4, R132, R136.reuse, R4 ;  /* 0x000000888404723c */ /* 0x082ff00000001804 */
[C---:B--2---:R-:W-:Y:S08]  /*69c0*/  HMMA.16816.F32 R8, R140.reuse, R136, R8 ;  /* 0x000000888c08723c */ /* 0x044ff00000001808 */
[-C--:B------:R-:W-:Y:S08]  /*69d0*/  HMMA.16816.F32 R12, R140, R138.reuse, R12 ;  /* 0x0000008a8c0c723c */ /* 0x080ff0000000180c */
[C---:B---3--:R-:W-:Y:S01]  /*69e0*/  FADD.FTZ R4, -R146.reuse, R4 ;  /* 0x0000000492047221 */ /* 0x048fe20000010100 */
[C---:B------:R-:W-:Y:S01]  /*69f0*/  HMMA.16816.F32 R16, R132.reuse, R138, R16 ;  /* 0x0000008a8410723c */ /* 0x040fe20000001810 */
[----:B------:R-:W1:Y:S03]  /*6a00*/  LDSM.16.M88.4 R136, [R176+0x10800] ;  /* 0x01080000b088783b */ /* 0x000e660000000200 */
[----:B------:R-:W-:Y:S02]  /*6a10*/  FMUL.FTZ R153, R153, R4 ;  /* 0x0000000499997220 */ /* 0x000fe40000410000 */
[----:B------:R-:W-:Y:S02]  /*6a20*/  FADD.FTZ R5, -R146, R5 ;  /* 0x0000000592057221 */ /* 0x000fe40000010100 */
[C---:B----4-:R-:W-:Y:S01]  /*6a30*/  FADD.FTZ R6, -R144.reuse, R6 ;  /* 0x0000000690067221 */ /* 0x050fe20000010100 */
[----:B------:R2:W3:Y:S03]  /*6a40*/  LDG.E R4, [R148.64+0x100] ;  /* 0x0001001494047981 */ /* 0x0004e6000c1e1900 */
[----:B------:R-:W-:Y:S02]  /*6a50*/  FADD.FTZ R7, -R144, R7 ;  /* 0x0000000790077221 */ /* 0x000fe40000010100 */
[C---:B------:R-:W-:Y:S02]  /*6a60*/  FADD.FTZ R10, -R2.reuse, R10 ;  /* 0x0000000a020a7221 */ /* 0x040fe40000010100 */
[C---:B------:R-:W-:Y:S02]  /*6a70*/  FADD.FTZ R11, -R2.reuse, R11 ;  /* 0x0000000b020b7221 */ /* 0x040fe40000010100 */
[C---:B------:R-:W-:Y:S02]  /*6a80*/  FADD.FTZ R14, -R2.reuse, R14 ;  /* 0x0000000e020e7221 */ /* 0x040fe40000010100 */
[----:B------:R-:W-:Y:S02]  /*6a90*/  FADD.FTZ R15, -R2, R15 ;  /* 0x0000000f020f7221 */ /* 0x000fe40000010100 */
[----:B------:R-:W-:Y:S02]  /*6aa0*/  FMUL.FTZ R152, R152, R5 ;  /* 0x0000000598987220 */ /* 0x000fe40000410000 */
[C---:B------:R-:W-:Y:S02]  /*6ab0*/  FADD.FTZ R16, -R146.reuse, R16 ;  /* 0x0000001092107221 */ /* 0x040fe40000010100 */
[----:B------:R-:W-:Y:S02]  /*6ac0*/  FADD.FTZ R17, -R146, R17 ;  /* 0x0000001192117221 */ /* 0x000fe40000010100 */
[C---:B------:R-:W-:Y:S02]  /*6ad0*/  FADD.FTZ R18, -R144.reuse, R18 ;  /* 0x0000001290127221 */ /* 0x040fe40000010100 */
[----:B------:R-:W-:Y:S02]  /*6ae0*/  FADD.FTZ R19, -R144, R19 ;  /* 0x0000001390137221 */ /* 0x000fe40000010100 */
[----:B------:R-:W-:Y:S02]  /*6af0*/  FMUL.FTZ R151, R151, R6 ;  /* 0x0000000697977220 */ /* 0x000fe40000410000 */
[----:B------:R-:W-:Y:S02]  /*6b00*/  FMUL.FTZ R147, R219, R16 ;  /* 0x00000010db937220 */ /* 0x000fe40000410000 */
[----:B------:R-:W-:Y:S01]  /*6b10*/  FMUL.FTZ R16, R242, R14 ;  /* 0x0000000ef2107220 */ /* 0x000fe20000410000 */
[-C--:B-1----:R-:W-:Y:S08]  /*6b20*/  HMMA.16816.F32 R20, R132, R136.reuse, R20 ;  /* 0x000000888414723c */ /* 0x082ff00000001814 */
[C---:B------:R-:W-:Y:S08]  /*6b30*/  HMMA.16816.F32 R24, R140.reuse, R136, R24 ;  /* 0x000000888c18723c */ /* 0x040ff00000001818 */
[-C--:B------:R-:W-:Y:S08]  /*6b40*/  HMMA.16816.F32 R28, R140, R138.reuse, R28 ;  /* 0x0000008a8c1c723c */ /* 0x080ff0000000181c */
[C---:B------:R-:W-:Y:S01]  /*6b50*/  FADD.FTZ R20, -R146.reuse, R20 ;  /* 0x0000001492147221 */ /* 0x040fe20000010100 */
[C---:B------:R-:W-:Y:S01]  /*6b60*/  HMMA.16816.F32 R32, R132.reuse, R138, R32 ;  /* 0x0000008a8420723c */ /* 0x040fe20000001820 */
[----:B------:R-:W1:Y:S03]  /*6b70*/  LDSM.16.M88.4 R136, [R176+0x11000] ;  /* 0x01100000b088783b */ /* 0x000e660000000200 */
[----:B------:R-:W-:Y:S02]  /*6b80*/  FADD.FTZ R21, -R146, R21 ;  /* 0x0000001592157221 */ /* 0x000fe40000010100 */
[C---:B------:R-:W-:Y:S02]  /*6b90*/  FADD.FTZ R22, -R144.reuse, R22 ;  /* 0x0000001690167221 */ /* 0x040fe40000010100 */
[----:B------:R-:W-:Y:S04]  /*6ba0*/  FADD.FTZ R23, -R144, R23 ;  /* 0x0000001790177221 */ /* 0x000fe80000010100 */
[C---:B------:R-:W-:Y:S02]  /*6bb0*/  FADD.FTZ R26, -R2.reuse, R26 ;  /* 0x0000001a021a7221 */ /* 0x040fe40000010100 */
[C---:B------:R-:W-:Y:S02]  /*6bc0*/  FADD.FTZ R27, -R2.reuse, R27 ;  /* 0x0000001b021b7221 */ /* 0x040fe40000010100 */
[C---:B------:R-:W-:Y:S02]  /*6bd0*/  FADD.FTZ R30, -R2.reuse, R30 ;  /* 0x0000001e021e7221 */ /* 0x040fe40000010100 */
[----:B------:R-:W-:Y:S02]  /*6be0*/  FADD.FTZ R31, -R2, R31 ;  /* 0x0000001f021f7221 */ /* 0x000fe40000010100 */
[----:B------:R-:W-:Y:S02]  /*6bf0*/  FMUL.FTZ R150, R150, R20 ;  /* 0x0000001496967220 */ /* 0x000fe40000410000 */
[----:B------:R-:W-:Y:S02]  /*6c00*/  FMUL.FTZ R31, R232, R31 ;  /* 0x0000001fe81f7220 */ /* 0x000fe40000410000 */
[C---:B------:R-:W-:Y:S02]  /*6c10*/  FADD.FTZ R32, -R146.reuse, R32 ;  /* 0x0000002092207221 */ /* 0x040fe40000010100 */
[----:B------:R-:W-:Y:S02]  /*6c20*/  FADD.FTZ R33, -R146, R33 ;  /* 0x0000002192217221 */ /* 0x000fe40000010100 */
[C---:B------:R-:W-:Y:S02]  /*6c30*/  FADD.FTZ R34, -R144.reuse, R34 ;  /* 0x0000002290227221 */ /* 0x040fe40000010100 */
[----:B------:R-:W-:Y:S01]  /*6c40*/  FADD.FTZ R35, -R144, R35 ;  /* 0x0000002390237221 */ /* 0x000fe20000010100 */
        /* <DEDUP_REMOVED lines=13> */
[----:B--2---:R-:W-:Y:S02]  /*6d20*/  FMUL.FTZ R149, R203, R36 ;  /* 0x00000024cb957220 */ /* 0x004fe40000410000 */
[----:B------:R-:W-:Y:S02]  /*6d30*/  FMUL.FTZ R39, R209, R39 ;  /* 0x00000027d1277220 */ /* 0x000fe40000410000 */
        /* <DEDUP_REMOVED lines=9> */
[-C--:B-1----:R-:W-:Y:S03]  /*6dd0*/  HMMA.16816.F32 R52, R132, R136.reuse, R52 ;  /* 0x000000888434723c */ /* 0x082fe60000001834 */
[----:B------:R-:W-:Y:S05]  /*6de0*/  FMUL.FTZ R47, R220, R47 ;  /* 0x0000002fdc2f7220 */ /* 0x000fea0000410000 */
[C---:B------:R-:W-:Y:S07]  /*6df0*/  HMMA.16816.F32 R56, R140.reuse, R136, R56 ;  /* 0x000000888c38723c */ /* 0x040fee0000001838 */
[----:B------:R-:W-:Y:S01]  /*6e00*/  FMUL.FTZ R137, R218, R17 ;  /* 0x00000011da897220 */ /* 0x000fe20000410000 */
[-C--:B------:R-:W-:Y:S04]  /*6e10*/  HMMA.16816.F32 R60, R140, R138.reuse, R60 ;  /* 0x0000008a8c3c723c */ /* 0x080fe8000000183c */
[----:B------:R-:W-:Y:S02]  /*6e20*/  FMUL.FTZ R136, R205, R33 ;  /* 0x00000021cd887220 */ /* 0x000fe40000410000 */
[----:B------:R-:W-:Y:S02]  /*6e30*/  FMUL.FTZ R33, R234, R26 ;  /* 0x0000001aea217220 */ /* 0x000fe40000410000 */
[C---:B------:R-:W-:Y:S01]  /*6e40*/  FADD.FTZ R52, -R146.reuse, R52 ;  /* 0x0000003492347221 */ /* 0x040fe20000010100 */
[----:B------:R-:W-:Y:S04]  /*6e50*/  HMMA.16816.F32 R64, R132, R138, R64 ;  /* 0x0000008a8440723c */ /* 0x000fe80000001840 */
        /* <DEDUP_REMOVED lines=38> */
[C---:B---3--:R-:W-:Y:S02]  /*70c0*/  FADD.FTZ R8, -R4.reuse, R8 ;  /* 0x0000000804087221 */ /* 0x048fe40000010100 */
[C---:B------:R-:W-:Y:S02]  /*70d0*/  FADD.FTZ R9, -R4.reuse, R9 ;  /* 0x0000000904097221 */ /* 0x040fe40000010100 */
        /* <DEDUP_REMOVED lines=34> */
[----:B------:R-:W-:Y:S01]  /*7300*/  ISETP.GE.AND P5, PT, R198, c[0x0][0x220], PT ;  /* 0x00008800c6007a0c */ /* 0x000fe20003fa6270 */
[----:B------:R-:W-:Y:S01]  /*7310*/  IMAD.MOV.U32 R12, RZ, RZ, c[0x0][0x190] ;  /* 0x00006400ff0c7624 */ /* 0x000fe200078e00ff */
[----:B------:R-:W-:Y:S01]  /*7320*/  ULOP3.LUT UR5, UR4, 0x1, URZ, 0xc0, !UPT ;  /* 0x0000000104057892 */ /* 0x000fe2000f8ec03f */
[----:B------:R-:W-:Y:S02]  /*7330*/  IMAD.MOV.U32 R6, RZ, RZ, R200 ;  /* 0x000000ffff067224 */ /* 0x000fe400078e00c8 */
[C---:B------:R-:W-:Y:S01]  /*7340*/  IMAD.SHL.U32 R4, R12.reuse, 0x80, RZ ;  /* 0x000000800c047824 */ /* 0x040fe200078e00ff */
[----:B------:R-:W-:Y:S01]  /*7350*/  UISETP.NE.U32.AND UP0, UPT, UR5, 0x1, UPT ;  /* 0x000000010500788c */ /* 0x000fe2000bf05070 */
[----:B------:R-:W-:Y:S02]  /*7360*/  IMAD.MOV.U32 R7, RZ, RZ, R197 ;  /* 0x000000ffff077224 */ /* 0x000fe400078e00c5 */
[----:B------:R-:W-:Y:S03]  /*7370*/  IMAD.MOV R4, RZ, RZ, -R4 ;  /* 0x000000ffff047224 */ /* 0x000fe600078e0a04 */
[----:B------:R-:W-:Y:S01]  /*7380*/  PLOP3.LUT P6, PT, PT, PT, UP0, 0x80, 0x0 ;  /* 0x000000000000781c */ /* 0x000fe20003fcf008 */
[----:B------:R-:W-:Y:S01]  /*7390*/  @!P5 IMAD.MOV.U32 R10, RZ, RZ, c[0x0][0x194] ;  /* 0x00006500ff0ad624 */ /* 0x000fe200078e00ff */
[--C-:B------:R-:W-:Y:S01]  /*73a0*/  @!P5 SHF.R.S32.HI R9, RZ, 0x1f, R4.reuse ;  /* 0x0000001fff09d819 */ /* 0x100fe20000011404 */
[----:B------:R-:W-:Y:S01]  /*73b0*/  @!P5 IMAD.MOV.U32 R11, RZ, RZ, c[0x0][0x194] ;  /* 0x00006500ff0bd624 */ /* 0x000fe200078e00ff */
[CC--:B------:R-:W-:Y:S02]  /*73c0*/  @!P5 LEA R0, P2, R12.reuse, R4.reuse, 0x5 ;  /* 0x000000040c00d211 */ /* 0x0c0fe400078428ff */
[----:B------:R-:W-:Y:S02]  /*73d0*/  @!P5 SHF.R.S32.HI R5, RZ, 0x1f, R4 ;  /* 0x0000001fff05d819 */ /* 0x000fe40000011404 */
[C---:B------:R-:W-:Y:S02]  /*73e0*/  @!P5 LEA.HI.X R9, R12.reuse, R9, R10, 0x5, P2 ;  /* 0x000000090c09d211 */ /* 0x040fe400010f2c0a */
[----:B------:R-:W-:Y:S02]  /*73f0*/  PLOP3.LUT P2, PT, PT, PT, PT, 0x8, 0x0 ;  /* 0x000000000000781c */ /* 0x000fe40003f4e170 */
[----:B------:R-:W-:Y:S02]  /*7400*/  @P5 PLOP3.LUT P2, PT, P6, PT, PT, 0x80, 0x0 ;  /* 0x000000000000581c */ /* 0x000fe4000374f070 */
[--C-:B------:R-:W-:Y:S02]  /*7410*/  @!P5 SHF.R.S32.HI R8, RZ, 0x1f, R4.reuse ;  /* 0x0000001fff08d819 */ /* 0x100fe40000011404 */
[----:B------:R-:W-:Y:S02]  /*7420*/  @!P5 LEA R2, P3, R12, R4, 0x6 ;  /* 0x000000040c02d211 */ /* 0x000fe400078630ff */
[----:B------:R-:W-:Y:S02]  /*7430*/  LEA R6, P1, R4, R6, 0x1 ;  /* 0x0000000604067211 */ /* 0x000fe400078208ff */
[----:B------:R-:W-:Y:S02]  /*7440*/  @!P5 LEA.HI.X R8, R12, R8, R11, 0x6, P3 ;  /* 0x000000080c08d211 */ /* 0x000fe400018f340b */
[----:B------:R-:W-:Y:S01]  /*7450*/  LEA.HI.X.SX32 R7, R4, R7, 0x1, P1 ;  /* 0x0000000704077211 */ /* 0x000fe200008f0eff */
[----:B------:R-:W-:Y:S01]  /*7460*/  @!P5 IMAD.WIDE.U32 R4, R12, 0x60, R4 ;  /* 0x000000600c04d825 */ /* 0x000fe200078e0004 */
[CC--:B------:R-:W-:Y:S02]  /*7470*/  @!P5 LEA R12, P4, R0.reuse, R200.reuse, 0x1 ;  /* 0x000000c8000cd211 */ /* 0x0c0fe400078808ff */
[----:B------:R-:W-:Y:S02]  /*7480*/  PLOP3.LUT P1, PT, PT, PT, UP0, 0x80, 0x0 ;  /* 0x000000000000781c */ /* 0x000fe40003f2f008 */
[----:B------:R-:W-:Y:S02]  /*7490*/  @!P5 LEA.HI.X R13, R0, R197, R9, 0x1, P4 ;  /* 0x000000c5000dd211 */ /* 0x000fe400020f0c09 */
[C---:B------:R-:W-:Y:S02]  /*74a0*/  @P5 IADD3 R0, R185.reuse, -0x4000, RZ ;  /* 0xffffc000b9005810 */ /* 0x040fe40007ffe0ff */
[----:B------:R-:W-:Y:S02]  /*74b0*/  @P2 IADD3 R0, R185, 0x4000, RZ ;  /* 0x00004000b9002810 */ /* 0x000fe40007ffe0ff */
[----:B------:R-:W-:Y:S02]  /*74c0*/  @!P5 PLOP3.LUT P6, PT, P1, PT, PT, 0x80, 0x0 ;  /* 0x000000000000d81c */ /* 0x000fe40000fcf070 */
[----:B------:R-:W-:Y:S01]  /*74d0*/  @!P5 LEA R14, P3, R2, R200, 0x1 ;  /* 0x000000c8020ed211 */ /* 0x000fe200078608ff */
[----:B------:R-:W-:Y:S01]  /*74e0*/  @P5 STS [R0], RZ ;  /* 0x000000ff00005388 */ /* 0x000fe20000000800 */
[----:B------:R-:W-:Y:S02]  /*74f0*/  PLOP3.LUT P4, PT, PT, PT, PT, 0x8, 0x0 ;  /* 0x000000000000781c */ /* 0x000fe40003f8e170 */
[----:B------:R-:W-:Y:S01]  /*7500*/  @!P5 PLOP3.LUT P4, PT, P6, PT, PT, 0x80, 0x0 ;  /* 0x000000000000d81c */ /* 0x000fe2000378f070 */
[----:B------:R-:W-:Y:S01]  /*7510*/  @P5 STS [R0+0x4], RZ ;  /* 0x000004ff00005388 */ /* 0x000fe20000000800 */
[----:B------:R-:W-:Y:S01]  /*7520*/  @!P5 LEA.HI.X R15, R2, R197, R8, 0x1, P3 ;  /* 0x000000c5020fd211 */ /* 0x000fe200018f0c08 */
[----:B------:R-:W-:Y:S01]  /*7530*/  @!P5 IMAD R2, R10, 0x60, RZ ;  /* 0x000000600a02d824 */ /* 0x000fe200078e02ff */
[----:B------:R-:W-:Y:S01]  /*7540*/  @!P5 LEA R10, P3, R4, R200, 0x1 ;  /* 0x000000c8040ad211 */ /* 0x000fe200078608ff */
[----:B------:R-:W-:Y:S01]  /*7550*/  @P5 STS [R0+0x8], RZ ;  /* 0x000008ff00005388 */ /* 0x000fe20000000800 */
[C---:B------:R-:W-:Y:S01]  /*7560*/  @!P5 IADD3 R8, R188.reuse, -0x4000, RZ ;  /* 0xffffc000bc08d810 */ /* 0x040fe20007ffe0ff */
[----:B------:R-:W-:Y:S01]  /*7570*/  @!P5 IMAD.IADD R2, R5, 0x1, R2 ;  /* 0x000000010502d824 */ /* 0x000fe200078e0202 */
[----:B------:R-:W-:Y:S01]  /*7580*/  @!P5 IADD3 R5, R188, -0x4000, RZ ;  /* 0xffffc000bc05d810 */ /* 0x000fe20007ffe0ff */
[----:B------:R1:W-:Y:S01]  /*7590*/  @P5 STS [R0+0xc], RZ ;  /* 0x00000cff00005388 */ /* 0x0003e20000000800 */
[----:B------:R-:W-:Y:S01]  /*75a0*/  PLOP3.LUT P1, PT, PT, PT, PT, 0x8, 0x0 ;  /* 0x000000000000781c */ /* 0x000fe20003f2e170 */
[----:B------:R-:W-:Y:S01]  /*75b0*/  IMAD.MOV.U32 R200, RZ, RZ, R6 ;  /* 0x000000ffffc87224 */ /* 0x000fe200078e0006 */
[----:B------:R-:W-:Y:S01]  /*75c0*/  @!P5 LEA.HI.X R11, R4, R197, R2, 0x1, P3 ;  /* 0x000000c5040bd211 */ /* 0x000fe200018f0c02 */
[----:B------:R-:W-:Y:S01]  /*75d0*/  IMAD.MOV.U32 R197, RZ, RZ, R7 ;  /* 0x000000ffffc57224 */ /* 0x000fe200078e0007 */
[----:B------:R-:W-:Y:S02]  /*75e0*/  @P5 PLOP3.LUT P1, PT, P6, PT, PT, 0x80, 0x0 ;  /* 0x000000000000581c */ /* 0x000fe4000372f070 */
[C---:B------:R-:W-:Y:S02]  /*75f0*/  @!P5 IADD3 R2, R188.reuse, -0x4000, RZ ;  /* 0xffffc000bc02d810 */ /* 0x040fe40007ffe0ff */
[C---:B------:R-:W-:Y:S02]  /*7600*/  @P4 IADD3 R2, R188.reuse, 0x4000, RZ ;  /* 0x00004000bc024810 */ /* 0x040fe40007ffe0ff */
[----:B------:R-:W-:Y:S02]  /*7610*/  @!P5 IADD3 R4, R188, -0x4000, RZ ;  /* 0xffffc000bc04d810 */ /* 0x000fe40007ffe0ff */
[----:B------:R-:W-:Y:S01]  /*7620*/  PLOP3.LUT P2, PT, PT, PT, PT, 0x8, 0x0 ;  /* 0x000000000000781c */ /* 0x000fe20003f4e170 */
[----:B------:R-:W-:Y:S01]  /*7630*/  @!PT LDS RZ, [RZ] ;  /* 0x00000000fffff984 */ /* 0x000fe20000000800 */
[----:B------:R-:W-:Y:S01]  /*7640*/  @!PT LDS RZ, [RZ] ;  /* 0x00000000fffff984 */ /* 0x000fe20000000800 */
[----:B------:R-:W-:Y:S01]  /*7650*/  @!PT LDS RZ, [RZ] ;  /* 0x00000000fffff984 */ /* 0x000fe20000000800 */
[----:B------:R2:W-:Y:S01]  /*7660*/  @!P5 LDGSTS.E.BYPASS.LTC128B.128 [R2], [R6.64] ;  /* 0x000000000602dfae */ /* 0x0005e2000b901d4c */
[----:B------:R-:W-:Y:S02]  /*7670*/  @!P5 PLOP3.LUT P2, PT, P6, PT, PT, 0x80, 0x0 ;  /* 0x000000000000d81c */ /* 0x000fe4000374f070 */
[----:B------:R-:W-:Y:S02]  /*7680*/  PLOP3.LUT P3, PT, PT, PT, PT, 0x8, 0x0 ;  /* 0x000000000000781c */ /* 0x000fe40003f6e170 */
[----:B------:R-:W-:Y:S02]  /*7690*/  @P5 PLOP3.LUT P3, PT, P6, PT, PT, 0x80, 0x0 ;  /* 0x000000000000581c */ /* 0x000fe4000376f070 */
[----:B------:R-:W-:Y:S02]  /*76a0*/  PLOP3.LUT P4, PT, PT, PT, PT, 0x8, 0x0 ;  /* 0x000000000000781c */ /* 0x000fe40003f8e170 */
[C---:B-1----:R-:W-:Y:S02]  /*76b0*/  @P5 IADD3 R0, R185.reuse, -0x4000, RZ ;  /* 0xffffc000b9005810 */ /* 0x042fe40007ffe0ff */
[----:B------:R-:W-:Y:S02]  /*76c0*/  @P1 IADD3 R0, R185, 0x4000, RZ ;  /* 0x00004000b9001810 */ /* 0x000fe40007ffe0ff */
[----:B------:R-:W-:Y:S02]  /*76d0*/  @!P5 PLOP3.LUT P4, PT, P6, PT, PT, 0x80, 0x0 ;  /* 0x000000000000d81c */ /* 0x000fe4000378f070 */
[----:B------:R-:W-:Y:S01]  /*76e0*/  @P2 IADD3 R8, R188, 0x4000, RZ ;  /* 0x00004000bc082810 */ /* 0x000fe20007ffe0ff */
[----:B------:R-:W-:Y:S01]  /*76f0*/  @P5 STS [R0+0x1000], RZ ;  /* 0x001000ff00005388 */ /* 0x000fe20000000800 */
[----:B------:R-:W-:Y:S02]  /*7700*/  PLOP3.LUT P1, PT, PT, PT, PT, 0x8, 0x0 ;  /* 0x000000000000781c */ /* 0x000fe40003f2e170 */
[----:B------:R-:W-:Y:S01]  /*7710*/  @P5 PLOP3.LUT P1, PT, P6, PT, PT, 0x80, 0x0 ;  /* 0x000000000000581c */ /* 0x000fe2000372f070 */
[----:B------:R-:W-:Y:S01]  /*7720*/  @P5 STS [R0+0x1004], RZ ;  /* 0x001004ff00005388 */ /* 0x000fe20000000800 */
[----:B------:R-:W-:Y:S02]  /*7730*/  PLOP3.LUT P2, PT, PT, PT, PT, 0x8, 0x0 ;  /* 0x000000000000781c */ /* 0x000fe40003f4e170 */
[----:B------:R-:W-:Y:S01]  /*7740*/  @!P5 PLOP3.LUT P2, PT, P6, PT, PT, 0x80, 0x0 ;  /* 0x000000000000d81c */ /* 0x000fe2000374f070 */
[----:B------:R-:W-:Y:S02]  /*7750*/  @P5 STS [R0+0x1008], RZ ;  /* 0x001008ff00005388 */ /* 0x000fe40000000800 */
[----:B------:R-:W-:Y:S02]  /*7760*/  @P4 IADD3 R4, R188, 0x4000, RZ ;  /* 0x00004000bc044810 */ /* 0x000fe40007ffe0ff */
[----:B------:R1:W-:Y:S01]  /*7770*/  @P5 STS [R0+0x100c], RZ ;  /* 0x00100cff00005388 */ /* 0x0003e20000000800 */
[C---:B------:R-:W-:Y:S02]  /*7780*/  @P5 IADD3 R2, R185.reuse, -0x4000, RZ ;  /* 0xffffc000b9025810 */ /* 0x040fe40007ffe0ff */
[----:B--2---:R-:W-:Y:S01]  /*7790*/  @P3 IADD3 R2, R185, 0x4000, RZ ;  /* 0x00004000b9023810 */ /* 0x004fe20007ffe0ff */
[----:B------:R-:W-:Y:S01]  /*77a0*/  @!PT LDS RZ, [RZ] ;  /* 0x00000000fffff984 */ /* 0x000fe20000000800 */
[----:B------:R-:W-:Y:S01]  /*77b0*/  @!PT LDS RZ, [RZ] ;  /* 0x00000000fffff984 */ /* 0x000fe20000000800 */
[----:B------:R-:W-:Y:S01]  /*77c0*/  @!PT LDS RZ, [RZ] ;  /* 0x00000000fffff984 */ /* 0x000fe20000000800 */
[----:B------:R2:W-:Y:S04]  /*77d0*/  @!P5 LDGSTS.E.BYPASS.LTC128B.128 [R8+0x1000], [R12.64] ;  /* 0x010000000c08dfae */ /* 0x0005e8000b901d4c */
[----:B------:R-:W-:Y:S01]  /*77e0*/  @P5 STS [R2+0x2000], RZ ;  /* 0x002000ff02005388 */ /* 0x000fe20000000800 */
[----:B------:R-:W-:Y:S03]  /*77f0*/  @P2 IADD3 R5, R188, 0x4000, RZ ;  /* 0x00004000bc052810 */ /* 0x000fe60007ffe0ff */
[----:B------:R-:W-:Y:S04]  /*7800*/  @P5 STS [R2+0x2004], RZ ;  /* 0x002004ff02005388 */ /* 0x000fe80000000800 */
[----:B------:R-:W-:Y:S04]  /*7810*/  @P5 STS [R2+0x2008], RZ ;  /* 0x002008ff02005388 */ /* 0x000fe80000000800 */
[----:B------:R-:W-:Y:S01]  /*7820*/  @P5 STS [R2+0x200c], RZ ;  /* 0x00200cff02005388 */ /* 0x000fe20000000800 */
[C---:B-1----:R-:W-:Y:S03]  /*7830*/  @P5 IADD3 R0, R185.reuse, -0x4000, RZ ;  /* 0xffffc000b9005810 */ /* 0x042fe60007ffe0ff */
[----:B------:R-:W-:Y:S01]  /*7840*/  @!PT LDS RZ, [RZ] ;  /* 0x00000000fffff984 */ /* 0x000fe20000000800 */
[----:B------:R-:W-:Y:S01]  /*7850*/  @!PT LDS RZ, [RZ] ;  /* 0x00000000fffff984 */ /* 0x000fe20000000800 */
[----:B------:R-:W-:Y:S01]  /*7860*/  @!PT LDS RZ, [RZ] ;  /* 0x00000000fffff984 */ /* 0x000fe20000000800 */
[----:B------:R2:W-:Y:S01]  /*7870*/  @!P5 LDGSTS.E.BYPASS.LTC128B.128 [R4+0x2000], [R14.64] ;  /* 0x020000000e04dfae */ /* 0x0005e2000b901d4c */
[----:B------:R-:W-:Y:S05]  /*7880*/  @P1 IADD3 R0, R185, 0x4000, RZ ;  /* 0x00004000b9001810 */ /* 0x000fea0007ffe0ff */
[----:B------:R-:W-:Y:S04]  /*7890*/  @P5 STS [R0+0x3000], RZ ;  /* 0x003000ff00005388 */ /* 0x000fe80000000800 */
[----:B------:R-:W-:Y:S04]  /*78a0*/  @P5 STS [R0+0x3004], RZ ;  /* 0x003004ff00005388 */ /* 0x000fe80000000800 */
[----:B------:R-:W-:Y:S04]  /*78b0*/  @P5 STS [R0+0x3008], RZ ;  /* 0x003008ff00005388 */ /* 0x000fe80000000800 */
[----:B------:R1:W-:Y:S04]  /*78c0*/  @P5 STS [R0+0x300c], RZ ;  /* 0x00300cff00005388 */ /* 0x0003e80000000800 */
[----:B------:R-:W-:Y:S01]  /*78d0*/  @!PT LDS RZ, [RZ] ;  /* 0x00000000fffff984 */ /* 0x000fe20000000800 */
[----:B------:R-:W-:Y:S01]  /*78e0*/  @!PT LDS RZ, [RZ] ;  /* 0x00000000fffff984 */ /* 0x000fe20000000800 */
[----:B------:R-:W-:Y:S01]  /*78f0*/  @!PT LDS RZ, [RZ] ;  /* 0x00000000fffff984 */ /* 0x000fe20000000800 */
[----:B------:R2:W-:Y:S04]  /*7900*/  @!P5 LDGSTS.E.BYPASS.LTC128B.128 [R5+0x3000], [R10.64] ;  /* 0x030000000a05dfae */ /* 0x0005e8000b901d4c */
[----:B------:R-:W0:Y:S01]  /*7910*/  LDGDEPBAR ;  /* 0x00000000000079af */ /* 0x000e220000000000 */
[----:B-1----:R-:W-:Y:S05]  /*7920*/  IMAD.MOV.U32 R0, RZ, RZ, -0x4000 ;  /* 0xffffc000ff007424 */ /* 0x002fea00078e00ff */
[----:B------:R-:W-:Y:S05]  /*7930*/  SEL R0, R0, 0x4000, !P6 ;  /* 0x0000400000007807 */ /* 0x000fea0007000000 */
[--C-:B------:R-:W-:Y:S02]  /*7940*/  IMAD.IADD R179, R179, 0x1, R0.reuse ;  /* 0x00000001b3b37824 */ /* 0x100fe400078e0200 */
[--C-:B------:R-:W-:Y:S02]  /*7950*/  IMAD.IADD R185, R185, 0x1, R0.reuse ;  /* 0x00000001b9b97824 */ /* 0x100fe400078e0200 */
[----:B------:R-:W-:Y:S02]  /*7960*/  IMAD.IADD R188, R188, 0x1, R0 ;  /* 0x00000001bcbc7824 */ /* 0x000fe400078e0200 */
.L_x_252:
[----:B--2---:R-:W-:Y:S01]  /*7970*/  F2FP.PACK_AB R28, R152, R153 ;  /* 0x00000099981c723e */ /* 0x004fe200000000ff */
[----:B------:R-:W2:Y:S01]  /*7980*/  LDL R59, [R1+0x28] ;  /* 0x00002800013b7983 */ /* 0x000ea20000100800 */
        /* <DEDUP_REMOVED lines=45> */
[----:B------:R-:W-:Y:S03]  /*7c60*/  F2FP.PACK_AB R32, R32, R62 ;  /* 0x0000003e2020723e */ /* 0x000fe600000000ff */
        /* <DEDUP_REMOVED lines=17> */
[----:B------:R-:W-:Y:S01]  /*7d80*/  BAR.SYNC.DEFER_BLOCKING 0x0 ;  /* 0x0000000000007b1d */ /* 0x000fe20000010000 */
[----:B-1----:R-:W-:Y:S04]  /*7d90*/  IMAD.SHL.U32 R0, R183, 0x2, RZ ;  /* 0x00000002b7007824 */ /* 0x002fe800078e00ff */
[----:B------:R-:W-:Y:S01]  /*7da0*/  IMAD.IADD R2, R0, 0x1, R173 ;  /* 0x0000000100027824 */ /* 0x000fe200078e02ad */
[----:B------:R-:W-:Y:S04]  /*7db0*/  LDSM.16.MT88.4 R4, [R3+0x1c000] ;  /* 0x01c000000304783b */ /* 0x000fe80000004200 */
[----:B------:R-:W1:Y:S04]  /*7dc0*/  LDSM.16.MT88.4 R8, [R0+0x8000] ;  /* 0x008000000008783b */ /* 0x000e680000004200 */
[----:B------:R-:W3:Y:S04]  /*7dd0*/  LDSM.16.MT88.4 R12, [R3+0x20000] ;  /* 0x02000000030c783b */ /* 0x000ee80000004200 */
[----:B------:R-:W4:Y:S04]  /*7de0*/  LDSM.16.MT88.4 R16, [R2+0x8000] ;  /* 0x008000000210783b */ /* 0x000f280000004200 */
[----:B------:R-:W-:Y:S04]  /*7df0*/  LDSM.16.MT88.4 R20, [R3+0x1c800] ;  /* 0x01c800000314783b */ /* 0x000fe80000004200 */
[----:B------:R-:W5:Y:S04]  /*7e00*/  LDSM.16.MT88.4 R24, [R0+0x8800] ;  /* 0x008800000018783b */ /* 0x000f680000004200 */
[----:B------:R-:W4:Y:S04]  /*7e10*/  LDSM.16.MT88.4 R28, [R3+0x20800] ;  /* 0x02080000031c783b */ /* 0x000f280000004200 */
[----:B------:R-:W4:Y:S01]  /*7e20*/  LDSM.16.MT88.4 R32, [R2+0x8800] ;  /* 0x008800000220783b */ /* 0x000f220000004200 */
[-C--:B-1----:R-:W-:Y:S08]  /*7e30*/  HMMA.16816.F32 R68, R4, R8.reuse, R68 ;  /* 0x000000080444723c */ /* 0x082ff00000001844 */
[C---:B---3--:R-:W-:Y:S08]  /*7e40*/  HMMA.16816.F32 R72, R12.reuse, R8, R72 ;  /* 0x000000080c48723c */ /* 0x048ff00000001848 */
[-C--:B------:R-:W-:Y:S08]  /*7e50*/  HMMA.16816.F32 R76, R12, R10.reuse, R76 ;  /* 0x0000000a0c4c723c */ /* 0x080ff0000000184c */
[C---:B------:R-:W-:Y:S01]  /*7e60*/  HMMA.16816.F32 R80, R4.reuse, R10, R80 ;  /* 0x0000000a0450723c */ /* 0x040fe20000001850 */
[----:B------:R-:W-:Y:S07]  /*7e70*/  LDSM.16.MT88.4 R8, [R0+0x9000] ;  /* 0x009000000008783b */ /* 0x000fee0000004200 */
[-C--:B----4-:R-:W-:Y:S08]  /*7e80*/  HMMA.16816.F32 R84, R4, R16.reuse, R84 ;  /* 0x000000100454723c */ /* 0x090ff00000001854 */
[C---:B------:R-:W-:Y:S08]  /*7e90*/  HMMA.16816.F32 R88, R12.reuse, R16, R88 ;  /* 0x000000100c58723c */ /* 0x040ff00000001858 */
[-C--:B------:R-:W-:Y:S01]  /*7ea0*/  HMMA.16816.F32 R92, R12, R18.reuse, R92 ;  /* 0x000000120c5c723c */ /* 0x080fe2000000185c */
[----:B------:R-:W-:Y:S07]  /*7eb0*/  LDSM.16.MT88.4 R12, [R3+0x21000] ;  /* 0x02100000030c783b */ /* 0x000fee0000004200 */
[----:B------:R-:W-:Y:S01]  /*7ec0*/  HMMA.16816.F32 R96, R4, R18, R96 ;  /* 0x000000120460723c */ /* 0x000fe20000001860 */
[----:B------:R-:W1:Y:S04]  /*7ed0*/  LDSM.16.MT88.4 R4, [R3+0x1d000] ;  /* 0x01d000000304783b */ /* 0x000e680000004200 */
[----:B------:R-:W3:Y:S03]  /*7ee0*/  LDSM.16.MT88.4 R16, [R2+0x9000] ;  /* 0x009000000210783b */ /* 0x000ee60000004200 */
[-C--:B-----5:R-:W-:Y:S08]  /*7ef0*/  HMMA.16816.F32 R68, R20, R24.reuse, R68 ;  /* 0x000000181444723c */ /* 0x0a0ff00000001844 */
[C---:B------:R-:W-:Y:S08]  /*7f00*/  HMMA.16816.F32 R72, R28.reuse, R24, R72 ;  /* 0x000000181c48723c */ /* 0x040ff00000001848 */
[-C--:B------:R-:W-:Y:S08]  /*7f10*/  HMMA.16816.F32 R76, R28, R26.reuse, R76 ;  /* 0x0000001a1c4c723c */ /* 0x080ff0000000184c */
[C---:B------:R-:W-:Y:S01]  /*7f20*/  HMMA.16816.F32 R80, R20.reuse, R26, R80 ;  /* 0x0000001a1450723c */ /* 0x040fe20000001850 */
[----:B------:R-:W-:Y:S07]  /*7f30*/  LDSM.16.MT88.4 R24, [R0+0x9800] ;  /* 0x009800000018783b */ /* 0x000fee0000004200 */
[-C--:B------:R-:W-:Y:S04]  /*7f40*/  HMMA.16816.F32 R84, R20, R32.reuse, R84 ;  /* 0x000000201454723c */ /* 0x080fe80000001854 */
[----:B--2---:R-:W-:Y:S04]  /*7f50*/  IMAD.SHL.U32 R146, R59, 0x2, RZ ;  /* 0x000000023b927824 */ /* 0x004fe800078e00ff */
[C---:B------:R-:W-:Y:S08]  /*7f60*/  HMMA.16816.F32 R88, R28.reuse, R32, R88 ;  /* 0x000000201c58723c */ /* 0x040ff00000001858 */
[-C--:B------:R-:W-:Y:S01]  /*7f70*/  HMMA.16816.F32 R92, R28, R34.reuse, R92 ;  /* 0x000000221c5c723c */ /* 0x080fe2000000185c */
[----:B------:R-:W-:Y:S07]  /*7f80*/  LDSM.16.MT88.4 R28, [R3+0x21800] ;  /* 0x02180000031c783b */ /* 0x000fee0000004200 */
[----:B------:R-:W-:Y:S01]  /*7f90*/  HMMA.16816.F32 R96, R20, R34, R96 ;  /* 0x000000221460723c */ /* 0x000fe20000001860 */
[----:B------:R-:W2:Y:S04]  /*7fa0*/  LDSM.16.MT88.4 R20, [R3+0x1d800] ;  /* 0x01d800000314783b */ /* 0x000ea80000004200 */
[----:B------:R-:W4:Y:S03]  /*7fb0*/  LDSM.16.MT88.4 R32, [R2+0x9800] ;  /* 0x009800000220783b */ /* 0x000f260000004200 */
[-C--:B-1----:R-:W-:Y:S08]  /*7fc0*/  HMMA.16816.F32 R68, R4, R8.reuse, R68 ;  /* 0x000000080444723c */ /* 0x082ff00000001844 */
[C---:B------:R-:W-:Y:S08]  /*7fd0*/  HMMA.16816.F32 R72, R12.reuse, R8, R72 ;  /* 0x000000080c48723c */ /* 0x040ff00000001848 */
        /* <DEDUP_REMOVED lines=9> */
[----:B------:R-:W3:Y:S03]  /*8070*/  LDSM.16.MT88.4 R16, [R2+0xa000] ;  /* 0x00a000000210783b */ /* 0x000ee60000004200 */
[-C--:B--2---:R-:W-:Y:S08]  /*8080*/  HMMA.16816.F32 R68, R20, R24.reuse, R68 ;  /* 0x000000181444723c */ /* 0x084ff00000001844 */
[C---:B------:R-:W-:Y:S08]  /*8090*/  HMMA.16816.F32 R72, R28.reuse, R24, R72 ;  /* 0x000000181c48723c */ /* 0x040ff00000001848 */
        /* <DEDUP_REMOVED lines=34> */
[-C--:B-1----:R-:W-:Y:S01]  /*82c0*/  HMMA.16816.F32 R68, R4, R8.reuse, R68 ;  /* 0x000000080444723c */ /* 0x082fe20000001844 */
[----:B------:R-:W-:Y:S07]  /*82d0*/  BAR.SYNC.DEFER_BLOCKING 0x0 ;  /* 0x0000000000007b1d */ /* 0x000fee0000010000 */
[C---:B------:R-:W-:Y:S08]  /*82e0*/  HMMA.16816.F32 R72, R12.reuse, R8, R72 ;  /* 0x000000080c48723c */ /* 0x040ff00000001848 */
[-C--:B------:R-:W-:Y:S08]  /*82f0*/  HMMA.16816.F32 R76, R12, R10.reuse, R76 ;  /* 0x0000000a0c4c723c */ /* 0x080ff0000000184c */
[C---:B------:R-:W-:Y:S08]  /*8300*/  HMMA.16816.F32 R80, R4.reuse, R10, R80 ;  /* 0x0000000a0450723c */ /* 0x040ff00000001850 */
[-C--:B---3--:R-:W-:Y:S08]  /*8310*/  HMMA.16816.F32 R84, R4, R16.reuse, R84 ;  /* 0x000000100454723c */ /* 0x088ff00000001854 */
[C---:B------:R-:W-:Y:S08]  /*8320*/  HMMA.16816.F32 R88, R12.reuse, R16, R88 ;  /* 0x000000100c58723c */ /* 0x040ff00000001858 */
[-C--:B------:R-:W-:Y:S08]  /*8330*/  HMMA.16816.F32 R92, R12, R18.reuse, R92 ;  /* 0x000000120c5c723c */ /* 0x080ff0000000185c */
[----:B------:R-:W-:Y:S08]  /*8340*/  HMMA.16816.F32 R96, R4, R18, R96 ;  /* 0x000000120460723c */ /* 0x000ff00000001860 */
[-C--:B--2---:R-:W-:Y:S08]  /*8350*/  HMMA.16816.F32 R68, R20, R24.reuse, R68 ;  /* 0x000000181444723c */ /* 0x084ff00000001844 */
        /* <DEDUP_REMOVED lines=8> */
[----:B------:R-:W-:Y:S01]  /*83e0*/  ISETP.GE.AND P1, PT, R198, c[0x0][0x220], PT ;  /* 0x00008800c6007a0c */ /* 0x000fe20003f26270 */
[----:B------:R-:W-:Y:S04]  /*83f0*/  IMAD.MOV.U32 R8, RZ, RZ, c[0x0][0x370] ;  /* 0x0000dc00ff087624 */ /* 0x000fe800078e00ff */
[----:B------:R-:W-:Y:S05]  /*8400*/  IMAD.U32 R4, R8, -0x80, RZ ;  /* 0xffffff8008047824 */ /* 0x000fea00078e00ff */
[----:B------:R-:W-:Y:S02]  /*8410*/  LEA R6, P4, R4, R202, 0x1 ;  /* 0x000000ca04067211 */ /* 0x000fe400078808ff */
[--C-:B------:R-:W-:Y:S01]  /*8420*/  SHF.R.S32.HI R5, RZ, 0x1f, R4.reuse ;  /* 0x0000001fff057819 */ /* 0x100fe20000011404 */
[----:B------:R1:W-:Y:S01]  /*8430*/  @P1 STS.128 [R146+0x8000], RZ ;  /* 0x008000ff92001388 */ /* 0x0003e20000000c00 */
[----:B------:R-:W-:Y:S01]  /*8440*/  @!P1 IMAD.MOV.U32 R13, RZ, RZ, c[0x0][0x374] ;  /* 0x0000dd00ff0d9624 */ /* 0x000fe200078e00ff */
[----:B------:R-:W-:Y:S01]  /*8450*/  @!P1 LEA R11, P3, R8, R4, 0x5 ;  /* 0x00000004080b9211 */ /* 0x000fe200078628ff */
[----:B------:R-:W-:Y:S01]  /*8460*/  @!P1 IMAD.MOV.U32 R15, RZ, RZ, c[0x0][0x374] ;  /* 0x0000dd00ff0f9624 */ /* 0x000fe200078e00ff */
[----:B------:R-:W-:Y:S01]  /*8470*/  LEA.HI.X R7, R4, R201, R5, 0x1, P4 ;  /* 0x000000c904077211 */ /* 0x000fe200020f0c05 */
[----:B------:R-:W-:Y:S01]  /*8480*/  @!P1 IMAD.MOV.U32 R16, RZ, RZ, c[0x0][0x374] ;  /* 0x0000dd00ff109624 */ /* 0x000fe200078e00ff */
[C---:B------:R-:W-:Y:S02]  /*8490*/  @!P1 LEA.HI.X R13, R8.reuse, R5, R13, 0x5, P3 ;  /* 0x00000005080d9211 */ /* 0x040fe400018f2c0d */
[C---:B------:R-:W-:Y:S01]  /*84a0*/  @!P1 LEA R12, P3, R11.reuse, R202, 0x1 ;  /* 0x000000ca0b0c9211 */ /* 0x040fe200078608ff */
[----:B------:R-:W-:Y:S01]  /*84b0*/  @!PT LDS RZ, [RZ] ;  /* 0x00000000fffff984 */ /* 0x000fe20000000800 */
[----:B------:R-:W-:Y:S01]  /*84c0*/  @!PT LDS RZ, [RZ] ;  /* 0x00000000fffff984 */ /* 0x000fe20000000800 */
[----:B------:R-:W-:Y:S01]  /*84d0*/  @!PT LDS RZ, [RZ] ;  /* 0x00000000fffff984 */ /* 0x000fe20000000800 */
[----:B------:R1:W-:Y:S01]  /*84e0*/  @!P1 LDGSTS.E.BYPASS.LTC128B.128 [R146+0x8000], [R6.64] ;  /* 0x0800000006929fae */ /* 0x0003e2000b901d4c */
[----:B------:R-:W-:Y:S01]  /*84f0*/  @!P1 LEA R14, P2, R8, R4, 0x6 ;  /* 0x00000004080e9211 */ /* 0x000fe200078430ff */
[----:B------:R-:W-:Y:S01]  /*8500*/  @!P1 IMAD R16, R16, 0x60, RZ ;  /* 0x0000006010109824 */ /* 0x000fe200078e02ff */
[----:B------:R-:W-:Y:S01]  /*8510*/  @!P1 LEA.HI.X R13, R11, R201, R13, 0x1, P3 ;  /* 0x000000c90b0d9211 */ /* 0x000fe200018f0c0d */
[----:B------:R1:W-:Y:S01]  /*8520*/  @P1 STS.128 [R146+0x9000], RZ ;  /* 0x009000ff92001388 */ /* 0x0003e20000000c00 */
[C---:B------:R-:W-:Y:S01]  /*8530*/  @!P1 LEA.HI.X R15, R8.reuse, R5, R15, 0x6, P2 ;  /* 0x00000005080f9211 */ /* 0x040fe200010f340f */
[----:B------:R-:W-:Y:S01]  /*8540*/  @!P1 IMAD.WIDE.U32 R8, R8, 0x60, R4 ;  /* 0x0000006008089825 */ /* 0x000fe200078e0004 */
[CC--:B------:R-:W-:Y:S01]  /*8550*/  @!P1 LEA R10, P2, R14.reuse, R202.reuse, 0x1 ;  /* 0x000000ca0e0a9211 */ /* 0x0c0fe200078408ff */
[----:B------:R-:W-:Y:S01]  /*8560*/  @!PT LDS RZ, [RZ] ;  /* 0x00000000fffff984 */ /* 0x000fe20000000800 */
[----:B------:R-:W-:Y:S01]  /*8570*/  @!PT LDS RZ, [RZ] ;  /* 0x00000000fffff984 */ /* 0x000fe20000000800 */
[----:B------:R-:W-:Y:S01]  /*8580*/  @!PT LDS RZ, [RZ] ;  /* 0x00000000fffff984 */ /* 0x000fe20000000800 */
[----:B------:R1:W-:Y:S02]  /*8590*/  @!P1 LDGSTS.E.BYPASS.LTC128B.128 [R146+0x9000], [R12.64] ;  /* 0x090000000c929fae */ /* 0x0003e4000b901d4c */
[----:B------:R-:W-:Y:S01]  /*85a0*/  @!P1 IMAD.IADD R5, R9, 0x1, R16 ;  /* 0x0000000109059824 */ /* 0x000fe200078e0210 */
[-C--:B------:R-:W-:Y:S01]  /*85b0*/  @!P1 LEA.HI.X R11, R14, R201.reuse, R15, 0x1, P2 ;  /* 0x000000c90e0b9211 */ /* 0x080fe200010f0c0f */
[----:B------:R1:W-:Y:S01]  /*85c0*/  @P1 STS.128 [R146+0xa000], RZ ;  /* 0x00a000ff92001388 */ /* 0x0003e20000000c00 */
[C---:B------:R-:W-:Y:S01]  /*85d0*/  @!P1 LEA R4, P2, R8.reuse, R202, 0x1 ;  /* 0x000000ca08049211 */ /* 0x040fe200078408ff */
[----:B------:R-:W-:Y:S02]  /*85e0*/  IMAD.MOV.U32 R202, RZ, RZ, R6 ;  /* 0x000000ffffca7224 */ /* 0x000fe400078e0006 */
[----:B------:R-:W-:Y:S01]  /*85f0*/  @!PT LDS RZ, [RZ] ;  /* 0x00000000fffff984 */ /* 0x000fe20000000800 */
[----:B------:R-:W-:Y:S01]  /*8600*/  @!PT LDS RZ, [RZ] ;  /* 0x00000000fffff984 */ /* 0x000fe20000000800 */
[----:B------:R-:W-:Y:S01]  /*8610*/  @!PT LDS RZ, [RZ] ;  /* 0x00000000fffff984 */ /* 0x000fe20000000800 */
[----:B------:R1:W-:Y:S01]  /*8620*/  @!P1 LDGSTS.E.BYPASS.LTC128B.128 [R146+0xa000], [R10.64] ;  /* 0x0a0000000a929fae */ /* 0x0003e2000b901d4c */
[----:B------:R-:W-:Y:S01]  /*8630*/  @!P1 LEA.HI.X R5, R8, R201, R5, 0x1, P2 ;  /* 0x000000c908059211 */ /* 0x000fe200010f0c05 */
[----:B------:R-:W-:Y:S02]  /*8640*/  IMAD.MOV.U32 R201, RZ, RZ, R7 ;  /* 0x000000ffffc97224 */ /* 0x000fe400078e0007 */
[----:B------:R1:W-:Y:S04]  /*8650*/  @P1 STS.128 [R146+0xb000], RZ ;  /* 0x00b000ff92001388 */ /* 0x0003e80000000c00 */
[----:B------:R-:W-:Y:S01]  /*8660*/  @!PT LDS RZ, [RZ] ;  /* 0x00000000fffff984 */ /* 0x000fe20000000800 */
[----:B------:R-:W-:Y:S01]  /*8670*/  @!PT LDS RZ, [RZ] ;  /* 0x00000000fffff984 */ /* 0x000fe20000000800 */
[----:B------:R-:W-:Y:S01]  /*8680*/  @!PT LDS RZ, [RZ] ;  /* 0x00000000fffff984 */ /* 0x000fe20000000800 */
[----:B------:R1:W-:Y:S04]  /*8690*/  @!P1 LDGSTS.E.BYPASS.LTC128B.128 [R146+0xb000], [R4.64] ;  /* 0x0b00000004929fae */ /* 0x0003e8000b901d4c */
[----:B------:R-:W0:Y:S02]  /*86a0*/  LDGDEPBAR ;  /* 0x00000000000079af */ /* 0x000e240000000000 */
.L_x_253:
[----:B------:R-:W-:Y:S01]  /*86b0*/  LDSM.16.M88.4 R32, [R180+0x14000] ;  /* 0x01400000b420783b */ /* 0x000fe20000000200 */
[----:B------:R-:W-:Y:S01]  /*86c0*/  IMAD.IADD R144, R173, 0x1, R178 ;  /* 0x00000001ad907824 */ /* 0x000fe200078e02b2 */
[----:B------:R-:W-:Y:S01]  /*86d0*/  ULOP3.LUT UR5, UR4, 0x1, URZ, 0xc0, !UPT ;  /* 0x0000000104057892 */ /* 0x000fe2000f8ec03f */
[----:B------:R-:W-:Y:S01]  /*86e0*/  IMAD.MOV.U32 R147, RZ, RZ, c[0x0][0x22c] ;  /* 0x00008b00ff937624 */ /* 0x000fe200078e00ff */
[----:B------:R-:W-:Y:S01]  /*86f0*/  UISETP.GT.AND UP2, UPT, UR4, UR11, UPT ;  /* 0x0000000b0400728c */ /* 0x000fe2000bf44270 */
[----:B------:R-:W2:Y:S01]  /*8700*/  LDSM.16.MT88.4 R16, [R0+0xc000] ;  /* 0x00c000000010783b */ /* 0x000ea20000004200 */
[----:B------:R-:W-:Y:S01]  /*8710*/  IMAD.MOV.U32 R150, RZ, RZ, c[0x0][0x22c] ;  /* 0x00008b00ff967624 */ /* 0x000fe200078e00ff */
[----:B------:R-:W-:Y:S01]  /*8720*/  UISETP.NE.U32.AND UP0, UPT, UR5, 0x1, UPT ;  /* 0x000000010500788c */ /* 0x000fe2000bf05070 */
[----:B------:R-:W-:Y:S01]  /*8730*/  IMAD R147, R147, c[0x0][0x1c0], RZ ;  /* 0x0000700093937a24 */ /* 0x000fe200078e02ff */
[----:B------:R-:W-:Y:S01]  /*8740*/  UIADD3 UR4, UR4, -0x1, URZ ;  /* 0xffffffff04047890 */ /* 0x000fe2000fffe03f */
[----:B------:R-:W3:Y:S01]  /*8750*/  LDSM.16.M88.4 R28, [R180+0x16000] ;  /* 0x01600000b41c783b */ /* 0x000ee20000000200 */
[----:B------:R-:W-:Y:S02]  /*8760*/  IMAD R150, R150, c[0x0][0x1c0], RZ ;  /* 0x0000700096967a24 */ /* 0x000fe400078e02ff */
[----:B------:R-:W-:Y:S02]  /*8770*/  IMAD.SHL.U32 R147, R147, 0x8, RZ ;  /* 0x0000000893937824 */ /* 0x000fe400078e00ff */
[----:B------:R-:W3:Y:S01]  /*8780*/  LDSM.16.MT88.4 R36, [R2+0xc000] ;  /* 0x00c000000224783b */ /* 0x000ee20000004200 */
[----:B------:R-:W-:Y:S02]  /*8790*/  IMAD R150, R150, 0x18, RZ ;  /* 0x0000001896967824 */ /* 0x000fe400078e02ff */
[----:B------:R-:W-:Y:S02]  /*87a0*/  IMAD.MOV.U32 R151, RZ, RZ, c[0x0][0x22c] ;  /* 0x00008b00ff977624 */ /* 0x000fe400078e00ff */
[----:B------:R-:W4:Y:S02]  /*87b0*/  LDL R149, [R1+0x14] ;  /* 0x0000140001957983 */ /* 0x000f240000100800 */
[----:B------:R-:W-:Y:S03]  /*87c0*/  IMAD R151, R151, c[0x0][0x1c0], RZ ;  /* 0x0000700097977a24 */ /* 0x000fe600078e02ff */
[----:B------:R-:W-:Y:S01]  /*87d0*/  LDSM.16.M88.4 R40, [R178+0x14000] ;  /* 0x01400000b228783b */ /* 0x000fe20000000200 */
[----:B------:R-:W-:Y:S04]  /*87e0*/  IMAD R151, R151, 0x28, RZ ;  /* 0x0000002897977824 */ /* 0x000fe800078e02ff */
[----:B------:R-:W4:Y:S05]  /*87f0*/  LDL R148, [R1+0x2c] ;  /* 0x00002c0001947983 */ /* 0x000f2a0000100800 */
[----:B------:R-:W1:Y:S05]  /*8800*/  LDSM.16.MT88.4 R44, [R0+0xc800] ;  /* 0x00c80000002c783b */ /* 0x000e6a0000004200 */
[----:B------:R-:W1:Y:S02]  /*8810*/  LDSM.16.M88.4 R48, [R178+0x16000] ;  /* 0x01600000b230783b */ /* 0x000e640000000200 */
[-C--:B-12---:R-:W-:Y:S03]  /*8820*/  HMMA.16816.F32 R4, R32, R16.reuse, RZ ;  /* 0x000000102004723c */ /* 0x086fe600000018ff */
[----:B------:R-:W1:Y:S05]  /*8830*/  LDSM.16.MT88.4 R52, [R2+0xc800] ;  /* 0x00c800000234783b */ /* 0x000e6a0000004200 */
[----:B------:R-:W-:Y:S01]  /*8840*/  LDSM.16.M88.4 R56, [R145+0x14000] ;  /* 0x014000009138783b */ /* 0x000fe20000000200 */
[C---:B---3--:R-:W-:Y:S04]  /*8850*/  HMMA.16816.F32 R8, R28.reuse, R16, RZ ;  /* 0x000000101c08723c */ /* 0x048fe800000018ff */
[----:B------:R-:W2:Y:S04]  /*8860*/  LDSM.16.MT88.4 R60, [R0+0xd000] ;  /* 0x00d00000003c783b */ /* 0x000ea80000004200 */
[-C--:B------:R-:W-:Y:S01]  /*8870*/  HMMA.16816.F32 R12, R28, R18.reuse, RZ ;  /* 0x000000121c0c723c */ /* 0x080fe200000018ff */
[----:B------:R-:W3:Y:S05]  /*8880*/  LDSM.16.M88.4 R64, [R145+0x16000] ;  /* 0x016000009140783b */ /* 0x000eea0000000200 */
[----:B------:R-:W1:Y:S02]  /*8890*/  LDSM.16.MT88.4 R132, [R2+0xd000] ;  /* 0x00d000000284783b */ /* 0x000e640000004200 */
[C---:B------:R-:W-:Y:S03]  /*88a0*/  HMMA.16816.F32 R16, R32.reuse, R18, RZ ;  /* 0x000000122010723c */ /* 0x040fe600000018ff */
[----:B------:R-:W-:Y:S05]  /*88b0*/  LDSM.16.M88.4 R136, [R144+0x16000] ;  /* 0x016000009088783b */ /* 0x000fea0000000200 */
[-C--:B------:R-:W-:Y:S01]  /*88c0*/  HMMA.16816.F32 R20, R32, R36.reuse, RZ ;  /* 0x000000242014723c */ /* 0x080fe200000018ff */
[----:B------:R-:W-:Y:S05]  /*88d0*/  LDSM.16.MT88.4 R140, [R2+0xd800] ;  /* 0x00d80000028c783b */ /* 0x000fea0000004200 */
[----:B------:R-:W4:Y:S02]  /*88e0*/  LDL R173, [R1+0x20] ;  /* 0x0000200001ad7983 */ /* 0x000f240000100800 */
[C---:B------:R-:W-:Y:S08]  /*88f0*/  HMMA.16816.F32 R24, R28.reuse, R36, RZ ;  /* 0x000000241c18723c */ /* 0x040ff000000018ff */
[-C--:B------:R-:W-:Y:S08]  /*8900*/  HMMA.16816.F32 R28, R28, R38.reuse, RZ ;  /* 0x000000261c1c723c */ /* 0x080ff000000018ff */
[----:B------:R-:W-:Y:S01]  /*8910*/  HMMA.16816.F32 R32, R32, R38, RZ ;  /* 0x000000262020723c */ /* 0x000fe200000018ff */
[----:B------:R-:W-:Y:S07]  /*8920*/  LDSM.16.M88.4 R36, [R144+0x14000] ;  /* 0x014000009024783b */ /* 0x000fee0000000200 */
[-C--:B------:R-:W-:Y:S08]  /*8930*/  HMMA.16816.F32 R4, R40, R44.reuse, R4 ;  /* 0x0000002c2804723c */ /* 0x080ff00000001804 */
[C---:B------:R-:W-:Y:S08]  /*8940*/  HMMA.16816.F32 R8, R48.reuse, R44, R8 ;  /* 0x0000002c3008723c */ /* 0x040ff00000001808 */
[-C--:B------:R-:W-:Y:S08]  /*8950*/  HMMA.16816.F32 R12, R48, R46.reuse, R12 ;  /* 0x0000002e300c723c */ /* 0x080ff0000000180c */
[C---:B------:R-:W-:Y:S01]  /*8960*/  HMMA.16816.F32 R16, R40.reuse, R46, R16 ;  /* 0x0000002e2810723c */ /* 0x040fe20000001810 */
[----:B------:R-:W3:Y:S07]  /*8970*/  LDSM.16.MT88.4 R44, [R0+0xd800] ;  /* 0x00d80000002c783b */ /* 0x000eee0000004200 */
[-C--:B-1----:R-:W-:Y:S08]  /*8980*/  HMMA.16816.F32 R20, R40, R52.reuse, R20 ;  /* 0x000000342814723c */ /* 0x082ff00000001814 */
[C---:B------:R-:W-:Y:S08]  /*8990*/  HMMA.16816.F32 R24, R48.reuse, R52, R24 ;  /* 0x000000343018723c */ /* 0x040ff00000001818 */
[-C--:B------:R-:W-:Y:S01]  /*89a0*/  HMMA.16816.F32 R28, R48, R54.reuse, R28 ;  /* 0x00000036301c723c */ /* 0x080fe2000000181c */
[----:B------:R-:W-:Y:S07]  /*89b0*/  LDSM.16.MT88.4 R48, [R0+0xe000] ;  /* 0x00e000000030783b */ /* 0x000fee0000004200 */
[----:B------:R-:W-:Y:S01]  /*89c0*/  HMMA.16816.F32 R32, R40, R54, R32 ;  /* 0x000000362820723c */ /* 0x000fe20000001820 */
[----:B------:R-:W1:Y:S05]  /*89d0*/  LDSM.16.M88.4 R40, [R180+0x18000] ;  /* 0x01800000b428783b */ /* 0x000e6a0000000200 */
[----:B------:R-:W1:Y:S02]  /*89e0*/  LDSM.16.M88.4 R52, [R180+0x1a000] ;  /* 0x01a00000b434783b */ /* 0x000e640000000200 */
[-C--:B--2---:R-:W-:Y:S08]  /*89f0*/  HMMA.16816.F32 R4, R56, R60.reuse, R4 ;  /* 0x0000003c3804723c */ /* 0x084ff00000001804 */
[C---:B---3--:R-:W-:Y:S08]  /*8a00*/  HMMA.16816.F32 R8, R64.reuse, R60, R8 ;  /* 0x0000003c4008723c */ /* 0x048ff00000001808 */
[-C--:B------:R-:W-:Y:S08]  /*8a10*/  HMMA.16816.F32 R12, R64, R62.reuse, R12 ;  /* 0x0000003e400c723c */ /* 0x080ff0000000180c */
[C---:B------:R-:W-:Y:S01]  /*8a20*/  HMMA.16816.F32 R16, R56.reuse, R62, R16 ;  /* 0x0000003e3810723c */ /* 0x040fe20000001810 */
[----:B------:R-:W2:Y:S07]  /*8a30*/  LDSM.16.MT88.4 R60, [R2+0xe000] ;  /* 0x00e00000023c783b */ /* 0x000eae0000004200 */
[-C--:B------:R-:W-:Y:S08]  /*8a40*/  HMMA.16816.F32 R20, R56, R132.reuse, R20 ;  /* 0x000000843814723c */ /* 0x080ff00000001814 */
[C---:B------:R-:W-:Y:S08]  /*8a50*/  HMMA.16816.F32 R24, R64.reuse, R132, R24 ;  /* 0x000000844018723c */ /* 0x040ff00000001818 */
[-C--:B------:R-:W-:Y:S01]  /*8a60*/  HMMA.16816.F32 R28, R64, R134.reuse, R28 ;  /* 0x00000086401c723c */ /* 0x080fe2000000181c */
[----:B------:R-:W-:Y:S07]  /*8a70*/  LDSM.16.M88.4 R64, [R178+0x1a000] ;  /* 0x01a00000b240783b */ /* 0x000fee0000000200 */
[----:B------:R-:W-:Y:S01]  /*8a80*/  HMMA.16816.F32 R32, R56, R134, R32 ;  /* 0x000000863820723c */ /* 0x000fe20000001820 */
[----:B------:R-:W-:Y:S05]  /*8a90*/  LDSM.16.MT88.4 R56, [R0+0xe800] ;  /* 0x00e800000038783b */ /* 0x000fea0000004200 */
[----:B------:R-:W-:Y:S02]  /*8aa0*/  LDSM.16.MT88.4 R132, [R2+0xe800] ;  /* 0x00e800000284783b */ /* 0x000fe40000004200 */
[-C--:B------:R-:W-:Y:S08]  /*8ab0*/  HMMA.16816.F32 R4, R36, R44.reuse, R4 ;  /* 0x0000002c2404723c */ /* 0x080ff00000001804 */
[C---:B------:R-:W-:Y:S08]  /*8ac0*/  HMMA.16816.F32 R8, R136.reuse, R44, R8 ;  /* 0x0000002c8808723c */ /* 0x040ff00000001808 */
[-C--:B------:R-:W-:Y:S08]  /*8ad0*/  HMMA.16816.F32 R12, R136, R46.reuse, R12 ;  /* 0x0000002e880c723c */ /* 0x080ff0000000180c */
[C---:B------:R-:W-:Y:S01]  /*8ae0*/  HMMA.16816.F32 R16, R36.reuse, R46, R16 ;  /* 0x0000002e2410723c */ /* 0x040fe20000001810 */
[----:B------:R-:W3:Y:S07]  /*8af0*/  LDSM.16.M88.4 R44, [R178+0x18000] ;  /* 0x01800000b22c783b */ /* 0x000eee0000000200 */
[-C--:B------:R-:W-:Y:S08]  /*8b00*/  HMMA.16816.F32 R20, R36, R140.reuse, R20 ;  /* 0x0000008c2414723c */ /* 0x080ff00000001814 */
[C---:B------:R-:W-:Y:S08]  /*8b10*/  HMMA.16816.F32 R24, R136.reuse, R140, R24 ;  /* 0x0000008c8818723c */ /* 0x040ff00000001818 */
[-C--:B------:R-:W-:Y:S01]  /*8b20*/  HMMA.16816.F32 R28, R136, R142.reuse, R28 ;  /* 0x0000008e881c723c */ /* 0x080fe2000000181c */
[----:B------:R-:W-:Y:S07]  /*8b30*/  LDSM.16.M88.4 R136, [R145+0x1a000] ;  /* 0x01a000009188783b */ /* 0x000fee0000000200 */
[----:B------:R-:W-:Y:S01]  /*8b40*/  HMMA.16816.F32 R32, R36, R142, R32 ;  /* 0x0000008e2420723c */ /* 0x000fe20000001820 */
[----:B------:R-:W-:Y:S05]  /*8b50*/  LDSM.16.M88.4 R36, [R145+0x18000] ;  /* 0x018000009124783b */ /* 0x000fea0000000200 */
[----:B------:R-:W-:Y:S02]  /*8b60*/  LDSM.16.MT88.4 R140, [R2+0xf000] ;  /* 0x00f00000028c783b */ /* 0x000fe40000004200 */
[-C--:B-1----:R-:W-:Y:S08]  /*8b70*/  HMMA.16816.F32 R4, R40, R48.reuse, R4 ;  /* 0x000000302804723c */ /* 0x082ff00000001804 */
[C---:B------:R-:W-:Y:S08]  /*8b80*/  HMMA.16816.F32 R8, R52.reuse, R48, R8 ;  /* 0x000000303408723c */ /* 0x040ff00000001808 */
[-C--:B------:R-:W-:Y:S08]  /*8b90*/  HMMA.16816.F32 R12, R52, R50.reuse, R12 ;  /* 0x00000032340c723c */ /* 0x080ff0000000180c */
[C---:B------:R-:W-:Y:S01]  /*8ba0*/  HMMA.16816.F32 R16, R40.reuse, R50, R16 ;  /* 0x000000322810723c */ /* 0x040fe20000001810 */
[----:B------:R-:W1:Y:S07]  /*8bb0*/  LDSM.16.MT88.4 R48, [R0+0xf000] ;  /* 0x00f000000030783b */ /* 0x000e6e0000004200 */
[-C--:B--2---:R-:W-:Y:S08]  /*8bc0*/  HMMA.16816.F32 R20, R40, R60.reuse, R20 ;  /* 0x0000003c2814723c */ /* 0x084ff00000001814 */
[C---:B------:R-:W-:Y:S08]  /*8bd0*/  HMMA.16816.F32 R24, R52.reuse, R60, R24 ;  /* 0x0000003c3418723c */ /* 0x040ff00000001818 */
[-C--:B------:R-:W-:Y:S01]  /*8be0*/  HMMA.16816.F32 R28, R52, R62.reuse, R28 ;  /* 0x0000003e341c723c */ /* 0x080fe2000000181c */
[----:B------:R2:W-:Y:S07]  /*8bf0*/  LDSM.16.MT88.4 R52, [R0+0xf800] ;  /* 0x00f800000034783b */ /* 0x0005ee0000004200 */
[----:B------:R-:W-:Y:S01]  /*8c00*/  HMMA.16816.F32 R32, R40, R62, R32 ;  /* 0x0000003e2820723c */ /* 0x000fe20000001820 */
[----:B------:R-:W1:Y:S05]  /*8c10*/  LDSM.16.M88.4 R40, [R144+0x18000] ;  /* 0x018000009028783b */ /* 0x000e6a0000000200 */
[----:B------:R4:W-:Y:S02]  /*8c20*/  LDSM.16.MT88.4 R60, [R2+0xf800] ;  /* 0x00f80000023c783b */ /* 0x0009e40000004200 */
[-C--:B---3--:R-:W-:Y:S08]  /*8c30*/  HMMA.16816.F32 R4, R44, R56.reuse, R4 ;  /* 0x000000382c04723c */ /* 0x088ff00000001804 */
[C---:B------:R-:W-:Y:S01]  /*8c40*/  HMMA.16816.F32 R8, R64.reuse, R56, R8 ;  /* 0x000000384008723c */ /* 0x040fe20000001808 */
[----:B--2---:R-:W-:Y:S04]  /*8c50*/  IMAD.MOV.U32 R0, RZ, RZ, c[0x0][0x22c] ;  /* 0x00008b00ff007624 */ /* 0x004fe800078e00ff */
[----:B------:R-:W-:Y:S03]  /*8c60*/  IMAD R0, R0, c[0x0][0x1c0], RZ ;  /* 0x0000700000007a24 */ /* 0x000fe600078e02ff */
[-C--:B------:R-:W-:Y:S04]  /*8c70*/  HMMA.16816.F32 R12, R64, R58.reuse, R12 ;  /* 0x0000003a400c723c */ /* 0x080fe8000000180c */
[----:B------:R-:W-:Y:S02]  /*8c80*/  IMAD.SHL.U32 R0, R0, 0x40, RZ ;  /* 0x0000004000007824 */ /* 0x000fe400078e00ff */
[----:B----4-:R-:W-:Y:S02]  /*8c90*/  IMAD.MOV.U32 R2, RZ, RZ, c[0x0][0x22c] ;  /* 0x00008b00ff027624 */ /* 0x010fe400078e00ff */
[C---:B------:R-:W-:Y:S01]  /*8ca0*/  HMMA.16816.F32 R16, R44.reuse, R58, R16 ;  /* 0x0000003a2c10723c */ /* 0x040fe20000001810 */
[----:B------:R-:W2:Y:S03]  /*8cb0*/  LDSM.16.M88.4 R56, [R144+0x1a000] ;  /* 0x01a000009038783b */ /* 0x000ea60000000200 */
[----:B------:R-:W-:Y:S04]  /*8cc0*/  IMAD R2, R2, c[0x0][0x1c0], RZ ;  /* 0x0000700002027a24 */ /* 0x000fe800078e02ff */
[-C--:B------:R-:W-:Y:S04]  /*8cd0*/  HMMA.16816.F32 R20, R44, R132.reuse, R20 ;  /* 0x000000842c14723c */ /* 0x080fe80000001814 */
[----:B------:R-:W-:Y:S04]  /*8ce0*/  IMAD R2, R2, 0x48, RZ ;  /* 0x0000004802027824 */ /* 0x000fe800078e02ff */
[C---:B------:R-:W-:Y:S08]  /*8cf0*/  HMMA.16816.F32 R24, R64.reuse, R132, R24 ;  /* 0x000000844018723c */ /* 0x040ff00000001818 */
[-C--:B------:R-:W-:Y:S08]  /*8d00*/  HMMA.16816.F32 R28, R64, R134.reuse, R28 ;  /* 0x00000086401c723c */ /* 0x080ff0000000181c */
[----:B------:R-:W-:Y:S07]  /*8d10*/  HMMA.16816.F32 R32, R44, R134, R32 ;  /* 0x000000862c20723c */ /* 0x000fee0000001820 */
[----:B------:R-:W-:Y:S01]  /*8d20*/  IMAD.MOV.U32 R46, RZ, RZ, c[0x0][0x22c] ;  /* 0x00008b00ff2e7624 */ /* 0x000fe200078e00ff */
[-C--:B-1----:R-:W-:Y:S05]  /*8d30*/  HMMA.16816.F32 R4, R36, R48.reuse, R4 ;  /* 0x000000302404723c */ /* 0x082fea0000001804 */
[----:B------:R-:W-:Y:S03]  /*8d40*/  IMAD R46, R46, c[0x0][0x1c0], RZ ;  /* 0x000070002e2e7a24 */ /* 0x000fe600078e02ff */
[C---:B------:R-:W-:Y:S04]  /*8d50*/  HMMA.16816.F32 R8, R136.reuse, R48, R8 ;  /* 0x000000308808723c */ /* 0x040fe80000001808 */
[----:B------:R-:W-:Y:S04]  /*8d60*/  IMAD R46, R46, 0x50, RZ ;  /* 0x000000502e2e7824 */ /* 0x000fe800078e02ff */
[-C--:B------:R-:W-:Y:S08]  /*8d70*/  HMMA.16816.F32 R12, R136, R50.reuse, R12 ;  /* 0x00000032880c723c */ /* 0x080ff0000000180c */
[C---:B------:R-:W-:Y:S08]  /*8d80*/  HMMA.16816.F32 R16, R36.reuse, R50, R16 ;  /* 0x000000322410723c */ /* 0x040ff00000001810 */
[-C--:B------:R-:W-:Y:S08]  /*8d90*/  HMMA.16816.F32 R20, R36, R140.reuse, R20 ;  /* 0x0000008c2414723c */ /* 0x080ff00000001814 */
[C---:B------:R-:W-:Y:S08]  /*8da0*/  HMMA.16816.F32 R24, R136.reuse, R140, R24 ;  /* 0x0000008c8818723c */ /* 0x040ff00000001818 */
[-C--:B------:R-:W-:Y:S08]  /*8db0*/  HMMA.16816.F32 R28, R136, R142.reuse, R28 ;  /* 0x0000008e881c723c */ /* 0x080ff0000000181c */
[----:B------:R-:W-:Y:S07]  /*8dc0*/  HMMA.16816.F32 R32, R36, R142, R32 ;  /* 0x0000008e2420723c */ /* 0x000fee0000001820 */
[----:B------:R-:W-:Y:S01]  /*8dd0*/  @P0 IADD3 R36, P1, R149, UR8, RZ ;  /* 0x0000000895240c10 */ /* 0x000fe2000ff3e0ff */
[-C--:B------:R-:W-:Y:S01]  /*8de0*/  HMMA.16816.F32 R4, R40, R52.reuse, R4 ;  /* 0x000000342804723c */ /* 0x080fe20000001804 */
[----:B------:R-:W-:Y:S01]  /*8df0*/  IMAD.MOV.U32 R149, RZ, RZ, c[0x0][0x22c] ;  /* 0x00008b00ff957624 */ /* 0x000fe200078e00ff */
[----:B------:R-:W-:Y:S03]  /*8e00*/  @UP3 UIADD3 UR8, UP1, UR8, -0x200, URZ ;  /* 0xfffffe0008083890 */ /* 0x000fe6000ff3e03f */
[----:B------:R-:W-:Y:S01]  /*8e10*/  @P0 IADD3.X R37, R148, UR7, RZ, P1, !PT ;  /* 0x0000000794250c10 */ /* 0x000fe20008ffe4ff */
[----:B------:R-:W-:Y:S01]  /*8e20*/  IMAD R149, R149, c[0x0][0x1c0], RZ ;  /* 0x0000700095957a24 */ /* 0x000fe200078e02ff */
[CC--:B------:R-:W-:Y:S01]  /*8e30*/  LEA R38, P1, R147.reuse, R186.reuse, 0x2 ;  /* 0x000000ba93267211 */ /* 0x0c0fe200078210ff */
[C---:B--2---:R-:W-:Y:S01]  /*8e40*/  HMMA.16816.F32 R8, R56.reuse, R52, R8 ;  /* 0x000000343808723c */ /* 0x044fe20000001808 */
[----:B------:R-:W-:Y:S01]  /*8e50*/  IMAD.MOV.U32 R148, RZ, RZ, c[0x0][0x22c] ;  /* 0x00008b00ff947624 */ /* 0x000fe200078e00ff */
[----:B------:R1:W5:Y:S01]  /*8e60*/  @P0 LDG.E R247, [R36.64] ;  /* 0x0000000c24f70981 */ /* 0x000362000c1e1900 */
[----:B------:R-:W-:Y:S01]  /*8e70*/  @UP3 UIADD3.X UR7, UR7, -0x1, URZ, UP1, !UPT ;  /* 0xffffffff07073890 */ /* 0x000fe20008ffe43f */
[-C--:B------:R-:W-:Y:S01]  /*8e80*/  LEA.HI.X.SX32 R39, R147, R187.reuse, 0x2, P1 ;  /* 0x000000bb93277211 */ /* 0x080fe200008f16ff */
[----:B------:R-:W-:Y:S02]  /*8e90*/  IMAD.SHL.U32 R149, R149, 0x10, RZ ;  /* 0x0000001095957824 */ /* 0x000fe400078e00ff */
[----:B------:R1:W5:Y:S01]  /*8ea0*/  @P0 LDG.E R248, [R36.64+0x20] ;  /* 0x0000200c24f80981 */ /* 0x000362000c1e1900 */
[-C--:B------:R-:W-:Y:S04]  /*8eb0*/  HMMA.16816.F32 R12, R56, R54.reuse, R12 ;  /* 0x00000036380c723c */ /* 0x080fe8000000180c */
[----:B------:R1:W5:Y:S01]  /*8ec0*/  @P0 LDG.E R245, [R36.64+0x100] ;  /* 0x0001000c24f50981 */ /* 0x000362000c1e1900 */
[----:B------:R-:W-:Y:S03]  /*8ed0*/  IMAD R148, R148, c[0x0][0x1c0], RZ ;  /* 0x0000700094947a24 */ /* 0x000fe600078e02ff */
[C---:B------:R-:W-:Y:S01]  /*8ee0*/  HMMA.16816.F32 R16, R40.reuse, R54, R16 ;  /* 0x000000362810723c */ /* 0x040fe20000001810 */
[----:B------:R1:W5:Y:S03]  /*8ef0*/  @P0 LDG.E R246, [R36.64+0x120] ;  /* 0x0001200c24f60981 */ /* 0x000366000c1e1900 */
[CC--:B------:R-:W-:Y:S01]  /*8f00*/  LEA R44, P0, R149.reuse, R186.reuse, 0x2 ;  /* 0x000000ba952c7211 */ /* 0x0c0fe200078010ff */
[----:B------:R-:W-:Y:S01]  /*8f10*/  IMAD.SHL.U32 R148, R148, 0x20, RZ ;  /* 0x0000002094947824 */ /* 0x000fe200078e00ff */
[----:B------:R2:W-:Y:S02]  /*8f20*/  RED.E.ADD.F32.FTZ.RN.STRONG.GPU [R186.64], R4 ;  /* 0x00000004ba00798e */ /* 0x0005e4000c10e78c */
[-C--:B------:R-:W-:Y:S03]  /*8f30*/  HMMA.16816.F32 R20, R40, R60.reuse, R20 ;  /* 0x0000003c2814723c */ /* 0x080fe60000001814 */
[----:B------:R3:W-:Y:S01]  /*8f40*/  RED.E.ADD.F32.FTZ.RN.STRONG.GPU [R38.64], R5 ;  /* 0x000000052600798e */ /* 0x0007e2000c10e78c */
[-C--:B------:R-:W-:Y:S04]  /*8f50*/  LEA.HI.X.SX32 R45, R149, R187.reuse, 0x2, P0 ;  /* 0x000000bb952d7211 */ /* 0x080fe800000f16ff */
[C---:B------:R-:W-:Y:S01]  /*8f60*/  HMMA.16816.F32 R24, R56.reuse, R60, R24 ;  /* 0x0000003c3818723c */ /* 0x040fe20000001818 */
[----:B------:R4:W-:Y:S07]  /*8f70*/  RED.E.ADD.F32.FTZ.RN.STRONG.GPU [R44.64], R6 ;  /* 0x000000062c00798e */ /* 0x0009ee000c10e78c */
[-C--:B------:R-:W-:Y:S08]  /*8f80*/  HMMA.16816.F32 R28, R56, R62.reuse, R28 ;  /* 0x0000003e381c723c */ /* 0x080ff0000000181c */
[----:B------:R-:W-:Y:S04]  /*8f90*/  HMMA.16816.F32 R32, R40, R62, R32 ;  /* 0x0000003e2820723c */ /* 0x000fe80000001820 */
[-C--:B--2---:R-:W-:Y:S03]  /*8fa0*/  LEA R4, P0, R148, R186.reuse, 0x2 ;  /* 0x000000ba94047211 */ /* 0x084fe600078010ff */
[-C--:B------:R-:W-:Y:S01]  /*8fb0*/  LEA R40, P1, R150, R186.reuse, 0x2 ;  /* 0x000000ba96287211 */ /* 0x080fe200078210ff */
[----:B------:R-:W-:Y:S01]  /*8fc0*/  IMAD.MOV.U32 R43, RZ, RZ, c[0x0][0x22c] ;  /* 0x00008b00ff2b7624 */ /* 0x000fe200078e00ff */
[-C--:B---3--:R-:W-:Y:S03]  /*8fd0*/  LEA.HI.X.SX32 R5, R148, R187.reuse, 0x2, P0 ;  /* 0x000000bb94057211 */ /* 0x088fe600000f16ff */
[-C--:B------:R-:W-:Y:S01]  /*8fe0*/  LEA.HI.X.SX32 R41, R150, R187.reuse, 0x2, P1 ;  /* 0x000000bb96297211 */ /* 0x080fe200008f16ff */
[----:B------:R-:W-:Y:S01]  /*8ff0*/  IMAD.MOV.U32 R150, RZ, RZ, c[0x0][0x22c] ;  /* 0x00008b00ff967624 */ /* 0x000fe200078e00ff */
[CC--:B-1----:R-:W-:Y:S01]  /*9000*/  LEA R36, P1, R151.reuse, R186.reuse, 0x2 ;  /* 0x000000ba97247211 */ /* 0x0c2fe200078210ff */
[----:B------:R-:W-:Y:S02]  /*9010*/  IMAD.MOV.U32 R148, RZ, RZ, c[0x0][0x22c] ;  /* 0x00008b00ff947624 */ /* 0x000fe400078e00ff */
[----:B------:R1:W-:Y:S01]  /*9020*/  RED.E.ADD.F32.FTZ.RN.STRONG.GPU [R40.64], R7 ;  /* 0x000000072800798e */ /* 0x0003e2000c10e78c */
[----:B------:R-:W-:Y:S01]  /*9030*/  IMAD R150, R150, c[0x0][0x1c0], RZ ;  /* 0x0000700096967a24 */ /* 0x000fe200078e02ff */
[-C--:B------:R-:W-:Y:S01]  /*9040*/  LEA.HI.X.SX32 R37, R151, R187.reuse, 0x2, P1 ;  /* 0x000000bb97257211 */ /* 0x080fe200008f16ff */
[----:B------:R-:W-:Y:S02]  /*9050*/  IMAD R148, R148, c[0x0][0x1c0], RZ ;  /* 0x0000700094947a24 */ /* 0x000fe400078e02ff */
[----:B------:R-:W-:Y:S01]  /*9060*/  IMAD R150, R150, 0x30, RZ ;  /* 0x0000003096967824 */ /* 0x000fe200078e02ff */
[----:B------:R2:W-:Y:S01]  /*9070*/  RED.E.ADD.F32.FTZ.RN.STRONG.GPU [R4.64], R8 ;  /* 0x000000080400798e */ /* 0x0005e2000c10e78c */
[----:B------:R-:W-:Y:S02]  /*9080*/  IMAD R148, R148, 0x38, RZ ;  /* 0x0000003894947824 */ /* 0x000fe400078e02ff */
[----:B------:R-:W-:Y:S01]  /*9090*/  IMAD R43, R43, c[0x0][0x1c0], RZ ;  /* 0x000070002b2b7a24 */ /* 0x000fe200078e02ff */
[-C--:B----4-:R-:W-:Y:S01]  /*90a0*/  LEA R6, P0, R150, R186.reuse, 0x2 ;  /* 0x000000ba96067211 */ /* 0x090fe200078010ff */
[----:B------:R3:W-:Y:S01]  /*90b0*/  RED.E.ADD.F32.FTZ.RN.STRONG.GPU [R36.64], R9 ;  /* 0x000000092400798e */ /* 0x0007e2000c10e78c */
[----:B------:R-:W-:Y:S02]  /*90c0*/  IMAD.MOV.U32 R42, RZ, RZ, c[0x0][0x22c] ;  /* 0x00008b00ff2a7624 */ /* 0x000fe400078e00ff */
[----:B------:R-:W-:Y:S02]  /*90d0*/  IMAD R43, R43, 0x70, RZ ;  /* 0x000000702b2b7824 */ /* 0x000fe400078e02ff */
[----:B------:R-:W-:Y:S04]  /*90e0*/  IMAD R42, R42, c[0x0][0x1c0], RZ ;  /* 0x000070002a2a7a24 */ /* 0x000fe800078e02ff */
[----:B------:R-:W-:Y:S01]  /*90f0*/  IMAD R42, R42, 0x78, RZ ;  /* 0x000000782a2a7824 */ /* 0x000fe200078e02ff */
[-C--:B-1----:R-:W-:Y:S01]  /*9100*/  LEA.HI.X.SX32 R7, R150, R187.reuse, 0x2, P0 ;  /* 0x000000bb96077211 */ /* 0x082fe200000f16ff */
[----:B------:R-:W4:Y:S01]  /*9110*/  LDL R40, [R1+0x10] ;  /* 0x0000100001287983 */ /* 0x000f220000100800 */
[----:B------:R-:W-:Y:S04]  /*9120*/  IMAD.MOV.U32 R150, RZ, RZ, c[0x0][0x22c] ;  /* 0x00008b00ff967624 */ /* 0x000fe800078e00ff */
[----:B------:R1:W-:Y:S01]  /*9130*/  RED.E.ADD.F32.FTZ.RN.STRONG.GPU [R6.64], R10 ;  /* 0x0000000a0600798e */ /* 0x0003e2000c10e78c */
[-C--:B--2---:R-:W-:Y:S01]  /*9140*/  LEA R4, P1, R148, R186.reuse, 0x2 ;  /* 0x000000ba94047211 */ /* 0x084fe200078210ff */
[----:B------:R-:W-:Y:S01]  /*9150*/  IMAD R150, R150, c[0x0][0x1c0], RZ ;  /* 0x0000700096967a24 */ /* 0x000fe200078e02ff */
[-C--:B------:R-:W-:Y:S02]  /*9160*/  LEA R8, P0, R0, R186.reuse, 0x2 ;  /* 0x000000ba00087211 */ /* 0x080fe400078010ff */
[-C--:B------:R-:W-:Y:S01]  /*9170*/  LEA.HI.X.SX32 R5, R148, R187.reuse, 0x2, P1 ;  /* 0x000000bb94057211 */ /* 0x080fe200008f16ff */
[----:B---3--:R-:W2:Y:S01]  /*9180*/  LDL R37, [R1+0xc] ;  /* 0x00000c0001257983 */ /* 0x008ea20000100800 */
[-C--:B------:R-:W-:Y:S01]  /*9190*/  LEA.HI.X.SX32 R9, R0, R187.reuse, 0x2, P0 ;  /* 0x000000bb00097211 */ /* 0x080fe200000f16ff */
[----:B------:R-:W-:Y:S02]  /*91a0*/  IMAD.MOV.U32 R0, RZ, RZ, c[0x0][0x22c] ;  /* 0x00008b00ff007624 */ /* 0x000fe400078e00ff */
[----:B------:R-:W-:Y:S01]  /*91b0*/  IMAD.MOV.U32 R148, RZ, RZ, c[0x0][0x22c] ;  /* 0x00008b00ff947624 */ /* 0x000fe200078e00ff */
[----:B------:R3:W-:Y:S01]  /*91c0*/  RED.E.ADD.F32.FTZ.RN.STRONG.GPU [R4.64], R11 ;  /* 0x0000000b0400798e */ /* 0x0007e2000c10e78c */
[----:B------:R-:W-:Y:S02]  /*91d0*/  IMAD R0, R0, c[0x0][0x1c0], RZ ;  /* 0x0000700000007a24 */ /* 0x000fe400078e02ff */
[----:B------:R-:W-:Y:S02]  /*91e0*/  IMAD.SHL.U32 R150, R150, 0x10, RZ ;  /* 0x0000001096967824 */ /* 0x000fe400078e00ff */
[----:B------:R3:W-:Y:S01]  /*91f0*/  RED.E.ADD.F32.FTZ.RN.STRONG.GPU [R8.64], R16 ;  /* 0x000000100800798e */ /* 0x0007e2000c10e78c */
[----:B------:R-:W-:Y:S02]  /*9200*/  IMAD R0, R0, 0x58, RZ ;  /* 0x0000005800007824 */ /* 0x000fe400078e02ff */
[----:B------:R-:W-:Y:S01]  /*9210*/  IMAD R148, R148, c[0x0][0x1c0], RZ ;  /* 0x0000700094947a24 */ /* 0x000fe200078e02ff */
[----:B------:R-:W-:Y:S01]  /*9220*/  IADD3 R41, R150, 0x20, RZ ;  /* 0x0000002096297810 */ /* 0x000fe20007ffe0ff */
[----:B------:R-:W2:Y:S02]  /*9230*/  LDL R36, [R1+0x8] ;  /* 0x0000080001247983 */ /* 0x000ea40000100800 */
[----:B------:R-:W-:Y:S01]  /*9240*/  IMAD.SHL.U32 R148, R148, 0x8, RZ ;  /* 0x0000000894947824 */ /* 0x000fe200078e00ff */
[CC--:B-1----:R-:W-:Y:S04]  /*9250*/  LEA R6, P1, R2.reuse, R186.reuse, 0x2 ;  /* 0x000000ba02067211 */ /* 0x0c2fe800078210ff */
[-C--:B------:R-:W-:Y:S01]  /*9260*/  LEA.HI.X.SX32 R7, R2, R187.reuse, 0x2, P1 ;  /* 0x000000bb02077211 */ /* 0x080fe200008f16ff */
[----:B------:R-:W-:Y:S04]  /*9270*/  IMAD.MOV.U32 R2, RZ, RZ, c[0x0][0x22c] ;  /* 0x00008b00ff027624 */ /* 0x000fe800078e00ff */
[----:B------:R1:W-:Y:S01]  /*9280*/  RED.E.ADD.F32.FTZ.RN.STRONG.GPU [R6.64], R17 ;  /* 0x000000110600798e */ /* 0x0003e2000c10e78c */
[----:B------:R-:W-:Y:S01]  /*9290*/  IMAD R2, R2, c[0x0][0x1c0], RZ ;  /* 0x0000700002027a24 */ /* 0x000fe200078e02ff */
[-C--:B---3--:R-:W-:Y:S03]  /*92a0*/  LEA R4, P0, R46, R186.reuse, 0x2 ;  /* 0x000000ba2e047211 */ /* 0x088fe600078010ff */
[----:B------:R-:W-:Y:S01]  /*92b0*/  IMAD R2, R2, 0x60, RZ ;  /* 0x0000006002027824 */ /* 0x000fe200078e02ff */
[-C--:B------:R-:W-:Y:S02]  /*92c0*/  LEA.HI.X.SX32 R5, R46, R187.reuse, 0x2, P0 ;  /* 0x000000bb2e057211 */ /* 0x080fe400000f16ff */
[-C--:B------:R-:W-:Y:S02]  /*92d0*/  LEA R16, P1, R0, R186.reuse, 0x2 ;  /* 0x000000ba00107211 */ /* 0x080fe400078210ff */
[CC--:B------:R-:W-:Y:S01]  /*92e0*/  LEA R10, P0, R2.reuse, R186.reuse, 0x2 ;  /* 0x000000ba020a7211 */ /* 0x0c0fe200078010ff */
[----:B------:R3:W-:Y:S03]  /*92f0*/  RED.E.ADD.F32.FTZ.RN.STRONG.GPU [R4.64], R18 ;  /* 0x000000120400798e */ /* 0x0007e6000c10e78c */
[-C--:B------:R-:W-:Y:S02]  /*9300*/  LEA.HI.X.SX32 R11, R2, R187.reuse, 0x2, P0 ;  /* 0x000000bb020b7211 */ /* 0x080fe400000f16ff */
[----:B------:R-:W2:Y:S01]  /*9310*/  LDL R2, [R1+0x4] ;  /* 0x0000040001027983 */ /* 0x000ea20000100800 */
[-C--:B-1----:R-:W-:Y:S01]  /*9320*/  LEA.HI.X.SX32 R17, R0, R187.reuse, 0x2, P1 ;  /* 0x000000bb00117211 */ /* 0x082fe200008f16ff */
[----:B------:R-:W-:Y:S01]  /*9330*/  IMAD.MOV.U32 R0, RZ, RZ, c[0x0][0x22c] ;  /* 0x00008b00ff007624 */ /* 0x000fe200078e00ff */
[CC--:B------:R-:W-:Y:S03]  /*9340*/  LEA R6, P1, R43.reuse, R186.reuse, 0x2 ;  /* 0x000000ba2b067211 */ /* 0x0c0fe600078210ff */
[----:B------:R-:W-:Y:S01]  /*9350*/  IMAD R0, R0, c[0x0][0x1c0], RZ ;  /* 0x0000700000007a24 */ /* 0x000fe200078e02ff */
[----:B------:R-:W-:Y:S01]  /*9360*/  RED.E.ADD.F32.FTZ.RN.STRONG.GPU [R16.64], R19 ;  /* 0x000000131000798e */ /* 0x000fe2000c10e78c */
[-C--:B------:R-:W-:Y:S02]  /*9370*/  LEA.HI.X.SX32 R7, R43, R187.reuse, 0x2, P1 ;  /* 0x000000bb2b077211 */ /* 0x080fe400008f16ff */
[----:B------:R-:W-:Y:S01]  /*9380*/  IMAD R0, R0, 0x68, RZ ;  /* 0x0000006800007824 */ /* 0x000fe200078e02ff */
[C---:B------:R-:W-:Y:S01]  /*9390*/  IADD3 R43, R149.reuse, 0x20, RZ ;  /* 0x00000020952b7810 */ /* 0x040fe20007ffe0ff */
[----:B------:R1:W-:Y:S01]  /*93a0*/  RED.E.ADD.F32.FTZ.RN.STRONG.GPU [R10.64], R12 ;  /* 0x0000000c0a00798e */ /* 0x0003e2000c10e78c */
[-C--:B---3--:R-:W-:Y:S02]  /*93b0*/  LEA R4, P0, R42, R186.reuse, 0x2 ;  /* 0x000000ba2a047211 */ /* 0x088fe400078010ff */
[-C--:B------:R-:W-:Y:S01]  /*93c0*/  LEA R8, P2, R0, R186.reuse, 0x2 ;  /* 0x000000ba00087211 */ /* 0x080fe200078410ff */
[----:B------:R-:W-:Y:S01]  /*93d0*/  IMAD.IADD R43, R148, 0x1, R43 ;  /* 0x00000001942b7824 */ /* 0x000fe200078e022b */
[-C--:B------:R-:W-:Y:S02]  /*93e0*/  LEA.HI.X.SX32 R5, R42, R187.reuse, 0x2, P0 ;  /* 0x000000bb2a057211 */ /* 0x080fe400000f16ff */
[-C--:B------:R-:W-:Y:S02]  /*93f0*/  LEA.HI.X.SX32 R9, R0, R187.reuse, 0x2, P2 ;  /* 0x000000bb00097211 */ /* 0x080fe400010f16ff */
[----:B------:R-:W3:Y:S01]  /*9400*/  LDL R0, [R1] ;  /* 0x0000000001007983 */ /* 0x000ee20000100800 */
[----:B------:R-:W-:Y:S04]  /*9410*/  IADD3 R42, R149, 0x20, RZ ;  /* 0x00000020952a7810 */ /* 0x000fe80007ffe0ff */
[----:B------:R1:W-:Y:S01]  /*9420*/  RED.E.ADD.F32.FTZ.RN.STRONG.GPU [R8.64], R13 ;  /* 0x0000000d0800798e */ /* 0x0003e2000c10e78c */
[C---:B------:R-:W-:Y:S04]  /*9430*/  IMAD.IADD R42, R148.reuse, 0x1, R42 ;  /* 0x00000001942a7824 */ /* 0x040fe800078e022a */
[----:B------:R1:W-:Y:S01]  /*9440*/  RED.E.ADD.F32.FTZ.RN.STRONG.GPU [R6.64], R14 ;  /* 0x0000000e0600798e */ /* 0x0003e2000c10e78c */
[----:B------:R-:W-:Y:S04]  /*9450*/  IMAD.IADD R42, R148, 0x1, R42 ;  /* 0x00000001942a7824 */ /* 0x000fe800078e022a */
[----:B------:R1:W-:Y:S02]  /*9460*/  RED.E.ADD.F32.FTZ.RN.STRONG.GPU [R4.64], R15 ;  /* 0x0000000f0400798e */ /* 0x0003e4000c10e78c */
[CC--:B-1----:R-:W-:Y:S03]  /*9470*/  LEA R10, P3, R251.reuse, R186.reuse, 0x2 ;  /* 0x000000bafb0a7211 */ /* 0x0c2fe600078610ff */
[----:B------:R-:W-:Y:S01]  /*9480*/  RED.E.ADD.F32.FTZ.RN.STRONG.GPU [R186.64+0x80], R20 ;  /* 0x00008014ba00798e */ /* 0x000fe2000c10e78c */
[-C--:B------:R-:W-:Y:S04]  /*9490*/  LEA.HI.X.SX32 R11, R251, R187.reuse, 0x2, P3 ;  /* 0x000000bbfb0b7211 */ /* 0x080fe800018f16ff */
[----:B------:R-:W-:Y:S01]  /*94a0*/  RED.E.ADD.F32.FTZ.RN.STRONG.GPU [R38.64+0x80], R21 ;  /* 0x000080152600798e */ /* 0x000fe2000c10e78c */
[CC--:B------:R-:W-:Y:S04]  /*94b0*/  LEA R8, P1, R41.reuse, R186.reuse, 0x2 ;  /* 0x000000ba29087211 */ /* 0x0c0fe800078210ff */
[-C--:B------:R-:W-:Y:S02]  /*94c0*/  LEA.HI.X.SX32 R9, R41, R187.reuse, 0x2, P1 ;  /* 0x000000bb29097211 */ /* 0x080fe400008f16ff */
[-C--:B------:R-:W-:Y:S02]  /*94d0*/  LEA R6, P0, R43, R186.reuse, 0x2 ;  /* 0x000000ba2b067211 */ /* 0x080fe400078010ff */
[----:B------:R-:W-:Y:S01]  /*94e0*/  IADD3 R41, R149, 0x20, RZ ;  /* 0x0000002095297810 */ /* 0x000fe20007ffe0ff */
[----:B------:R1:W-:Y:S01]  /*94f0*/  RED.E.ADD.F32.FTZ.RN.STRONG.GPU [R8.64], R22 ;  /* 0x000000160800798e */ /* 0x0003e2000c10e78c */
[-C--:B------:R-:W-:Y:S02]  /*9500*/  LEA.HI.X.SX32 R7, R43, R187.reuse, 0x2, P0 ;  /* 0x000000bb2b077211 */ /* 0x080fe400000f16ff */
[-C--:B------:R-:W-:Y:S01]  /*9510*/  LEA R4, P1, R42, R186.reuse, 0x2 ;  /* 0x000000ba2a047211 */ /* 0x080fe200078210ff */
[----:B------:R-:W-:Y:S02]  /*9520*/  IMAD.IADD R41, R148, 0x1, R41 ;  /* 0x0000000194297824 */ /* 0x000fe400078e0229 */
[----:B------:R4:W-:Y:S01]  /*9530*/  RED.E.ADD.F32.FTZ.RN.STRONG.GPU [R6.64], R23 ;  /* 0x000000170600798e */ /* 0x0009e2000c10e78c */
[-C--:B------:R-:W-:Y:S01]  /*9540*/  LEA.HI.X.SX32 R5, R42, R187.reuse, 0x2, P1 ;  /* 0x000000bb2a057211 */ /* 0x080fe200008f16ff */
[C---:B------:R-:W-:Y:S03]  /*9550*/  IMAD.IADD R41, R148.reuse, 0x1, R41 ;  /* 0x0000000194297824 */ /* 0x040fe600078e0229 */
[----:B------:R-:W-:Y:S01]  /*9560*/  LDSM.16.MT88.4 R20, [R3+0x14800] ;  /* 0x014800000314783b */ /* 0x000fe20000004200 */
[----:B------:R-:W-:Y:S04]  /*9570*/  IMAD.IADD R41, R148, 0x1, R41 ;  /* 0x0000000194297824 */ /* 0x000fe800078e0229 */
[----:B------:R2:W-:Y:S01]  /*9580*/  RED.E.ADD.F32.FTZ.RN.STRONG.GPU [R4.64], R24 ;  /* 0x000000180400798e */ /* 0x0005e2000c10e78c */
[CC--:B-1----:R-:W-:Y:S04]  /*9590*/  LEA R8, P0, R41.reuse, R186.reuse, 0x2 ;  /* 0x000000ba29087211 */ /* 0x0c2fe800078010ff */
[-C--:B------:R-:W-:Y:S05]  /*95a0*/  LEA.HI.X.SX32 R9, R41, R187.reuse, 0x2, P0 ;  /* 0x000000bb29097211 */ /* 0x080fea00000f16ff */
[----:B------:R1:W-:Y:S01]  /*95b0*/  RED.E.ADD.F32.FTZ.RN.STRONG.GPU [R8.64], R25 ;  /* 0x000000190800798e */ /* 0x0003e2000c10e78c */
[CC--:B----4-:R-:W-:Y:S04]  /*95c0*/  LEA R6, P1, R40.reuse, R186.reuse, 0x2 ;  /* 0x000000ba28067211 */ /* 0x0d0fe800078210ff */
[-C--:B------:R-:W-:Y:S05]  /*95d0*/  LEA.HI.X.SX32 R7, R40, R187.reuse, 0x2, P1 ;  /* 0x000000bb28077211 */ /* 0x080fea00008f16ff */
[----:B------:R4:W-:Y:S01]  /*95e0*/  RED.E.ADD.F32.FTZ.RN.STRONG.GPU [R6.64], R26 ;  /* 0x0000001a0600798e */ /* 0x0009e2000c10e78c */
[CC--:B--2---:R-:W-:Y:S04]  /*95f0*/  LEA R4, P0, R37.reuse, R186.reuse, 0x2 ;  /* 0x000000ba25047211 */ /* 0x0c4fe800078010ff */
[-C--:B------:R-:W-:Y:S05]  /*9600*/  LEA.HI.X.SX32 R5, R37, R187.reuse, 0x2, P0 ;  /* 0x000000bb25057211 */ /* 0x080fea00000f16ff */
[----:B------:R-:W-:Y:S05]  /*9610*/  RED.E.ADD.F32.FTZ.RN.STRONG.GPU [R4.64], R27 ;  /* 0x0000001b0400798e */ /* 0x000fea000c10e78c */
[----:B------:R-:W-:Y:S01]  /*9620*/  LDSM.16.MT88.4 R24, [R172+0x800] ;  /* 0x00080000ac18783b */ /* 0x000fe20000004200 */
[CC--:B-1----:R-:W-:Y:S04]  /*9630*/  LEA R8, P1, R36.reuse, R186.reuse, 0x2 ;  /* 0x000000ba24087211 */ /* 0x0c2fe800078210ff */
[-C--:B------:R-:W-:Y:S02]  /*9640*/  LEA.HI.X.SX32 R9, R36, R187.reuse, 0x2, P1 ;  /* 0x000000bb24097211 */ /* 0x080fe400008f16ff */
[----:B------:R-:W-:Y:S05]  /*9650*/  LDSM.16.MT88.4 R36, [R3+0x19000] ;  /* 0x019000000324783b */ /* 0x000fea0000004200 */
[----:B------:R1:W-:Y:S01]  /*9660*/  RED.E.ADD.F32.FTZ.RN.STRONG.GPU [R8.64], R32 ;  /* 0x000000200800798e */ /* 0x0003e2000c10e78c */
[CC--:B----4-:R-:W-:Y:S04]  /*9670*/  LEA R6, P0, R2.reuse, R186.reuse, 0x2 ;  /* 0x000000ba02067211 */ /* 0x0d0fe800078010ff */
[-C--:B------:R-:W-:Y:S02]  /*9680*/  LEA.HI.X.SX32 R7, R2, R187.reuse, 0x2, P0 ;  /* 0x000000bb02077211 */ /* 0x080fe400000f16ff */
[-C--:B------:R-:W-:Y:S02]  /*9690*/  LEA R12, P0, R252, R186.reuse, 0x2 ;  /* 0x000000bafc0c7211 */ /* 0x080fe400078010ff */
[-C--:B-1----:R-:W-:Y:S01]  /*96a0*/  LEA R8, P2, R250, R186.reuse, 0x2 ;  /* 0x000000bafa087211 */ /* 0x082fe200078410ff */
[----:B------:R1:W-:Y:S01]  /*96b0*/  RED.E.ADD.F32.FTZ.RN.STRONG.GPU [R6.64], R33 ;  /* 0x000000210600798e */ /* 0x0003e2000c10e78c */
[-C--:B------:R-:W-:Y:S02]  /*96c0*/  LEA.HI.X.SX32 R13, R252, R187.reuse, 0x2, P0 ;  /* 0x000000bbfc0d7211 */ /* 0x080fe400000f16ff */
[-C--:B------:R-:W-:Y:S02]  /*96d0*/  LEA.HI.X.SX32 R9, R250, R187.reuse, 0x2, P2 ;  /* 0x000000bbfa097211 */ /* 0x080fe400010f16ff */
[CC--:B---3--:R-:W-:Y:S04]  /*96e0*/  LEA R4, P1, R0.reuse, R186.reuse, 0x2 ;  /* 0x000000ba00047211 */ /* 0x0c8fe800078210ff */
[-C--:B------:R-:W-:Y:S01]  /*96f0*/  LEA.HI.X.SX32 R5, R0, R187.reuse, 0x2, P1 ;  /* 0x000000bb00057211 */ /* 0x080fe200008f16ff */
[----:B------:R-:W-:Y:S01]  /*9700*/  IMAD.IADD R0, R147, 0x1, R249 ;  /* 0x0000000193007824 */ /* 0x000fe200078e02f9 */
[CC--:B-1----:R-:W-:Y:S03]  /*9710*/  LEA R6, P1, R249.reuse, R186.reuse, 0x2 ;  /* 0x000000baf9067211 */ /* 0x0c2fe600078210ff */
[----:B------:R1:W-:Y:S01]  /*9720*/  RED.E.ADD.F32.FTZ.RN.STRONG.GPU [R4.64], R34 ;  /* 0x000000220400798e */ /* 0x0003e2000c10e78c */
[-C--:B------:R-:W-:Y:S02]  /*9730*/  LEA.HI.X.SX32 R7, R249, R187.reuse, 0x2, P1 ;  /* 0x000000bbf9077211 */ /* 0x080fe400008f16ff */
[----:B------:R-:W-:Y:S01]  /*9740*/  PLOP3.LUT P1, PT, PT, PT, UP0, 0x80, 0x0 ;  /* 0x000000000000781c */ /* 0x000fe20003f2f008 */
[----:B------:R-:W-:Y:S01]  /*9750*/  @UP3 UIADD3 UR10, UP0, UR10, -0x200, URZ ;  /* 0xfffffe000a0a3890 */ /* 0x000fe2000ff1e03f */
[----:B------:R-:W-:Y:S03]  /*9760*/  RED.E.ADD.F32.FTZ.RN.STRONG.GPU [R12.64], R35 ;  /* 0x000000230c00798e */ /* 0x000fe6000c10e78c */
[----:B------:R-:W-:Y:S02]  /*9770*/  @UP3 UIADD3.X UR9, UR9, -0x1, URZ, UP0, !UPT ;  /* 0xffffffff09093890 */ /* 0x000fe400087fe43f */
[----:B------:R-:W-:Y:S05]  /*9780*/  RED.E.ADD.F32.FTZ.RN.STRONG.GPU [R10.64], R28 ;  /* 0x0000001c0a00798e */ /* 0x000fea000c10e78c */
[----:B------:R-:W-:Y:S05]  /*9790*/  RED.E.ADD.F32.FTZ.RN.STRONG.GPU [R8.64], R29 ;  /* 0x0000001d0800798e */ /* 0x000fea000c10e78c */
[----:B------:R-:W-:Y:S05]  /*97a0*/  RED.E.ADD.F32.FTZ.RN.STRONG.GPU [R6.64], R30 ;  /* 0x0000001e0600798e */ /* 0x000fea000c10e78c */
[----:B------:R-:W-:Y:S01]  /*97b0*/  LDSM.16.MT88.4 R8, [R172] ;  /* 0x00000000ac08783b */ /* 0x000fe20000004200 */
[C---:B-1----:R-:W-:Y:S04]  /*97c0*/  LEA R4, P0, R0.reuse, R186, 0x2 ;  /* 0x000000ba00047211 */ /* 0x042fe800078010ff */
[----:B------:R-:W-:Y:S01]  /*97d0*/  LDSM.16.MT88.4 R12, [R3+0x18000] ;  /* 0x01800000030c783b */ /* 0x000fe20000004200 */
[----:B------:R-:W-:Y:S01]  /*97e0*/  LEA.HI.X.SX32 R5, R0, R187, 0x2, P0 ;  /* 0x000000bb00057211 */ /* 0x000fe200000f16ff */
[----:B------:R-:W-:Y:S01]  /*97f0*/  IMAD.IADD R0, R173, 0x1, R172 ;  /* 0x00000001ad007824 */ /* 0x000fe200078e02ac */
[----:B------:R-:W-:Y:S02]  /*9800*/  PLOP3.LUT P0, PT, PT, PT, UP2, 0x80, 0x0 ;  /* 0x000000000000781c */ /* 0x000fe40003f0f028 */
[----:B------:R-:W-:Y:S05]  /*9810*/  LDSM.16.MT88.4 R32, [R3+0x18800] ;  /* 0x018800000320783b */ /* 0x000fea0000004200 */
[----:B------:R-:W-:Y:S05]  /*9820*/  RED.E.ADD.F32.FTZ.RN.STRONG.GPU [R4.64], R31 ;  /* 0x0000001f0400798e */ /* 0x000fea000c10e78c */
[----:B------:R-:W1:Y:S05]  /*9830*/  LDSM.16.MT88.4 R4, [R3+0x14000] ;  /* 0x014000000304783b */ /* 0x000e6a0000004200 */
[----:B------:R-:W2:Y:S05]  /*9840*/  LDSM.16.MT88.4 R16, [R0] ;  /* 0x000000000010783b */ /* 0x000eaa0000004200 */
[----:B------:R-:W3:Y:S05]  /*9850*/  LDSM.16.MT88.4 R28, [R0+0x800] ;  /* 0x00080000001c783b */ /* 0x000eea0000004200 */
[----:B------:R-:W-:Y:S01]  /*9860*/  LDSM.16.MT88.4 R40, [R0+0x1000] ;  /* 0x001000000028783b */ /* 0x000fe20000004200 */
[-C--:B-1----:R-:W-:Y:S08]  /*9870*/  HMMA.16816.F32 R100, R4, R8.reuse, R100 ;  /* 0x000000080464723c */ /* 0x082ff00000001864 */
[C---:B------:R-:W-:Y:S08]  /*9880*/  HMMA.16816.F32 R104, R12.reuse, R8, R104 ;  /* 0x000000080c68723c */ /* 0x040ff00000001868 */
[-C--:B------:R-:W-:Y:S08]  /*9890*/  HMMA.16816.F32 R108, R12, R10.reuse, R108 ;  /* 0x0000000a0c6c723c */ /* 0x080ff0000000186c */
[C---:B------:R-:W-:Y:S01]  /*98a0*/  HMMA.16816.F32 R112, R4.reuse, R10, R112 ;  /* 0x0000000a0470723c */ /* 0x040fe20000001870 */
[----:B------:R-:W-:Y:S07]  /*98b0*/  LDSM.16.MT88.4 R8, [R3+0x15000] ;  /* 0x015000000308783b */ /* 0x000fee0000004200 */
[-C--:B--2---:R-:W-:Y:S08]  /*98c0*/  HMMA.16816.F32 R116, R4, R16.reuse, R116 ;  /* 0x000000100474723c */ /* 0x084ff00000001874 */
[C---:B------:R-:W-:Y:S08]  /*98d0*/  HMMA.16816.F32 R120, R12.reuse, R16, R120 ;  /* 0x000000100c78723c */ /* 0x040ff00000001878 */
[-C--:B------:R-:W-:Y:S01]  /*98e0*/  HMMA.16816.F32 R124, R12, R18.reuse, R124 ;  /* 0x000000120c7c723c */ /* 0x080fe2000000187c */
[----:B------:R-:W1:Y:S07]  /*98f0*/  LDSM.16.MT88.4 R12, [R172+0x1000] ;  /* 0x00100000ac0c783b */ /* 0x000e6e0000004200 */
[----:B------:R-:W-:Y:S01]  /*9900*/  HMMA.16816.F32 R128, R4, R18, R128 ;  /* 0x000000120480723c */ /* 0x000fe20000001880 */
[----:B------:R-:W-:Y:S05]  /*9910*/  LDSM.16.MT88.4 R4, [R3+0x15800] ;  /* 0x015800000304783b */ /* 0x000fea0000004200 */
[----:B------:R-:W2:Y:S02]  /*9920*/  LDSM.16.MT88.4 R16, [R172+0x1800] ;  /* 0x00180000ac10783b */ /* 0x000ea40000004200 */
        /* <DEDUP_REMOVED lines=10> */
[----:B------:R-:W-:Y:S05]  /*99d0*/  LDSM.16.MT88.4 R20, [R172+0x2000] ;  /* 0x00200000ac14783b */ /* 0x000fea0000004200 */
[----:B------:R-:W-:Y:S02]  /*99e0*/  LDSM.16.MT88.4 R28, [R3+0x1a000] ;  /* 0x01a00000031c783b */ /* 0x000fe40000004200 */
[-C--:B-1----:R-:W-:Y:S08]  /*99f0*/  HMMA.16816.F32 R100, R8, R12.reuse, R100 ;  /* 0x0000000c0864723c */ /* 0x082ff00000001864 */
[C---:B------:R-:W-:Y:S08]  /*9a00*/  HMMA.16816.F32 R104, R36.reuse, R12, R104 ;  /* 0x0000000c2468723c */ /* 0x040ff00000001868 */
[-C--:B------:R-:W-:Y:S08]  /*9a10*/  HMMA.16816.F32 R108, R36, R14.reuse, R108 ;  /* 0x0000000e246c723c */ /* 0x080ff0000000186c */
[C---:B------:R-:W-:Y:S01]  /*9a20*/  HMMA.16816.F32 R112, R8.reuse, R14, R112 ;  /* 0x0000000e0870723c */ /* 0x040fe20000001870 */
[----:B------:R-:W1:Y:S07]  /*9a30*/  LDSM.16.MT88.4 R12, [R3+0x16000] ;  /* 0x01600000030c783b */ /* 0x000e6e0000004200 */
[-C--:B------:R-:W-:Y:S08]  /*9a40*/  HMMA.16816.F32 R116, R8, R40.reuse, R116 ;  /* 0x000000280874723c */ /* 0x080ff00000001874 */
[C---:B------:R-:W-:Y:S08]  /*9a50*/  HMMA.16816.F32 R120, R36.reuse, R40, R120 ;  /* 0x000000282478723c */ /* 0x040ff00000001878 */
[-C--:B------:R-:W-:Y:S01]  /*9a60*/  HMMA.16816.F32 R124, R36, R42.reuse, R124 ;  /* 0x0000002a247c723c */ /* 0x080fe2000000187c */
[----:B------:R-:W1:Y:S07]  /*9a70*/  LDSM.16.MT88.4 R36, [R0+0x2000] ;  /* 0x002000000024783b */ /* 0x000e6e0000004200 */
[----:B------:R-:W-:Y:S01]  /*9a80*/  HMMA.16816.F32 R128, R8, R42, R128 ;  /* 0x0000002a0880723c */ /* 0x000fe20000001880 */
[----:B------:R-:W-:Y:S05]  /*9a90*/  LDSM.16.MT88.4 R8, [R3+0x16800] ;  /* 0x016800000308783b */ /* 0x000fea0000004200 */
[----:B------:R-:W-:Y:S02]  /*9aa0*/  LDSM.16.MT88.4 R40, [R0+0x2800] ;  /* 0x002800000028783b */ /* 0x000fe40000004200 */
[-C--:B--2---:R-:W-:Y:S08]  /*9ab0*/  HMMA.16816.F32 R100, R4, R16.reuse, R100 ;  /* 0x000000100464723c */ /* 0x084ff00000001864 */
[C---:B----4-:R-:W-:Y:S08]  /*9ac0*/  HMMA.16816.F32 R104, R24.reuse, R16, R104 ;  /* 0x000000101868723c */ /* 0x050ff00000001868 */
[-C--:B------:R-:W-:Y:S08]  /*9ad0*/  HMMA.16816.F32 R108, R24, R18.reuse, R108 ;  /* 0x00000012186c723c */ /* 0x080ff0000000186c */
[C---:B------:R-:W-:Y:S01]  /*9ae0*/  HMMA.16816.F32 R112, R4.reuse, R18, R112 ;  /* 0x000000120470723c */ /* 0x040fe20000001870 */
[----:B------:R-:W2:Y:S07]  /*9af0*/  LDSM.16.MT88.4 R16, [R172+0x2800] ;  /* 0x00280000ac10783b */ /* 0x000eae0000004200 */
        /* <DEDUP_REMOVED lines=15> */
[----:B------:R-:W4:Y:S07]  /*9bf0*/  LDSM.16.MT88.4 R28, [R3+0x1b000] ;  /* 0x01b00000031c783b */ /* 0x000f2e0000004200 */
[----:B------:R-:W-:Y:S01]  /*9c00*/  HMMA.16816.F32 R128, R12, R38, R128 ;  /* 0x000000260c80723c */ /* 0x000fe20000001880 */
[----:B------:R-:W-:Y:S05]  /*9c10*/  LDSM.16.MT88.4 R12, [R3+0x17800] ;  /* 0x01780000030c783b */ /* 0x000fea0000004200 */
[----:B------:R1:W-:Y:S02]  /*9c20*/  LDSM.16.MT88.4 R36, [R0+0x3800] ;  /* 0x003800000024783b */ /* 0x0003e40000004200 */
[-C--:B--2---:R-:W-:Y:S08]  /*9c30*/  HMMA.16816.F32 R100, R8, R16.reuse, R100 ;  /* 0x000000100864723c */ /* 0x084ff00000001864 */
[C---:B---3--:R-:W-:Y:S08]  /*9c40*/  HMMA.16816.F32 R104, R24.reuse, R16, R104 ;  /* 0x000000101868723c */ /* 0x048ff00000001868 */
[-C--:B------:R-:W-:Y:S04]  /*9c50*/  HMMA.16816.F32 R108, R24, R18.reuse, R108 ;  /* 0x00000012186c723c */ /* 0x080fe8000000186c */
[C---:B-1----:R-:W-:Y:S02]  /*9c60*/  IADD3 R0, R172.reuse, -0x4000, RZ ;  /* 0xffffc000ac007810 */ /* 0x042fe40007ffe0ff */
[----:B------:R-:W-:Y:S02]  /*9c70*/  @P1 IADD3 R0, R172, 0x4000, RZ ;  /* 0x00004000ac001810 */ /* 0x000fe40007ffe0ff */
[C---:B------:R-:W-:Y:S01]  /*9c80*/  HMMA.16816.F32 R112, R8.reuse, R18, R112 ;  /* 0x000000120870723c */ /* 0x040fe20000001870 */
[----:B------:R1:W2:Y:S07]  /*9c90*/  LDSM.16.MT88.4 R16, [R172+0x3800] ;  /* 0x00380000ac10783b */ /* 0x0002ae0000004200 */
[-C--:B------:R-:W-:Y:S08]  /*9ca0*/  HMMA.16816.F32 R116, R8, R40.reuse, R116 ;  /* 0x000000280874723c */ /* 0x080ff00000001874 */
[C---:B------:R-:W-:Y:S08]  /*9cb0*/  HMMA.16816.F32 R120, R24.reuse, R40, R120 ;  /* 0x000000281878723c */ /* 0x040ff00000001878 */
[-C--:B------:R-:W-:Y:S01]  /*9cc0*/  HMMA.16816.F32 R124, R24, R42.reuse, R124 ;  /* 0x0000002a187c723c */ /* 0x080fe2000000187c */
[----:B------:R-:W3:Y:S03]  /*9cd0*/  LDSM.16.MT88.4 R24, [R3+0x1b800] ;  /* 0x01b800000318783b */ /* 0x000ee60000004200 */
[----:B-1----:R-:W-:Y:S04]  /*9ce0*/  IMAD.MOV.U32 R172, RZ, RZ, R0 ;  /* 0x000000ffffac7224 */ /* 0x002fe800078e0000 */
[----:B------:R-:W-:Y:S08]  /*9cf0*/  HMMA.16816.F32 R128, R8, R42, R128 ;  /* 0x0000002a0880723c */ /* 0x000ff00000001880 */
[-C--:B------:R-:W-:Y:S08]  /*9d00*/  HMMA.16816.F32 R100, R4, R20.reuse, R100 ;  /* 0x000000140464723c */ /* 0x080ff00000001864 */
[C---:B----4-:R-:W-:Y:S08]  /*9d10*/  HMMA.16816.F32 R104, R28.reuse, R20, R104 ;  /* 0x000000141c68723c */ /* 0x050ff00000001868 */
        /* <DEDUP_REMOVED lines=17> */
[----:B------:R-:W4:Y:S04]  /*9e30*/  LDL R55, [R1+0x54] ;  /* 0x0000540001377983 */ /* 0x000f280000100800 */
        /* <DEDUP_REMOVED lines=9> */
[----:B------:R-:W4:Y:S01]  /*9ed0*/  LDL R44, [R1+0x58] ;  /* 0x00005800012c7983 */ /* 0x000f220000100800 */
[----:B------:R-:W-:-:S02]  /*9ee0*/  FMUL.FTZ R100, R100, c[0x0][0x2e0] ;  /* 0x0000b80064647a20 */ /* 0x000fc40000410000 */
[----:B------:R-:W-:Y:S02]  /*9ef0*/  FMUL.FTZ R17, R101, c[0x0][0x2e0] ;  /* 0x0000b80065117a20 */ /* 0x000fe40000410000 */
[----:B------:R-:W-:Y:S02]  /*9f00*/  FMUL.FTZ R102, R102, c[0x0][0x2e0] ;  /* 0x0000b80066667a20 */ /* 0x000fe40000410000 */
[----:B------:R-:W-:Y:S02]  /*9f10*/  FMUL.FTZ R16, R103, c[0x0][0x2e0] ;  /* 0x0000b80067107a20 */ /* 0x000fe40000410000 */
[----:B------:R-:W-:Y:S02]  /*9f20*/  FMUL.FTZ R112, R112, c[0x0][0x2e0] ;  /* 0x0000b80070707a20 */ /* 0x000fe40000410000 */
[----:B------:R-:W-:Y:S02]  /*9f30*/  FMUL.FTZ R13, R113, c[0x0][0x2e0] ;  /* 0x0000b800710d7a20 */ /* 0x000fe40000410000 */
[----:B------:R-:W-:-:S02]  /*9f40*/  FMUL.FTZ R114, R114, c[0x0][0x2e0] ;  /* 0x0000b80072727a20 */ /* 0x000fc40000410000 */
[----:B------:R-:W-:Y:S01]  /*9f50*/  FMUL.FTZ R12, R115, c[0x0][0x2e0] ;  /* 0x0000b800730c7a20 */ /* 0x000fe20000410000 */
[----:B------:R-:W-:Y:S01]  /*9f60*/  F2FP.PACK_AB R17, R17, R100 ;  /* 0x000000641111723e */ /* 0x000fe200000000ff */
[----:B------:R-:W-:Y:S01]  /*9f70*/  BAR.SYNC.DEFER_BLOCKING 0x0 ;  /* 0x0000000000007b1d */ /* 0x000fe20000010000 */
[----:B------:R-:W-:Y:S02]  /*9f80*/  FMUL.FTZ R104, R104, c[0x0][0x2e0] ;  /* 0x0000b80068687a20 */ /* 0x000fe40000410000 */
[----:B------:R-:W-:Y:S01]  /*9f90*/  FMUL.FTZ R15, R105, c[0x0][0x2e0] ;  /* 0x0000b800690f7a20 */ /* 0x000fe20000410000 */
[----:B------:R-:W-:Y:S01]  /*9fa0*/  F2FP.PACK_AB R16, R16, R102 ;  /* 0x000000661010723e */ /* 0x000fe200000000ff */
[----:B------:R-:W-:Y:S02]  /*9fb0*/  FMUL.FTZ R106, R106, c[0x0][0x2e0] ;  /* 0x0000b8006a6a7a20 */ /* 0x000fe40000410000 */
[----:B------:R-:W-:Y:S01]  /*9fc0*/  FMUL.FTZ R14, R107, c[0x0][0x2e0] ;  /* 0x0000b8006b0e7a20 */ /* 0x000fe20000410000 */
[----:B------:R-:W-:Y:S01]  /*9fd0*/  F2FP.PACK_AB R13, R13, R112 ;  /* 0x000000700d0d723e */ /* 0x000fe200000000ff */
[----:B------:R-:W-:-:S02]  /*9fe0*/  FMUL.FTZ R108, R108, c[0x0][0x2e0] ;  /* 0x0000b8006c6c7a20 */ /* 0x000fc40000410000 */
[----:B------:R-:W-:Y:S01]  /*9ff0*/  FMUL.FTZ R11, R109, c[0x0][0x2e0] ;  /* 0x0000b8006d0b7a20 */ /* 0x000fe20000410000 */
[----:B------:R-:W-:Y:S01]  /*a000*/  F2FP.PACK_AB R12, R12, R114 ;  /* 0x000000720c0c723e */ /* 0x000fe200000000ff */
        /* <DEDUP_REMOVED lines=40> */
[----:B------:R-:W-:Y:S01]  /*a290*/  F2FP.PACK_AB R90, R91, R90 ;  /* 0x0000005a5b5a723e */ /* 0x000fe200000000ff */
[----:B------:R-:W-:Y:S01]  /*a2a0*/  UISETP.NE.AND UP0, UPT, UR25, -0x1, UPT ;  /* 0xffffffff1900788c */ /* 0x000fe2000bf05270 */
[----:B------:R-:W-:Y:S01]  /*a2b0*/  F2FP.PACK_AB R6, R6, R122 ;  /* 0x0000007a0606723e */ /* 0x000fe200000000ff */
[----:B------:R-:W-:Y:S01]  /*a2c0*/  ULDC.64 UR8, c[0x0][0x3a0] ;  /* 0x0000e80000087ab9 */ /* 0x000fe20000000a00 */
[----:B------:R-:W-:Y:S02]  /*a2d0*/  F2FP.PACK_AB R2, R2, R124 ;  /* 0x0000007c0202723e */ /* 0x000fe400000000ff */
[----:B------:R-:W-:-:S02]  /*a2e0*/  F2FP.PACK_AB R0, R0, R126 ;  /* 0x0000007e0000723e */ /* 0x000fc400000000ff */
[----:B------:R-:W-:Y:S02]  /*a2f0*/  F2FP.PACK_AB R92, R93, R92 ;  /* 0x0000005c5d5c723e */ /* 0x000fe400000000ff */
[----:B------:R-:W-:Y:S02]  /*a300*/  F2FP.PACK_AB R94, R95, R94 ;  /* 0x0000005e5f5e723e */ /* 0x000fe400000000ff */
[----:B------:R-:W-:Y:S01]  /*a310*/  PLOP3.LUT P0, PT, PT, PT, UP0, 0x80, 0x0 ;  /* 0x000000000000781c */ /* 0x000fe20003f0f008 */
[----:B------:R-:W-:-:S04]  /*a320*/  @UP0 UIADD3 UR6, UR17, UR25, URZ ;  /* 0x0000001911060290 */ /* 0x000fc8000fffe03f */
[----:B------:R-:W-:-:S04]  /*a330*/  @UP0 UIMAD.WIDE.U32 UR4, UR6, UR8, URZ ;  /* 0x00000008060402a5 */ /* 0x000fc8000f8e003f */
[----:B------:R-:W-:-:S03]  /*a340*/  @UP0 UIMAD UR15, UR6, UR9, UR5 ;  /* 0x00000009060f02a4 */ /* 0x000fc6000f8e0205 */
[----:B------:R-:W-:Y:S01]  /*a350*/  @UP0 UMOV UR11, UR4 ;  /* 0x00000004000b0c82 */ /* 0x000fe20008000000 */
[----:B--2---:R1:W-:Y:S04]  /*a360*/  STS [R54], R17 ;  /* 0x0000001136007388 */ /* 0x0043e80000000800 */
[----:B------:R1:W-:Y:S04]  /*a370*/  STS [R54+0x400], R16 ;  /* 0x0004001036007388 */ /* 0x0003e80000000800 */
[----:B---3--:R1:W-:Y:S04]  /*a380*/  STS [R56], R13 ;  /* 0x0000000d38007388 */ /* 0x0083e80000000800 */
[----:B----4-:R1:W-:Y:S04]  /*a390*/  STS [R55], R12 ;  /* 0x0000000c37007388 */ /* 0x0103e80000000800 */
[----:B------:R1:W-:Y:S04]  /*a3a0*/  STS [R54+0x2000], R15 ;  /* 0x0020000f36007388 */ /* 0x0003e80000000800 */
[----:B------:R1:W-:Y:S04]  /*a3b0*/  STS [R54+0x2400], R14 ;  /* 0x0024000e36007388 */ /* 0x0003e80000000800 */
[----:B------:R1:W-:Y:S04]  /*a3c0*/  STS [R53], R11 ;  /* 0x0000000b35007388 */ /* 0x0003e80000000800 */
        /* <DEDUP_REMOVED lines=9> */
[----:B------:R1:W-:Y:S04]  /*a460*/  STS [R54+0x4000], R68 ;  /* 0x0040004436007388 */ /* 0x0003e80000000800 */
        /* <DEDUP_REMOVED lines=16> */
[----:B------:R-:W-:Y:S02]  /*a570*/  USHF.R.S32.HI UR4, URZ, 0x1f, UR17 ;  /* 0x0000001f3f047899 */ /* 0x000fe40008011411 */
[----:B------:R-:W-:-:S02]  /*a580*/  ULDC.64 UR6, c[0x0][0x3a0] ;  /* 0x0000e80000067ab9 */ /* 0x000fc40000000a00 */
[----:B------:R-:W-:Y:S02]  /*a590*/  UIMAD UR8, UR4, UR6, URZ ;  /* 0x00000006040872a4 */ /* 0x000fe4000f8e023f */
[----:B------:R-:W-:Y:S02]  /*a5a0*/  UIMAD.WIDE.U32 UR4, UR17, UR6, URZ ;  /* 0x00000006110472a5 */ /* 0x000fe4000f8e003f */
[----:B------:R-:W-:Y:S02]  /*a5b0*/  UIMAD UR7, UR17, UR7, UR8 ;  /* 0x00000007110772a4 */ /* 0x000fe4000f8e0208 */
[----:B------:R-:W-:Y:S02]  /*a5c0*/  USHF.R.S32.HI UR10, URZ, 0x1f, UR35 ;  /* 0x0000001f3f0a7899 */ /* 0x000fe40008011423 */
[----:B------:R-:W-:Y:S02]  /*a5d0*/  UIADD3 UR5, UR5, UR7, URZ ;  /* 0x0000000705057290 */ /* 0x000fe4000fffe03f */
[----:B------:R-:W-:-:S02]  /*a5e0*/  ULDC.64 UR8, c[0x0][0x388] ;  /* 0x0000e20000087ab9 */ /* 0x000fc40000000a00 */
[----:B------:R-:W-:Y:S02]  /*a5f0*/  UIMAD UR6, UR10, UR8, URZ ;  /* 0x000000080a0672a4 */ /* 0x000fe4000f8e023f */
[----:B------:R-:W-:Y:S02]  /*a600*/  UIMAD.WIDE.U32 UR4, UR35, UR8, UR4 ;  /* 0x00000008230472a5 */ /* 0x000fe4000f8e0004 */
[----:B------:R-:W-:-:S04]  /*a610*/  UIMAD UR6, UR35, UR9, UR6 ;  /* 0x00000009230672a4 */ /* 0x000fc8000f8e0206 */
[----:B------:R-:W-:Y:S02]  /*a620*/  UIADD3 UR15, UR5, UR6, URZ ;  /* 0x00000006050f7290 */ /* 0x000fe4000fffe03f */
[----:B------:R-:W-:Y:S02]  /*a630*/  UMOV UR11, UR4 ;  /* 0x00000004000b7c82 */ /* 0x000fe40008000000 */
.L_x_255:
        /* <DEDUP_REMOVED lines=10> */
[----:B------:R-:W-:Y:S02]  /*a6e0*/  UIMAD UR7, UR17, UR7, UR8 ;  /* 0x00000007110772a4 */ /* 0x000fe4000f8e0208 */
[----:B------:R-:W-:-:S02]  /*a6f0*/  USHF.R.S32.HI UR10, URZ, 0x1f, UR35 ;  /* 0x0000001f3f0a7899 */ /* 0x000fc40008011423 */
[----:B------:R-:W-:Y:S02]  /*a700*/  UIADD3 UR5, UR5, UR7, URZ ;  /* 0x0000000705057290 */ /* 0x000fe4000fffe03f */
[----:B------:R-:W-:Y:S02]  /*a710*/  ULDC.64 UR8, c[0x0][0x390] ;  /* 0x0000e40000087ab9 */ /* 0x000fe40000000a00 */
[----:B------:R-:W-:Y:S02]  /*a720*/  UIMAD UR6, UR10, UR8, URZ ;  /* 0x000000080a0672a4 */ /* 0x000fe4000f8e023f */
[----:B------:R-:W-:Y:S02]  /*a730*/  UIMAD.WIDE.U32 UR4, UR35, UR8, UR4 ;  /* 0x00000008230472a5 */ /* 0x000fe4000f8e0004 */
[----:B------:R-:W-:-:S04]  /*a740*/  UIMAD UR6, UR35, UR9, UR6 ;  /* 0x00000009230672a4 */ /* 0x000fc8000f8e0206 */
[----:B------:R-:W-:Y:S02]  /*a750*/  UIADD3 UR10, UR5, UR6, URZ ;  /* 0x00000006050a7290 */ /* 0x000fe4000fffe03f */
[----:B------:R-:W-:Y:S02]  /*a760*/  UMOV UR9, UR4 ;  /* 0x0000000400097c82 */ /* 0x000fe40008000000 */
.L_x_256:
[----:B------:R-:W-:Y:S01]  /*a770*/  BAR.SYNC.DEFER_BLOCKING 0x0 ;  /* 0x0000000000007b1d */ /* 0x000fe20000010000 */
[----:B------:R-:W-:Y:S01]  /*a780*/  USHF.L.U32 UR5, UR16, 0x7, URZ ;  /* 0x0000000710057899 */ /* 0x000fe2000800063f */
[--C-:B-1----:R-:W-:Y:S01]  /*a790*/  SHF.R.S32.HI R7, RZ, 0x1f, R198.reuse ;  /* 0x0000001fff077819 */ /* 0x102fe200000114c6 */
[----:B------:R-:W-:Y:S01]  /*a7a0*/  IMAD.MOV.U32 R6, RZ, RZ, R198 ;  /* 0x000000ffff067224 */ /* 0x000fe200078e00c6 */
[----:B------:R-:W-:Y:S01]  /*a7b0*/  ISETP.GE.AND P1, PT, R198, c[0x0][0x220], PT ;  /* 0x00008800c6007a0c */ /* 0x000fe20003f26270 */
[----:B------:R-:W-:Y:S01]  /*a7c0*/  USHF.R.S32.HI UR8, URZ, 0x1f, UR5 ;  /* 0x0000001f3f087899 */ /* 0x000fe20008011405 */
[----:B------:R-:W1:Y:S01]  /*a7d0*/  S2R R8, SR_TID.X ;  /* 0x0000000000087919 */ /* 0x000e620000002100 */
[----:B------:R-:W-:Y:S01]  /*a7e0*/  ULDC.64 UR6, c[0x0][0x3a0] ;  /* 0x0000e80000067ab9 */ /* 0x000fe20000000a00 */
[----:B------:R-:W-:Y:S01]  /*a7f0*/  IMAD.U32 R13, RZ, RZ, UR5 ;  /* 0x00000005ff0d7e24 */ /* 0x000fe2000f8e00ff */
[----:B------:R-:W-:Y:S01]  /*a800*/  UIMAD UR4, UR8, UR6, URZ ;  /* 0x00000006080472a4 */ /* 0x000fe2000f8e023f */
[----:B------:R-:W-:Y:S01]  /*a810*/  BSSY B0, `(.L_x_257) ;  /* 0x0000025000007945 */ /* 0x000fe20003800000 */
[----:B------:R-:W-:Y:S01]  /*a820*/  USHF.R.S32.HI UR17, URZ, 0x1f, UR40 ;  /* 0x0000001f3f117899 */ /* 0x000fe20008011428 */
[----:B------:R-:W-:Y:S01]  /*a830*/  IMAD.WIDE.U32 R4, R13, c[0x0][0x3a0], R6 ;  /* 0x0000e8000d047a25 */ /* 0x000fe200078e0006 */
[----:B------:R-:W-:-:S03]  /*a840*/  UIMAD UR4, UR5, UR7, UR4 ;  /* 0x00000007050472a4 */ /* 0x000fc6000f8e0204 */
[----:B------:R-:W-:Y:S01]  /*a850*/  ULDC.64 UR6, c[0x0][0x3b8] ;  /* 0x0000ee0000067ab9 */ /* 0x000fe20000000a00 */
[----:B------:R-:W-:Y:S01]  /*a860*/  IADD3 R4, P0, R4, UR11, RZ ;  /* 0x0000000b04047c10 */ /* 0x000fe2000ff1e0ff */
[----:B------:R-:W-:Y:S01]  /*a870*/  UIMAD UR6, UR17, UR6, URZ ;  /* 0x00000006110672a4 */ /* 0x000fe2000f8e023f */
[----:B------:R-:W-:Y:S01]  /*a880*/  IMAD.U32 R2, RZ, RZ, UR4 ;  /* 0x00000004ff027e24 */ /* 0x000fe2000f8e00ff */
[----:B------:R-:W-:Y:S02]  /*a890*/  UIMAD UR4, UR16, -0x80, UR14 ;  /* 0xffffff80100478a4 */ /* 0x000fe4000f8e020e */
[----:B------:R-:W-:Y:S01]  /*a8a0*/  UIMAD UR6, UR40, UR7, UR6 ;  /* 0x00000007280672a4 */ /* 0x000fe2000f8e0206 */
[----:B------:R2:W3:Y:S01]  /*a8b0*/  LDS.128 R16, [R146+0xd000] ;  /* 0x00d0000092107984 */ /* 0x0004e20000000c00 */
[----:B------:R-:W-:Y:S01]  /*a8c0*/  IADD3.X R5, R5, UR15, R2, P0, !PT ;  /* 0x0000000f05057c10 */ /* 0x000fe200087fe402 */
[----:B------:R-:W-:Y:S02]  /*a8d0*/  IMAD.U32 R2, RZ, RZ, UR40 ;  /* 0x00000028ff027e24 */ /* 0x000fe4000f8e00ff */
[----:B------:R2:W4:Y:S01]  /*a8e0*/  LDS.128 R20, [R146+0xe000] ;  /* 0x00e0000092147984 */ /* 0x0005220000000c00 */
[----:B-1----:R-:W-:Y:S01]  /*a8f0*/  SHF.R.S32.HI R0, RZ, 0x1f, R8 ;  /* 0x0000001fff007819 */ /* 0x002fe20000011408 */
[----:B------:R-:W-:-:S02]  /*a900*/  IMAD.WIDE.U32 R4, R2, c[0x0][0x3b8], R4 ;  /* 0x0000ee0002047a25 */ /* 0x000fc400078e0004 */
[----:B------:R2:W1:Y:S01]  /*a910*/  LDS.128 R24, [R146+0xf000] ;  /* 0x00f0000092187984 */ /* 0x0004620000000c00 */
[----:B------:R-:W-:-:S03]  /*a920*/  LEA.HI R0, R0, R8, RZ, 0x3 ;  /* 0x0000000800007211 */ /* 0x000fc600078f18ff */
[----:B------:R2:W1:Y:S01]  /*a930*/  LDS.128 R28, [R146+0x10000] ;  /* 0x01000000921c7984 */ /* 0x0004620000000c00 */
[----:B------:R-:W-:Y:S02]  /*a940*/  IADD3 R12, R5, UR6, RZ ;  /* 0x00000006050c7c10 */ /* 0x000fe4000fffe0ff */
[----:B------:R-:W-:Y:S01]  /*a950*/  SHF.R.S32.HI R0, RZ, 0x3, R0 ;  /* 0x00000003ff007819 */ /* 0x000fe20000011400 */
[----:B------:R2:W1:Y:S03]  /*a960*/  LDS.128 R32, [R146+0x11000] ;  /* 0x0110000092207984 */ /* 0x0004660000000c00 */
[----:B------:R-:W-:Y:S01]  /*a970*/  ISETP.GE.OR P4, PT, R0, UR4, P1 ;  /* 0x0000000400007c0c */ /* 0x000fe20008f86670 */
[----:B------:R2:W1:Y:S01]  /*a980*/  LDS.128 R36, [R146+0x12000] ;  /* 0x0120000092247984 */ /* 0x0004620000000c00 */
[----:B------:R-:W-:-:S03]  /*a990*/  SHF.R.S32.HI R14, RZ, 0x1f, R0 ;  /* 0x0000001fff0e7819 */ /* 0x000fc60000011400 */
[----:B------:R2:W1:Y:S08]  /*a9a0*/  LDS.128 R40, [R146+0x13000] ;  /* 0x0130000092287984 */ /* 0x0004700000000c00 */
[----:B------:R-:W-:Y:S05]  /*a9b0*/  @P4 BRA `(.L_x_258) ;  /* 0x000000a000004947 */ /* 0x000fea0003800000 */
[----:B--2---:R-:W2:Y:S01]  /*a9c0*/  LDS.128 R144, [R146+0xc000] ;  /* 0x00c0000092907984 */ /* 0x004ea20000000c00 */
        /* <DEDUP_REMOVED lines=9> */
.L_x_258:
[----:B------:R-:W-:Y:S05]  /*aa60*/  BSYNC B0 ;  /* 0x0000000000007941 */ /* 0x000fea0003800000 */
.L_x_257:
[----:B------:R-:W-:Y:S01]  /*aa70*/  IADD3 R2, R0, 0x20, RZ ;  /* 0x0000002000027810 */ /* 0x000fe20007ffe0ff */
[----:B------:R-:W-:Y:S03]  /*aa80*/  BSSY B0, `(.L_x_259) ;  /* 0x000000e000007945 */ /* 0x000fe60003800000 */
[----:B------:R-:W-:-:S13]  /*aa90*/  ISETP.GE.OR P3, PT, R2, UR4, P1 ;  /* 0x0000000402007c0c */ /* 0x000fda0008f66670 */
        /* <DEDUP_REMOVED lines=12> */
.L_x_260:
[----:B------:R-:W-:Y:S05]  /*ab60*/  BSYNC B0 ;  /* 0x0000000000007941 */ /* 0x000fea0003800000 */
.L_x_259:
        /* <DEDUP_REMOVED lines=15> */
.L_x_262:
[----:B------:R-:W-:Y:S05]  /*ac60*/  BSYNC B0 ;  /* 0x0000000000007941 */ /* 0x000fea0003800000 */
.L_x_261:
[----:B------:R-:W-:Y:S01]  /*ac70*/  IADD3 R2, R0, 0x60, RZ ;  /* 0x0000006000027810 */ /* 0x000fe20007ffe0ff */
[----:B------:R-:W-:Y:S03]  /*ac80*/  BSSY B0, `(.L_x_263) ;  /* 0x000000d000007945 */ /* 0x000fe60003800000 */
[----:B------:R-:W-:-:S13]  /*ac90*/  ISETP.GE.OR P1, PT, R2, UR4, P1 ;  /* 0x0000000402007c0c */ /* 0x000fda0008f26670 */
        /* <DEDUP_REMOVED lines=11> */
.L_x_264:
[----:B------:R-:W-:Y:S05]  /*ad50*/  BSYNC B0 ;  /* 0x0000000000007941 */ /* 0x000fea0003800000 */
.L_x_263:
[----:B------:R-:W-:Y:S01]  /*ad60*/  ULDC.64 UR6, c[0x0][0x3a8] ;  /* 0x0000ea0000067ab9 */ /* 0x000fe20000000a00 */
[----:B------:R-:W-:Y:S01]  /*ad70*/  IMAD.WIDE.U32 R6, R13, c[0x0][0x3a8], R6 ;  /* 0x0000ea000d067a25 */ /* 0x000fe200078e0006 */
[----:B------:R-:W-:Y:S01]  /*ad80*/  UIMAD UR4, UR8, UR6, URZ ;  /* 0x00000006080472a4 */ /* 0x000fe2000f8e023f */
[----:B------:R-:W-:Y:S01]  /*ad90*/  BSSY B0, `(.L_x_265) ;  /* 0x0000016000007945 */ /* 0x000fe20003800000 */
[----:B------:R-:W-:Y:S02]  /*ada0*/  USHF.R.S32.HI UR11, URZ, 0x1f, UR40 ;  /* 0x0000001f3f0b7899 */ /* 0x000fe40008011428 */
[----:B------:R-:W-:Y:S01]  /*adb0*/  UIMAD UR5, UR5, UR7, UR4 ;  /* 0x00000007050572a4 */ /* 0x000fe2000f8e0204 */
[----:B-1----:R-:W-:-:S05]  /*adc0*/  IADD3 R4, P0, R6, UR9, RZ ;  /* 0x0000000906047c10 */ /* 0x002fca000ff1e0ff */
[----:B------:R-:W-:Y:S01]  /*add0*/  IMAD.U32 R2, RZ, RZ, UR5 ;  /* 0x00000005ff027e24 */ /* 0x000fe2000f8e00ff */
[----:B------:R-:W-:Y:S02]  /*ade0*/  ULDC.64 UR4, c[0x0][0x3c0] ;  /* 0x0000f00000047ab9 */ /* 0x000fe40000000a00 */
[----:B------:R-:W-:Y:S02]  /*adf0*/  UIMAD UR4, UR11, UR4, URZ ;  /* 0x000000040b0472a4 */ /* 0x000fe4000f8e023f */
[----:B------:R-:W-:Y:S02]  /*ae00*/  IADD3.X R5, R7, UR10, R2, P0, !PT ;  /* 0x0000000a07057c10 */ /* 0x000fe400087fe402 */
[----:B------:R-:W-:Y:S01]  /*ae10*/  MOV R2, UR40 ;  /* 0x0000002800027c02 */ /* 0x000fe20008000f00 */
[----:B------:R-:W-:-:S04]  /*ae20*/  UIMAD UR4, UR40, UR5, UR4 ;  /* 0x00000005280472a4 */ /* 0x000fc8000f8e0204 */
[----:B------:R-:W-:-:S05]  /*ae30*/  IMAD.WIDE.U32 R4, R2, c[0x0][0x3c0], R4 ;  /* 0x0000f00002047a25 */ /* 0x000fca00078e0004 */
[----:B--2---:R-:W-:Y:S01]  /*ae40*/  IADD3 R10, R5, UR4, RZ ;  /* 0x00000004050a7c10 */ /* 0x004fe2000fffe0ff */
        /* <DEDUP_REMOVED lines=10> */
.L_x_266:
[----:B------:R-:W-:Y:S05]  /*aef0*/  BSYNC B0 ;  /* 0x0000000000007941 */ /* 0x000fea0003800000 */
.L_x_265:
        /* <DEDUP_REMOVED lines=12> */
[----:B------:R1:W-:Y:S02]  /*afc0*/  STG.E.128 [R8.64], R32 ;  /* 0x0000002008007986 */ /* 0x0003e4000c101d0c */
.L_x_268:
[----:B------:R-:W-:Y:S05]  /*afd0*/  BSYNC B0 ;  /* 0x0000000000007941 */ /* 0x000fea0003800000 */
.L_x_267:
        /* <DEDUP_REMOVED lines=13> */
.L_x_270:
[----:B------:R-:W-:Y:S05]  /*b0b0*/  BSYNC B0 ;  /* 0x0000000000007941 */ /* 0x000fea0003800000 */
.L_x_269:
        /* <DEDUP_REMOVED lines=11> */
.L_x_219:
[----:B------:R-:W-:Y:S05]  /*b170*/  BSYNC B1 ;  /* 0x0000000000017941 */ /* 0x000fea0003800000 */
.L_x_197:
[----:B------:R-:W-:Y:S02]  /*b180*/  ULDC UR5, c[0x0][0x218] ;  /* 0x0000860000057ab9 */ /* 0x000fe40000000800 */
[----:B------:R-:W-:-:S04]  /*b190*/  UIADD3 UR5, UR5, 0x7f, URZ ;  /* 0x0000007f05057890 */ /* 0x000fc8000fffe03f */
[----:B------:R-:W-:-:S04]  /*b1a0*/  USHF.R.S32.HI UR4, URZ, 0x1f, UR5 ;  /* 0x0000001f3f047899 */ /* 0x000fc80008011405 */
[----:B------:R-:W-:-:S03]  /*b1b0*/  ULEA.HI UR4, UR4, UR5, URZ, 0x7 ;  /* 0x0000000504047291 */ /* 0x000fc6000f8f383f */
[----:B------:R-:W-:Y:S02]  /*b1c0*/  ULDC UR5, c[0x0][0xc] ;  /* 0x0000030000057ab9 */ /* 0x000fe40000000800 */
[----:B------:R-:W-:Y:S02]  /*b1d0*/  UIADD3 UR16, UR16, UR5, URZ ;  /* 0x0000000510107290 */ /* 0x000fe4000fffe03f */
[----:B------:R-:W-:-:S04]  /*b1e0*/  USHF.R.S32.HI UR4, URZ, 0x7, UR4 ;  /* 0x000000073f047899 */ /* 0x000fc80008011404 */
[----:B------:R-:W-:-:S06]  /*b1f0*/  UISETP.GE.AND UP0, UPT, UR16, UR4, UPT ;  /* 0x000000041000728c */ /* 0x000fcc000bf06270 */
[----:B------:R-:W-:-:S13]  /*b200*/  PLOP3.LUT P0, PT, PT, PT, UP0, 0x80, 0x0 ;  /* 0x000000000000781c */ /* 0x000fda0003f0f008 */
[----:B------:R-:W-:Y:S01]  /*b210*/  @P0 CALL.REL.NOINC `(.L_x_271) ;  /* 0x0000001000000944 */ /* 0x000fe20003c00000 */
[----:B------:R-:W-:Y:S05]  /*b220*/  BRA `(.L_x_272) ;  /* 0xffff5b3000007947 */ /* 0x000fea000383ffff */
.L_x_271:
[----:B------:R-:W-:Y:S05]  /*b230*/  EXIT ;  /* 0x000000000000794d */ /* 0x000fea0003800000 */
.L_x_273:
        /* <DEDUP_REMOVED lines=12> */
.L_x_1255:


//--------------------- .text._ZN5flash44flash_bwd_dq_dk_dv_loop_seqk_parallel_kernelI23Flash_bwd_kernel_traitsILi64ELi128ELi128ELi8ELi4ELi4ELi4ELb0ELb0EN7cutlass6half_tE19Flash_kernel_traitsILi64ELi128ELi128ELi8ES3_EELb0ELb1ELb0ELb0ELb1ELb1ELb0EEEvNS_16Flash_bwd_paramsE --------------------------
	.section	.text._ZN5flash44flash_bwd_dq_dk_dv_loop_seqk_parallel_kernelI23Flash_bwd_kernel_traitsILi64ELi128ELi128ELi8ELi4ELi4ELi4ELb0ELb0EN7cutlass6half_tE19Flash_kernel_traitsILi64ELi128ELi128ELi8ES3_EELb0ELb1ELb0ELb0ELb1ELb1ELb0EEEvNS_16Flash_bwd_paramsE,"ax",@progbits
	.sectioninfo	@"SHI_REGISTERS=255"
	.align	128
        .global         _ZN5flash44flash_bwd_dq_dk_dv_loop_seqk_parallel_kernelI23Flash_bwd_kernel_traitsILi64ELi128ELi128ELi8ELi4ELi4ELi4ELb0ELb0EN7cutlass6half_tE19Flash_kernel_traitsILi64ELi128ELi128ELi8ES3_EELb0ELb1ELb0ELb0ELb1ELb1ELb0EEEvNS_16Flash_bwd_paramsE
        .type           _ZN5flash44flash_bwd_dq_dk_dv_loop_seqk_parallel_kernelI23Flash_bwd_kernel_traitsILi64ELi128ELi128ELi8ELi4ELi4ELi4ELb0ELb0EN7cutlass6half_tE19Flash_kernel_traitsILi64ELi128ELi128ELi8ES3_EELb0ELb1ELb0ELb0ELb1ELb1ELb0EEEvNS_16Flash_bwd_paramsE,@function
        .size           _ZN5flash44flash_bwd_dq_dk_dv_loop_seqk_parallel_kernelI23Flash_bwd_kernel_traitsILi64ELi128ELi128ELi8ELi4ELi4ELi4ELb0ELb0EN7cutlass6half_tE19Flash_kernel_traitsILi64ELi128ELi128ELi8ES3_EELb0ELb1ELb0ELb0ELb1ELb1ELb0EEEvNS_16Flash_bwd_paramsE,(.L_x_1256 - _ZN5flash44flash_bwd_dq_dk_dv_loop_seqk_parallel_kernelI23Flash_bwd_kernel_traitsILi64ELi128ELi128ELi8ELi4ELi4ELi4ELb0ELb0EN7cutlass6half_tE19Flash_kernel_traitsILi64ELi128ELi128ELi8ES3_EELb0ELb1ELb0ELb0ELb1ELb1ELb0EEEvNS_16Flash_bwd_paramsE)
        .other          _ZN5flash44flash_bwd_dq_dk_dv_loop_seqk_parallel_kernelI23Flash_bwd_kernel_traitsILi64ELi128ELi128ELi8ELi4ELi4ELi4ELb0ELb0EN7cutlass6half_tE19Flash_kernel_traitsILi64ELi128ELi128ELi8ES3_EELb0ELb1ELb0ELb0ELb1ELb1ELb0EEEvNS_16Flash_bwd_paramsE,@"STO_CUDA_ENTRY STV_DEFAULT"
_ZN5flash44flash_bwd_dq_dk_dv_loop_seqk_parallel_kernelI23Flash_bwd_kernel_traitsILi64ELi128ELi128ELi8ELi4ELi4ELi4ELb0ELb0EN7cutlass6half_tE19Flash_kernel_traitsILi64ELi128ELi128ELi8ES3_EELb0ELb1ELb0ELb0ELb1ELb1ELb0EEEvNS_16Flash_bwd_paramsE:
.text._ZN5flash44flash_bwd_dq_dk_dv_loop_seqk_parallel_kernelI23Flash_bwd_kernel_traitsILi64ELi128ELi128ELi8ELi4ELi4ELi4ELb0ELb0EN7cutlass6half_tE19Flash_kernel_traitsILi64ELi128ELi128ELi8ES3_EELb0ELb1ELb0ELb0ELb1ELb1ELb0EEEvNS_16Flash_bwd_paramsE:
        /* <DEDUP_REMOVED lines=12> */
[----:B------:R-:W-:Y:S01]  /*00c0*/  IMAD.MOV.U32 R192, RZ, RZ, 0x20 ;  /* 0x00000020ffc07424 */ /* 0x000fe200078e00ff */
[----:B------:R-:W-:Y:S01]  /*00d0*/  ULDC UR34, c[0x0][0x22c] ;  /* 0x00008b0000227ab9 */ /* 0x000fe20000000800 */
[----:B------:R-:W-:Y:S01]  /*00e0*/  IMAD.MOV.U32 R190, RZ, RZ, -0x10 ;  /* 0xfffffff0ffbe7424 */ /* 0x000fe200078e00ff */
[----:B------:R-:W-:Y:S02]  /*00f0*/  ULDC UR23, c[0x0][0x1c0] ;  /* 0x0000700000177ab9 */ /* 0x000fe40000000800 */
[----:B------:R-:W-:Y:S02]  /*0100*/  UIMAD UR26, UR34, UR23, URZ ;  /* 0x00000017221a72a4 */ /* 0x000fe4000f8e023f */
[----:B------:R-:W-:Y:S02]  /*0110*/  UMOV UR4, 0x80 ;  /* 0x0000008000047882 */ /* 0x000fe40000000000 */
[----:B------:R-:W-:-:S02]  /*0120*/  ULDC UR5, c[0x0][0x210] ;  /* 0x0000840000057ab9 */ /* 0x000fc40000000800 */
[----:B------:R-:W-:Y:S02]  /*0130*/  ULDC UR28, c[0x0][0x234] ;  /* 0x00008d00001c7ab9 */ /* 0x000fe40000000800 */
[----:B------:R-:W-:Y:S02]  /*0140*/  ULDC UR27, c[0x0][0x224] ;  /* 0x00008900001b7ab9 */ /* 0x000fe40000000800 */
[----:B------:R-:W-:Y:S02]  /*0150*/  UIMAD UR28, UR4, UR5, UR28 ;  /* 0x00000005041c72a4 */ /* 0x000fe4000f8e021c */
[----:B------:R-:W-:Y:S02]  /*0160*/  UIADD3 UR27, UR4, UR27, URZ ;  /* 0x0000001b041b7290 */ /* 0x000fe4000fffe03f */
[----:B------:R-:W-:Y:S02]  /*0170*/  USHF.R.S32.HI UR4, URZ, 0x1f, UR34 ;  /* 0x0000001f3f047899 */ /* 0x000fe40008011422 */
[----:B------:R-:W-:Y:S01]  /*0180*/  USHF.L.U32 UR25, UR26, 0x7, URZ ;  /* 0x000000071a197899 */ /* 0x000fe2000800063f */
[----:B-1----:R-:W-:Y:S01]  /*0190*/  SHF.R.S32.HI R11, RZ, 0x1f, R13 ;  /* 0x0000001fff0b7819 */ /* 0x002fe2000001140d */
[----:B------:R-:W-:-:S02]  /*01a0*/  UIMAD.WIDE.U32 UR34, UR34, UR23, URZ ;  /* 0x00000017222272a5 */ /* 0x000fc4000f8e003f */
[----:B------:R-:W-:Y:S01]  /*01b0*/  ULDC.64 UR36, c[0x0][0x118] ;  /* 0x0000460000247ab9 */ /* 0x000fe20000000a00 */
[CC--:B------:R-:W-:Y:S01]  /*01c0*/  LEA.HI R3, R11.reuse, R13.reuse, RZ, 0x4 ;  /* 0x0000000d0b037211 */ /* 0x0c0fe200078f20ff */
[----:B------:R-:W-:Y:S01]  /*01d0*/  ULDC UR18, c[0x0][0x1c0] ;  /* 0x0000700000127ab9 */ /* 0x000fe20000000800 */
[-C--:B------:R-:W-:Y:S01]  /*01e0*/  LEA.HI R5, R11, R13.reuse, RZ, 0x5 ;  /* 0x0000000d0b057211 */ /* 0x080fe200078f28ff */
[----:B------:R-:W-:Y:S01]  /*01f0*/  ULDC UR17, c[0x0][0x224] ;  /* 0x0000890000117ab9 */ /* 0x000fe20000000800 */
[----:B------:R-:W-:Y:S01]  /*0200*/  SHF.R.S32.HI R4, RZ, 0x4, R3 ;  /* 0x00000004ff047819 */ /* 0x000fe20000011403 */
[----:B------:R-:W-:Y:S01]  /*0210*/  UMOV UR20, 0x4 ;  /* 0x0000000400147882 */ /* 0x000fe20000000000 */
[--C-:B------:R-:W-:Y:S01]  /*0220*/  SHF.R.S32.HI R6, RZ, 0x5, R5.reuse ;  /* 0x00000005ff067819 */ /* 0x100fe20000011405 */
[----:B------:R-:W-:Y:S01]  /*0230*/  ULDC.64 UR32, c[0x0][0x200] ;  /* 0x0000800000207ab9 */ /* 0x000fe20000000a00 */
[----:B------:R-:W-:Y:S01]  /*0240*/  SHF.R.S32.HI R0, RZ, 0x1f, R5 ;  /* 0x0000001fff007819 */ /* 0x000fe20000011405 */
[----:B------:R-:W-:Y:S01]  /*0250*/  ULDC.64 UR30, c[0x0][0x3c8] ;  /* 0x0000f200001e7ab9 */ /* 0x000fe20000000a00 */
[----:B------:R-:W-:Y:S01]  /*0260*/  LEA.HI R2, R3, R4, RZ, 0x1 ;  /* 0x0000000403027211 */ /* 0x000fe200078f08ff */
[----:B------:R-:W-:Y:S01]  /*0270*/  ULDC UR16, c[0x0][0x224] ;  /* 0x0000890000107ab9 */ /* 0x000fe20000000800 */
[----:B------:R-:W-:Y:S01]  /*0280*/  LEA.HI R0, R0, R6, RZ, 0x2 ;  /* 0x0000000600007211 */ /* 0x000fe200078f10ff */
[----:B------:R-:W-:Y:S01]  /*0290*/  ULDC UR15, c[0x0][0x22c] ;  /* 0x00008b00000f7ab9 */ /* 0x000fe20000000800 */
[----:B------:R-:W-:Y:S01]  /*02a0*/  LOP3.LUT R2, R2, 0xfffffffe, RZ, 0xc0, !PT ;  /* 0xfffffffe02027812 */ /* 0x000fe200078ec0ff */
[----:B------:R-:W-:Y:S01]  /*02b0*/  ULDC UR14, c[0x0][0x214] ;  /* 0x00008500000e7ab9 */ /* 0x000fe20000000800 */
[----:B------:R-:W-:Y:S01]  /*02c0*/  LOP3.LUT R0, R0, 0xfffffffc, RZ, 0xc0, !PT ;  /* 0xfffffffc00007812 */ /* 0x000fe200078ec0ff */
[----:B------:R-:W-:Y:S01]  /*02d0*/  ULDC UR13, c[0x0][0x2e8] ;  /* 0x0000ba00000d7ab9 */ /* 0x000fe20000000800 */
[CC--:B------:R-:W-:Y:S01]  /*02e0*/  LEA.HI R14, R11.reuse, R13.reuse, RZ, 0x2 ;  /* 0x0000000d0b0e7211 */ /* 0x0c0fe200078f10ff */
[----:B------:R-:W-:Y:S01]  /*02f0*/  IMAD.IADD R185, R4, 0x1, -R2 ;  /* 0x0000000104b97824 */ /* 0x000fe200078e0a02 */
[----:B------:R-:W-:Y:S01]  /*0300*/  LEA.HI R15, R11, R13, RZ, 0x3 ;  /* 0x0000000d0b0f7211 */ /* 0x000fe200078f18ff */
[----:B------:R-:W-:Y:S01]  /*0310*/  IMAD.IADD R10, R6, 0x1, -R0 ;  /* 0x00000001060a7824 */ /* 0x000fe200078e0a00 */
[----:B------:R-:W-:Y:S01]  /*0320*/  LOP3.LUT R2, R3, 0xfffffff0, RZ, 0xc0, !PT ;  /* 0xfffffff003027812 */ /* 0x000fe200078ec0ff */
[----:B------:R-:W-:Y:S01]  /*0330*/  UMOV UR22, 0x6 ;  /* 0x0000000600167882 */ /* 0x000fe20000000000 */
[----:B------:R-:W-:Y:S01]  /*0340*/  LOP3.LUT R3, R5, 0xffffffe0, RZ, 0xc0, !PT ;  /* 0xffffffe005037812 */ /* 0x000fe200078ec0ff */
[----:B------:R-:W-:Y:S01]  /*0350*/  ULDC UR12, c[0x0][0x214] ;  /* 0x00008500000c7ab9 */ /* 0x000fe20000000800 */
[----:B------:R-:W-:Y:S01]  /*0360*/  SHF.R.S32.HI R7, RZ, 0x2, R14 ;  /* 0x00000002ff077819 */ /* 0x000fe2000001140e */
[C---:B------:R-:W-:Y:S01]  /*0370*/  IMAD.IADD R2, R13.reuse, 0x1, -R2 ;  /* 0x000000010d027824 */ /* 0x040fe200078e0a02 */
[----:B------:R-:W-:Y:S01]  /*0380*/  SHF.R.S32.HI R5, RZ, 0x1f, R14 ;  /* 0x0000001fff057819 */ /* 0x000fe2000001140e */
[----:B------:R-:W-:Y:S01]  /*0390*/  IMAD.IADD R3, R13, 0x1, -R3 ;  /* 0x000000010d037824 */ /* 0x000fe200078e0a03 */
[----:B------:R-:W-:Y:S01]  /*03a0*/  LOP3.LUT R0, R15, 0xfffffff8, RZ, 0xc0, !PT ;  /* 0xfffffff80f007812 */ /* 0x000fe200078ec0ff */
[----:B------:R-:W-:Y:S01]  /*03b0*/  UMOV UR21, 0xffffc000 ;  /* 0xffffc00000157882 */ /* 0x000fe20000000000 */
[----:B------:R-:W-:Y:S01]  /*03c0*/  SHF.R.S32.HI R4, RZ, 0x3, R15 ;  /* 0x00000003ff047819 */ /* 0x000fe2000001140f */
[----:B------:R-:W-:Y:S01]  /*03d0*/  UIMAD UR23, UR4, UR23, URZ ;  /* 0x00000017041772a4 */ /* 0x000fe2000f8e023f */
[----:B------:R-:W-:Y:S01]  /*03e0*/  LEA.HI R5, R5, R7, RZ, 0x3 ;  /* 0x0000000705057211 */ /* 0x000fe200078f18ff */
[----:B------:R-:W-:Y:S01]  /*03f0*/  IMAD.IADD R0, R13, 0x1, -R0 ;  /* 0x000000010d007824 */ /* 0x000fe200078e0a00 */
[----:B------:R-:W-:Y:S01]  /*0400*/  SHF.R.S32.HI R9, RZ, 0x1f, R2 ;  /* 0x0000001fff097819 */ /* 0x000fe20000011402 */
[----:B------:R-:W-:Y:S01]  /*0410*/  IMAD.SHL.U32 R4, R4, 0x40, RZ ;  /* 0x0000004004047824 */ /* 0x000fe200078e00ff */
[----:B------:R-:W-:Y:S01]  /*0420*/  LOP3.LUT R5, R5, 0xfffffff8, RZ, 0xc0, !PT ;  /* 0xfffffff805057812 */ /* 0x000fe200078ec0ff */
[----:B------:R-:W-:Y:S01]  /*0430*/  IMAD.SHL.U32 R6, R0, 0x8, RZ ;  /* 0x0000000800067824 */ /* 0x000fe200078e00ff */
[----:B------:R-:W-:Y:S01]  /*0440*/  SHF.R.S32.HI R8, RZ, 0x1f, R3 ;  /* 0x0000001fff087819 */ /* 0x000fe20000011403 */
[----:B------:R-:W-:Y:S01]  /*0450*/  USHF.R.S32.HI UR24, URZ, 0x1f, UR25 ;  /* 0x0000001f3f187899 */ /* 0x000fe20008011419 */
[----:B------:R-:W-:Y:S01]  /*0460*/  LOP3.LUT R4, R4, 0x1c0, RZ, 0xc0, !PT ;  /* 0x000001c004047812 */ /* 0x000fe200078ec0ff */
[----:B------:R-:W-:Y:S01]  /*0470*/  IMAD.IADD R7, R7, 0x1, -R5 ;  /* 0x0000000107077824 */ /* 0x000fe200078e0a05 */
[----:B------:R-:W-:Y:S01]  /*0480*/  LEA.HI R9, R9, R2, RZ, 0x3 ;  /* 0x0000000209097211 */ /* 0x000fe200078f18ff */
[----:B------:R-:W-:Y:S01]  /*0490*/  UMOV UR19, 0x6 ;  /* 0x0000000600137882 */ /* 0x000fe20000000000 */
[----:B------:R-:W-:-:S02]  /*04a0*/  LEA.HI R5, R11, R13, RZ, 0x6 ;  /* 0x0000000d0b057211 */ /* 0x000fc400078f30ff */
[----:B------:R-:W-:Y:S02]  /*04b0*/  LOP3.LUT R6, R4, 0x38, R6, 0xf8, !PT ;  /* 0x0000003804067812 */ /* 0x000fe400078ef806 */
[----:B------:R-:W-:Y:S01]  /*04c0*/  SHF.R.U32.HI R4, RZ, 0x3, R4 ;  /* 0x00000003ff047819 */ /* 0x000fe20000011604 */
[----:B------:R-:W-:Y:S01]  /*04d0*/  IMAD.SHL.U32 R5, R5, 0x8, RZ ;  /* 0x0000000805057824 */ /* 0x000fe200078e00ff */
[----:B------:R-:W-:Y:S02]  /*04e0*/  LEA.HI R8, R8, R3, RZ, 0x2 ;  /* 0x0000000308087211 */ /* 0x000fe400078f10ff */
[----:B------:R-:W-:Y:S02]  /*04f0*/  LOP3.LUT R3, R9, 0xfffffff8, RZ, 0xc0, !PT ;  /* 0xfffffff809037812 */ /* 0x000fe400078ec0ff */
[----:B------:R-:W-:Y:S02]  /*0500*/  LOP3.LUT R4, R6, R4, RZ, 0x3c, !PT ;  /* 0x0000000406047212 */ /* 0x000fe400078e3cff */
[----:B------:R-:W-:Y:S01]  /*0510*/  LOP3.LUT P4, RZ, R0, 0x2, RZ, 0xc0, !PT ;  /* 0x0000000200ff7812 */ /* 0x000fe2000788c0ff */
[----:B------:R-:W-:Y:S01]  /*0520*/  IMAD.IADD R12, R2, 0x1, -R3 ;  /* 0x00000001020c7824 */ /* 0x000fe200078e0a03 */
[----:B------:R-:W-:Y:S01]  /*0530*/  LOP3.LUT R2, R4, 0xfffffe00, R5, 0xf8, !PT ;  /* 0xfffffe0004027812 */ /* 0x000fe200078ef805 */
[----:B------:R-:W-:Y:S01]  /*0540*/  IMAD.SHL.U32 R5, R185, 0x200, RZ ;  /* 0x00000200b9057824 */ /* 0x000fe200078e00ff */
[C---:B------:R-:W-:Y:S01]  /*0550*/  LOP3.LUT P3, RZ, R0.reuse, 0x4, RZ, 0xc0, !PT ;  /* 0x0000000400ff7812 */ /* 0x040fe2000786c0ff */
[----:B------:R-:W-:Y:S01]  /*0560*/  IMAD.SHL.U32 R0, R0, 0x40, RZ ;  /* 0x0000004000007824 */ /* 0x000fe200078e00ff */
[----:B------:R-:W-:Y:S01]  /*0570*/  LEA.HI R6, R11, R13, RZ, 0x7 ;  /* 0x0000000d0b067211 */ /* 0x000fe200078f38ff */
[----:B------:R1:W-:Y:S01]  /*0580*/  STL [R1+0xc], R2 ;  /* 0x00000c0201007387 */ /* 0x0003e20000100800 */
[----:B------:R-:W-:-:S02]  /*0590*/  SEL R176, R192, 0xffffffe0, !P4 ;  /* 0xffffffe0c0b07807 */ /* 0x000fc40006000000 */
[----:B------:R-:W-:Y:S02]  /*05a0*/  LOP3.LUT R0, R0, 0x1c0, RZ, 0xc0, !PT ;  /* 0x000001c000007812 */ /* 0x000fe400078ec0ff */
[----:B------:R-:W-:Y:S02]  /*05b0*/  SHF.R.S32.HI R6, RZ, 0x7, R6 ;  /* 0x00000007ff067819 */ /* 0x000fe40000011406 */
[----:B------:R-:W-:Y:S02]  /*05c0*/  LOP3.LUT R174, R0, 0x8, R15, 0xf8, !PT ;  /* 0x0000000800ae7812 */ /* 0x000fe400078ef80f */
[----:B------:R-:W-:-:S04]  /*05d0*/  SHF.R.U32.HI R4, RZ, 0x3, R0 ;  /* 0x00000003ff047819 */ /* 0x000fc80000011600 */
[----:B------:R-:W-:Y:S02]  /*05e0*/  LOP3.LUT R174, R174, R4, RZ, 0x3c, !PT ;  /* 0x00000004aeae7212 */ /* 0x000fe400078e3cff */
[----:B-1----:R-:W-:-:S04]  /*05f0*/  LOP3.LUT R2, R7, 0x1, RZ, 0xc0, !PT ;  /* 0x0000000107027812 */ /* 0x002fc800078ec0ff */
[----:B------:R-:W-:Y:S01]  /*0600*/  ISETP.NE.U32.AND P0, PT, R2, 0x1, PT ;  /* 0x000000010200780c */ /* 0x000fe20003f05070 */
[----:B------:R-:W-:-:S03]  /*0610*/  IMAD.SHL.U32 R2, R10, 0x10, RZ ;  /* 0x000000100a027824 */ /* 0x000fc600078e00ff */
[----:B------:R-:W-:Y:S02]  /*0620*/  R2P PR, R7, 0x6 ;  /* 0x0000000607007804 */ /* 0x000fe40000000000 */
[----:B------:R-:W-:Y:S01]  /*0630*/  LOP3.LUT R3, R0, 0x30, R2, 0xf8, !PT ;  /* 0x0000003000037812 */ /* 0x000fe200078ef802 */
[----:B------:R-:W-:Y:S01]  /*0640*/  IMAD R0, R6, 0x1000, R5 ;  /* 0x0000100006007824 */ /* 0x000fe200078e0205 */
[----:B------:R-:W-:Y:S01]  /*0650*/  LEA.HI.SX32 R16, R8, R2, 0x1e ;  /* 0x0000000208107211 */ /* 0x000fe200078ff2ff */
[----:B------:R-:W-:Y:S01]  /*0660*/  IMAD.SHL.U32 R8, R13, 0x2, RZ ;  /* 0x000000020d087824 */ /* 0x000fe200078e00ff */
[----:B------:R-:W-:Y:S01]  /*0670*/  LOP3.LUT R3, R3, 0x8, R15, 0xf8, !PT ;  /* 0x0000000803037812 */ /* 0x000fe200078ef80f */
[----:B------:R-:W-:Y:S01]  /*0680*/  IMAD.IADD R174, R0, 0x1, R174 ;  /* 0x0000000100ae7824 */ /* 0x000fe200078e02ae */
[----:B------:R-:W-:Y:S01]  /*0690*/  LOP3.LUT R0, R14, 0x7ffffffc, RZ, 0xc0, !PT ;  /* 0x7ffffffc0e007812 */ /* 0x000fe200078ec0ff */
[----:B------:R-:W-:Y:S01]  /*06a0*/  IMAD.SHL.U32 R2, R6, 0x8, RZ ;  /* 0x0000000806027824 */ /* 0x000fe200078e00ff */
[----:B------:R-:W-:Y:S01]  /*06b0*/  LOP3.LUT R3, R5, R3, R4, 0xf6, !PT ;  /* 0x0000000305037212 */ /* 0x000fe200078ef604 */
[----:B------:R-:W-:Y:S01]  /*06c0*/  STL [R1+0x2c], R16 ;  /* 0x00002c1001007387 */ /* 0x000fe20000100800 */
[----:B------:R-:W-:Y:S01]  /*06d0*/  LOP3.LUT R8, R8, 0x6, RZ, 0xc0, !PT ;  /* 0x0000000608087812 */ /* 0x000fe200078ec0ff */
[----:B------:R-:W-:Y:S01]  /*06e0*/  IMAD.IADD R5, R13, 0x1, -R0 ;  /* 0x000000010d057824 */ /* 0x000fe200078e0a00 */
[----:B------:R-:W-:Y:S01]  /*06f0*/  LOP3.LUT R2, R2, 0x8, RZ, 0xc0, !PT ;  /* 0x0000000802027812 */ /* 0x000fe200078ec0ff */
[----:B------:R-:W-:Y:S01]  /*0700*/  IMAD.SHL.U32 R0, R7, 0x40, RZ ;  /* 0x0000004007007824 */ /* 0x000fe200078e00ff */
[----:B------:R-:W-:Y:S01]  /*0710*/  SEL R192, R192, 0xffffffe0, !P1 ;  /* 0xffffffe0c0c07807 */ /* 0x000fe20004800000 */
[----:B------:R-:W-:Y:S01]  /*0720*/  IMAD.SHL.U32 R5, R5, 0x2, RZ ;  /* 0x0000000205057824 */ /* 0x000fe200078e00ff */
[----:B------:R-:W-:Y:S01]  /*0730*/  SEL R190, R190, 0x10, !P0 ;  /* 0x00000010bebe7807 */ /* 0x000fe20004000000 */
[----:B------:R-:W-:Y:S01]  /*0740*/  IMAD.SHL.U32 R7, R185, 0x10, RZ ;  /* 0x00000010b9077824 */ /* 0x000fe200078e00ff */
[----:B------:R-:W-:Y:S01]  /*0750*/  LOP3.LUT R0, R0, 0x1c0, RZ, 0xc0, !PT ;  /* 0x000001c000007812 */ /* 0x000fe200078ec0ff */
[----:B------:R-:W-:-:S02]  /*0760*/  IMAD R11, R6, 0x40, R8 ;  /* 0x00000040060b7824 */ /* 0x000fc400078e0208 */
[----:B------:R-:W-:Y:S01]  /*0770*/  IMAD R8, R6, 0x2000, R5 ;  /* 0x0000200006087824 */ /* 0x000fe200078e0205 */
[----:B------:R-:W-:Y:S01]  /*0780*/  SHF.R.U32.HI R4, RZ, 0x3, R0 ;  /* 0x00000003ff047819 */ /* 0x000fe20000011600 */
[----:B------:R-:W-:Y:S01]  /*0790*/  IMAD.SHL.U32 R185, R185, 0x8, RZ ;  /* 0x00000008b9b97824 */ /* 0x000fe200078e00ff */
[----:B------:R-:W-:Y:S01]  /*07a0*/  LOP3.LUT R7, R2, 0x10, R7, 0xf8, !PT ;  /* 0x0000001002077812 */ /* 0x000fe200078ef807 */
[----:B------:R1:W-:Y:S01]  /*07b0*/  STL [R1+0x24], R11 ;  /* 0x0000240b01007387 */ /* 0x0003e20000100800 */
[-C--:B------:R-:W-:Y:S01]  /*07c0*/  LOP3.LUT R6, R4, R0.reuse, R2, 0x1e, !PT ;  /* 0x0000000004067212 */ /* 0x080fe200078e1e02 */
[----:B------:R-:W-:Y:S01]  /*07d0*/  IMAD R2, R10, 0x400, R8 ;  /* 0x000004000a027824 */ /* 0x000fe200078e0208 */
[----:B------:R-:W-:Y:S01]  /*07e0*/  LOP3.LUT R4, R4, R0, RZ, 0xfc, !PT ;  /* 0x0000000004047212 */ /* 0x000fe200078efcff */
[----:B------:R-:W-:Y:S01]  /*07f0*/  IMAD R0, R10, 0x400, R5 ;  /* 0x000004000a007824 */ /* 0x000fe200078e0205 */
[----:B------:R-:W-:Y:S01]  /*0800*/  IADD3 R5, R16, -0x80, RZ ;  /* 0xffffff8010057810 */ /* 0x000fe20007ffe0ff */
[----:B------:R-:W-:-:S02]  /*0810*/  IMAD.SHL.U32 R174, R174, 0x2, RZ ;  /* 0x00000002aeae7824 */ /* 0x000fc400078e00ff */
[----:B------:R-:W-:Y:S02]  /*0820*/  IMAD.IADD R188, R4, 0x1, R2 ;  /* 0x0000000104bc7824 */ /* 0x000fe400078e0202 */
[----:B------:R-:W-:Y:S02]  /*0830*/  IMAD.SHL.U32 R2, R12, 0x40, RZ ;  /* 0x000000400c027824 */ /* 0x000fe400078e00ff */
[----:B------:R-:W-:Y:S01]  /*0840*/  IMAD.IADD R8, R0, 0x1, R6 ;  /* 0x0000000100087824 */ /* 0x000fe200078e0206 */
[----:B------:R-:W-:Y:S01]  /*0850*/  SHF.R.S32.HI R6, RZ, 0x1f, R5 ;  /* 0x0000001fff067819 */ /* 0x000fe20000011405 */
[----:B------:R-:W-:Y:S01]  /*0860*/  IMAD.SHL.U32 R0, R9, 0x40, RZ ;  /* 0x0000004009007824 */ /* 0x000fe200078e00ff */
[----:B------:R-:W-:Y:S01]  /*0870*/  LOP3.LUT R2, R2, 0x1c0, RZ, 0xc0, !PT ;  /* 0x000001c002027812 */ /* 0x000fe200078ec0ff */
[----:B------:R-:W-:Y:S01]  /*0880*/  IMAD.SHL.U32 R188, R188, 0x2, RZ ;  /* 0x00000002bcbc7824 */ /* 0x000fe200078e00ff */
[----:B------:R-:W-:Y:S01]  /*0890*/  SHF.L.U64.HI R6, R5, 0x2, R6 ;  /* 0x0000000205067819 */ /* 0x000fe20000010206 */
[----:B------:R-:W-:Y:S01]  /*08a0*/  IMAD.IADD R177, R174, 0x1, R176 ;  /* 0x00000001aeb17824 */ /* 0x000fe200078e02b0 */
[----:B------:R-:W-:Y:S01]  /*08b0*/  SHF.R.U32.HI R4, RZ, 0x3, R2 ;  /* 0x00000003ff047819 */ /* 0x000fe20000011602 */
[----:B------:R-:W-:Y:S01]  /*08c0*/  IMAD.IADD R191, R188, 0x1, R190 ;  /* 0x00000001bcbf7824 */ /* 0x000fe200078e02be */
[----:B------:R-:W-:Y:S01]  /*08d0*/  LOP3.LUT R0, R0, 0xfffffe00, RZ, 0xc0, !PT ;  /* 0xfffffe0000007812 */ /* 0x000fe200078ec0ff */
[----:B------:R2:W-:Y:S01]  /*08e0*/  STL [R1+0x20], R6 ;  /* 0x0000200601007387 */ /* 0x0005e20000100800 */
[----:B------:R-:W-:Y:S01]  /*08f0*/  LOP3.LUT R185, R2, 0x8, R185, 0xf8, !PT ;  /* 0x0000000802b97812 */ /* 0x000fe200078ef8b9 */
[----:B------:R-:W-:Y:S01]  /*0900*/  IMAD.IADD R195, R188, 0x1, R192 ;  /* 0x00000001bcc37824 */ /* 0x000fe200078e02c0 */
[----:B------:R-:W-:Y:S01]  /*0910*/  LOP3.LUT R2, R4, R7, R2, 0x1e, !PT ;  /* 0x0000000704027212 */ /* 0x000fe200078e1e02 */
[----:B------:R-:W-:Y:S01]  /*0920*/  IMAD R5, R10, 0x400, R0 ;  /* 0x000004000a057824 */ /* 0x000fe200078e0200 */
[----:B------:R-:W-:Y:S01]  /*0930*/  LOP3.LUT R185, R185, R4, RZ, 0x3c, !PT ;  /* 0x00000004b9b97212 */ /* 0x000fe200078e3cff */
[----:B------:R-:W-:Y:S01]  /*0940*/  IMAD.IADD R194, R191, 0x1, R192 ;  /* 0x00000001bfc27824 */ /* 0x000fe200078e02c0 */
[----:B------:R-:W-:Y:S01]  /*0950*/  LOP3.LUT R184, R2, R0, RZ, 0xfc, !PT ;  /* 0x0000000002b87212 */ /* 0x000fe200078efcff */
[----:B------:R-:W-:Y:S01]  /*0960*/  IMAD.MOV.U32 R0, RZ, RZ, 0x40 ;  /* 0x00000040ff007424 */ /* 0x000fe200078e00ff */
[----:B------:R-:W-:Y:S01]  /*0970*/  LEA R8, R8, 0xc000, 0x1 ;  /* 0x0000c00008087811 */ /* 0x000fe200078e08ff */
[----:B------:R-:W-:-:S02]  /*0980*/  IMAD.MOV.U32 R2, RZ, RZ, 0x440 ;  /* 0x00000440ff027424 */ /* 0x000fc400078e00ff */
[----:B------:R-:W-:Y:S01]  /*0990*/  IMAD.IADD R185, R5, 0x1, R185 ;  /* 0x0000000105b97824 */ /* 0x000fe200078e02b9 */
[----:B------:R-:W-:Y:S01]  /*09a0*/  SEL R175, R0, 0xffffffc0, !P3 ;  /* 0xffffffc000af7807 */ /* 0x000fe20005800000 */
[--C-:B------:R-:W-:Y:S01]  /*09b0*/  IMAD.IADD R5, R192, 0x1, R8.reuse ;  /* 0x00000001c0057824 */ /* 0x100fe200078e0208 */
[----:B------:R-:W-:Y:S01]  /*09c0*/  SEL R0, R0, 0xffffffc0, !P2 ;  /* 0xffffffc000007807 */ /* 0x000fe20005000000 */
[----:B------:R-:W-:Y:S01]  /*09d0*/  STL [R1+0x28], R8 ;  /* 0x0000280801007387 */ /* 0x000fe20000100800 */
[----:B------:R-:W-:Y:S01]  /*09e0*/  SEL R2, R2, 0x3c0, !P2 ;  /* 0x000003c002027807 */ /* 0x000fe20005000000 */
[----:B------:R-:W-:Y:S01]  /*09f0*/  IMAD.IADD R175, R174, 0x1, R175 ;  /* 0x00000001aeaf7824 */ /* 0x000fe200078e02af */
[----:B------:R-:W-:Y:S01]  /*0a00*/  IADD3 R13, R8, 0x420, RZ ;  /* 0x00000420080d7810 */ /* 0x000fe20007ffe0ff */
[----:B-1----:R-:W-:Y:S01]  /*0a10*/  IMAD.IADD R11, R0, 0x1, R8 ;  /* 0x00000001000b7824 */ /* 0x002fe200078e0208 */
[C---:B------:R-:W-:Y:S01]  /*0a20*/  IADD3 R9, R8.reuse, 0x2020, RZ ;  /* 0x0000202008097810 */ /* 0x040fe20007ffe0ff */
[C---:B------:R-:W-:Y:S01]  /*0a30*/  IMAD.IADD R4, R8.reuse, 0x1, R2 ;  /* 0x0000000108047824 */ /* 0x040fe200078e0202 */
[----:B------:R-:W-:Y:S01]  /*0a40*/  @P1 IADD3 R13, R8, 0x3e0, RZ ;  /* 0x000003e0080d1810 */ /* 0x000fe20007ffe0ff */
[----:B------:R-:W-:Y:S01]  /*0a50*/  IMAD.IADD R189, R188, 0x1, R0 ;  /* 0x00000001bcbd7824 */ /* 0x000fe200078e0200 */
[C---:B------:R-:W-:Y:S01]  /*0a60*/  IADD3 R12, R8.reuse, 0x2420, RZ ;  /* 0x00002420080c7810 */ /* 0x040fe20007ffe0ff */
[----:B------:R-:W-:Y:S01]  /*0a70*/  STL [R1+0x40], R11 ;  /* 0x0000400b01007387 */ /* 0x000fe20000100800 */
[----:B------:R-:W-:Y:S01]  /*0a80*/  @P1 IADD3 R9, R8, 0x1fe0, RZ ;  /* 0x00001fe008091810 */ /* 0x000fe20007ffe0ff */
[--C-:B------:R-:W-:Y:S01]  /*0a90*/  IMAD.IADD R190, R190, 0x1, R189.reuse ;  /* 0x00000001bebe7824 */ /* 0x100fe200078e02bd */
[C---:B--2---:R-:W-:Y:S01]  /*0aa0*/  IADD3 R6, R8.reuse, 0x2040, RZ ;  /* 0x0000204008067810 */ /* 0x044fe20007ffe0ff */
[----:B------:R1:W-:Y:S01]  /*0ab0*/  STL [R1+0x5c], R5 ;  /* 0x00005c0501007387 */ /* 0x0003e20000100800 */
[----:B------:R-:W-:Y:S01]  /*0ac0*/  @P1 IADD3 R12, R8, 0x23e0, RZ ;  /* 0x000023e0080c1810 */ /* 0x000fe20007ffe0ff */
[----:B------:R-:W-:Y:S01]  /*0ad0*/  IMAD.IADD R193, R192, 0x1, R189 ;  /* 0x00000001c0c17824 */ /* 0x000fe200078e02bd */
[----:B------:R-:W-:Y:S01]  /*0ae0*/  @P2 IADD3 R6, R8, 0x1fc0, RZ ;  /* 0x00001fc008062810 */ /* 0x000fe20007ffe0ff */
[----:B------:R-:W-:Y:S01]  /*0af0*/  STL [R1+0x3c], R4 ;  /* 0x00003c0401007387 */ /* 0x000fe20000100800 */
[----:B------:R-:W-:-:S02]  /*0b00*/  IMAD.SHL.U32 R3, R3, 0x2, RZ ;  /* 0x0000000203037824 */ /* 0x000fc400078e00ff */
[----:B------:R-:W-:Y:S01]  /*0b10*/  IMAD.IADD R176, R176, 0x1, R175 ;  /* 0x00000001b0b07824 */ /* 0x000fe200078e02af */
[----:B------:R-:W-:Y:S04]  /*0b20*/  STL [R1+0x48], R13 ;  /* 0x0000480d01007387 */ /* 0x000fe80000100800 */
[----:B------:R-:W-:Y:S04]  /*0b30*/  STL [R1+0x30], R9 ;  /* 0x0000300901007387 */ /* 0x000fe80000100800 */
[----:B------:R-:W-:Y:S04]  /*0b40*/  STL [R1+0x44], R12 ;  /* 0x0000440c01007387 */ /* 0x000fe80000100800 */
[----:B------:R2:W-:Y:S01]  /*0b50*/  STL [R1+0x38], R6 ;  /* 0x0000380601007387 */ /* 0x0005e20000100800 */
[----:B-1----:R-:W-:-:S02]  /*0b60*/  IADD3 R5, R8, 0x2440, RZ ;  /* 0x0000244008057810 */ /* 0x002fc40007ffe0ff */
[----:B------:R-:W-:-:S05]  /*0b70*/  @P2 IADD3 R5, R8, 0x23c0, RZ ;  /* 0x000023c008052810 */ /* 0x000fca0007ffe0ff */
[----:B------:R1:W-:Y:S01]  /*0b80*/  STL [R1+0x34], R5 ;  /* 0x0000340501007387 */ /* 0x0003e20000100800 */
[----:B--2---:R-:W-:-:S05]  /*0b90*/  IMAD.IADD R6, R192, 0x1, R11 ;  /* 0x00000001c0067824 */ /* 0x004fca00078e020b */
[----:B------:R2:W-:Y:S01]  /*0ba0*/  STL [R1+0x58], R6 ;  /* 0x0000580601007387 */ /* 0x0005e20000100800 */
[----:B-1----:R-:W-:Y:S02]  /*0bb0*/  IMAD.IADD R5, R192, 0x1, R4 ;  /* 0x00000001c0057824 */ /* 0x002fe400078e0204 */
[--C-:B------:R-:W-:Y:S02]  /*0bc0*/  IMAD.IADD R4, R0, 0x1, R9.reuse ;  /* 0x0000000100047824 */ /* 0x100fe400078e0209 */
[----:B------:R-:W-:Y:S01]  /*0bd0*/  IMAD.IADD R0, R2, 0x1, R9 ;  /* 0x0000000102007824 */ /* 0x000fe200078e0209 */
[----:B------:R2:W-:Y:S01]  /*0be0*/  STL [R1+0x54], R5 ;  /* 0x0000540501007387 */ /* 0x0005e20000100800 */
[----:B------:R-:W-:-:S03]  /*0bf0*/  IMAD.IADD R192, R192, 0x1, R190 ;  /* 0x00000001c0c07824 */ /* 0x000fc600078e02be */
[----:B------:R2:W-:Y:S04]  /*0c00*/  STL [R1+0x50], R4 ;  /* 0x0000500401007387 */ /* 0x0005e80000100800 */
[----:B------:R2:W-:Y:S02]  /*0c10*/  STL [R1+0x4c], R0 ;  /* 0x00004c0001007387 */ /* 0x0005e40000100800 */
.L_x_282:
[----:B------:R-:W-:Y:S01]  /*0c20*/  ULDC.64 UR4, c[0x0][0x258] ;  /* 0x0000960000047ab9 */ /* 0x000fe20000000a00 */
[----:B------:R-:W-:Y:S01]  /*0c30*/  ISETP.NE.U32.AND P1, PT, RZ, c[0x0][0x250], PT ;  /* 0x00009400ff007a0c */ /* 0x000fe20003f25070 */
[----:B------:R-:W-:Y:S02]  /*0c40*/  UISETP.NE.U32.AND UP1, UPT, URZ, UR4, UPT ;  /* 0x000000043f00728c */ /* 0x000fe4000bf25070 */
[----:B------:R-:W-:Y:S01]  /*0c50*/  ULDC.64 UR6, c[0x0][0x258] ;  /* 0x0000960000067ab9 */ /* 0x000fe20000000a00 */
[----:B------:R-:W-:Y:S01]  /*0c60*/  ISETP.NE.AND.EX P1, PT, RZ, c[0x0][0x254], PT, P1 ;  /* 0x00009500ff007a0c */ /* 0x000fe20003f25310 */
[----:B------:R-:W-:-:S06]  /*0c70*/  UISETP.NE.AND.EX UP1, UPT, URZ, UR5, UPT, UP1 ;  /* 0x000000053f00728c */ /* 0x000fcc000bf25310 */
[----:B------:R-:W-:-:S05]  /*0c80*/  PLOP3.LUT P0, PT, PT, PT, UP1, 0x80, 0x0 ;  /* 0x000000000000781c */ /* 0x000fca0003f0f018 */
[----:B------:R-:W-:Y:S01]  /*0c90*/  @UP1 UMOV UR4, 0x4 ;  /* 0x0000000400041882 */ /* 0x000fe20000000000 */
[----:B---3--:R-:W1:Y:S01]  /*0ca0*/  @P1 S2R R7, SR_CTAID.Y ;  /* 0x0000000000071919 */ /* 0x008e620000002600 */
[----:B--2---:R-:W-:-:S06]  /*0cb0*/  @P1 IMAD.MOV.U32 R6, RZ, RZ, 0x4 ;  /* 0x00000004ff061424 */ /* 0x004fcc00078e00ff */
[----:B------:R-:W2:Y:S01]  /*0cc0*/  @P0 S2R R0, SR_CTAID.Y ;  /* 0x0000000000000919 */ /* 0x000ea20000002600 */
[----:B-1----:R-:W-:-:S06]  /*0cd0*/  @P1 IMAD.WIDE R6, R7, R6, c[0x0][0x250] ;  /* 0x0000940007061625 */ /* 0x002fcc00078e0206 */
[----:B------:R-:W3:Y:S01]  /*0ce0*/  @P1 LDG.E R6, [R6.64] ;  /* 0x0000002406061981 */ /* 0x000ee2000c1e1900 */
[----:B--2---:R-:W1:Y:S02]  /*0cf0*/  @P0 R2UR UR5, R0 ;  /* 0x00000000000503c2 */ /* 0x004e6400000e0000 */
[----:B-1----:R-:W-:-:S06]  /*0d00*/  @UP1 UIMAD.WIDE UR4, UR5, UR4, UR6 ;  /* 0x00000004050412a5 */ /* 0x002fcc000f8e0206 */
[----:B------:R-:W-:Y:S02]  /*0d10*/  IMAD.U32 R4, RZ, RZ, UR4 ;  /* 0x00000004ff047e24 */ /* 0x000fe4000f8e00ff */
[----:B------:R-:W-:Y:S01]  /*0d20*/  IMAD.U32 R5, RZ, RZ, UR5 ;  /* 0x00000005ff057e24 */ /* 0x000fe2000f8e00ff */
[----:B------:R-:W-:Y:S02]  /*0d30*/  UMOV UR38, URZ ;  /* 0x0000003f00267c82 */ /* 0x000fe40008000000 */
[----:B------:R-:W-:Y:S02]  /*0d40*/  ULDC.64 UR4, c[0x0][0x268] ;  /* 0x00009a0000047ab9 */ /* 0x000fe40000000a00 */
[----:B------:R-:W2:Y:S01]  /*0d50*/  @P0 LDG.E R0, [R4.64] ;  /* 0x0000002404000981 */ /* 0x000ea2000c1e1900 */
[----:B------:R-:W-:-:S04]  /*0d60*/  @!UP1 UISETP.NE.U32.AND UP0, UPT, URZ, UR4, UPT ;  /* 0x000000043f00928c */ /* 0x000fc8000bf05070 */
[----:B------:R-:W-:-:S03]  /*0d70*/  @!UP1 UISETP.NE.AND.EX UP0, UPT, URZ, UR5, UPT, UP0 ;  /* 0x000000053f00928c */ /* 0x000fc6000bf05300 */
[----:B------:R-:W-:Y:S02]  /*0d80*/  ULDC.64 UR4, c[0x0][0x218] ;  /* 0x0000860000047ab9 */ /* 0x000fe40000000a00 */
[----:B------:R-:W-:Y:S02]  /*0d90*/  @!UP1 USEL UR5, URZ, UR5, !UP0 ;  /* 0x000000053f059287 */ /* 0x000fe4000c000000 */
[----:B------:R-:W-:Y:S01]  /*0da0*/  USHF.L.U32 UR39, UR29, 0x7, URZ ;  /* 0x000000071d277899 */ /* 0x000fe2000800063f */
[----:B---3--:R-:W1:Y:S08]  /*0db0*/  @P1 R2UR UR38, R6 ;  /* 0x00000000062613c2 */ /* 0x008e7000000e0000 */
[----:B--2---:R-:W1:Y:S02]  /*0dc0*/  @P0 R2UR UR40, R0 ;  /* 0x00000000002803c2 */ /* 0x004e6400000e0000 */
[----:B-1----:R-:W-:-:S02]  /*0dd0*/  @UP1 UIADD3 UR40, UR40, -UR38, URZ ;  /* 0x8000002628281290 */ /* 0x002fc4000fffe03f */
[----:B------:R-:W-:-:S04]  /*0de0*/  @!UP1 UIADD3 UR40, UR5, UR4, -UR38 ;  /* 0x0000000405289290 */ /* 0x000fc8000fffe826 */
[----:B------:R-:W-:-:S06]  /*0df0*/  UISETP.GE.AND UP0, UPT, UR39, UR40, UPT ;  /* 0x000000282700728c */ /* 0x000fcc000bf06270 */
[----:B------:R-:W-:-:S13]  /*0e00*/  PLOP3.LUT P0, PT, PT, PT, UP0, 0x80, 0x0 ;  /* 0x000000000000781c */ /* 0x000fda0003f0f008 */
[----:B-----5:R-:W-:Y:S05]  /*0e10*/  @P0 BRA `(.L_x_274) ;  /* 0x0000746000000947 */ /* 0x020fea0003800000 */
[----:B------:R-:W-:Y:S01]  /*0e20*/  IABS R6, c[0x0][0x1c8] ;  /* 0x0000720000067a13 */ /* 0x000fe20000000000 */
[----:B------:R-:W1:Y:S01]  /*0e30*/  S2R R2, SR_CTAID.Z ;  /* 0x0000000000027919 */ /* 0x000e620000002700 */
[----:B------:R-:W2:Y:S01]  /*0e40*/  S2UR UR45, SR_CTAID.Z ;  /* 0x00000000002d79c3 */ /* 0x000ea20000002700 */
[----:B------:R-:W-:Y:S01]  /*0e50*/  ULDC.64 UR4, c[0x0][0x240] ;  /* 0x0000900000047ab9 */ /* 0x000fe20000000a00 */
[----:B------:R-:W3:Y:S01]  /*0e60*/  I2F.RP R4, R6 ;  /* 0x0000000600047306 */ /* 0x000ee20000209400 */
[----:B------:R-:W4:Y:S01]  /*0e70*/  S2R R7, SR_CTAID.X ;  /* 0x0000000000077919 */ /* 0x000f220000002500 */
[----:B------:R-:W-:Y:S01]  /*0e80*/  ULDC UR7, c[0x0][0x1c8] ;  /* 0x0000720000077ab9 */ /* 0x000fe20000000800 */
[----:B------:R-:W-:Y:S01]  /*0e90*/  ISETP.NE.AND P3, PT, RZ, c[0x0][0x1c8], PT ;  /* 0x00007200ff007a0c */ /* 0x000fe20003f65270 */
[----:B------:R-:W-:Y:S02]  /*0ea0*/  ULDC UR48, c[0x0][0x214] ;  /* 0x0000850000307ab9 */ /* 0x000fe40000000800 */
[----:B------:R-:W5:Y:S01]  /*0eb0*/  S2UR UR10, SR_CTAID.Y ;  /* 0x00000000000a79c3 */ /* 0x000f620000002600 */
[----:B------:R-:W-:-:S02]  /*0ec0*/  UISETP.NE.U32.AND UP1, UPT, URZ, UR4, UPT ;  /* 0x000000043f00728c */ /* 0x000fc4000bf25070 */
[----:B------:R-:W-:Y:S02]  /*0ed0*/  UIADD3 UR48, UR48, 0x7f, URZ ;  /* 0x0000007f30307890 */ /* 0x000fe4000fffe03f */
[----:B------:R-:W-:Y:S02]  /*0ee0*/  ULDC.U8 UR4, c[0x0][0x328] ;  /* 0x0000ca0000047ab9 */ /* 0x000fe40000000000 */
[----:B------:R-:W-:Y:S02]  /*0ef0*/  UISETP.NE.AND UP0, UPT, UR4, URZ, UPT ;  /* 0x0000003f0400728c */ /* 0x000fe4000bf05270 */
[----:B------:R-:W-:Y:S01]  /*0f00*/  USHF.R.S32.HI UR43, URZ, 0x1f, UR48 ;  /* 0x0000001f3f2b7899 */ /* 0x000fe20008011430 */
[----:B---3--:R-:W3:Y:S01]  /*0f10*/  MUFU.RCP R4, R4 ;  /* 0x0000000400047308 */ /* 0x008ee20000001000 */
[----:B------:R-:W-:Y:S02]  /*0f20*/  UISETP.NE.AND.EX UP1, UPT, URZ, UR5, UPT, UP1 ;  /* 0x000000053f00728c */ /* 0x000fe4000bf25310 */
[----:B------:R-:W-:Y:S01]  /*0f30*/  ULEA.HI UR43, UR43, UR48, URZ, 0x7 ;  /* 0x000000302b2b7291 */ /* 0x000fe2000f8f383f */
[----:B-1----:R-:W-:Y:S01]  /*0f40*/  IABS R2, R2 ;  /* 0x0000000200027213 */ /* 0x002fe20000000000 */
[----:B--2---:R-:W-:-:S02]  /*0f50*/  ULOP3.LUT UR7, UR45, UR7, URZ, 0x3c, !UPT ;  /* 0x000000072d077292 */ /* 0x004fc4000f8e3c3f */
[----:B------:R-:W-:Y:S02]  /*0f60*/  ULOP3.LUT UR48, UR43, 0xffffff80, URZ, 0xc0, !UPT ;  /* 0xffffff802b307892 */ /* 0x000fe4000f8ec03f */
[----:B------:R-:W-:Y:S02]  /*0f70*/  ULDC UR6, c[0x0][0x214] ;  /* 0x0000850000067ab9 */ /* 0x000fe40000000800 */
[----:B------:R-:W-:Y:S01]  /*0f80*/  ISETP.LE.AND P2, PT, RZ, UR7, PT ;  /* 0x00000007ff007c0c */ /* 0x000fe2000bf43270 */
[----:B------:R-:W-:Y:S02]  /*0f90*/  ULDC UR5, c[0x0][0x22c] ;  /* 0x00008b0000057ab9 */ /* 0x000fe40000000800 */
[----:B------:R-:W-:Y:S01]  /*0fa0*/  ULDC UR8, c[0x0][0x1c0] ;  /* 0x0000700000087ab9 */ /* 0x000fe20000000800 */
[----:B---3--:R-:W-:Y:S01]  /*0fb0*/  IADD3 R4, R4, 0xffffffe, RZ ;  /* 0x0ffffffe04047810 */ /* 0x008fe20007ffe0ff */
[----:B-----5:R-:W-:Y:S02]  /*0fc0*/  @UP0 UIMAD UR9, UR10, UR6, URZ ;  /* 0x000000060a0902a4 */ /* 0x020fe4000f8e023f */
[----:B------:R-:W-:Y:S01]  /*0fd0*/  UIMAD UR5, UR45, UR5, URZ ;  /* 0x000000052d0572a4 */ /* 0x000fe2000f8e023f */
[----:B------:R-:W1:Y:S01]  /*0fe0*/  F2I.FTZ.U32.TRUNC.NTZ R5, R4 ;  /* 0x0000000400057305 */ /* 0x000e62000021f000 */
[----:B------:R-:W-:-:S02]  /*0ff0*/  UIMAD.WIDE UR52, UR10, 0x80, URZ ;  /* 0x000000800a3478a5 */ /* 0x000fc4000f8e023f */
[----:B------:R-:W-:Y:S02]  /*1000*/  @!UP0 UIMAD UR8, UR10, UR8, UR45 ;  /* 0x000000080a0882a4 */ /* 0x000fe4000f8e022d */
[----:B------:R-:W-:Y:S02]  /*1010*/  UIADD3 UR48, UR48, -0x80, URZ ;  /* 0xffffff8030307890 */ /* 0x000fe4000fffe03f */
[----:B------:R-:W-:Y:S02]  /*1020*/  ULDC.U8 UR41, c[0x0][0x3d0] ;  /* 0x0000f40000297ab9 */ /* 0x000fe40000000000 */
[----:B------:R-:W-:Y:S02]  /*1030*/  ULDC UR42, c[0x0][0x234] ;  /* 0x00008d00002a7ab9 */ /* 0x000fe40000000800 */
[----:B------:R-:W-:Y:S02]  /*1040*/  ULDC UR51, c[0x0][0x1c0] ;  /* 0x0000700000337ab9 */ /* 0x000fe40000000800 */
[----:B------:R-:W-:-:S02]  /*1050*/  @UP0 UIMAD UR42, UR45, UR42, UR9 ;  /* 0x0000002a2d2a02a4 */ /* 0x000fc4000f8e0209 */
[----:B------:R-:W-:Y:S01]  /*1060*/  USHF.R.S32.HI UR47, URZ, 0x1f, UR38 ;  /* 0x0000001f3f2f7899 */ /* 0x000fe20008011426 */
[--C-:B-1----:R-:W-:Y:S01]  /*1070*/  IMAD.MOV R0, RZ, RZ, -R5.reuse ;  /* 0x000000ffff007224 */ /* 0x102fe200078e0a05 */
[----:B------:R-:W-:Y:S01]  /*1080*/  USHF.R.S32.HI UR44, URZ, 0x1f, UR39 ;  /* 0x0000001f3f2c7899 */ /* 0x000fe20008011427 */
[----:B------:R-:W-:Y:S01]  /*1090*/  IMAD.MOV.U32 R4, RZ, RZ, RZ ;  /* 0x000000ffff047224 */ /* 0x000fe200078e00ff */
[----:B------:R-:W-:Y:S01]  /*10a0*/  USHF.R.S32.HI UR11, URZ, 0x1f, UR10 ;  /* 0x0000001f3f0b7899 */ /* 0x000fe2000801140a */
[----:B------:R-:W-:Y:S01]  /*10b0*/  IMAD R0, R0, R6, RZ ;  /* 0x0000000600007224 */ /* 0x000fe200078e02ff */
[----:B------:R-:W-:Y:S02]  /*10c0*/  USHF.R.S32.HI UR46, URZ, 0x1f, UR45 ;  /* 0x0000001f3f2e7899 */ /* 0x000fe4000801142d */
[----:B------:R-:W-:Y:S01]  /*10d0*/  USHF.R.S32.HI UR51, URZ, 0x1f, UR51 ;  /* 0x0000001f3f337899 */ /* 0x000fe20008011433 */
[----:B------:R-:W-:Y:S01]  /*10e0*/  IMAD.HI.U32 R0, R5, R0, R4 ;  /* 0x0000000005007227 */ /* 0x000fe200078e0004 */
[----:B------:R-:W-:-:S02]  /*10f0*/  USHF.R.S32.HI UR4, URZ, 0x1f, UR5 ;  /* 0x0000001f3f047899 */ /* 0x000fc40008011405 */
[----:B------:R-:W-:Y:S01]  /*1100*/  USEL UR7, UR52, URZ, UP1 ;  /* 0x0000003f34077287 */ /* 0x000fe20008800000 */
[----:B------:R-:W-:Y:S01]  /*1110*/  IMAD.MOV.U32 R4, RZ, RZ, R2 ;  /* 0x000000ffff047224 */ /* 0x000fe200078e0002 */
[----:B------:R-:W-:Y:S02]  /*1120*/  USEL UR50, UR53, URZ, UP1 ;  /* 0x0000003f35327287 */ /* 0x000fe40008800000 */
[----:B------:R-:W-:Y:S01]  /*1130*/  USHF.R.S32.HI UR43, URZ, 0x7, UR43 ;  /* 0x000000073f2b7899 */ /* 0x000fe2000801142b */
[----:B------:R-:W-:Y:S01]  /*1140*/  IMAD.HI.U32 R0, R0, R4, RZ ;  /* 0x0000000400007227 */ /* 0x000fe200078e00ff */
[----:B------:R-:W-:Y:S02]  /*1150*/  @!UP0 UIMAD UR42, UR8, UR6, URZ ;  /* 0x00000006082a82a4 */ /* 0x000fe4000f8e023f */
[----:B------:R-:W-:Y:S01]  /*1160*/  USHF.R.S32.HI UR49, URZ, 0x1f, UR48 ;  /* 0x0000001f3f317899 */ /* 0x000fe20008011430 */
[----:B------:R-:W-:-:S04]  /*1170*/  IMAD.MOV R2, RZ, RZ, -R0 ;  /* 0x000000ffff027224 */ /* 0x000fc800078e0a00 */
[----:B------:R-:W-:Y:S02]  /*1180*/  IMAD R2, R6, R2, R4 ;  /* 0x0000000206027224 */ /* 0x000fe400078e0204 */
[----:B----4-:R-:W-:-:S03]  /*1190*/  IMAD.WIDE.U32 R4, R7, c[0x0][0x3d8], RZ ;  /* 0x0000f60007047a25 */ /* 0x010fc600078e00ff */
[----:B------:R-:W-:-:S13]  /*11a0*/  ISETP.GT.U32.AND P1, PT, R6, R2, PT ;  /* 0x000000020600720c */ /* 0x000fda0003f24070 */
[----:B------:R-:W-:Y:S01]  /*11b0*/  @!P1 IMAD.IADD R2, R2, 0x1, -R6 ;  /* 0x0000000102029824 */ /* 0x000fe200078e0a06 */
[----:B------:R-:W-:Y:S02]  /*11c0*/  @!P1 IADD3 R0, R0, 0x1, RZ ;  /* 0x0000000100009810 */ /* 0x000fe40007ffe0ff */
[----:B------:R-:W-:Y:S02]  /*11d0*/  ISETP.NE.AND P1, PT, RZ, UR41, PT ;  /* 0x00000029ff007c0c */ /* 0x000fe4000bf25270 */
[----:B------:R-:W-:Y:S01]  /*11e0*/  ISETP.GE.U32.AND P0, PT, R2, R6, PT ;  /* 0x000000060200720c */ /* 0x000fe20003f06070 */
[----:B------:R-:W-:Y:S01]  /*11f0*/  IMAD R2, R7, c[0x0][0x3dc], R5 ;  /* 0x0000f70007027a24 */ /* 0x000fe200078e0205 */
[----:B------:R-:W-:-:S04]  /*1200*/  SEL R7, R4, RZ, P1 ;  /* 0x000000ff04077207 */ /* 0x000fc80000800000 */
[----:B------:R-:W-:-:S07]  /*1210*/  SEL R9, R2, RZ, P1 ;  /* 0x000000ff02097207 */ /* 0x000fce0000800000 */
[----:B------:R-:W-:Y:S02]  /*1220*/  @P0 IADD3 R0, R0, 0x1, RZ ;  /* 0x0000000100000810 */ /* 0x000fe40007ffe0ff */
[----:B------:R-:W-:-:S03]  /*1230*/  PLOP3.LUT P0, PT, PT, PT, UP0, 0x80, 0x0 ;  /* 0x000000000000781c */ /* 0x000fc60003f0f008 */
[----:B------:R-:W-:Y:S01]  /*1240*/  @!P2 IMAD.MOV R0, RZ, RZ, -R0 ;  /* 0x000000ffff00a224 */ /* 0x000fe200078e0a00 */
[----:B------:R-:W-:-:S04]  /*1250*/  @!P3 LOP3.LUT R0, RZ, c[0x0][0x1c8], RZ, 0x33, !PT ;  /* 0x00007200ff00ba12 */ /* 0x000fc800078e33ff */
[----:B------:R-:W-:-:S05]  /*1260*/  SHF.R.S32.HI R21, RZ, 0x1f, R0 ;  /* 0x0000001fff157819 */ /* 0x000fca0000011400 */
[----:B------:R-:W-:Y:S05]  /*1270*/  @!P0 BRA `(.L_x_275) ;  /* 0x0000003000008947 */ /* 0x000fea0003800000 */
[----:B------:R-:W-:-:S04]  /*1280*/  UIMAD UR41, UR27, UR10, URZ ;  /* 0x0000000a1b2972a4 */ /* 0x000fc8000f8e023f */
[----:B------:R-:W-:Y:S01]  /*1290*/  UIMAD UR41, UR28, UR45, UR41 ;  /* 0x0000002d1c2972a4 */ /* 0x000fe2000f8e0229 */
[----:B------:R-:W-:Y:S05]  /*12a0*/  BRA `(.L_x_276) ;  /* 0x0000002000007947 */ /* 0x000fea0003800000 */
.L_x_275:
[----:B------:R-:W-:-:S04]  /*12b0*/  UIMAD UR41, UR10, UR18, UR45 ;  /* 0x000000120a2972a4 */ /* 0x000fc8000f8e022d */
[----:B------:R-:W-:Y:S02]  /*12c0*/  UIMAD UR41, UR41, UR17, URZ ;  /* 0x00000011292972a4 */ /* 0x000fe4000f8e023f */
.L_x_276:
[----:B------:R-:W1:Y:S01]  /*12d0*/  S2R R22, SR_TID.X ;  /* 0x0000000000167919 */ /* 0x000e620000002100 */
[----:B------:R-:W-:-:S03]  /*12e0*/  IMAD.U32 R8, RZ, RZ, UR5 ;  /* 0x00000005ff087e24 */ /* 0x000fc6000f8e00ff */
[----:B------:R-:W2:Y:S01]  /*12f0*/  LDL R24, [R1+0xc] ;  /* 0x00000c0001187983 */ /* 0x000ea20000100800 */
[----:B------:R-:W-:Y:S01]  /*1300*/  IMAD.U32 R5, RZ, RZ, UR4 ;  /* 0x00000004ff057e24 */ /* 0x000fe2000f8e00ff */
[----:B------:R-:W-:Y:S02]  /*1310*/  UIADD3 UR38, UP0, UR39, UR38, URZ ;  /* 0x0000002627267290 */ /* 0x000fe4000ff1e03f */
[----:B------:R-:W3:Y:S01]  /*1320*/  S2R R20, SR_CTAID.Y ;  /* 0x0000000000147919 */ /* 0x000ee20000002600 */
[----:B------:R-:W-:Y:S02]  /*1330*/  ULDC.64 UR4, c[0x0][0x368] ;  /* 0x0000da0000047ab9 */ /* 0x000fe40000000a00 */
[----:B------:R-:W-:Y:S02]  /*1340*/  UIMAD UR4, UR11, UR4, URZ ;  /* 0x000000040b0472a4 */ /* 0x000fe4000f8e023f */
[----:B------:R-:W-:Y:S02]  /*1350*/  UIMAD.WIDE UR52, UR10, UR16, UR48 ;  /* 0x000000100a3472a5 */ /* 0x000fe4000f8e0230 */
[----:B------:R-:W-:-:S02]  /*1360*/  UIMAD UR6, UR10, UR5, UR4 ;  /* 0x000000050a0672a4 */ /* 0x000fc4000f8e0204 */
[----:B------:R-:W-:Y:S02]  /*1370*/  UIMAD UR51, UR51, UR15, UR23 ;  /* 0x0000000f333372a4 */ /* 0x000fe4000f8e0217 */
[----:B------:R-:W-:Y:S02]  /*1380*/  ULDC.64 UR4, c[0x0][0x180] ;  /* 0x0000600000047ab9 */ /* 0x000fe40000000a00 */
[----:B------:R-:W-:Y:S02]  /*1390*/  UIMAD UR4, UR11, UR4, URZ ;  /* 0x000000040b0472a4 */ /* 0x000fe4000f8e023f */
[----:B------:R-:W-:Y:S01]  /*13a0*/  UIADD3 UR51, UR35, UR51, URZ ;  /* 0x0000003323337290 */ /* 0x000fe2000fffe03f */
[----:B-1----:R-:W-:Y:S01]  /*13b0*/  SHF.R.S32.HI R23, RZ, 0x1f, R22 ;  /* 0x0000001fff177819 */ /* 0x002fe20000011416 */
[----:B------:R-:W-:Y:S02]  /*13c0*/  UIMAD UR8, UR10, UR5, UR4 ;  /* 0x000000050a0872a4 */ /* 0x000fe4000f8e0204 */
[----:B------:R-:W-:Y:S01]  /*13d0*/  UIADD3.X UR44, UR47, UR44, URZ, UP0, !UPT ;  /* 0x0000002c2f2c7290 */ /* 0x000fe200087fe43f */
[CC--:B------:R-:W-:Y:S01]  /*13e0*/  LEA.HI R4, R23.reuse, R22.reuse, RZ, 0x5 ;  /* 0x0000001617047211 */ /* 0x0c0fe200078f28ff */
[----:B------:R-:W-:Y:S01]  /*13f0*/  ULDC.64 UR4, c[0x0][0x188] ;  /* 0x0000620000047ab9 */ /* 0x000fe20000000a00 */
[----:B------:R-:W-:Y:S01]  /*1400*/  LEA.HI R11, R23, R22, RZ, 0x3 ;  /* 0x00000016170b7211 */ /* 0x000fe200078f18ff */
[----:B------:R-:W-:Y:S01]  /*1410*/  UIMAD UR4, UR11, UR4, URZ ;  /* 0x000000040b0472a4 */ /* 0x000fe2000f8e023f */
[----:B------:R-:W-:-:S02]  /*1420*/  LOP3.LUT R2, R4, 0xffffffe0, RZ, 0xc0, !PT ;  /* 0xffffffe004027812 */ /* 0x000fc400078ec0ff */
[----:B------:R-:W-:Y:S01]  /*1430*/  SHF.R.S32.HI R4, RZ, 0x5, R4 ;  /* 0x00000005ff047819 */ /* 0x000fe20000011404 */
[----:B------:R-:W-:Y:S01]  /*1440*/  UIMAD UR5, UR10, UR5, UR4 ;  /* 0x000000050a0572a4 */ /* 0x000fe2000f8e0204 */
[----:B------:R-:W-:Y:S01]  /*1450*/  SHF.R.S32.HI R10, RZ, 0x3, R11 ;  /* 0x00000003ff0a7819 */ /* 0x000fe2000001140b */
[----:B------:R-:W-:-:S03]  /*1460*/  IMAD.IADD R2, R22, 0x1, -R2 ;  /* 0x0000000116027824 */ /* 0x000fc600078e0a02 */
[----:B------:R-:W-:Y:S01]  /*1470*/  SHF.R.S32.HI R13, RZ, 0x1f, R10 ;  /* 0x0000001fff0d7819 */ /* 0x000fe2000001140a */
[----:B------:R-:W-:Y:S02]  /*1480*/  IMAD R2, R4, UR26, R2 ;  /* 0x0000001a04027c24 */ /* 0x000fe4000f8e0202 */
[----:B------:R-:W-:-:S03]  /*1490*/  IMAD.WIDE.U32 R16, R10, c[0x0][0x198], RZ ;  /* 0x000066000a107a25 */ /* 0x000fc600078e00ff */
[----:B------:R-:W-:Y:S01]  /*14a0*/  IADD3 R8, P2, P0, R2, UR25, R8 ;  /* 0x0000001902087c10 */ /* 0x000fe2000f85e008 */
[C---:B------:R-:W-:Y:S01]  /*14b0*/  IMAD R4, R13.reuse, c[0x0][0x198], RZ ;  /* 0x000066000d047a24 */ /* 0x040fe200078e02ff */
[----:B------:R-:W-:Y:S01]  /*14c0*/  SHF.R.S32.HI R2, RZ, 0x1f, R2 ;  /* 0x0000001fff027819 */ /* 0x000fe20000011402 */
[----:B------:R-:W-:Y:S02]  /*14d0*/  IMAD R6, R13, c[0x0][0x1a0], RZ ;  /* 0x000068000d067a24 */ /* 0x000fe400078e02ff */
[----:B------:R-:W-:Y:S01]  /*14e0*/  IMAD R4, R10, c[0x0][0x19c], R4 ;  /* 0x000067000a047a24 */ /* 0x000fe200078e0204 */
[----:B------:R-:W-:Y:S01]  /*14f0*/  IADD3.X R2, R2, UR24, R5, P2, P0 ;  /* 0x0000001802027c10 */ /* 0x000fe200097e0405 */
[----:B------:R-:W-:Y:S01]  /*1500*/  IMAD.WIDE.U32 R14, R10, c[0x0][0x1a0], RZ ;  /* 0x000068000a0e7a25 */ /* 0x000fe200078e00ff */
[----:B------:R-:W-:-:S03]  /*1510*/  IADD3 R8, P0, R8, R7, RZ ;  /* 0x0000000708087210 */ /* 0x000fc60007f1e0ff */
[----:B------:R-:W-:Y:S02]  /*1520*/  IMAD.IADD R5, R17, 0x1, R4 ;  /* 0x0000000111057824 */ /* 0x000fe400078e0204 */
[----:B------:R-:W-:Y:S01]  /*1530*/  IMAD.X R9, R2, 0x1, R9, P0 ;  /* 0x0000000102097824 */ /* 0x000fe200000e0609 */
[----:B------:R-:W-:Y:S01]  /*1540*/  LOP3.LUT R2, R11, 0xfffffff8, RZ, 0xc0, !PT ;  /* 0xfffffff80b027812 */ /* 0x000fe200078ec0ff */
[----:B------:R-:W-:Y:S01]  /*1550*/  IMAD.MOV.U32 R4, RZ, RZ, R16 ;  /* 0x000000ffff047224 */ /* 0x000fe200078e0010 */
[----:B------:R-:W-:Y:S01]  /*1560*/  IADD3 R12, P0, R10, UR48, RZ ;  /* 0x000000300a0c7c10 */ /* 0x000fe2000ff1e0ff */
[----:B------:R-:W-:Y:S02]  /*1570*/  IMAD.U32 R11, RZ, RZ, UR38 ;  /* 0x00000026ff0b7e24 */ /* 0x000fe4000f8e00ff */
[----:B------:R-:W-:Y:S01]  /*1580*/  IMAD.IADD R2, R22, 0x1, -R2 ;  /* 0x0000000116027824 */ /* 0x000fe200078e0a02 */
[----:B------:R-:W-:Y:S01]  /*1590*/  IADD3.X R13, R13, UR49, RZ, P0, !PT ;  /* 0x000000310d0d7c10 */ /* 0x000fe200087fe4ff */
[----:B------:R-:W-:Y:S01]  /*15a0*/  IMAD R6, R10, c[0x0][0x1a4], R6 ;  /* 0x000069000a067a24 */ /* 0x000fe200078e0206 */
[----:B------:R-:W-:Y:S01]  /*15b0*/  UIADD3 UR49, UP1, UR52, UR7, URZ ;  /* 0x0000000734317290 */ /* 0x000fe2000ff3e03f */
[----:B------:R-:W-:-:S03]  /*15c0*/  IMAD.WIDE.U32 R18, R11, c[0x0][0x198], R4 ;  /* 0x000066000b127a25 */ /* 0x000fc600078e0004 */
[----:B------:R-:W-:Y:S01]  /*15d0*/  UIADD3.X UR50, UR53, UR50, URZ, UP1, !UPT ;  /* 0x0000003235327290 */ /* 0x000fe20008ffe43f */
[----:B------:R-:W-:Y:S01]  /*15e0*/  IMAD.SHL.U32 R4, R2, 0x8, RZ ;  /* 0x0000000802047824 */ /* 0x000fe200078e00ff */
[----:B------:R-:W-:Y:S01]  /*15f0*/  UIMAD UR51, UR51, UR49, URZ ;  /* 0x00000031333372a4 */ /* 0x000fe2000f8e023f */
[----:B------:R-:W-:Y:S02]  /*1600*/  IMAD.IADD R7, R15, 0x1, R6 ;  /* 0x000000010f077824 */ /* 0x000fe400078e0206 */
[----:B------:R-:W-:Y:S01]  /*1610*/  IMAD.MOV.U32 R6, RZ, RZ, R14 ;  /* 0x000000ffff067224 */ /* 0x000fe200078e000e */
[----:B------:R-:W-:Y:S01]  /*1620*/  SHF.R.S32.HI R5, RZ, 0x1f, R4 ;  /* 0x0000001fff057819 */ /* 0x000fe20000011404 */
[----:B------:R-:W-:Y:S01]  /*1630*/  IMAD.U32 R14, RZ, RZ, UR38 ;  /* 0x00000026ff0e7e24 */ /* 0x000fe2000f8e00ff */
[----:B------:R-:W-:Y:S01]  /*1640*/  UIMAD UR50, UR50, UR34, UR51 ;  /* 0x00000022323272a4 */ /* 0x000fe2000f8e0233 */
[----:B------:R-:W-:Y:S02]  /*1650*/  IMAD R2, R13, c[0x0][0x190], RZ ;  /* 0x000064000d027a24 */ /* 0x000fe400078e02ff */
[----:B------:R-:W-:-:S04]  /*1660*/  IMAD.WIDE.U32 R16, R14, c[0x0][0x1a0], R6 ;  /* 0x000068000e107a25 */ /* 0x000fc800078e0006 */
[----:B------:R-:W-:Y:S02]  /*1670*/  IMAD.U32 R14, RZ, RZ, UR34 ;  /* 0x00000022ff0e7e24 */ /* 0x000fe4000f8e00ff */
[----:B------:R-:W-:Y:S02]  /*1680*/  IMAD.U32 R15, RZ, RZ, UR35 ;  /* 0x00000023ff0f7e24 */ /* 0x000fe4000f8e00ff */
[C---:B------:R-:W-:Y:S02]  /*1690*/  IMAD R2, R12.reuse, c[0x0][0x194], R2 ;  /* 0x000065000c027a24 */ /* 0x040fe400078e0202 */
[----:B------:R-:W-:-:S04]  /*16a0*/  IMAD.WIDE.U32 R10, R12, c[0x0][0x190], R4 ;  /* 0x000064000c0a7a25 */ /* 0x000fc800078e0004 */
[----:B------:R-:W-:-:S04]  /*16b0*/  IMAD.WIDE.U32 R14, R14, UR49, R8 ;  /* 0x000000310e0e7c25 */ /* 0x000fc8000f8e0008 */
[----:B---3--:R-:W-:Y:S01]  /*16c0*/  IMAD.WIDE.U32 R8, R20, c[0x0][0x368], R4 ;  /* 0x0000da0014087a25 */ /* 0x008fe200078e0004 */
[----:B------:R-:W-:-:S03]  /*16d0*/  LEA R186, P0, R14, c[0x0][0x350], 0x2 ;  /* 0x0000d4000eba7a11 */ /* 0x000fc600078010ff */
[----:B------:R-:W-:Y:S01]  /*16e0*/  IMAD.IADD R11, R11, 0x1, R2 ;  /* 0x000000010b0b7824 */ /* 0x000fe200078e0202 */
[----:B------:R-:W-:Y:S01]  /*16f0*/  IADD3 R9, R9, UR6, RZ ;  /* 0x0000000609097c10 */ /* 0x000fe2000fffe0ff */
[----:B------:R-:W-:Y:S01]  /*1700*/  IMAD.WIDE.U32 R6, R20, c[0x0][0x180], R4 ;  /* 0x0000600014067a25 */ /* 0x000fe200078e0004 */
[----:B------:R-:W-:-:S03]  /*1710*/  ULDC.64 UR6, c[0x0][0x198] ;  /* 0x0000660000067ab9 */ /* 0x000fc60000000a00 */
[----:B------:R-:W-:Y:S01]  /*1720*/  IMAD R2, R13, c[0x0][0x370], RZ ;  /* 0x0000dc000d027a24 */ /* 0x000fe200078e02ff */
[----:B------:R-:W-:Y:S01]  /*1730*/  IADD3 R7, R7, UR8, RZ ;  /* 0x0000000807077c10 */ /* 0x000fe2000fffe0ff */
[C---:B------:R-:W-:Y:S01]  /*1740*/  IMAD.WIDE.U32 R4, R20.reuse, c[0x0][0x188], R4 ;  /* 0x0000620014047a25 */ /* 0x040fe200078e0004 */
[----:B------:R-:W-:Y:S02]  /*1750*/  ULDC.64 UR8, c[0x0][0x178] ;  /* 0x00005e0000087ab9 */ /* 0x000fe40000000a00 */
[----:B------:R-:W-:Y:S01]  /*1760*/  UIMAD UR49, UR11, UR8, URZ ;  /* 0x000000080b3172a4 */ /* 0x000fe2000f8e023f */
[----:B------:R-:W-:Y:S01]  /*1770*/  IMAD.WIDE.U32 R10, R20, c[0x0][0x178], R10 ;  /* 0x00005e00140a7a25 */ /* 0x000fe200078e000a */
[----:B------:R-:W-:Y:S01]  /*1780*/  IADD3 R5, R5, UR5, RZ ;  /* 0x0000000505057c10 */ /* 0x000fe2000fffe0ff */
[----:B------:R-:W-:Y:S02]  /*1790*/  ULDC.64 UR4, c[0x0][0x1a0] ;  /* 0x0000680000047ab9 */ /* 0x000fe40000000a00 */
[C---:B------:R-:W-:Y:S01]  /*17a0*/  IMAD R20, R12.reuse, c[0x0][0x374], R2 ;  /* 0x0000dd000c147a24 */ /* 0x040fe200078e0202 */
[----:B------:R-:W-:Y:S01]  /*17b0*/  UIMAD UR47, UR44, UR4, URZ ;  /* 0x000000042c2f72a4 */ /* 0x000fe2000f8e023f */
[----:B------:R-:W-:Y:S01]  /*17c0*/  IMAD R2, R21, c[0x0][0x1b8], RZ ;  /* 0x00006e0015027a24 */ /* 0x000fe200078e02ff */
[----:B------:R-:W-:Y:S01]  /*17d0*/  UIMAD UR8, UR44, UR6, URZ ;  /* 0x000000062c0872a4 */ /* 0x000fe2000f8e023f */
[----:B------:R-:W-:Y:S01]  /*17e0*/  IMAD.WIDE.U32 R8, R12, c[0x0][0x370], R8 ;  /* 0x0000dc000c087a25 */ /* 0x000fe200078e0008 */
[----:B------:R-:W-:-:S02]  /*17f0*/  UIMAD UR47, UR38, UR5, UR47 ;  /* 0x00000005262f72a4 */ /* 0x000fc4000f8e022f */
[----:B------:R-:W-:Y:S01]  /*1800*/  UIMAD UR8, UR38, UR7, UR8 ;  /* 0x00000007260872a4 */ /* 0x000fe2000f8e0208 */
[----:B------:R-:W-:Y:S01]  /*1810*/  IMAD R12, R21, c[0x0][0x1b0], RZ ;  /* 0x00006c00150c7a24 */ /* 0x000fe200078e02ff */
[----:B------:R-:W-:Y:S01]  /*1820*/  UIMAD UR49, UR10, UR9, UR49 ;  /* 0x000000090a3172a4 */ /* 0x000fe2000f8e0231 */
[C---:B------:R-:W-:Y:S01]  /*1830*/  IMAD R13, R0.reuse, c[0x0][0x1bc], R2 ;  /* 0x00006f00000d7a24 */ /* 0x040fe200078e0202 */
[----:B------:R-:W-:Y:S01]  /*1840*/  IADD3 R2, R15, UR50, RZ ;  /* 0x000000320f027c10 */ /* 0x000fe2000fffe0ff */
[----:B------:R-:W-:Y:S01]  /*1850*/  IMAD.WIDE.U32 R6, R0, c[0x0][0x1b0], R6 ;  /* 0x00006c0000067a25 */ /* 0x000fe200078e0006 */
[----:B------:R-:W1:Y:S01]  /*1860*/  S2R R21, SR_CTAID.Z ;  /* 0x0000000000157919 */ /* 0x000e620000002700 */
[----:B------:R-:W-:Y:S01]  /*1870*/  ULDC.64 UR10, c[0x0][0x1a8] ;  /* 0x00006a00000a7ab9 */ /* 0x000fe20000000a00 */
[----:B------:R-:W-:Y:S01]  /*1880*/  LEA.HI.X R187, R14, c[0x0][0x354], R2, 0x2, P0 ;  /* 0x0000d5000ebb7a11 */ /* 0x000fe200000f1402 */
[----:B------:R-:W-:Y:S01]  /*1890*/  IMAD.WIDE.U32 R4, R0, c[0x0][0x1b8], R4 ;  /* 0x00006e0000047a25 */ /* 0x000fe200078e0004 */
[----:B------:R-:W-:Y:S01]  /*18a0*/  IADD3 R2, P2, R6, R18, RZ ;  /* 0x0000001206027210 */ /* 0x000fe20007f5e0ff */
[----:B------:R-:W-:-:S02]  /*18b0*/  UIMAD UR10, UR46, UR10, URZ ;  /* 0x0000000a2e0a72a4 */ /* 0x000fc4000f8e023f */
[----:B------:R-:W-:Y:S01]  /*18c0*/  IMAD R12, R0, c[0x0][0x1b4], R12 ;  /* 0x00006d00000c7a24 */ /* 0x000fe200078e020c */
[----:B------:R-:W-:Y:S01]  /*18d0*/  IADD3 R15, P0, R4, R16, RZ ;  /* 0x00000010040f7210 */ /* 0x000fe20007f1e0ff */
[----:B------:R-:W-:Y:S01]  /*18e0*/  IMAD.IADD R6, R5, 0x1, R13 ;  /* 0x0000000105067824 */ /* 0x000fe200078e020d */
[----:B------:R-:W-:Y:S01]  /*18f0*/  UIMAD UR11, UR45, UR11, UR10 ;  /* 0x0000000b2d0b72a4 */ /* 0x000fe2000f8e020a */
[----:B------:R-:W-:Y:S01]  /*1900*/  IMAD.IADD R0, R7, 0x1, R12 ;  /* 0x0000000107007824 */ /* 0x000fe200078e020c */
[----:B------:R-:W-:Y:S01]  /*1910*/  IADD3 R7, R11, UR49, RZ ;  /* 0x000000310b077c10 */ /* 0x000fe2000fffe0ff */
[----:B------:R-:W-:Y:S01]  /*1920*/  IMAD.IADD R5, R9, 0x1, R20 ;  /* 0x0000000109057824 */ /* 0x000fe200078e0214 */
[----:B------:R-:W-:Y:S01]  /*1930*/  IADD3.X R16, R6, UR47, R17, P0, !PT ;  /* 0x0000002f06107c10 */ /* 0x000fe200087fe411 */
[----:B------:R-:W-:Y:S01]  /*1940*/  IMAD.MOV.U32 R4, RZ, RZ, R8 ;  /* 0x000000ffff047224 */ /* 0x000fe200078e0008 */
[----:B------:R-:W-:Y:S01]  /*1950*/  IADD3.X R18, R0, UR8, R19, P2, !PT ;  /* 0x0000000800127c10 */ /* 0x000fe200097fe413 */
[----:B------:R-:W-:Y:S01]  /*1960*/  ULDC.64 UR8, c[0x0][0x378] ;  /* 0x0000de0000087ab9 */ /* 0x000fe20000000a00 */
[C---:B------:R-:W-:Y:S01]  /*1970*/  LEA R12, P0, R2.reuse, c[0x0][0x168], 0x1 ;  /* 0x00005a00020c7a11 */ /* 0x040fe200078008ff */
[----:B------:R-:W-:Y:S01]  /*1980*/  UIMAD UR8, UR46, UR8, URZ ;  /* 0x000000082e0872a4 */ /* 0x000fe2000f8e023f */
[----:B------:R-:W-:Y:S01]  /*1990*/  IMAD.MOV.U32 R6, RZ, RZ, R10 ;  /* 0x000000ffff067224 */ /* 0x000fe200078e000a */
[----:B------:R-:W-:Y:S01]  /*19a0*/  UIADD3 UR10, UR43, -0x1, URZ ;  /* 0xffffffff2b0a7890 */ /* 0x000fe2000fffe03f */
[----:B------:R-:W-:Y:S01]  /*19b0*/  LEA.HI.X R13, R2, c[0x0][0x16c], R18, 0x1, P0 ;  /* 0x00005b00020d7a11 */ /* 0x000fe200000f0c12 */
[----:B------:R-:W-:Y:S01]  /*19c0*/  UIMAD UR8, UR45, UR9, UR8 ;  /* 0x000000092d0872a4 */ /* 0x000fe2000f8e0208 */
[----:B------:R-:W-:Y:S01]  /*19d0*/  LEA R14, P0, R15, c[0x0][0x170], 0x1 ;  /* 0x00005c000f0e7a11 */ /* 0x000fe200078008ff */
[----:B-1----:R-:W-:Y:S01]  /*19e0*/  IMAD.WIDE.U32 R4, R21, c[0x0][0x378], R4 ;  /* 0x0000de0015047a25 */ /* 0x002fe200078e0004 */
[----:B------:R-:W-:-:S02]  /*19f0*/  ULEA.HI UR46, UR10, UR10, URZ, 0x1 ;  /* 0x0000000a0a2e7291 */ /* 0x000fc4000f8f083f */
[----:B------:R-:W-:Y:S01]  /*1a00*/  LEA.HI.X R15, R15, c[0x0][0x174], R16, 0x1, P0 ;  /* 0x00005d000f0f7a11 */ /* 0x000fe200000f0c10 */
[----:B------:R-:W-:Y:S01]  /*1a10*/  IMAD.WIDE.U32 R6, R21, c[0x0][0x1a8], R6 ;  /* 0x00006a0015067a25 */ /* 0x000fe200078e0006 */
[----:B------:R-:W3:Y:S01]  /*1a20*/  LDL R16, [R1+0x2c] ;  /* 0x00002c0001107983 */ /* 0x000ee20000100800 */
[----:B------:R-:W-:Y:S01]  /*1a30*/  IADD3 R0, R5, UR8, RZ ;  /* 0x0000000805007c10 */ /* 0x000fe2000fffe0ff */
[----:B------:R-:W-:Y:S01]  /*1a40*/  ULDC.64 UR8, c[0x0][0x370] ;  /* 0x0000dc0000087ab9 */ /* 0x000fe20000000a00 */
[C---:B------:R-:W-:Y:S01]  /*1a50*/  LEA R198, P2, R4.reuse, c[0x0][0x330], 0x1 ;  /* 0x0000cc0004c67a11 */ /* 0x040fe200078408ff */
[----:B------:R-:W-:Y:S02]  /*1a60*/  USHF.L.U64.HI UR45, UR8, UR22, UR9 ;  /* 0x00000016082d7299 */ /* 0x000fe40008010209 */
[----:B------:R-:W-:Y:S01]  /*1a70*/  ULOP3.LUT UR46, UR46, 0xfffffffe, URZ, 0xc0, !UPT ;  /* 0xfffffffe2e2e7892 */ /* 0x000fe2000f8ec03f */
[----:B------:R-:W-:Y:S02]  /*1a80*/  LEA.HI.X R199, R4, c[0x0][0x334], R0, 0x1, P2 ;  /* 0x0000cd0004c77a11 */ /* 0x000fe400010f0c00 */
[----:B------:R-:W-:Y:S01]  /*1a90*/  IADD3 R0, R7, UR11, RZ ;  /* 0x0000000b07007c10 */ /* 0x000fe2000fffe0ff */
[----:B------:R-:W-:Y:S01]  /*1aa0*/  USHF.L.U32 UR11, UR8, 0x6, URZ ;  /* 0x00000006080b7899 */ /* 0x000fe2000800063f */
[----:B------:R-:W-:Y:S01]  /*1ab0*/  LEA R196, P2, R6, c[0x0][0x160], 0x1 ;  /* 0x0000580006c47a11 */ /* 0x000fe200078408ff */
[----:B------:R-:W-:-:S02]  /*1ac0*/  UIADD3 UR46, UR10, -UR46, URZ ;  /* 0x8000002e0a2e7290 */ /* 0x000fc4000fffe03f */
[----:B------:R-:W-:Y:S01]  /*1ad0*/  ULDC.64 UR8, c[0x0][0x190] ;  /* 0x0000640000087ab9 */ /* 0x000fe20000000a00 */
[----:B------:R-:W-:Y:S01]  /*1ae0*/  LEA.HI.X R197, R6, c[0x0][0x164], R0, 0x1, P2 ;  /* 0x0000590006c57a11 */ /* 0x000fe200010f0c00 */
[----:B------:R-:W-:Y:S01]  /*1af0*/  USHF.L.U64.HI UR9, UR8, UR22, UR9 ;  /* 0x0000001608097299 */ /* 0x000fe20008010209 */
[----:B------:R-:W-:Y:S01]  /*1b00*/  IADD3 R4, P0, R198, UR11, RZ ;  /* 0x0000000bc6047c10 */ /* 0x000fe2000ff1e0ff */
[----:B------:R-:W-:Y:S02]  /*1b10*/  USHF.L.U32 UR8, UR8, 0x6, URZ ;  /* 0x0000000608087899 */ /* 0x000fe4000800063f */
[----:B------:R-:W-:Y:S01]  /*1b20*/  UISETP.NE.AND UP0, UPT, UR46, 0x1, UPT ;  /* 0x000000012e00788c */ /* 0x000fe2000bf05270 */
[----:B------:R-:W-:Y:S02]  /*1b30*/  IADD3.X R5, R199, UR45, RZ, P0, !PT ;  /* 0x0000002dc7057c10 */ /* 0x000fe400087fe4ff */
[----:B------:R-:W-:-:S03]  /*1b40*/  IADD3 R8, P0, R4, UR11, RZ ;  /* 0x0000000b04087c10 */ /* 0x000fc6000ff1e0ff */
[----:B------:R-:W-:Y:S02]  /*1b50*/  PLOP3.LUT P2, PT, PT, PT, UP0, 0x80, 0x0 ;  /* 0x000000000000781c */ /* 0x000fe40003f4f008 */
[----:B------:R-:W-:Y:S02]  /*1b60*/  IADD3.X R9, R5, UR45, RZ, P0, !PT ;  /* 0x0000002d05097c10 */ /* 0x000fe400087fe4ff */
[----:B------:R-:W-:-:S04]  /*1b70*/  IADD3 R6, P0, R196, UR8, RZ ;  /* 0x00000008c4067c10 */ /* 0x000fc8000ff1e0ff */
[----:B------:R-:W-:Y:S01]  /*1b80*/  IADD3.X R7, R197, UR9, RZ, P0, !PT ;  /* 0x00000009c5077c10 */ /* 0x000fe200087fe4ff */
[----:B------:R-:W-:Y:S02]  /*1b90*/  UIADD3 UR42, UR48, UR42, URZ ;  /* 0x0000002a302a7290 */ /* 0x000fe4000fffe03f */
[----:B------:R-:W-:Y:S01]  /*1ba0*/  UIADD3 UR41, UR48, UR41, URZ ;  /* 0x0000002930297290 */ /* 0x000fe2000fffe03f */
        /* <DEDUP_REMOVED lines=15> */
[C---:B--2---:R-:W-:Y:S01]  /*1ca0*/  IMAD.SHL.U32 R0, R24.reuse, 0x2, RZ ;  /* 0x0000000218007824 */ /* 0x044fe200078e00ff */
[----:B------:R-:W-:Y:S01]  /*1cb0*/  @P1 BAR.SYNC.DEFER_BLOCKING 0x0 ;  /* 0x0000000000001b1d */ /* 0x000fe20000010000 */
[----:B------:R-:W-:-:S04]  /*1cc0*/  IADD3 R2, R24, 0x2000, RZ ;  /* 0x0000200018027810 */ /* 0x000fc80007ffe0ff */
[----:B------:R-:W-:Y:S01]  /*1cd0*/  SEL R2, R2, R24, !P2 ;  /* 0x0000001802027207 */ /* 0x000fe20005000000 */
[----:B------:R-:W-:Y:S01]  /*1ce0*/  @!PT LDS RZ, [RZ] ;  /* 0x00000000fffff984 */ /* 0x000fe20000000800 */
[----:B------:R-:W-:Y:S01]  /*1cf0*/  @!PT LDS RZ, [RZ] ;  /* 0x00000000fffff984 */ /* 0x000fe20000000800 */
[----:B------:R-:W-:Y:S01]  /*1d00*/  @!PT LDS RZ, [RZ] ;  /* 0x00000000fffff984 */ /* 0x000fe20000000800 */
[----:B------:R1:W-:Y:S04]  /*1d10*/  LDGSTS.E.BYPASS.LTC128B.128 [R0+0x8000], [R198.64] ;  /* 0x08000000c6007fae */ /* 0x0003e8000b901d64 */
[----:B------:R2:W-:Y:S04]  /*1d20*/  LDGSTS.E.BYPASS.LTC128B.128 [R0+0x9000], [R4.64] ;  /* 0x0900000004007fae */ /* 0x0005e8000b901d64 */
[----:B------:R4:W-:Y:S01]  /*1d30*/  LDGSTS.E.BYPASS.LTC128B.128 [R0+0xa000], [R8.64] ;  /* 0x0a00000008007fae */ /* 0x0009e2000b901d64 */
[----:B------:R-:W-:Y:S01]  /*1d40*/  IMAD.SHL.U32 R2, R2, 0x2, RZ ;  /* 0x0000000202027824 */ /* 0x000fe200078e00ff */
[----:B--2---:R-:W-:-:S04]  /*1d50*/  IADD3 R4, P1, R8, UR11, RZ ;  /* 0x0000000b08047c10 */ /* 0x004fc8000ff3e0ff */
[----:B------:R-:W-:-:S05]  /*1d60*/  IADD3.X R5, R9, UR45, RZ, P1, !PT ;  /* 0x0000002d09057c10 */ /* 0x000fca0008ffe4ff */
[----:B------:R2:W-:Y:S01]  /*1d70*/  LDGSTS.E.BYPASS.LTC128B.128 [R0+0xb000], [R4.64] ;  /* 0x0b00000004007fae */ /* 0x0005e2000b901d64 */
[----:B------:R-:W-:Y:S02]  /*1d80*/  USHF.L.U32 UR11, UR6, 0x6, URZ ;  /* 0x00000006060b7899 */ /* 0x000fe4000800063f */
[----:B------:R-:W-:Y:S01]  /*1d90*/  USHF.L.U64.HI UR6, UR6, UR22, UR7 ;  /* 0x0000001606067299 */ /* 0x000fe20008010207 */
[----:B------:R1:W-:Y:S01]  /*1da0*/  LDGSTS.E.BYPASS.LTC128B.128 [R2], [R196.64] ;  /* 0x00000000c4027fae */ /* 0x0003e2000b901d64 */
[----:B------:R-:W-:Y:S02]  /*1db0*/  USHF.L.U32 UR7, UR4, 0x6, URZ ;  /* 0x0000000604077899 */ /* 0x000fe4000800063f */
[----:B------:R-:W-:Y:S01]  /*1dc0*/  USHF.L.U64.HI UR4, UR4, UR22, UR5 ;  /* 0x0000001604047299 */ /* 0x000fe20008010205 */
[----:B------:R5:W-:Y:S01]  /*1dd0*/  LDGSTS.E.BYPASS.LTC128B.128 [R2+0x1000], [R6.64] ;  /* 0x0100000006027fae */ /* 0x000be2000b901d64 */
[----:B--2---:R-:W-:-:S04]  /*1de0*/  IADD3 R4, P0, R6, UR8, RZ ;  /* 0x0000000806047c10 */ /* 0x004fc8000ff1e0ff */
[----:B------:R-:W-:Y:S02]  /*1df0*/  IADD3.X R5, R7, UR9, RZ, P0, !PT ;  /* 0x0000000907057c10 */ /* 0x000fe400087fe4ff */
[----:B----4-:R-:W-:-:S03]  /*1e00*/  IADD3 R8, P0, R4, UR8, RZ ;  /* 0x0000000804087c10 */ /* 0x010fc6000ff1e0ff */
[----:B------:R2:W-:Y:S01]  /*1e10*/  LDGSTS.E.BYPASS.LTC128B.128 [R2+0x2000], [R4.64] ;  /* 0x0200000004027fae */ /* 0x0005e2000b901d64 */
[----:B------:R-:W-:Y:S02]  /*1e20*/  IADD3.X R9, R5, UR9, RZ, P0, !PT ;  /* 0x0000000905097c10 */ /* 0x000fe400087fe4ff */
[----:B------:R-:W-:-:S03]  /*1e30*/  IADD3 R10, P0, R12, UR11, RZ ;  /* 0x0000000b0c0a7c10 */ /* 0x000fc6000ff1e0ff */
[----:B------:R4:W-:Y:S01]  /*1e40*/  LDGSTS.E.BYPASS.LTC128B.128 [R2+0x3000], [R8.64] ;  /* 0x0300000008027fae */ /* 0x0009e2000b901d64 */
[----:B------:R-:W-:Y:S02]  /*1e50*/  IADD3.X R11, R13, UR6, RZ, P0, !PT ;  /* 0x000000060d0b7c10 */ /* 0x000fe400087fe4ff */
[----:B-----5:R-:W-:Y:S01]  /*1e60*/  IADD3 R6, P0, R14, UR7, RZ ;  /* 0x000000070e067c10 */ /* 0x020fe2000ff1e0ff */
[----:B------:R5:W-:Y:S03]  /*1e70*/  LDGSTS.E.BYPASS.LTC128B.128 [R0+0xc000], [R12.64] ;  /* 0x0c0000000c007fae */ /* 0x000be6000b901d64 */
[----:B------:R-:W-:Y:S01]  /*1e80*/  IADD3.X R7, R15, UR4, RZ, P0, !PT ;  /* 0x000000040f077c10 */ /* 0x000fe200087fe4ff */
[----:B------:R-:W-:Y:S01]  /*1e90*/  UIADD3 UR5, -UR40, UR14, UR39 ;  /* 0x0000000e28057290 */ /* 0x000fe2000fffe127 */
[----:B------:R1:W-:Y:S03]  /*1ea0*/  LDGSTS.E.BYPASS.LTC128B.128 [R0+0xd000], [R10.64] ;  /* 0x0d0000000a007fae */ /* 0x0003e6000b901d64 */
[----:B------:R-:W-:Y:S01]  /*1eb0*/  UIADD3 UR5, UR5, -UR13, URZ ;  /* 0x8000000d05057290 */ /* 0x000fe2000fffe03f */
[----:B--2---:R-:W-:-:S02]  /*1ec0*/  IADD3 R4, P0, R6, UR7, RZ ;  /* 0x0000000706047c10 */ /* 0x004fc4000ff1e0ff */
[----:B----4-:R-:W-:-:S04]  /*1ed0*/  IADD3 R8, P1, R10, UR11, RZ ;  /* 0x0000000b0a087c10 */ /* 0x010fc8000ff3e0ff */
[----:B------:R-:W-:Y:S02]  /*1ee0*/  IADD3.X R9, R11, UR6, RZ, P1, !PT ;  /* 0x000000060b097c10 */ /* 0x000fe40008ffe4ff */
[----:B-----5:R-:W-:Y:S02]  /*1ef0*/  IADD3 R12, P1, R8, UR11, RZ ;  /* 0x0000000b080c7c10 */ /* 0x020fe4000ff3e0ff */
[----:B------:R-:W-:Y:S01]  /*1f00*/  IADD3.X R5, R7, UR4, RZ, P0, !PT ;  /* 0x0000000407057c10 */ /* 0x000fe200087fe4ff */
[----:B------:R2:W-:Y:S01]  /*1f10*/  LDGSTS.E.BYPASS.LTC128B.128 [R0+0xe000], [R8.64] ;  /* 0x0e00000008007fae */ /* 0x0005e2000b901d64 */
[----:B------:R-:W-:-:S05]  /*1f20*/  IADD3.X R13, R9, UR6, RZ, P1, !PT ;  /* 0x00000006090d7c10 */ /* 0x000fca0008ffe4ff */
[----:B------:R1:W-:Y:S04]  /*1f30*/  LDGSTS.E.BYPASS.LTC128B.128 [R0+0xf000], [R12.64] ;  /* 0x0f0000000c007fae */ /* 0x0003e8000b901d64 */
[----:B------:R1:W-:Y:S04]  /*1f40*/  LDGSTS.E.BYPASS.LTC128B.128 [R0+0x10000], [R14.64] ;  /* 0x100000000e007fae */ /* 0x0003e8000b901d64 */
[----:B------:R3:W-:Y:S04]  /*1f50*/  LDGSTS.E.BYPASS.LTC128B.128 [R0+0x11000], [R6.64] ;  /* 0x1100000006007fae */ /* 0x0007e8000b901d64 */
[----:B------:R4:W-:Y:S01]  /*1f60*/  LDGSTS.E.BYPASS.LTC128B.128 [R0+0x12000], [R4.64] ;  /* 0x1200000004007fae */ /* 0x0009e2000b901d64 */
[----:B--2---:R-:W-:-:S04]  /*1f70*/  IADD3 R8, P0, R4, UR7, RZ ;  /* 0x0000000704087c10 */ /* 0x004fc8000ff1e0ff */
[----:B------:R-:W-:Y:S01]  /*1f80*/  IADD3.X R9, R5, UR4, RZ, P0, !PT ;  /* 0x0000000405097c10 */ /* 0x000fe200087fe4ff */
[----:B------:R-:W-:-:S04]  /*1f90*/  USHF.R.S32.HI UR4, URZ, 0x1f, UR5 ;  /* 0x0000001f3f047899 */ /* 0x000fc80008011405 */
[----:B------:R-:W-:Y:S01]  /*1fa0*/  ULEA.HI UR4, UR4, UR5, URZ, 0x7 ;  /* 0x0000000504047291 */ /* 0x000fe2000f8f383f */
[----:B------:R1:W-:Y:S03]  /*1fb0*/  LDGSTS.E.BYPASS.LTC128B.128 [R0+0x13000], [R8.64] ;  /* 0x1300000008007fae */ /* 0x0003e6000b901d64 */
[----:B------:R-:W-:Y:S01]  /*1fc0*/  USHF.R.S32.HI UR4, URZ, 0x7, UR4 ;  /* 0x000000073f047899 */ /* 0x000fe20008011404 */
[----:B---3--:R-:W-:Y:S01]  /*1fd0*/  SHF.R.S32.HI R6, RZ, 0x1f, R16 ;  /* 0x0000001fff067819 */ /* 0x008fe20000011410 */
[----:B------:R-:W-:Y:S01]  /*1fe0*/  UIMAD.WIDE UR6, UR42, UR20, UR32 ;  /* 0x000000142a0672a5 */ /* 0x000fe2000f8e0220 */
[----:B------:R-:W0:Y:S01]  /*1ff0*/  LDGDEPBAR ;  /* 0x00000000000079af */ /* 0x000e220000000000 */
[----:B------:R-:W-:-:S04]  /*2000*/  UISETP.LT.AND UP0, UPT, URZ, UR4, UPT ;  /* 0x000000043f00728c */ /* 0x000fc8000bf01270 */
[----:B------:R-:W-:-:S04]  /*2010*/  USEL UR4, URZ, UR4, !UP0 ;  /* 0x000000043f047287 */ /* 0x000fc8000c000000 */
[----:B------:R-:W-:Y:S01]  /*2020*/  UISETP.GT.AND UP0, UPT, UR43, UR4, UPT ;  /* 0x000000042b00728c */ /* 0x000fe2000bf04270 */
[----:B----4-:R-:W-:-:S05]  /*2030*/  IMAD.SHL.U32 R4, R16, 0x4, RZ ;  /* 0x0000000410047824 */ /* 0x010fca00078e00ff */
[----:B------:R-:W-:Y:S02]  /*2040*/  PLOP3.LUT P0, PT, PT, PT, UP0, 0x80, 0x0 ;  /* 0x000000000000781c */ /* 0x000fe40003f0f008 */
[----:B------:R-:W-:Y:S01]  /*2050*/  IADD3 R4, P1, R4, UR6, RZ ;  /* 0x0000000604047c10 */ /* 0x000fe2000ff3e0ff */
[----:B------:R-:W-:Y:S01]  /*2060*/  UMOV UR5, UR7 ;  /* 0x0000000700057c82 */ /* 0x000fe20008000000 */
[----:B-1----:R-:W-:Y:S01]  /*2070*/  SHF.L.U64.HI R0, R16, 0x2, R6 ;  /* 0x0000000210007819 */ /* 0x002fe20000010206 */
[----:B------:R-:W-:-:S03]  /*2080*/  UIMAD.WIDE UR42, UR41, UR20, UR30 ;  /* 0x00000014292a72a5 */ /* 0x000fc6000f8e021e */
[----:B------:R-:W-:Y:S01]  /*2090*/  IADD3.X R5, R0, UR5, RZ, P1, !PT ;  /* 0x0000000500057c10 */ /* 0x000fe20008ffe4ff */
        /* <DEDUP_REMOVED lines=17> */
[----:B------:R-:W-:Y:S05]  /*21b0*/  @!P0 BRA `(.L_x_277) ;  /* 0x0000542000008947 */ /* 0x000fea0003800000 */
[----:B------:R-:W-:Y:S01]  /*21c0*/  LEA.HI R0, R23, R22, RZ, 0x4 ;  /* 0x0000001617007211 */ /* 0x000fe200078f20ff */
[----:B------:R1:W5:Y:S03]  /*21d0*/  LDG.E R246, [R4.64] ;  /* 0x0000002404f67981 */ /* 0x000366000c1e1900 */
[----:B------:R-:W-:Y:S01]  /*21e0*/  LOP3.LUT R0, R0, 0xfffffff0, RZ, 0xc0, !PT ;  /* 0xfffffff000007812 */ /* 0x000fe200078ec0ff */
[----:B------:R1:W5:Y:S04]  /*21f0*/  LDG.E R245, [R4.64+0x20] ;  /* 0x0000202404f57981 */ /* 0x000368000c1e1900 */
[----:B------:R-:W-:Y:S01]  /*2200*/  IMAD.IADD R0, R22, 0x1, -R0 ;  /* 0x0000000116007824 */ /* 0x000fe200078e0a00 */
[----:B------:R1:W5:Y:S04]  /*2210*/  LDG.E R244, [R4.64+0x100] ;  /* 0x0001002404f47981 */ /* 0x000368000c1e1900 */
[----:B------:R1:W5:Y:S01]  /*2220*/  LDG.E R243, [R4.64+0x120] ;  /* 0x0001202404f37981 */ /* 0x000362000c1e1900 */
[----:B------:R-:W-:Y:S01]  /*2230*/  IMAD.MOV.U32 R200, RZ, RZ, R2 ;  /* 0x000000ffffc87224 */ /* 0x000fe200078e0002 */
[----:B------:R-:W-:Y:S01]  /*2240*/  IADD3 R2, R185, 0x2000, RZ ;  /* 0x00002000b9027810 */ /* 0x000fe20007ffe0ff */
[----:B------:R-:W-:Y:S01]  /*2250*/  IMAD.MOV.U32 R182, RZ, RZ, 0x20 ;  /* 0x00000020ffb67424 */ /* 0x000fe200078e00ff */
[----:B------:R-:W-:Y:S01]  /*2260*/  UIADD3 UR9, UR39, UR12, URZ ;  /* 0x0000000c27097290 */ /* 0x000fe2000fffe03f */
[----:B------:R-:W-:Y:S01]  /*2270*/  IMAD.MOV.U32 R173, RZ, RZ, 0x40 ;  /* 0x00000040ffad7424 */ /* 0x000fe200078e00ff */
[----:B------:R-:W-:Y:S01]  /*2280*/  SEL R2, R2, R185, !P2 ;  /* 0x000000b902027207 */ /* 0x000fe20005000000 */
[----:B------:R-:W-:Y:S01]  /*2290*/  IMAD.MOV.U32 R127, RZ, RZ, RZ ;  /* 0x000000ffff7f7224 */ /* 0x000fe200078e00ff */
[----:B------:R-:W-:-:S02]  /*22a0*/  UMOV UR8, UR42 ;  /* 0x0000002a00087c82 */ /* 0x000fc40008000000 */
[----:B------:R-:W-:Y:S01]  /*22b0*/  UIADD3 UR9, -UR40, 0x80, UR9 ;  /* 0x0000008028097890 */ /* 0x000fe2000fffe109 */
[----:B------:R-:W-:Y:S01]  /*22c0*/  IMAD.SHL.U32 R178, R2, 0x2, RZ ;  /* 0x0000000202b27824 */ /* 0x000fe200078e00ff */
[----:B------:R-:W-:Y:S01]  /*22d0*/  UMOV UR11, UR43 ;  /* 0x0000002b000b7c82 */ /* 0x000fe20008000000 */
[----:B-1----:R-:W-:-:S04]  /*22e0*/  SHF.R.S32.HI R4, RZ, 0x1f, R0 ;  /* 0x0000001fff047819 */ /* 0x002fc80000011400 */
[----:B------:R-:W-:-:S04]  /*22f0*/  LEA.HI R4, R4, R0, RZ, 0x3 ;  /* 0x0000000004047211 */ /* 0x000fc800078f18ff */
[----:B------:R-:W-:-:S05]  /*2300*/  LOP3.LUT R4, R4, 0xfffffff8, RZ, 0xc0, !PT ;  /* 0xfffffff804047812 */ /* 0x000fca00078ec0ff */
[----:B------:R-:W-:-:S05]  /*2310*/  IMAD.IADD R0, R0, 0x1, -R4 ;  /* 0x0000000100007824 */ /* 0x000fca00078e0a04 */
[C---:B------:R-:W-:Y:S02]  /*2320*/  LOP3.LUT P0, RZ, R0.reuse, 0x2, RZ, 0xc0, !PT ;  /* 0x0000000200ff7812 */ /* 0x040fe4000780c0ff */
[----:B------:R-:W-:Y:S02]  /*2330*/  LOP3.LUT P1, RZ, R0, 0x4, RZ, 0xc0, !PT ;  /* 0x0000000400ff7812 */ /* 0x000fe4000782c0ff */
[----:B------:R-:W-:Y:S02]  /*2340*/  IADD3 R0, R184, 0x2000, RZ ;  /* 0x00002000b8007810 */ /* 0x000fe40007ffe0ff */
[----:B------:R-:W-:Y:S02]  /*2350*/  SEL R182, R182, 0xffffffe0, !P0 ;  /* 0xffffffe0b6b67807 */ /* 0x000fe40004000000 */
[----:B------:R-:W-:Y:S02]  /*2360*/  SEL R0, R0, R184, !P2 ;  /* 0x000000b800007207 */ /* 0x000fe40005000000 */
[----:B------:R-:W-:-:S03]  /*2370*/  SEL R173, R173, 0xffffffc0, !P1 ;  /* 0xffffffc0adad7807 */ /* 0x000fc60004800000 */
[----:B------:R-:W-:Y:S02]  /*2380*/  IMAD.SHL.U32 R172, R0, 0x2, RZ ;  /* 0x0000000200ac7824 */ /* 0x000fe400078e00ff */
[----:B------:R-:W-:Y:S01]  /*2390*/  IMAD.MOV.U32 R2, RZ, RZ, c[0x0][0x22c] ;  /* 0x00008b00ff027624 */ /* 0x000fe200078e00ff */
[C---:B------:R-:W-:Y:S01]  /*23a0*/  SHF.L.U32 R181, R185.reuse, 0x1, RZ ;  /* 0x00000001b9b57819 */ /* 0x040fe200000006ff */
[----:B------:R-:W-:Y:S01]  /*23b0*/  IMAD.SHL.U32 R4, R16, 0x4, RZ ;  /* 0x0000000410047824 */ /* 0x000fe200078e00ff */
[----:B------:R-:W-:Y:S01]  /*23c0*/  SHF.L.U32 R180, R185, 0x1, RZ ;  /* 0x00000001b9b47819 */ /* 0x000fe200000006ff */
[----:B------:R-:W-:Y:S02]  /*23d0*/  IMAD R2, R2, c[0x0][0x1c0], RZ ;  /* 0x0000700002027a24 */ /* 0x000fe400078e02ff */
[----:B------:R-:W-:Y:S02]  /*23e0*/  IMAD.MOV.U32 R5, RZ, RZ, 0x1 ;  /* 0x00000001ff057424 */ /* 0x000fe400078e00ff */
[C---:B------:R-:W-:Y:S01]  /*23f0*/  IMAD.SHL.U32 R0, R2.reuse, 0x10, RZ ;  /* 0x0000001002007824 */ /* 0x040fe200078e00ff */
[----:B------:R-:W-:Y:S01]  /*2400*/  SHF.L.U32 R7, R2, 0x3, RZ ;  /* 0x0000000302077819 */ /* 0x000fe200000006ff */
[----:B------:R-:W-:Y:S01]  /*2410*/  IMAD.IADD R183, R182, 0x1, R181 ;  /* 0x00000001b6b77824 */ /* 0x000fe200078e02b5 */
[----:B------:R-:W-:Y:S01]  /*2420*/  SHF.L.U64.HI R2, R16, 0x2, R6 ;  /* 0x0000000210027819 */ /* 0x000fe20000010206 */
[----:B------:R-:W-:Y:S01]  /*2430*/  IMAD.IADD R179, R182, 0x1, R180 ;  /* 0x00000001b6b37824 */ /* 0x000fe200078e02b4 */
[----:B------:R-:W-:-:S05]  /*2440*/  IADD3 R0, R0, 0x20, RZ ;  /* 0x0000002000007810 */ /* 0x000fca0007ffe0ff */
[----:B------:R-:W-:-:S05]  /*2450*/  IMAD.IADD R0, R7, 0x1, R0 ;  /* 0x0000000107007824 */ /* 0x000fca00078e0200 */
[----:B------:R-:W-:-:S05]  /*2460*/  IADD3 R0, R7, R0, RZ ;  /* 0x0000000007007210 */ /* 0x000fca0007ffe0ff */
[----:B------:R-:W-:-:S05]  /*2470*/  IMAD.IADD R0, R7, 0x1, R0 ;  /* 0x0000000107007824 */ /* 0x000fca00078e0200 */
[----:B------:R-:W-:-:S05]  /*2480*/  IADD3 R0, R7, R0, RZ ;  /* 0x0000000007007210 */ /* 0x000fca0007ffe0ff */
[----:B------:R-:W-:Y:S04]  /*2490*/  STL [R1+0x8], R0 ;  /* 0x0000080001007387 */ /* 0x000fe80000100800 */
[----:B------:R1:W-:Y:S02]  /*24a0*/  STL [R1+0x1c], R2 ;  /* 0x00001c0201007387 */ /* 0x0003e40000100800 */
[----:B-1----:R-:W-:Y:S02]  /*24b0*/  IADD3 R2, R7, R0, RZ ;  /* 0x0000000007027210 */ /* 0x002fe40007ffe0ff */
[----:B------:R-:W-:-:S03]  /*24c0*/  IADD3 R0, R16, -0x80, RZ ;  /* 0xffffff8010007810 */ /* 0x000fc60007ffe0ff */
[----:B------:R1:W-:Y:S01]  /*24d0*/  STL [R1+0x4], R2 ;  /* 0x0000040201007387 */ /* 0x0003e20000100800 */
[----:B------:R-:W-:-:S03]  /*24e0*/  SHF.L.U32 R0, R0, 0x2, RZ ;  /* 0x0000000200007819 */ /* 0x000fc600000006ff */
[----:B------:R-:W-:Y:S01]  /*24f0*/  STL [R1+0x18], R4 ;  /* 0x0000180401007387 */ /* 0x000fe20000100800 */
[----:B-1----:R-:W-:-:S04]  /*2500*/  IMAD.IADD R2, R7, 0x1, R2 ;  /* 0x0000000107027824 */ /* 0x002fc800078e0202 */
[C---:B------:R-:W-:Y:S01]  /*2510*/  IMAD.IADD R252, R7.reuse, 0x1, R2 ;  /* 0x0000000107fc7824 */ /* 0x040fe200078e0202 */
[----:B------:R1:W-:Y:S04]  /*2520*/  STL [R1], R2 ;  /* 0x0000000201007387 */ /* 0x0003e80000100800 */
[----:B------:R-:W-:-:S04]  /*2530*/  IADD3 R251, R7, R252, RZ ;  /* 0x000000fc07fb7210 */ /* 0x000fc80007ffe0ff */
[----:B------:R-:W-:-:S05]  /*2540*/  IADD3 R250, R7, R251, RZ ;  /* 0x000000fb07fa7210 */ /* 0x000fca0007ffe0ff */
[----:B------:R-:W-:-:S05]  /*2550*/  IMAD.IADD R249, R7, 0x1, R250 ;  /* 0x0000000107f97824 */ /* 0x000fca00078e02fa */
[----:B------:R-:W-:-:S05]  /*2560*/  IADD3 R248, R7, R249, RZ ;  /* 0x000000f907f87210 */ /* 0x000fca0007ffe0ff */
[----:B------:R-:W-:Y:S01]  /*2570*/  IMAD.IADD R247, R7, 0x1, R248 ;  /* 0x0000000107f77824 */ /* 0x000fe200078e02f8 */
[----:B-1----:R-:W-:-:S05]  /*2580*/  IADD3 R2, R16, -c[0x0][0x214], R5 ;  /* 0x8000850010027a10 */ /* 0x002fca0007ffe005 */
[----:B------:R-:W-:Y:S04]  /*2590*/  STL [R1+0x14], R2 ;  /* 0x0000140201007387 */ /* 0x000fe80000100800 */
[----:B------:R1:W-:Y:S02]  /*25a0*/  STL [R1+0x10], R0 ;  /* 0x0000100001007387 */ /* 0x0003e40000100800 */
[----:B-1----:R-:W-:Y:S02]  /*25b0*/  IADD3 R0, R7, R247, RZ ;  /* 0x000000f707007210 */ /* 0x002fe40007ffe0ff */
.L_x_280:
[----:B------:R-:W0:Y:S01]  /*25c0*/  LDGDEPBAR ;  /* 0x00000000000079af */ /* 0x000e220000000000 */
[----:B------:R-:W-:Y:S01]  /*25d0*/  IMAD.IADD R0, R178, 0x1, R182 ;  /* 0x00000001b2007824 */ /* 0x000fe200078e02b6 */
[----:B------:R-:W-:Y:S01]  /*25e0*/  USHF.L.U32 UR7, UR10, 0x7, URZ ;  /* 0x000000070a077899 */ /* 0x000fe2000800063f */
[----:B-----5:R-:W-:Y:S01]  /*25f0*/  FSETP.NEU.FTZ.AND P2, PT, R246, -INF , PT ;  /* 0xff800000f600780b */ /* 0x020fe20003f5d000 */
[----:B------:R-:W-:Y:S02]  /*2600*/  UISETP.GT.AND UP3, UPT, UR10, UR4, UPT ;  /* 0x000000040a00728c */ /* 0x000fe4000bf64270 */
[----:B------:R-:W-:Y:S02]  /*2610*/  UISETP.GE.AND UP0, UPT, UR7, UR9, UPT ;  /* 0x000000090700728c */ /* 0x000fe4000bf06270 */
[----:B------:R-:W2:Y:S01]  /*2620*/  LDL R202, [R1+0x14] ;  /* 0x0000140001ca7983 */ /* 0x000ea20000100800 */
[----:B------:R-:W-:Y:S03]  /*2630*/  IMAD.U32 R2, RZ, RZ, UR7 ;  /* 0x00000007ff027e24 */ /* 0x000fe6000f8e00ff */
[----:B------:R-:W3:Y:S01]  /*2640*/  LDL R201, [R1+0x24] ;  /* 0x0000240001c97983 */ /* 0x000ee20000100800 */
[----:B------:R-:W-:Y:S01]  /*2650*/  PLOP3.LUT P0, PT, PT, PT, UP0, 0x80, 0x0 ;  /* 0x000000000000781c */ /* 0x000fe20003f0f008 */
[----:B------:R-:W-:Y:S04]  /*2660*/  DEPBAR.LE SB0, 0x0 ;  /* 0x000080000000791a */ /* 0x000fe80000000000 */
[----:B------:R-:W-:Y:S08]  /*2670*/  BAR.SYNC.DEFER_BLOCKING 0x0 ;  /* 0x0000000000007b1d */ /* 0x000ff00000010000 */
[----:B------:R-:W-:Y:S08]  /*2680*/  LDSM.16.M88.4 R64, [R178] ;  /* 0x00000000b240783b */ /* 0x000ff00000000200 */
[----:B------:R-:W1:Y:S08]  /*2690*/  LDSM.16.M88.4 R16, [R174+0xc000] ;  /* 0x00c00000ae10783b */ /* 0x000e700000000200 */
[----:B------:R-:W4:Y:S08]  /*26a0*/  LDSM.16.M88.4 R60, [R178+0x2000] ;  /* 0x00200000b23c783b */ /* 0x000f300000000200 */
[----:B------:R-:W4:Y:S08]  /*26b0*/  LDSM.16.M88.4 R32, [R174+0xc800] ;  /* 0x00c80000ae20783b */ /* 0x000f300000000200 */
[----:B------:R-:W4:Y:S08]  /*26c0*/  LDSM.16.M88.4 R48, [R174+0xd000] ;  /* 0x00d00000ae30783b */ /* 0x000f300000000200 */
[----:B------:R-:W4:Y:S01]  /*26d0*/  LDSM.16.M88.4 R132, [R174+0xd800] ;  /* 0x00d80000ae84783b */ /* 0x000f220000000200 */
[-C--:B-1----:R-:W-:Y:S07]  /*26e0*/  HMMA.16816.F32 R4, R64, R16.reuse, RZ ;  /* 0x000000104004723c */ /* 0x082fee00000018ff */
[----:B------:R-:W-:Y:S01]  /*26f0*/  LDSM.16.M88.4 R136, [R0] ;  /* 0x000000000088783b */ /* 0x000fe20000000200 */
[C---:B----4-:R-:W-:Y:S07]  /*2700*/  HMMA.16816.F32 R8, R60.reuse, R16, RZ ;  /* 0x000000103c08723c */ /* 0x050fee00000018ff */
[----:B------:R-:W1:Y:S01]  /*2710*/  LDSM.16.M88.4 R140, [R177+0xc000] ;  /* 0x00c00000b18c783b */ /* 0x000e620000000200 */
[-C--:B------:R-:W-:Y:S07]  /*2720*/  HMMA.16816.F32 R12, R60, R18.reuse, RZ ;  /* 0x000000123c0c723c */ /* 0x080fee00000018ff */
[----:B------:R4:W1:Y:S01]  /*2730*/  LDSM.16.M88.4 R144, [R0+0x2000] ;  /* 0x002000000090783b */ /* 0x0008620000000200 */
[C---:B------:R-:W-:Y:S07]  /*2740*/  HMMA.16816.F32 R16, R64.reuse, R18, RZ ;  /* 0x000000124010723c */ /* 0x040fee00000018ff */
[----:B------:R-:W1:Y:S01]  /*2750*/  LDSM.16.M88.4 R148, [R177+0xc800] ;  /* 0x00c80000b194783b */ /* 0x000e620000000200 */
[-C--:B------:R-:W-:Y:S07]  /*2760*/  HMMA.16816.F32 R20, R64, R32.reuse, RZ ;  /* 0x000000204014723c */ /* 0x080fee00000018ff */
[----:B------:R-:W1:Y:S01]  /*2770*/  LDSM.16.M88.4 R152, [R177+0xd000] ;  /* 0x00d00000b198783b */ /* 0x000e620000000200 */
[C---:B------:R-:W-:Y:S07]  /*2780*/  HMMA.16816.F32 R24, R60.reuse, R32, RZ ;  /* 0x000000203c18723c */ /* 0x040fee00000018ff */
[----:B------:R-:W1:Y:S01]  /*2790*/  LDSM.16.M88.4 R156, [R177+0xd800] ;  /* 0x00d80000b19c783b */ /* 0x000e620000000200 */
[----:B----4-:R-:W-:Y:S01]  /*27a0*/  IADD3 R0, R0, R173, RZ ;  /* 0x000000ad00007210 */ /* 0x010fe20007ffe0ff */
[-C--:B------:R-:W-:Y:S06]  /*27b0*/  HMMA.16816.F32 R28, R60, R34.reuse, RZ ;  /* 0x000000223c1c723c */ /* 0x080fec00000018ff */
[----:B------:R-:W-:Y:S02]  /*27c0*/  LDSM.16.M88.4 R160, [R175+0xd000] ;  /* 0x00d00000afa0783b */ /* 0x000fe40000000200 */
[C---:B------:R-:W-:Y:S06]  /*27d0*/  HMMA.16816.F32 R32, R64.reuse, R34, RZ ;  /* 0x000000224020723c */ /* 0x040fec00000018ff */
[----:B------:R-:W-:Y:S02]  /*27e0*/  LDSM.16.M88.4 R164, [R175+0xd800] ;  /* 0x00d80000afa4783b */ /* 0x000fe40000000200 */
[-C--:B------:R-:W-:Y:S06]  /*27f0*/  HMMA.16816.F32 R36, R64, R48.reuse, RZ ;  /* 0x000000304024723c */ /* 0x080fec00000018ff */
[----:B------:R-:W-:Y:S02]  /*2800*/  LDSM.16.M88.4 R168, [R176+0xc000] ;  /* 0x00c00000b0a8783b */ /* 0x000fe40000000200 */
        /* <DEDUP_REMOVED lines=8> */
[C---:B------:R-:W-:Y:S08]  /*2890*/  HMMA.16816.F32 R8, R144.reuse, R140, R8 ;  /* 0x0000008c9008723c */ /* 0x040ff00000001808 */
[-C--:B------:R-:W-:Y:S08]  /*28a0*/  HMMA.16816.F32 R12, R144, R142.reuse, R12 ;  /* 0x0000008e900c723c */ /* 0x080ff0000000180c */
[C---:B------:R-:W-:Y:S01]  /*28b0*/  HMMA.16816.F32 R16, R136.reuse, R142, R16 ;  /* 0x0000008e8810723c */ /* 0x040fe20000001810 */
[----:B------:R-:W-:Y:S07]  /*28c0*/  LDSM.16.M88.4 R140, [R175+0xc000] ;  /* 0x00c00000af8c783b */ /* 0x000fee0000000200 */
[-C--:B------:R-:W-:Y:S08]  /*28d0*/  HMMA.16816.F32 R20, R136, R148.reuse, R20 ;  /* 0x000000948814723c */ /* 0x080ff00000001814 */
[C---:B------:R-:W-:Y:S07]  /*28e0*/  HMMA.16816.F32 R24, R144.reuse, R148, R24 ;  /* 0x000000949018723c */ /* 0x040fee0000001818 */
[----:B------:R-:W-:Y:S01]  /*28f0*/  IMAD.IADD R148, R178, 0x1, R173 ;  /* 0x00000001b2947824 */ /* 0x000fe200078e02ad */
[-C--:B------:R-:W-:Y:S04]  /*2900*/  HMMA.16816.F32 R28, R144, R150.reuse, R28 ;  /* 0x00000096901c723c */ /* 0x080fe8000000181c */
[----:B------:R-:W1:Y:S04]  /*2910*/  LDSM.16.M88.4 R132, [R148] ;  /* 0x000000009484783b */ /* 0x000e680000000200 */
[C---:B------:R-:W-:Y:S04]  /*2920*/  HMMA.16816.F32 R32, R136.reuse, R150, R32 ;  /* 0x000000968820723c */ /* 0x040fe80000001820 */
[----:B------:R-:W4:Y:S04]  /*2930*/  LDSM.16.M88.4 R148, [R148+0x2000] ;  /* 0x002000009494783b */ /* 0x000f280000000200 */
[-C--:B------:R-:W-:Y:S08]  /*2940*/  HMMA.16816.F32 R36, R136, R152.reuse, R36 ;  /* 0x000000988824723c */ /* 0x080ff00000001824 */
[C---:B------:R-:W-:Y:S08]  /*2950*/  HMMA.16816.F32 R40, R144.reuse, R152, R40 ;  /* 0x000000989028723c */ /* 0x040ff00000001828 */
[-C--:B------:R-:W-:Y:S04]  /*2960*/  HMMA.16816.F32 R44, R144, R154.reuse, R44 ;  /* 0x0000009a902c723c */ /* 0x080fe8000000182c */
[----:B--2---:R-:W-:Y:S04]  /*2970*/  @!P0 IADD3 R2, R2, UR40, R202 ;  /* 0x0000002802028c10 */ /* 0x004fe8000fffe0ca */
[C---:B------:R-:W-:Y:S01]  /*2980*/  HMMA.16816.F32 R48, R136.reuse, R154, R48 ;  /* 0x0000009a8830723c */ /* 0x040fe20000001830 */
[----:B------:R-:W2:Y:S07]  /*2990*/  LDSM.16.M88.4 R152, [R175+0xc800] ;  /* 0x00c80000af98783b */ /* 0x000eae0000000200 */
[-C--:B------:R-:W-:Y:S08]  /*29a0*/  HMMA.16816.F32 R52, R136, R156.reuse, R52 ;  /* 0x0000009c8834723c */ /* 0x080ff00000001834 */
[C---:B------:R-:W-:Y:S08]  /*29b0*/  HMMA.16816.F32 R56, R144.reuse, R156, R56 ;  /* 0x0000009c9038723c */ /* 0x040ff00000001838 */
[-C--:B------:R-:W-:Y:S01]  /*29c0*/  HMMA.16816.F32 R60, R144, R158.reuse, R60 ;  /* 0x0000009e903c723c */ /* 0x080fe2000000183c */
[----:B------:R-:W2:Y:S07]  /*29d0*/  LDSM.16.M88.4 R144, [R0] ;  /* 0x000000000090783b */ /* 0x000eae0000000200 */
[----:B------:R-:W-:Y:S07]  /*29e0*/  HMMA.16816.F32 R64, R136, R158, R64 ;  /* 0x0000009e8840723c */ /* 0x000fee0000001840 */
[C---:B------:R-:W-:Y:S01]  /*29f0*/  @!P0 IADD3 R139, R2.reuse, 0x8, RZ ;  /* 0x00000008028b8810 */ /* 0x040fe20007ffe0ff */
[-C--:B-1----:R-:W-:Y:S05]  /*2a00*/  HMMA.16816.F32 R4, R132, R140.reuse, R4 ;  /* 0x0000008c8404723c */ /* 0x082fea0000001804 */
[----:B------:R-:W-:Y:S01]  /*2a10*/  @!P0 IMNMX R139, R139, UR40, PT ;  /* 0x000000288b8b8c17 */ /* 0x000fe2000b800200 */
[----:B------:R-:W-:Y:S01]  /*2a20*/  FMUL.FTZ R138, R245, 1.4426950216293334961 ;  /* 0x3fb8aa3bf58a7820 */ /* 0x000fe20000410000 */
[----:B------:R-:W-:Y:S01]  /*2a30*/  @!P0 IADD3 R136, R2, 0x40, RZ ;  /* 0x0000004002888810 */ /* 0x000fe20007ffe0ff */
[C---:B----4-:R-:W-:Y:S04]  /*2a40*/  HMMA.16816.F32 R8, R148.reuse, R140, R8 ;  /* 0x0000008c9408723c */ /* 0x050fe80000001808 */
[----:B------:R-:W-:Y:S01]  /*2a50*/  @!P0 IMNMX R136, R136, UR40, PT ;  /* 0x0000002888888c17 */ /* 0x000fe2000b800200 */
[----:B------:R-:W-:Y:S02]  /*2a60*/  FMUL.FTZ R137, R244, 1.4426950216293334961 ;  /* 0x3fb8aa3bf4897820 */ /* 0x000fe40000410000 */
[----:B------:R-:W-:Y:S01]  /*2a70*/  @!P0 IMNMX R141, R2, UR40, PT ;  /* 0x00000028028d8c17 */ /* 0x000fe2000b800200 */
[-C--:B------:R-:W-:Y:S04]  /*2a80*/  HMMA.16816.F32 R12, R148, R142.reuse, R12 ;  /* 0x0000008e940c723c */ /* 0x080fe8000000180c */
[----:B------:R-:W-:Y:S04]  /*2a90*/  FMUL.FTZ R140, R246, 1.4426950216293334961 ;  /* 0x3fb8aa3bf68c7820 */ /* 0x000fe80000410000 */
[C---:B------:R-:W-:Y:S04]  /*2aa0*/  HMMA.16816.F32 R16, R132.reuse, R142, R16 ;  /* 0x0000008e8410723c */ /* 0x040fe80000001810 */
[----:B------:R-:W-:Y:S04]  /*2ab0*/  FSEL R140, R140, RZ, P2 ;  /* 0x000000ff8c8c7208 */ /* 0x000fe80001000000 */
[-C--:B--2---:R-:W-:Y:S08]  /*2ac0*/  HMMA.16816.F32 R20, R132, R152.reuse, R20 ;  /* 0x000000988414723c */ /* 0x084ff00000001814 */
        /* <DEDUP_REMOVED lines=9> */
[-C--:B------:R-:W-:Y:S01]  /*2b60*/  HMMA.16816.F32 R60, R148, R166.reuse, R60 ;  /* 0x000000a6943c723c */ /* 0x080fe2000000183c */
[----:B------:R-:W2:Y:S07]  /*2b70*/  LDL R148, [R1+0x18] ;  /* 0x0000180001947983 */ /* 0x000eae0000100800 */
[----:B------:R-:W-:Y:S01]  /*2b80*/  HMMA.16816.F32 R64, R132, R166, R64 ;  /* 0x000000a68440723c */ /* 0x000fe20000001840 */
[----:B------:R1:W4:Y:S07]  /*2b90*/  LDSM.16.M88.4 R132, [R0+0x2000] ;  /* 0x002000000084783b */ /* 0x00032e0000000200 */
[-C--:B------:R-:W-:Y:S01]  /*2ba0*/  HMMA.16816.F32 R4, R144, R168.reuse, R4 ;  /* 0x000000a89004723c */ /* 0x080fe20000001804 */
[----:B-1----:R-:W-:Y:S05]  /*2bb0*/  MOV R0, UR29 ;  /* 0x0000001d00007c02 */ /* 0x002fea0008000f00 */
[----:B---3--:R-:W-:Y:S05]  /*2bc0*/  @!P0 IMAD R0, R0, 0x80, R201 ;  /* 0x0000008000008824 */ /* 0x008fea00078e02c9 */
[CC--:B------:R-:W-:Y:S02]  /*2bd0*/  @!P0 ISETP.GE.AND P3, PT, R0.reuse, R141.reuse, PT ;  /* 0x0000008d0000820c */ /* 0x0c0fe40003f66270 */
[----:B------:R-:W-:Y:S11]  /*2be0*/  @!P0 IADD3 R142, R0, 0x1, RZ ;  /* 0x00000001008e8810 */ /* 0x000ff60007ffe0ff */
[----:B------:R-:W-:Y:S02]  /*2bf0*/  @!P0 FSEL R4, R4, -INF , !P3 ;  /* 0xff80000004048808 */ /* 0x000fe40005800000 */
[----:B------:R-:W-:Y:S01]  /*2c00*/  @!P0 ISETP.GE.AND P2, PT, R142, R141, PT ;  /* 0x0000008d8e00820c */ /* 0x000fe20003f46270 */
[C---:B----4-:R-:W-:Y:S04]  /*2c10*/  HMMA.16816.F32 R8, R132.reuse, R168, R8 ;  /* 0x000000a88408723c */ /* 0x050fe80000001808 */
[--C-:B------:R-:W-:Y:S01]  /*2c20*/  FFMA.FTZ R4, R4, c[0x0][0x23c], -R140.reuse ;  /* 0x00008f0004047a23 */ /* 0x100fe2000001088c */
[-C--:B------:R-:W-:Y:S02]  /*2c30*/  @!P0 ISETP.GE.AND P3, PT, R0, R139.reuse, PT ;  /* 0x0000008b0000820c */ /* 0x080fe40003f66270 */
[----:B------:R-:W-:Y:S01]  /*2c40*/  @!P0 FSEL R5, R5, -INF , !P2 ;  /* 0xff80000005058808 */ /* 0x000fe20005000000 */
[----:B------:R1:W-:Y:S01]  /*2c50*/  MUFU.EX2 R158, R4 ;  /* 0x00000004009e7308 */ /* 0x0003e20000000800 */
[----:B------:R-:W-:Y:S01]  /*2c60*/  FSETP.NEU.FTZ.AND P2, PT, R245, -INF , PT ;  /* 0xff800000f500780b */ /* 0x000fe20003f5d000 */
[-C--:B------:R-:W-:Y:S03]  /*2c70*/  HMMA.16816.F32 R12, R132, R170.reuse, R12 ;  /* 0x000000aa840c723c */ /* 0x080fe6000000180c */
[----:B------:R-:W-:Y:S01]  /*2c80*/  FSEL R138, R138, RZ, P2 ;  /* 0x000000ff8a8a7208 */ /* 0x000fe20001000000 */
[----:B------:R-:W-:Y:S01]  /*2c90*/  FFMA.FTZ R5, R5, c[0x0][0x23c], -R140 ;  /* 0x00008f0005057a23 */ /* 0x000fe2000001088c */
[----:B------:R-:W-:Y:S02]  /*2ca0*/  @!P0 ISETP.GE.AND P2, PT, R142, R139, PT ;  /* 0x0000008b8e00820c */ /* 0x000fe40003f46270 */
[----:B------:R-:W-:Y:S01]  /*2cb0*/  @!P0 FSEL R6, R6, -INF , !P3 ;  /* 0xff80000006068808 */ /* 0x000fe20005800000 */
[----:B------:R-:W-:Y:S01]  /*2cc0*/  MUFU.EX2 R157, R5 ;  /* 0x00000005009d7308 */ /* 0x000fe20000000800 */
[-C--:B------:R-:W-:Y:S01]  /*2cd0*/  @!P0 ISETP.GE.AND P3, PT, R0, R136.reuse, PT ;  /* 0x000000880000820c */ /* 0x080fe20003f66270 */
[C---:B------:R-:W-:Y:S04]  /*2ce0*/  HMMA.16816.F32 R16, R144.reuse, R170, R16 ;  /* 0x000000aa9010723c */ /* 0x040fe80000001810 */
[----:B------:R-:W-:Y:S01]  /*2cf0*/  @!P0 FSEL R7, R7, -INF , !P2 ;  /* 0xff80000007078808 */ /* 0x000fe20005000000 */
[--C-:B------:R-:W-:Y:S01]  /*2d00*/  FFMA.FTZ R6, R6, c[0x0][0x23c], -R138.reuse ;  /* 0x00008f0006067a23 */ /* 0x100fe2000001088a */
[----:B------:R-:W-:Y:S02]  /*2d10*/  FSETP.NEU.FTZ.AND P2, PT, R244, -INF , PT ;  /* 0xff800000f400780b */ /* 0x000fe40003f5d000 */
[----:B------:R-:W-:Y:S01]  /*2d20*/  @!P0 FSEL R8, R8, -INF , !P3 ;  /* 0xff80000008088808 */ /* 0x000fe20005800000 */
[----:B------:R-:W-:Y:S03]  /*2d30*/  MUFU.EX2 R156, R6 ;  /* 0x00000006009c7308 */ /* 0x000fe60000000800 */
[----:B------:R-:W-:Y:S01]  /*2d40*/  FSEL R137, R137, RZ, P2 ;  /* 0x000000ff89897208 */ /* 0x000fe20001000000 */
[----:B------:R-:W-:Y:S01]  /*2d50*/  FFMA.FTZ R7, R7, c[0x0][0x23c], -R138 ;  /* 0x00008f0007077a23 */ /* 0x000fe2000001088a */
[----:B-1----:R-:W-:Y:S02]  /*2d60*/  @!P0 IADD3 R4, R2, 0x48, RZ ;  /* 0x0000004802048810 */ /* 0x002fe40007ffe0ff */
[----:B------:R-:W-:Y:S01]  /*2d70*/  @!P0 ISETP.GE.AND P2, PT, R142, R136, PT ;  /* 0x000000888e00820c */ /* 0x000fe20003f46270 */
[--C-:B------:R-:W-:Y:S01]  /*2d80*/  FFMA.FTZ R2, R8, c[0x0][0x23c], -R137.reuse ;  /* 0x00008f0008027a23 */ /* 0x100fe20000010889 */
[----:B------:R-:W-:Y:S01]  /*2d90*/  @!P0 IMNMX R8, R4, UR40, PT ;  /* 0x0000002804088c17 */ /* 0x000fe2000b800200 */
[----:B------:R1:W3:Y:S01]  /*2da0*/  MUFU.EX2 R234, R7 ;  /* 0x0000000700ea7308 */ /* 0x0002e20000000800 */
[----:B------:R-:W-:Y:S02]  /*2db0*/  @!P0 FSEL R9, R9, -INF , !P2 ;  /* 0xff80000009098808 */ /* 0x000fe40005000000 */
[----:B------:R-:W-:Y:S02]  /*2dc0*/  FSETP.NEU.FTZ.AND P2, PT, R243, -INF , PT ;  /* 0xff800000f300780b */ /* 0x000fe40003f5d000 */
[-C--:B------:R-:W-:Y:S01]  /*2dd0*/  @!P0 ISETP.GE.AND P3, PT, R0, R8.reuse, PT ;  /* 0x000000080000820c */ /* 0x080fe20003f66270 */
[--C-:B------:R-:W-:Y:S03]  /*2de0*/  FFMA.FTZ R9, R9, c[0x0][0x23c], -R137.reuse ;  /* 0x00008f0009097a23 */ /* 0x100fe60000010889 */
[----:B------:R-:W-:Y:S01]  /*2df0*/  @!P0 FSEL R10, R10, -INF , !P3 ;  /* 0xff8000000a0a8808 */ /* 0x000fe20005800000 */
[----:B------:R4:W-:Y:S10]  /*2e00*/  MUFU.EX2 R238, R2 ;  /* 0x0000000200ee7308 */ /* 0x0009f40000000800 */
[----:B------:R3:W2:Y:S01]  /*2e10*/  MUFU.EX2 R237, R9 ;  /* 0x0000000900ed7308 */ /* 0x0006a20000000800 */
[----:B-1----:R-:W1:Y:S01]  /*2e20*/  LDSM.16.M88.4 R4, [R176+0xc800] ;  /* 0x00c80000b004783b */ /* 0x002e620000000200 */
[----:B----4-:R-:W-:Y:S05]  /*2e30*/  FMUL.FTZ R2, R243, 1.4426950216293334961 ;  /* 0x3fb8aa3bf3027820 */ /* 0x010fea0000410000 */
[----:B------:R-:W-:Y:S02]  /*2e40*/  FSEL R2, R2, RZ, P2 ;  /* 0x000000ff02027208 */ /* 0x000fe40001000000 */
[----:B------:R-:W-:Y:S03]  /*2e50*/  @!P0 ISETP.GE.AND P2, PT, R142, R8, PT ;  /* 0x000000088e00820c */ /* 0x000fe60003f46270 */
[--C-:B------:R-:W-:Y:S01]  /*2e60*/  FFMA.FTZ R10, R10, c[0x0][0x23c], -R2.reuse ;  /* 0x00008f000a0a7a23 */ /* 0x100fe20000010802 */
[----:B---3--:R-:W-:Y:S02]  /*2e70*/  @!P0 IADD3 R9, R0, 0x8, RZ ;  /* 0x0000000800098810 */ /* 0x008fe40007ffe0ff */
[----:B------:R-:W-:Y:S01]  /*2e80*/  @!P0 FSEL R11, R11, -INF , !P2 ;  /* 0xff8000000b0b8808 */ /* 0x000fe20005000000 */
[----:B------:R3:W-:Y:S01]  /*2e90*/  MUFU.EX2 R241, R10 ;  /* 0x0000000a00f17308 */ /* 0x0007e20000000800 */
[-C--:B------:R-:W-:Y:S03]  /*2ea0*/  @!P0 ISETP.GE.AND P2, PT, R9, R136.reuse, PT ;  /* 0x000000880900820c */ /* 0x080fe60003f46270 */
[--C-:B------:R-:W-:Y:S01]  /*2eb0*/  FFMA.FTZ R11, R11, c[0x0][0x23c], -R2.reuse ;  /* 0x00008f000b0b7a23 */ /* 0x100fe20000010802 */
[----:B------:R-:W-:Y:S05]  /*2ec0*/  @!P0 FSEL R12, R12, -INF , !P2 ;  /* 0xff8000000c0c8808 */ /* 0x000fea0005000000 */
[----:B------:R-:W4:Y:S01]  /*2ed0*/  MUFU.EX2 R242, R11 ;  /* 0x0000000b00f27308 */ /* 0x000f220000000800 */
[--C-:B------:R-:W-:Y:S01]  /*2ee0*/  FFMA.FTZ R12, R12, c[0x0][0x23c], -R137.reuse ;  /* 0x00008f000c0c7a23 */ /* 0x100fe20000010889 */
[-C--:B-1----:R-:W-:Y:S08]  /*2ef0*/  HMMA.16816.F32 R20, R144, R4.reuse, R20 ;  /* 0x000000049014723c */ /* 0x082ff00000001814 */
[----:B------:R-:W-:Y:S01]  /*2f00*/  MUFU.EX2 R236, R12 ;  /* 0x0000000c00ec7308 */ /* 0x000fe20000000800 */
[C---:B------:R-:W-:Y:S04]  /*2f10*/  HMMA.16816.F32 R24, R132.reuse, R4, R24 ;  /* 0x000000048418723c */ /* 0x040fe80000001818 */
[----:B---3--:R-:W-:Y:S04]  /*2f20*/  @!P0 IADD3 R10, R0, 0x9, RZ ;  /* 0x00000009000a8810 */ /* 0x008fe80007ffe0ff */
[-C--:B------:R-:W-:Y:S03]  /*2f30*/  HMMA.16816.F32 R28, R132, R6.reuse, R28 ;  /* 0x00000006841c723c */ /* 0x080fe6000000181c */
[----:B------:R-:W-:Y:S04]  /*2f40*/  @!P0 ISETP.GE.AND P2, PT, R10, R136, PT ;  /* 0x000000880a00820c */ /* 0x000fe80003f46270 */
[----:B------:R-:W-:Y:S01]  /*2f50*/  @!P0 FSEL R13, R13, -INF , !P2 ;  /* 0xff8000000d0d8808 */ /* 0x000fe20005000000 */
[C---:B------:R-:W-:Y:S01]  /*2f60*/  HMMA.16816.F32 R32, R144.reuse, R6, R32 ;  /* 0x000000069020723c */ /* 0x040fe20000001820 */
[----:B------:R-:W1:Y:S03]  /*2f70*/  LDSM.16.M88.4 R4, [R176+0xd000] ;  /* 0x00d00000b004783b */ /* 0x000e660000000200 */
[-C--:B------:R-:W-:Y:S01]  /*2f80*/  @!P0 ISETP.GE.AND P2, PT, R9, R8.reuse, PT ;  /* 0x000000080900820c */ /* 0x080fe20003f46270 */
[--C-:B------:R-:W-:Y:S03]  /*2f90*/  FFMA.FTZ R13, R13, c[0x0][0x23c], -R137.reuse ;  /* 0x00008f000d0d7a23 */ /* 0x100fe60000010889 */
[----:B------:R-:W-:Y:S01]  /*2fa0*/  @!P0 FSEL R14, R14, -INF , !P2 ;  /* 0xff8000000e0e8808 */ /* 0x000fe20005000000 */
[----:B------:R-:W-:Y:S01]  /*2fb0*/  MUFU.EX2 R235, R13 ;  /* 0x0000000d00eb7308 */ /* 0x000fe20000000800 */
[----:B------:R-:W-:Y:S03]  /*2fc0*/  @!P0 ISETP.GE.AND P2, PT, R10, R8, PT ;  /* 0x000000080a00820c */ /* 0x000fe60003f46270 */
[--C-:B------:R-:W-:Y:S01]  /*2fd0*/  FFMA.FTZ R14, R14, c[0x0][0x23c], -R2.reuse ;  /* 0x00008f000e0e7a23 */ /* 0x100fe20000010802 */
        /* <DEDUP_REMOVED lines=9> */
[----:B------:R-:W-:Y:S01]  /*3070*/  @!P0 IADD3 R9, R0, 0x10, RZ ;  /* 0x0000001000098810 */ /* 0x000fe20007ffe0ff */
[----:B------:R-:W-:Y:S01]  /*3080*/  MUFU.EX2 R152, R16 ;  /* 0x0000001000987308 */ /* 0x000fe20000000800 */
[----:B------:R-:W-:Y:S01]  /*3090*/  @!P0 FSEL R18, R18, -INF , !P2 ;  /* 0xff80000012128808 */ /* 0x000fe20005000000 */
[----:B------:R-:W-:Y:S01]  /*30a0*/  FFMA.FTZ R17, R17, c[0x0][0x23c], -R140 ;  /* 0x00008f0011117a23 */ /* 0x000fe2000001088c */
[----:B------:R-:W-:Y:S02]  /*30b0*/  @!P0 ISETP.GE.AND P2, PT, R10, R139, PT ;  /* 0x0000008b0a00820c */ /* 0x000fe40003f46270 */
[----:B------:R-:W-:Y:S01]  /*30c0*/  @!P0 IADD3 R10, R0, 0x11, RZ ;  /* 0x00000011000a8810 */ /* 0x000fe20007ffe0ff */
[--C-:B------:R-:W-:Y:S01]  /*30d0*/  FFMA.FTZ R18, R18, c[0x0][0x23c], -R138.reuse ;  /* 0x00008f0012127a23 */ /* 0x100fe2000001088a */
[----:B------:R-:W-:Y:S02]  /*30e0*/  @!P0 FSEL R19, R19, -INF , !P2 ;  /* 0xff80000013138808 */ /* 0x000fe40005000000 */
[-C--:B------:R-:W-:Y:S01]  /*30f0*/  @!P0 ISETP.GE.AND P2, PT, R9, R141.reuse, PT ;  /* 0x0000008d0900820c */ /* 0x080fe20003f46270 */
[-C--:B-1----:R-:W-:Y:S01]  /*3100*/  HMMA.16816.F32 R36, R144, R4.reuse, R36 ;  /* 0x000000049024723c */ /* 0x082fe20000001824 */
[----:B------:R-:W-:Y:S02]  /*3110*/  MUFU.EX2 R217, R17 ;  /* 0x0000001100d97308 */ /* 0x000fe40000000800 */
[----:B------:R-:W-:Y:S01]  /*3120*/  @!P0 FSEL R20, R20, -INF , !P2 ;  /* 0xff80000014148808 */ /* 0x000fe20005000000 */
[----:B------:R-:W-:Y:S01]  /*3130*/  FFMA.FTZ R19, R19, c[0x0][0x23c], -R138 ;  /* 0x00008f0013137a23 */ /* 0x000fe2000001088a */
[----:B------:R-:W-:Y:S03]  /*3140*/  @!P0 ISETP.GE.AND P2, PT, R10, R141, PT ;  /* 0x0000008d0a00820c */ /* 0x000fe60003f46270 */
[C---:B------:R-:W-:Y:S03]  /*3150*/  HMMA.16816.F32 R40, R132.reuse, R4, R40 ;  /* 0x000000048428723c */ /* 0x040fe60000001828 */
[----:B------:R-:W-:Y:S01]  /*3160*/  MUFU.EX2 R225, R18 ;  /* 0x0000001200e17308 */ /* 0x000fe20000000800 */
[----:B------:R-:W-:Y:S01]  /*3170*/  @!P0 FSEL R21, R21, -INF , !P2 ;  /* 0xff80000015158808 */ /* 0x000fe20005000000 */
[--C-:B------:R-:W-:Y:S01]  /*3180*/  FFMA.FTZ R20, R20, c[0x0][0x23c], -R140.reuse ;  /* 0x00008f0014147a23 */ /* 0x100fe2000001088c */
[-C--:B------:R-:W-:Y:S02]  /*3190*/  @!P0 ISETP.GE.AND P2, PT, R9, R139.reuse, PT ;  /* 0x0000008b0900820c */ /* 0x080fe40003f46270 */
[-C--:B------:R-:W-:Y:S04]  /*31a0*/  HMMA.16816.F32 R44, R132, R6.reuse, R44 ;  /* 0x00000006842c723c */ /* 0x080fe8000000182c */
[----:B------:R-:W-:Y:S01]  /*31b0*/  @!P0 FSEL R22, R22, -INF , !P2 ;  /* 0xff80000016168808 */ /* 0x000fe20005000000 */
[----:B------:R-:W1:Y:S01]  /*31c0*/  MUFU.EX2 R224, R19 ;  /* 0x0000001300e07308 */ /* 0x000e620000000800 */
[----:B------:R-:W-:Y:S01]  /*31d0*/  @!P0 ISETP.GE.AND P2, PT, R10, R139, PT ;  /* 0x0000008b0a00820c */ /* 0x000fe20003f46270 */
[----:B------:R-:W-:Y:S01]  /*31e0*/  FFMA.FTZ R21, R21, c[0x0][0x23c], -R140 ;  /* 0x00008f0015157a23 */ /* 0x000fe2000001088c */
[C---:B------:R-:W-:Y:S01]  /*31f0*/  HMMA.16816.F32 R48, R144.reuse, R6, R48 ;  /* 0x000000069030723c */ /* 0x040fe20000001830 */
[----:B------:R-:W3:Y:S03]  /*3200*/  LDSM.16.M88.4 R4, [R176+0xd800] ;  /* 0x00d80000b004783b */ /* 0x000ee60000000200 */
[----:B------:R-:W-:Y:S01]  /*3210*/  @!P0 FSEL R23, R23, -INF , !P2 ;  /* 0xff80000017178808 */ /* 0x000fe20005000000 */
[--C-:B------:R-:W-:Y:S01]  /*3220*/  FFMA.FTZ R22, R22, c[0x0][0x23c], -R138.reuse ;  /* 0x00008f0016167a23 */ /* 0x100fe2000001088a */
[-C--:B------:R-:W-:Y:S01]  /*3230*/  @!P0 ISETP.GE.AND P2, PT, R9, R136.reuse, PT ;  /* 0x000000880900820c */ /* 0x080fe20003f46270 */
[----:B------:R-:W-:Y:S02]  /*3240*/  MUFU.EX2 R239, R15 ;  /* 0x0000000f00ef7308 */ /* 0x000fe40000000800 */
[----:B------:R-:W-:Y:S03]  /*3250*/  FFMA.FTZ R23, R23, c[0x0][0x23c], -R138 ;  /* 0x00008f0017177a23 */ /* 0x000fe6000001088a */
[----:B------:R-:W-:Y:S02]  /*3260*/  @!P0 FSEL R24, R24, -INF , !P2 ;  /* 0xff80000018188808 */ /* 0x000fe40005000000 */
[----:B------:R-:W-:Y:S03]  /*3270*/  @!P0 ISETP.GE.AND P2, PT, R10, R136, PT ;  /* 0x000000880a00820c */ /* 0x000fe60003f46270 */
[----:B------:R-:W-:Y:S01]  /*3280*/  MUFU.EX2 R155, R20 ;  /* 0x00000014009b7308 */ /* 0x000fe20000000800 */
[----:B------:R-:W-:Y:S01]  /*3290*/  @!P0 FSEL R25, R25, -INF , !P2 ;  /* 0xff80000019198808 */ /* 0x000fe20005000000 */
[--C-:B------:R-:W-:Y:S01]  /*32a0*/  FFMA.FTZ R24, R24, c[0x0][0x23c], -R137.reuse ;  /* 0x00008f0018187a23 */ /* 0x100fe20000010889 */
        /* <DEDUP_REMOVED lines=9> */
[-C--:B------:R-:W-:Y:S03]  /*3340*/  @!P0 ISETP.GE.AND P2, PT, R9, R136.reuse, PT ;  /* 0x000000880900820c */ /* 0x080fe60003f46270 */
[--C-:B------:R-:W-:Y:S01]  /*3350*/  FFMA.FTZ R27, R27, c[0x0][0x23c], -R2.reuse ;  /* 0x00008f001b1b7a23 */ /* 0x100fe20000010802 */
[----:B------:R-:W-:Y:S01]  /*3360*/  @!P0 FSEL R28, R28, -INF , !P2 ;  /* 0xff8000001c1c8808 */ /* 0x000fe20005000000 */
[----:B------:R-:W1:Y:S01]  /*3370*/  MUFU.EX2 R151, R21 ;  /* 0x0000001500977308 */ /* 0x000e620000000800 */
[----:B------:R-:W-:Y:S01]  /*3380*/  @!P0 ISETP.GE.AND P2, PT, R10, R136, PT ;  /* 0x000000880a00820c */ /* 0x000fe20003f46270 */
[-C--:B---3--:R-:W-:Y:S03]  /*3390*/  HMMA.16816.F32 R52, R144, R4.reuse, R52 ;  /* 0x000000049034723c */ /* 0x088fe60000001834 */
[----:B------:R-:W-:Y:S01]  /*33a0*/  @!P0 FSEL R29, R29, -INF , !P2 ;  /* 0xff8000001d1d8808 */ /* 0x000fe20005000000 */
[--C-:B------:R-:W-:Y:S01]  /*33b0*/  FFMA.FTZ R28, R28, c[0x0][0x23c], -R137.reuse ;  /* 0x00008f001c1c7a23 */ /* 0x100fe20000010889 */
[-C--:B------:R-:W-:Y:S03]  /*33c0*/  @!P0 ISETP.GE.AND P2, PT, R9, R8.reuse, PT ;  /* 0x000000080900820c */ /* 0x080fe60003f46270 */
[----:B------:R-:W-:Y:S01]  /*33d0*/  MUFU.EX2 R228, R25 ;  /* 0x0000001900e47308 */ /* 0x000fe20000000800 */
[C---:B------:R-:W-:Y:S04]  /*33e0*/  HMMA.16816.F32 R56, R132.reuse, R4, R56 ;  /* 0x000000048438723c */ /* 0x040fe80000001838 */
[----:B------:R-:W-:Y:S01]  /*33f0*/  @!P0 FSEL R30, R30, -INF , !P2 ;  /* 0xff8000001e1e8808 */ /* 0x000fe20005000000 */
[--C-:B------:R-:W-:Y:S01]  /*3400*/  FFMA.FTZ R29, R29, c[0x0][0x23c], -R137.reuse ;  /* 0x00008f001d1d7a23 */ /* 0x100fe20000010889 */
[----:B------:R-:W-:Y:S02]  /*3410*/  @!P0 ISETP.GE.AND P2, PT, R10, R8, PT ;  /* 0x000000080a00820c */ /* 0x000fe40003f46270 */
        /* <DEDUP_REMOVED lines=8> */
[----:B------:R-:W-:Y:S01]  /*34a0*/  FFMA.FTZ R31, R31, c[0x0][0x23c], -R2 ;  /* 0x00008f001f1f7a23 */ /* 0x000fe20000010802 */
[----:B------:R-:W-:Y:S02]  /*34b0*/  @!P0 ISETP.GE.AND P2, PT, R10, R141, PT ;  /* 0x0000008d0a00820c */ /* 0x000fe40003f46270 */
[----:B------:R-:W-:Y:S01]  /*34c0*/  @!P0 IADD3 R4, R0, 0x38, RZ ;  /* 0x0000003800048810 */ /* 0x000fe20007ffe0ff */
[--C-:B------:R-:W-:Y:S03]  /*34d0*/  FFMA.FTZ R32, R32, c[0x0][0x23c], -R140.reuse ;  /* 0x00008f0020207a23 */ /* 0x100fe6000001088c */
[----:B------:R-:W-:Y:S01]  /*34e0*/  @!P0 FSEL R33, R33, -INF , !P2 ;  /* 0xff80000021218808 */ /* 0x000fe20005000000 */
[----:B------:R-:W-:Y:S01]  /*34f0*/  MUFU.EX2 R150, R32 ;  /* 0x0000002000967308 */ /* 0x000fe20000000800 */
[-C--:B------:R-:W-:Y:S02]  /*3500*/  @!P0 ISETP.GE.AND P2, PT, R9, R139.reuse, PT ;  /* 0x0000008b0900820c */ /* 0x080fe40003f46270 */
        /* <DEDUP_REMOVED lines=8> */
[----:B------:R-:W-:Y:S02]  /*3590*/  @!P0 ISETP.GE.AND P2, PT, R9, R141, PT ;  /* 0x0000008d0900820c */ /* 0x000fe40003f46270 */
[----:B------:R-:W-:Y:S01]  /*35a0*/  @!P0 ISETP.GE.AND P4, PT, R4, R139, PT ;  /* 0x0000008b0400820c */ /* 0x000fe20003f86270 */
[----:B------:R-:W-:Y:S01]  /*35b0*/  FFMA.FTZ R35, R35, c[0x0][0x23c], -R138 ;  /* 0x00008f0023237a23 */ /* 0x000fe2000001088a */
[----:B------:R-:W-:Y:S02]  /*35c0*/  @!P0 FSEL R36, R36, -INF , !P2 ;  /* 0xff80000024248808 */ /* 0x000fe40005000000 */
[----:B------:R-:W-:Y:S02]  /*35d0*/  @!P0 ISETP.GE.AND P2, PT, R10, R141, PT ;  /* 0x0000008d0a00820c */ /* 0x000fe40003f46270 */
[----:B------:R-:W-:Y:S01]  /*35e0*/  F2FP.PACK_AB R6, R234, R156 ;  /* 0x0000009cea06723e */ /* 0x000fe200000000ff */
[----:B------:R-:W-:Y:S01]  /*35f0*/  MUFU.EX2 R212, R34 ;  /* 0x0000002200d47308 */ /* 0x000fe20000000800 */
[----:B------:R-:W-:Y:S01]  /*3600*/  @!P0 FSEL R37, R37, -INF , !P2 ;  /* 0xff80000025258808 */ /* 0x000fe20005000000 */
[--C-:B------:R-:W-:Y:S01]  /*3610*/  FFMA.FTZ R36, R36, c[0x0][0x23c], -R140.reuse ;  /* 0x00008f0024247a23 */ /* 0x100fe2000001088c */
[-C--:B------:R-:W-:Y:S01]  /*3620*/  @!P0 ISETP.GE.AND P2, PT, R9, R139.reuse, PT ;  /* 0x0000008b0900820c */ /* 0x080fe20003f46270 */
[----:B------:R4:W-:Y:S01]  /*3630*/  STS [R188+0x1c400], R6 ;  /* 0x01c40006bc007388 */ /* 0x0009e20000000800 */
[----:B--2---:R-:W-:Y:S01]  /*3640*/  F2FP.PACK_AB R5, R237, R238 ;  /* 0x000000eeed05723e */ /* 0x004fe200000000ff */
[----:B------:R-:W-:Y:S01]  /*3650*/  FFMA.FTZ R37, R37, c[0x0][0x23c], -R140 ;  /* 0x00008f0025257a23 */ /* 0x000fe2000001088c */
[----:B------:R-:W-:Y:S02]  /*3660*/  @!P0 FSEL R38, R38, -INF , !P2 ;  /* 0xff80000026268808 */ /* 0x000fe40005000000 */
[----:B------:R-:W-:Y:S01]  /*3670*/  @!P0 ISETP.GE.AND P2, PT, R10, R139, PT ;  /* 0x0000008b0a00820c */ /* 0x000fe20003f46270 */
[----:B------:R-:W-:Y:S01]  /*3680*/  MUFU.EX2 R211, R35 ;  /* 0x0000002300d37308 */ /* 0x000fe20000000800 */
[----:B------:R-:W-:Y:S01]  /*3690*/  @!P0 FSEL R66, R66, -INF , !P4 ;  /* 0xff80000042428808 */ /* 0x000fe20006000000 */
[--C-:B------:R-:W-:Y:S01]  /*36a0*/  FFMA.FTZ R38, R38, c[0x0][0x23c], -R138.reuse ;  /* 0x00008f0026267a23 */ /* 0x100fe2000001088a */
[----:B------:R-:W-:Y:S02]  /*36b0*/  @!P0 FSEL R39, R39, -INF , !P2 ;  /* 0xff80000027278808 */ /* 0x000fe40005000000 */
[-C--:B------:R-:W-:Y:S01]  /*36c0*/  @!P0 ISETP.GE.AND P2, PT, R9, R136.reuse, PT ;  /* 0x000000880900820c */ /* 0x080fe20003f46270 */
[--C-:B------:R-:W-:Y:S02]  /*36d0*/  FFMA.FTZ R66, R66, c[0x0][0x23c], -R138.reuse ;  /* 0x00008f0042427a23 */ /* 0x100fe4000001088a */
        /* <DEDUP_REMOVED lines=10> */
[--C-:B------:R-:W-:Y:S01]  /*3780*/  FFMA.FTZ R41, R41, c[0x0][0x23c], -R137.reuse ;  /* 0x00008f0029297a23 */ /* 0x100fe20000010889 */
[----:B------:R-:W-:Y:S02]  /*3790*/  @!P0 ISETP.GE.AND P2, PT, R10, R8, PT ;  /* 0x000000080a00820c */ /* 0x000fe40003f46270 */
[----:B------:R-:W-:Y:S01]  /*37a0*/  @!P0 IADD3 R10, R0, 0x29, RZ ;  /* 0x00000029000a8810 */ /* 0x000fe20007ffe0ff */
[--C-:B------:R-:W-:Y:S01]  /*37b0*/  FFMA.FTZ R42, R42, c[0x0][0x23c], -R2.reuse ;  /* 0x00008f002a2a7a23 */ /* 0x100fe20000010802 */
[----:B------:R-:W-:Y:S02]  /*37c0*/  @!P0 FSEL R43, R43, -INF , !P2 ;  /* 0xff8000002b2b8808 */ /* 0x000fe40005000000 */
[-C--:B------:R-:W-:Y:S01]  /*37d0*/  @!P0 ISETP.GE.AND P2, PT, R9, R136.reuse, PT ;  /* 0x000000880900820c */ /* 0x080fe20003f46270 */
[----:B------:R-:W-:Y:S01]  /*37e0*/  MUFU.EX2 R227, R28 ;  /* 0x0000001c00e37308 */ /* 0x000fe20000000800 */
[----:B----4-:R-:W-:Y:S01]  /*37f0*/  F2FP.PACK_AB R6, R242, R241 ;  /* 0x000000f1f206723e */ /* 0x010fe200000000ff */
        /* <DEDUP_REMOVED lines=26> */
[----:B------:R-:W-:Y:S01]  /*39a0*/  @!P0 IADD3 R10, R0, 0x31, RZ ;  /* 0x00000031000a8810 */ /* 0x000fe20007ffe0ff */
[--C-:B------:R-:W-:Y:S01]  /*39b0*/  FFMA.FTZ R50, R50, c[0x0][0x23c], -R138.reuse ;  /* 0x00008f0032327a23 */ /* 0x100fe2000001088a */
[----:B------:R-:W-:Y:S02]  /*39c0*/  @!P0 FSEL R51, R51, -INF , !P2 ;  /* 0xff80000033338808 */ /* 0x000fe40005000000 */
[-C--:B------:R-:W-:Y:S02]  /*39d0*/  @!P0 ISETP.GE.AND P2, PT, R9, R141.reuse, PT ;  /* 0x0000008d0900820c */ /* 0x080fe40003f46270 */
[----:B------:R-:W-:Y:S01]  /*39e0*/  @!P0 IADD3 R0, R0, 0x39, RZ ;  /* 0x0000003900008810 */ /* 0x000fe20007ffe0ff */
[----:B------:R-:W-:Y:S01]  /*39f0*/  MUFU.EX2 R203, R37 ;  /* 0x0000002500cb7308 */ /* 0x000fe20000000800 */
[----:B------:R-:W-:Y:S01]  /*3a00*/  @!P0 FSEL R52, R52, -INF , !P2 ;  /* 0xff80000034348808 */ /* 0x000fe20005000000 */
[----:B------:R-:W-:Y:S01]  /*3a10*/  FFMA.FTZ R51, R51, c[0x0][0x23c], -R138 ;  /* 0x00008f0033337a23 */ /* 0x000fe2000001088a */
[-C--:B------:R-:W-:Y:S02]  /*3a20*/  @!P0 ISETP.GE.AND P2, PT, R10, R141.reuse, PT ;  /* 0x0000008d0a00820c */ /* 0x080fe40003f46270 */
[----:B------:R-:W-:Y:S01]  /*3a30*/  @!P0 ISETP.GE.AND P5, PT, R0, R141, PT ;  /* 0x0000008d0000820c */ /* 0x000fe20003fa6270 */
[--C-:B------:R-:W-:Y:S01]  /*3a40*/  FFMA.FTZ R52, R52, c[0x0][0x23c], -R140.reuse ;  /* 0x00008f0034347a23 */ /* 0x100fe2000001088c */
[----:B------:R-:W-:Y:S02]  /*3a50*/  @!P0 FSEL R53, R53, -INF , !P2 ;  /* 0xff80000035358808 */ /* 0x000fe40005000000 */
[-C--:B------:R-:W-:Y:S01]  /*3a60*/  @!P0 ISETP.GE.AND P2, PT, R9, R139.reuse, PT ;  /* 0x0000008b0900820c */ /* 0x080fe20003f46270 */
[----:B------:R-:W-:Y:S01]  /*3a70*/  MUFU.EX2 R210, R38 ;  /* 0x0000002600d27308 */ /* 0x000fe20000000800 */
[-C--:B------:R-:W-:Y:S01]  /*3a80*/  @!P0 ISETP.GE.AND P3, PT, R0, R139.reuse, PT ;  /* 0x0000008b0000820c */ /* 0x080fe20003f66270 */
[----:B------:R-:W-:Y:S01]  /*3a90*/  FFMA.FTZ R53, R53, c[0x0][0x23c], -R140 ;  /* 0x00008f0035357a23 */ /* 0x000fe2000001088c */
[----:B------:R-:W-:Y:S02]  /*3aa0*/  @!P0 FSEL R54, R54, -INF , !P2 ;  /* 0xff80000036368808 */ /* 0x000fe40005000000 */
[----:B------:R-:W-:Y:S02]  /*3ab0*/  @!P0 ISETP.GE.AND P2, PT, R10, R139, PT ;  /* 0x0000008b0a00820c */ /* 0x000fe40003f46270 */
[----:B------:R-:W-:Y:S01]  /*3ac0*/  @!P0 FSEL R65, R65, -INF , !P5 ;  /* 0xff80000041418808 */ /* 0x000fe20006800000 */
[--C-:B------:R-:W-:Y:S01]  /*3ad0*/  FFMA.FTZ R54, R54, c[0x0][0x23c], -R138.reuse ;  /* 0x00008f0036367a23 */ /* 0x100fe2000001088a */
[----:B------:R-:W-:Y:S01]  /*3ae0*/  @!P0 FSEL R55, R55, -INF , !P2 ;  /* 0xff80000037378808 */ /* 0x000fe20005000000 */
[----:B------:R-:W-:Y:S01]  /*3af0*/  MUFU.EX2 R209, R39 ;  /* 0x0000002700d17308 */ /* 0x000fe20000000800 */
[-C--:B------:R-:W-:Y:S02]  /*3b00*/  @!P0 ISETP.GE.AND P2, PT, R9, R136.reuse, PT ;  /* 0x000000880900820c */ /* 0x080fe40003f46270 */
[----:B------:R-:W-:Y:S01]  /*3b10*/  @!P0 FSEL R67, R67, -INF , !P3 ;  /* 0xff80000043438808 */ /* 0x000fe20005800000 */
[--C-:B------:R-:W-:Y:S01]  /*3b20*/  FFMA.FTZ R55, R55, c[0x0][0x23c], -R138.reuse ;  /* 0x00008f0037377a23 */ /* 0x100fe2000001088a */
[----:B------:R-:W-:Y:S02]  /*3b30*/  @!P0 FSEL R56, R56, -INF , !P2 ;  /* 0xff80000038388808 */ /* 0x000fe40005000000 */
[----:B------:R-:W-:Y:S01]  /*3b40*/  @!P0 ISETP.GE.AND P2, PT, R10, R136, PT ;  /* 0x000000880a00820c */ /* 0x000fe20003f46270 */
[----:B------:R-:W-:Y:S02]  /*3b50*/  FFMA.FTZ R138, R67, c[0x0][0x23c], -R138 ;  /* 0x00008f00438a7a23 */ /* 0x000fe4000001088a */
[----:B------:R-:W-:Y:S01]  /*3b60*/  MUFU.EX2 R165, R48 ;  /* 0x0000003000a57308 */ /* 0x000fe20000000800 */
[----:B------:R-:W-:Y:S01]  /*3b70*/  @!P0 FSEL R57, R57, -INF , !P2 ;  /* 0xff80000039398808 */ /* 0x000fe20005000000 */
[--C-:B------:R-:W-:Y:S01]  /*3b80*/  FFMA.FTZ R56, R56, c[0x0][0x23c], -R137.reuse ;  /* 0x00008f0038387a23 */ /* 0x100fe20000010889 */
[-C--:B------:R-:W-:Y:S03]  /*3b90*/  @!P0 ISETP.GE.AND P2, PT, R9, R8.reuse, PT ;  /* 0x000000080900820c */ /* 0x080fe60003f46270 */
[--C-:B------:R-:W-:Y:S01]  /*3ba0*/  FFMA.FTZ R57, R57, c[0x0][0x23c], -R137.reuse ;  /* 0x00008f0039397a23 */ /* 0x100fe20000010889 */
[----:B------:R-:W-:Y:S02]  /*3bb0*/  @!P0 FSEL R58, R58, -INF , !P2 ;  /* 0xff8000003a3a8808 */ /* 0x000fe40005000000 */
[----:B------:R-:W-:Y:S01]  /*3bc0*/  @!P0 ISETP.GE.AND P2, PT, R10, R8, PT ;  /* 0x000000080a00820c */ /* 0x000fe20003f46270 */
[----:B------:R-:W2:Y:S02]  /*3bd0*/  MUFU.EX2 R164, R49 ;  /* 0x0000003100a47308 */ /* 0x000ea40000000800 */
        /* <DEDUP_REMOVED lines=9> */
[----:B------:R-:W-:Y:S03]  /*3c70*/  @!P0 ISETP.GE.AND P2, PT, R4, R8, PT ;  /* 0x000000080400820c */ /* 0x000fe60003f46270 */
[----:B------:R-:W-:Y:S01]  /*3c80*/  MUFU.EX2 R171, R51 ;  /* 0x0000003300ab7308 */ /* 0x000fe20000000800 */
[----:B------:R-:W-:Y:S01]  /*3c90*/  @!P0 FSEL R62, R62, -INF , !P2 ;  /* 0xff8000003e3e8808 */ /* 0x000fe20005000000 */
[----:B------:R-:W-:Y:S01]  /*3ca0*/  FFMA.FTZ R137, R61, c[0x0][0x23c], -R137 ;  /* 0x00008f003d897a23 */ /* 0x000fe20000010889 */
[----:B------:R-:W-:Y:S02]  /*3cb0*/  @!P0 ISETP.GE.AND P2, PT, R4, R141, PT ;  /* 0x0000008d0400820c */ /* 0x000fe40003f46270 */
[----:B------:R-:W-:Y:S01]  /*3cc0*/  F2FP.PACK_AB R4, R157, R158 ;  /* 0x0000009e9d04723e */ /* 0x000fe200000000ff */
[----:B------:R-:W-:Y:S01]  /*3cd0*/  FFMA.FTZ R62, R62, c[0x0][0x23c], -R2 ;  /* 0x00008f003e3e7a23 */ /* 0x000fe20000010802 */
[----:B------:R-:W-:Y:S02]  /*3ce0*/  @!P0 FSEL R64, R64, -INF , !P2 ;  /* 0xff80000040408808 */ /* 0x000fe40005000000 */
[----:B------:R-:W-:Y:S01]  /*3cf0*/  @!P0 ISETP.GE.AND P2, PT, R0, R8, PT ;  /* 0x000000080000820c */ /* 0x000fe20003f46270 */
[----:B------:R3:W-:Y:S01]  /*3d00*/  STS [R188+0x1c000], R4 ;  /* 0x01c00004bc007388 */ /* 0x0007e20000000800 */
[----:B-1----:R-:W-:Y:S01]  /*3d10*/  F2FP.PACK_AB R0, R224, R225 ;  /* 0x000000e1e000723e */ /* 0x002fe200000000ff */
[----:B------:R-:W-:Y:S01]  /*3d20*/  MUFU.EX2 R216, R40 ;  /* 0x0000002800d87308 */ /* 0x000fe20000000800 */
[----:B------:R-:W-:Y:S01]  /*3d30*/  @!P0 FSEL R63, R63, -INF , !P2 ;  /* 0xff8000003f3f8808 */ /* 0x000fe20005000000 */
[--C-:B------:R-:W-:Y:S01]  /*3d40*/  FFMA.FTZ R64, R64, c[0x0][0x23c], -R140.reuse ;  /* 0x00008f0040407a23 */ /* 0x100fe2000001088c */
[----:B------:R-:W-:Y:S01]  /*3d50*/  IADD3 R148, P0, R148, UR8, RZ ;  /* 0x0000000894947c10 */ /* 0x000fe2000ff1e0ff */
[----:B------:R1:W-:Y:S01]  /*3d60*/  STS [R191+0x1c400], R0 ;  /* 0x01c40000bf007388 */ /* 0x0003e20000000800 */
[----:B------:R-:W-:Y:S02]  /*3d70*/  FFMA.FTZ R140, R65, c[0x0][0x23c], -R140 ;  /* 0x00008f00418c7a23 */ /* 0x000fe4000001088c */
[----:B------:R-:W-:Y:S03]  /*3d80*/  FFMA.FTZ R2, R63, c[0x0][0x23c], -R2 ;  /* 0x00008f003f027a23 */ /* 0x000fe60000010802 */
[----:B------:R-:W-:Y:S10]  /*3d90*/  MUFU.EX2 R215, R41 ;  /* 0x0000002900d77308 */ /* 0x000ff40000000800 */
[----:B------:R2:W-:Y:S01]  /*3da0*/  MUFU.EX2 R166, R2 ;  /* 0x0000000200a67308 */ /* 0x0005e20000000800 */
[----:B---3--:R-:W-:Y:S05]  /*3db0*/  F2FP.PACK_AB R4, R217, R152 ;  /* 0x00000098d904723e */ /* 0x008fea00000000ff */
[----:B------:R3:W-:Y:S01]  /*3dc0*/  STS [R191+0x1c000], R4 ;  /* 0x01c00004bf007388 */ /* 0x0007e20000000800 */
[----:B-1----:R-:W-:Y:S03]  /*3dd0*/  F2FP.PACK_AB R0, R151, R155 ;  /* 0x0000009b9700723e */ /* 0x002fe600000000ff */
[----:B------:R-:W-:Y:S01]  /*3de0*/  MUFU.EX2 R221, R42 ;  /* 0x0000002a00dd7308 */ /* 0x000fe20000000800 */
[----:B------:R1:W-:Y:S04]  /*3df0*/  STS [R188+0x1e000], R5 ;  /* 0x01e00005bc007388 */ /* 0x0003e80000000800 */
[----:B------:R4:W-:Y:S05]  /*3e00*/  STS [R188+0x1e400], R6 ;  /* 0x01e40006bc007388 */ /* 0x0009ea0000000800 */
[----:B------:R-:W4:Y:S01]  /*3e10*/  MUFU.EX2 R223, R43 ;  /* 0x0000002b00df7308 */ /* 0x000f220000000800 */
[----:B--2---:R-:W-:Y:S09]  /*3e20*/  F2FP.PACK_AB R2, R164, R165 ;  /* 0x000000a5a402723e */ /* 0x004ff200000000ff */
[----:B------:R-:W-:Y:S01]  /*3e30*/  MUFU.EX2 R214, R44 ;  /* 0x0000002c00d67308 */ /* 0x000fe20000000800 */
[----:B---3--:R-:W-:Y:S02]  /*3e40*/  F2FP.PACK_AB R4, R239, R240 ;  /* 0x000000f0ef04723e */ /* 0x008fe400000000ff */
[----:B-1----:R-:W-:Y:S03]  /*3e50*/  F2FP.PACK_AB R5, R235, R236 ;  /* 0x000000eceb05723e */ /* 0x002fe600000000ff */
[----:B------:R1:W-:Y:S04]  /*3e60*/  STS [R191+0x1e400], R4 ;  /* 0x01e40004bf007388 */ /* 0x0003e80000000800 */
[----:B------:R-:W2:Y:S01]  /*3e70*/  MUFU.EX2 R213, R45 ;  /* 0x0000002d00d57308 */ /* 0x000ea20000000800 */
[----:B----4-:R-:W-:Y:S01]  /*3e80*/  F2FP.PACK_AB R6, R220, R222 ;  /* 0x000000dedc06723e */ /* 0x010fe200000000ff */
[----:B------:R3:W-:Y:S04]  /*3e90*/  STS [R191+0x1e000], R5 ;  /* 0x01e00005bf007388 */ /* 0x0007e80000000800 */
[----:B------:R4:W-:Y:S04]  /*3ea0*/  STS [R195+0x1c000], R0 ;  /* 0x01c00000c3007388 */ /* 0x0009e80000000800 */
[----:B------:R2:W-:Y:S01]  /*3eb0*/  STS [R195+0x1c400], R6 ;  /* 0x01c40006c3007388 */ /* 0x0005e20000000800 */
[----:B------:R-:W-:Y:S10]  /*3ec0*/  MUFU.EX2 R219, R46 ;  /* 0x0000002e00db7308 */ /* 0x000ff40000000800 */
[----:B------:R-:W-:Y:S01]  /*3ed0*/  MUFU.EX2 R218, R47 ;  /* 0x0000002f00da7308 */ /* 0x000fe20000000800 */
[----:B-1----:R-:W-:Y:S02]  /*3ee0*/  F2FP.PACK_AB R4, R206, R150 ;  /* 0x00000096ce04723e */ /* 0x002fe400000000ff */
[----:B---3--:R-:W-:Y:S03]  /*3ef0*/  F2FP.PACK_AB R5, R228, R229 ;  /* 0x000000e5e405723e */ /* 0x008fe600000000ff */
[----:B------:R1:W-:Y:S01]  /*3f00*/  STS [R194+0x1c000], R4 ;  /* 0x01c00004c2007388 */ /* 0x0003e20000000800 */
[----:B----4-:R-:W-:Y:S03]  /*3f10*/  F2FP.PACK_AB R0, R211, R212 ;  /* 0x000000d4d300723e */ /* 0x010fe600000000ff */
[----:B------:R-:W-:Y:S01]  /*3f20*/  MUFU.EX2 R153, R52 ;  /* 0x0000003400997308 */ /* 0x000fe20000000800 */
[----:B--2---:R-:W-:Y:S01]  /*3f30*/  F2FP.PACK_AB R6, R233, R232 ;  /* 0x000000e8e906723e */ /* 0x004fe200000000ff */
[----:B------:R2:W-:Y:S04]  /*3f40*/  STS [R194+0x1c400], R0 ;  /* 0x01c40000c2007388 */ /* 0x0005e80000000800 */
[----:B------:R3:W-:Y:S04]  /*3f50*/  STS [R195+0x1e000], R5 ;  /* 0x01e00005c3007388 */ /* 0x0007e80000000800 */
[----:B------:R-:W-:Y:S01]  /*3f60*/  MUFU.EX2 R163, R53 ;  /* 0x0000003500a37308 */ /* 0x000fe20000000800 */
[----:B------:R4:W-:Y:S09]  /*3f70*/  STS [R195+0x1e400], R6 ;  /* 0x01e40006c3007388 */ /* 0x0009f20000000800 */
[----:B------:R-:W-:Y:S01]  /*3f80*/  MUFU.EX2 R169, R54 ;  /* 0x0000003600a97308 */ /* 0x000fe20000000800 */
[----:B-1----:R-:W-:Y:S05]  /*3f90*/  F2FP.PACK_AB R4, R230, R231 ;  /* 0x000000e7e604723e */ /* 0x002fea00000000ff */
[----:B------:R1:W-:Y:S01]  /*3fa0*/  STS [R194+0x1e400], R4 ;  /* 0x01e40004c2007388 */ /* 0x0003e20000000800 */
[----:B--2---:R-:W-:Y:S03]  /*3fb0*/  F2FP.PACK_AB R0, R203, R154 ;  /* 0x0000009acb00723e */ /* 0x004fe600000000ff */
[----:B------:R-:W2:Y:S01]  /*3fc0*/  MUFU.EX2 R168, R55 ;  /* 0x0000003700a87308 */ /* 0x000ea20000000800 */
[----:B---3--:R-:W-:Y:S02]  /*3fd0*/  F2FP.PACK_AB R5, R226, R227 ;  /* 0x000000e3e205723e */ /* 0x008fe400000000ff */
[----:B----4-:R-:W-:Y:S03]  /*3fe0*/  F2FP.PACK_AB R6, R209, R210 ;  /* 0x000000d2d106723e */ /* 0x010fe600000000ff */
[----:B------:R3:W-:Y:S04]  /*3ff0*/  STS [R194+0x1e000], R5 ;  /* 0x01e00005c2007388 */ /* 0x0007e80000000800 */
[----:B------:R-:W-:Y:S01]  /*4000*/  MUFU.EX2 R160, R64 ;  /* 0x0000004000a07308 */ /* 0x000fe20000000800 */
[----:B------:R4:W-:Y:S04]  /*4010*/  STS [R189+0x1c000], R0 ;  /* 0x01c00000bd007388 */ /* 0x0009e80000000800 */
[----:B------:R2:W-:Y:S04]  /*4020*/  STS [R189+0x1c400], R6 ;  /* 0x01c40006bd007388 */ /* 0x0005e80000000800 */
[----:B------:R2:W-:Y:S01]  /*4030*/  STS [R190+0x1c000], R2 ;  /* 0x01c00002be007388 */ /* 0x0005e20000000800 */
[----:B-1----:R-:W-:Y:S01]  /*4040*/  F2FP.PACK_AB R4, R223, R221 ;  /* 0x000000dddf04723e */ /* 0x002fe200000000ff */
[----:B------:R-:W1:Y:S10]  /*4050*/  MUFU.EX2 R159, R140 ;  /* 0x0000008c009f7308 */ /* 0x000e740000000800 */
[----:B------:R-:W-:Y:S01]  /*4060*/  MUFU.EX2 R162, R66 ;  /* 0x0000004200a27308 */ /* 0x000fe20000000800 */
[----:B---3--:R-:W-:Y:S02]  /*4070*/  F2FP.PACK_AB R5, R215, R216 ;  /* 0x000000d8d705723e */ /* 0x008fe400000000ff */
[----:B----4-:R-:W-:Y:S02]  /*4080*/  F2FP.PACK_AB R0, R171, R201 ;  /* 0x000000c9ab00723e */ /* 0x010fe400000000ff */
[----:B--2---:R-:W-:Y:S03]  /*4090*/  F2FP.PACK_AB R6, R213, R214 ;  /* 0x000000d6d506723e */ /* 0x004fe600000000ff */
[----:B------:R1:W-:Y:S02]  /*40a0*/  STS [R190+0x1c400], R0 ;  /* 0x01c40000be007388 */ /* 0x0003e40000000800 */
[----:B------:R-:W-:Y:S01]  /*40b0*/  MUFU.EX2 R161, R138 ;  /* 0x0000008a00a17308 */ /* 0x000fe20000000800 */
[----:B------:R-:W-:Y:S01]  /*40c0*/  F2FP.PACK_AB R2, R168, R169 ;  /* 0x000000a9a802723e */ /* 0x000fe200000000ff */
[----:B------:R2:W-:Y:S04]  /*40d0*/  STS [R189+0x1e000], R5 ;  /* 0x01e00005bd007388 */ /* 0x0005e80000000800 */
[----:B------:R3:W-:Y:S04]  /*40e0*/  STS [R189+0x1e400], R4 ;  /* 0x01e40004bd007388 */ /* 0x0007e80000000800 */
[----:B------:R-:W-:Y:S01]  /*40f0*/  MUFU.EX2 R205, R56 ;  /* 0x0000003800cd7308 */ /* 0x000fe20000000800 */
[----:B------:R4:W-:Y:S09]  /*4100*/  STS [R190+0x1e000], R6 ;  /* 0x01e00006be007388 */ /* 0x0009f20000000800 */
[----:B------:R-:W4:Y:S01]  /*4110*/  MUFU.EX2 R202, R57 ;  /* 0x0000003900ca7308 */ /* 0x000f220000000800 */
[----:B-1----:R-:W-:Y:S02]  /*4120*/  F2FP.PACK_AB R0, R159, R160 ;  /* 0x000000a09f00723e */ /* 0x002fe400000000ff */
[----:B--2---:R-:W-:Y:S07]  /*4130*/  F2FP.PACK_AB R5, R218, R219 ;  /* 0x000000dbda05723e */ /* 0x004fee00000000ff */
[----:B------:R-:W-:Y:S01]  /*4140*/  MUFU.EX2 R208, R58 ;  /* 0x0000003a00d07308 */ /* 0x000fe20000000800 */
[----:B---3--:R-:W-:Y:S01]  /*4150*/  F2FP.PACK_AB R4, R163, R153 ;  /* 0x00000099a304723e */ /* 0x008fe200000000ff */
[----:B------:R-:W-:Y:S04]  /*4160*/  STS [R190+0x1e400], R5 ;  /* 0x01e40005be007388 */ /* 0x000fe80000000800 */
[----:B------:R1:W-:Y:S04]  /*4170*/  STS [R193+0x1c000], R4 ;  /* 0x01c00004c1007388 */ /* 0x0003e80000000800 */
[----:B------:R-:W2:Y:S01]  /*4180*/  MUFU.EX2 R207, R59 ;  /* 0x0000003b00cf7308 */ /* 0x000ea20000000800 */
[----:B------:R3:W-:Y:S01]  /*4190*/  STS [R193+0x1c400], R2 ;  /* 0x01c40002c1007388 */ /* 0x0007e20000000800 */
[----:B----4-:R-:W-:Y:S03]  /*41a0*/  F2FP.PACK_AB R6, R202, R205 ;  /* 0x000000cdca06723e */ /* 0x010fe600000000ff */
[----:B------:R4:W-:Y:S05]  /*41b0*/  STS [R192+0x1c000], R0 ;  /* 0x01c00000c0007388 */ /* 0x0009ea0000000800 */
[----:B------:R-:W-:Y:S10]  /*41c0*/  MUFU.EX2 R170, R60 ;  /* 0x0000003c00aa7308 */ /* 0x000ff40000000800 */
[----:B------:R-:W3:Y:S01]  /*41d0*/  MUFU.EX2 R167, R137 ;  /* 0x0000008900a77308 */ /* 0x000ee20000000800 */
[----:B-1----:R-:W-:Y:S02]  /*41e0*/  F2FP.PACK_AB R4, R161, R162 ;  /* 0x000000a2a104723e */ /* 0x002fe400000000ff */
[----:B--2---:R-:W-:Y:S03]  /*41f0*/  F2FP.PACK_AB R5, R207, R208 ;  /* 0x000000d0cf05723e */ /* 0x004fe600000000ff */
[----:B------:R-:W-:Y:S04]  /*4200*/  STS [R192+0x1c400], R4 ;  /* 0x01c40004c0007388 */ /* 0x000fe80000000800 */
[----:B------:R-:W4:Y:S01]  /*4210*/  MUFU.EX2 R204, R62 ;  /* 0x0000003e00cc7308 */ /* 0x000f220000000800 */
[----:B------:R-:W-:Y:S04]  /*4220*/  STS [R193+0x1e000], R6 ;  /* 0x01e00006c1007388 */ /* 0x000fe80000000800 */
[----:B------:R-:W-:Y:S01]  /*4230*/  STS [R193+0x1e400], R5 ;  /* 0x01e40005c1007388 */ /* 0x000fe20000000800 */
[----:B---3--:R-:W-:Y:S05]  /*4240*/  F2FP.PACK_AB R2, R167, R170 ;  /* 0x000000aaa702723e */ /* 0x008fea00000000ff */
[----:B------:R1:W-:Y:S01]  /*4250*/  STS [R192+0x1e000], R2 ;  /* 0x01e00002c0007388 */ /* 0x0003e20000000800 */
[----:B----4-:R-:W-:Y:S05]  /*4260*/  F2FP.PACK_AB R0, R166, R204 ;  /* 0x000000cca600723e */ /* 0x010fea00000000ff */
[----:B------:R-:W-:Y:S04]  /*4270*/  STS [R192+0x1e400], R0 ;  /* 0x01e40000c0007388 */ /* 0x000fe80000000800 */
[----:B------:R-:W-:Y:S08]  /*4280*/  LDSM.16.M88.4 R64, [R181+0x8000] ;  /* 0x00800000b540783b */ /* 0x000ff00000000200 */
[----:B------:R-:W2:Y:S08]  /*4290*/  LDSM.16.M88.4 R16, [R174+0x10000] ;  /* 0x01000000ae10783b */ /* 0x000eb00000000200 */
[----:B-1----:R-:W3:Y:S04]  /*42a0*/  LDL R2, [R1+0x1c] ;  /* 0x00001c0001027983 */ /* 0x002ee80000100800 */
[----:B------:R-:W1:Y:S08]  /*42b0*/  LDSM.16.M88.4 R60, [R181+0xa000] ;  /* 0x00a00000b53c783b */ /* 0x000e700000000200 */
[----:B------:R-:W4:Y:S08]  /*42c0*/  LDSM.16.M88.4 R32, [R174+0x10800] ;  /* 0x01080000ae20783b */ /* 0x000f300000000200 */
[----:B------:R-:W4:Y:S08]  /*42d0*/  LDSM.16.M88.4 R48, [R174+0x11000] ;  /* 0x01100000ae30783b */ /* 0x000f300000000200 */
[----:B------:R-:W4:Y:S01]  /*42e0*/  LDSM.16.M88.4 R132, [R174+0x11800] ;  /* 0x01180000ae84783b */ /* 0x000f220000000200 */
[-C--:B--2---:R-:W-:Y:S07]  /*42f0*/  HMMA.16816.F32 R4, R64, R16.reuse, RZ ;  /* 0x000000104004723c */ /* 0x084fee00000018ff */
[----:B------:R-:W-:Y:S01]  /*4300*/  LDSM.16.M88.4 R136, [R183+0x8000] ;  /* 0x00800000b788783b */ /* 0x000fe20000000200 */
[C---:B-1----:R-:W-:Y:S07]  /*4310*/  HMMA.16816.F32 R8, R60.reuse, R16, RZ ;  /* 0x000000103c08723c */ /* 0x042fee00000018ff */
[----:B------:R-:W1:Y:S01]  /*4320*/  LDSM.16.M88.4 R140, [R177+0x10000] ;  /* 0x01000000b18c783b */ /* 0x000e620000000200 */
[-C--:B------:R-:W-:Y:S07]  /*4330*/  HMMA.16816.F32 R12, R60, R18.reuse, RZ ;  /* 0x000000123c0c723c */ /* 0x080fee00000018ff */
[----:B------:R-:W2:Y:S01]  /*4340*/  LDSM.16.M88.4 R144, [R183+0xa000] ;  /* 0x00a00000b790783b */ /* 0x000ea20000000200 */
[C---:B------:R-:W-:Y:S08]  /*4350*/  HMMA.16816.F32 R16, R64.reuse, R18, RZ ;  /* 0x000000124010723c */ /* 0x040ff000000018ff */
[-C--:B----4-:R-:W-:Y:S08]  /*4360*/  HMMA.16816.F32 R20, R64, R32.reuse, RZ ;  /* 0x000000204014723c */ /* 0x090ff000000018ff */
        /* <DEDUP_REMOVED lines=11> */
[----:B------:R-:W4:Y:S07]  /*4420*/  LDSM.16.M88.4 R132, [R177+0x10800] ;  /* 0x01080000b184783b */ /* 0x000f2e0000000200 */
[-C--:B-1----:R-:W-:Y:S08]  /*4430*/  HMMA.16816.F32 R4, R136, R140.reuse, R4 ;  /* 0x0000008c8804723c */ /* 0x082ff00000001804 */
[C---:B--2---:R-:W-:Y:S08]  /*4440*/  HMMA.16816.F32 R8, R144.reuse, R140, R8 ;  /* 0x0000008c9008723c */ /* 0x044ff00000001808 */
[-C--:B------:R-:W-:Y:S08]  /*4450*/  HMMA.16816.F32 R12, R144, R142.reuse, R12 ;  /* 0x0000008e900c723c */ /* 0x080ff0000000180c */
[C---:B------:R-:W-:Y:S01]  /*4460*/  HMMA.16816.F32 R16, R136.reuse, R142, R16 ;  /* 0x0000008e8810723c */ /* 0x040fe20000001810 */
[----:B------:R-:W1:Y:S07]  /*4470*/  LDSM.16.M88.4 R140, [R177+0x11000] ;  /* 0x01100000b18c783b */ /* 0x000e6e0000000200 */
[-C--:B----4-:R-:W-:Y:S08]  /*4480*/  HMMA.16816.F32 R20, R136, R132.reuse, R20 ;  /* 0x000000848814723c */ /* 0x090ff00000001814 */
[C---:B------:R-:W-:Y:S08]  /*4490*/  HMMA.16816.F32 R24, R144.reuse, R132, R24 ;  /* 0x000000849018723c */ /* 0x040ff00000001818 */
[-C--:B------:R-:W-:Y:S08]  /*44a0*/  HMMA.16816.F32 R28, R144, R134.reuse, R28 ;  /* 0x00000086901c723c */ /* 0x080ff0000000181c */
[C---:B------:R-:W-:Y:S01]  /*44b0*/  HMMA.16816.F32 R32, R136.reuse, R134, R32 ;  /* 0x000000868820723c */ /* 0x040fe20000001820 */
[----:B------:R-:W2:Y:S07]  /*44c0*/  LDSM.16.M88.4 R132, [R177+0x11800] ;  /* 0x01180000b184783b */ /* 0x000eae0000000200 */
[-C--:B-1----:R-:W-:Y:S08]  /*44d0*/  HMMA.16816.F32 R36, R136, R140.reuse, R36 ;  /* 0x0000008c8824723c */ /* 0x082ff00000001824 */
[C---:B------:R-:W-:Y:S08]  /*44e0*/  HMMA.16816.F32 R40, R144.reuse, R140, R40 ;  /* 0x0000008c9028723c */ /* 0x040ff00000001828 */
[-C--:B------:R-:W-:Y:S08]  /*44f0*/  HMMA.16816.F32 R44, R144, R142.reuse, R44 ;  /* 0x0000008e902c723c */ /* 0x080ff0000000182c */
[C---:B------:R-:W-:Y:S08]  /*4500*/  HMMA.16816.F32 R48, R136.reuse, R142, R48 ;  /* 0x0000008e8830723c */ /* 0x040ff00000001830 */
[-C--:B--2---:R-:W-:Y:S08]  /*4510*/  HMMA.16816.F32 R52, R136, R132.reuse, R52 ;  /* 0x000000848834723c */ /* 0x084ff00000001834 */
        /* <DEDUP_REMOVED lines=9> */
[----:B---3--:R-:W-:Y:S04]  /*45b0*/  IADD3.X R149, R2, UR11, RZ, P0, !PT ;  /* 0x0000000b02957c10 */ /* 0x008fe800087fe4ff */
[----:B------:R-:W2:Y:S01]  /*45c0*/  LDSM.16.M88.4 R136, [R145+0xa000] ;  /* 0x00a000009188783b */ /* 0x000ea20000000200 */
[----:B------:R-:W-:Y:S04]  /*45d0*/  LEA R147, -R147, RZ, 0x7 ;  /* 0x000000ff93937211 */ /* 0x000fe800078e39ff */
[C---:B------:R-:W-:Y:S03]  /*45e0*/  LEA R186, P0, R147.reuse, R186, 0x2 ;  /* 0x000000ba93ba7211 */ /* 0x040fe600078010ff */
        /* <DEDUP_REMOVED lines=30> */
[----:B---3--:R-:W-:Y:S01]  /*47d0*/  FADD.FTZ R4, -R146, R4 ;  /* 0x0000000492047221 */ /* 0x008fe20000010100 */
[C---:B------:R-:W-:Y:S01]  /*47e0*/  HMMA.16816.F32 R16, R132.reuse, R138, R16 ;  /* 0x0000008a8410723c */ /* 0x040fe20000001810 */
[----:B------:R-:W1:Y:S03]  /*47f0*/  LDSM.16.M88.4 R136, [R176+0x10800] ;  /* 0x01080000b088783b */ /* 0x000e660000000200 */
[----:B------:R-:W-:Y:S02]  /*4800*/  FMUL.FTZ R158, R158, R4 ;  /* 0x000000049e9e7220 */ /* 0x000fe40000410000 */
[----:B------:R-:W-:Y:S02]  /*4810*/  FADD.FTZ R5, -R146, R5 ;  /* 0x0000000592057221 */ /* 0x000fe40000010100 */
[----:B------:R-:W-:Y:S01]  /*4820*/  FADD.FTZ R10, -R2, R10 ;  /* 0x0000000a020a7221 */ /* 0x000fe20000010100 */
[----:B------:R2:W3:Y:S03]  /*4830*/  LDG.E R4, [R148.64+0x100] ;  /* 0x0001002494047981 */ /* 0x0004e6000c1e1900 */
[C---:B----4-:R-:W-:Y:S02]  /*4840*/  FADD.FTZ R6, -R144.reuse, R6 ;  /* 0x0000000690067221 */ /* 0x050fe40000010100 */
[----:B------:R-:W-:Y:S02]  /*4850*/  FMUL.FTZ R157, R157, R5 ;  /* 0x000000059d9d7220 */ /* 0x000fe40000410000 */
[----:B------:R-:W-:Y:S02]  /*4860*/  FADD.FTZ R7, -R144, R7 ;  /* 0x0000000790077221 */ /* 0x000fe40000010100 */
[----:B------:R-:W-:Y:S02]  /*4870*/  FADD.FTZ R15, -R2, R15 ;  /* 0x0000000f020f7221 */ /* 0x000fe40000010100 */
[----:B------:R-:W-:Y:S04]  /*4880*/  FMUL.FTZ R156, R156, R6 ;  /* 0x000000069c9c7220 */ /* 0x000fe80000410000 */
[----:B------:R-:W-:Y:S02]  /*4890*/  FADD.FTZ R17, -R146, R17 ;  /* 0x0000001192117221 */ /* 0x000fe40000010100 */
[----:B------:R-:W-:Y:S02]  /*48a0*/  FADD.FTZ R19, -R144, R19 ;  /* 0x0000001390137221 */ /* 0x000fe40000010100 */
[----:B------:R-:W-:Y:S02]  /*48b0*/  FADD.FTZ R16, -R146, R16 ;  /* 0x0000001092107221 */ /* 0x000fe40000010100 */
[----:B------:R-:W-:Y:S02]  /*48c0*/  FADD.FTZ R18, -R144, R18 ;  /* 0x0000001290127221 */ /* 0x000fe40000010100 */
[----:B------:R-:W-:Y:S01]  /*48d0*/  FMUL.FTZ R152, R152, R16 ;  /* 0x0000001098987220 */ /* 0x000fe20000410000 */
[-C--:B-1----:R-:W-:Y:S08]  /*48e0*/  HMMA.16816.F32 R20, R132, R136.reuse, R20 ;  /* 0x000000888414723c */ /* 0x082ff00000001814 */
[C---:B------:R-:W-:Y:S08]  /*48f0*/  HMMA.16816.F32 R24, R140.reuse, R136, R24 ;  /* 0x000000888c18723c */ /* 0x040ff00000001818 */
[-C--:B------:R-:W-:Y:S08]  /*4900*/  HMMA.16816.F32 R28, R140, R138.reuse, R28 ;  /* 0x0000008a8c1c723c */ /* 0x080ff0000000181c */
[----:B------:R-:W-:Y:S01]  /*4910*/  FADD.FTZ R20, -R146, R20 ;  /* 0x0000001492147221 */ /* 0x000fe20000010100 */
[C---:B------:R-:W-:Y:S01]  /*4920*/  HMMA.16816.F32 R32, R132.reuse, R138, R32 ;  /* 0x0000008a8420723c */ /* 0x040fe20000001820 */
[----:B------:R-:W1:Y:S03]  /*4930*/  LDSM.16.M88.4 R136, [R176+0x11000] ;  /* 0x01100000b088783b */ /* 0x000e660000000200 */
[----:B------:R-:W-:Y:S02]  /*4940*/  FADD.FTZ R22, -R144, R22 ;  /* 0x0000001690167221 */ /* 0x000fe40000010100 */
[----:B------:R-:W-:Y:S02]  /*4950*/  FADD.FTZ R21, -R146, R21 ;  /* 0x0000001592157221 */ /* 0x000fe40000010100 */
[----:B------:R-:W-:Y:S04]  /*4960*/  FMUL.FTZ R155, R155, R20 ;  /* 0x000000149b9b7220 */ /* 0x000fe80000410000 */
[----:B------:R-:W-:Y:S02]  /*4970*/  FMUL.FTZ R20, R224, R19 ;  /* 0x00000013e0147220 */ /* 0x000fe40000410000 */
[----:B------:R-:W-:Y:S02]  /*4980*/  FADD.FTZ R23, -R144, R23 ;  /* 0x0000001790177221 */ /* 0x000fe40000010100 */
[----:B------:R-:W-:Y:S02]  /*4990*/  FMUL.FTZ R151, R151, R21 ;  /* 0x0000001597977220 */ /* 0x000fe40000410000 */
[----:B------:R-:W-:Y:S06]  /*49a0*/  FMUL.FTZ R21, R239, R15 ;  /* 0x0000000fef157220 */ /* 0x000fec0000410000 */
[C---:B------:R-:W-:Y:S02]  /*49b0*/  FADD.FTZ R32, -R146.reuse, R32 ;  /* 0x0000002092207221 */ /* 0x040fe40000010100 */
[----:B------:R-:W-:Y:S02]  /*49c0*/  FADD.FTZ R33, -R146, R33 ;  /* 0x0000002192217221 */ /* 0x000fe40000010100 */
[C---:B------:R-:W-:Y:S02]  /*49d0*/  FADD.FTZ R34, -R144.reuse, R34 ;  /* 0x0000002290227221 */ /* 0x040fe40000010100 */
[----:B------:R-:W-:Y:S02]  /*49e0*/  FADD.FTZ R35, -R144, R35 ;  /* 0x0000002390237221 */ /* 0x000fe40000010100 */
        /* <DEDUP_REMOVED lines=8> */
[----:B------:R-:W-:Y:S02]  /*4a70*/  FADD.FTZ R39, -R144, R39 ;  /* 0x0000002790277221 */ /* 0x000fe40000010100 */
[----:B------:R-:W-:Y:S04]  /*4a80*/  FMUL.FTZ R154, R154, R36 ;  /* 0x000000249a9a7220 */ /* 0x000fe80000410000 */
[----:B--2---:R-:W-:Y:S02]  /*4a90*/  FMUL.FTZ R149, R203, R37 ;  /* 0x00000025cb957220 */ /* 0x004fe40000410000 */
[----:B------:R-:W-:Y:S02]  /*4aa0*/  FADD.FTZ R38, -R144, R38 ;  /* 0x0000002690267221 */ /* 0x000fe40000010100 */
[----:B------:R-:W-:Y:S04]  /*4ab0*/  FADD.FTZ R32, -R2, R42 ;  /* 0x0000002a02207221 */ /* 0x000fe80000010100 */
[----:B------:R-:W-:Y:S04]  /*4ac0*/  FMUL.FTZ R32, R221, R32 ;  /* 0x00000020dd207220 */ /* 0x000fe80000410000 */
[----:B------:R-:W-:Y:S02]  /*4ad0*/  FADD.FTZ R49, -R146, R49 ;  /* 0x0000003192317221 */ /* 0x000fe40000010100 */
[C---:B------:R-:W-:Y:S02]  /*4ae0*/  FADD.FTZ R50, -R144.reuse, R50 ;  /* 0x0000003290327221 */ /* 0x040fe40000010100 */
[----:B------:R-:W-:Y:S02]  /*4af0*/  FADD.FTZ R51, -R144, R51 ;  /* 0x0000003390337221 */ /* 0x000fe40000010100 */
[----:B------:R-:W-:Y:S04]  /*4b00*/  FADD.FTZ R48, -R146, R48 ;  /* 0x0000003092307221 */ /* 0x000fe80000010100 */
[----:B------:R-:W-:Y:S01]  /*4b10*/  FMUL.FTZ R148, R165, R48 ;  /* 0x00000030a5947220 */ /* 0x000fe20000410000 */
[-C--:B-1----:R-:W-:Y:S08]  /*4b20*/  HMMA.16816.F32 R52, R132, R136.reuse, R52 ;  /* 0x000000888434723c */ /* 0x082ff00000001834 */
[C---:B------:R-:W-:Y:S07]  /*4b30*/  HMMA.16816.F32 R56, R140.reuse, R136, R56 ;  /* 0x000000888c38723c */ /* 0x040fee0000001838 */
[----:B------:R-:W-:Y:S01]  /*4b40*/  FMUL.FTZ R137, R222, R22 ;  /* 0x00000016de897220 */ /* 0x000fe20000410000 */
[-C--:B------:R-:W-:Y:S04]  /*4b50*/  HMMA.16816.F32 R60, R140, R138.reuse, R60 ;  /* 0x0000008a8c3c723c */ /* 0x080fe8000000183c */
[----:B------:R-:W-:Y:S03]  /*4b60*/  FMUL.FTZ R136, R212, R34 ;  /* 0x00000022d4887220 */ /* 0x000fe60000410000 */
[----:B------:R-:W-:Y:S01]  /*4b70*/  FMUL.FTZ R142, R217, R17 ;  /* 0x00000011d98e7220 */ /* 0x000fe20000410000 */
[----:B------:R-:W-:Y:S04]  /*4b80*/  HMMA.16816.F32 R64, R132, R138, R64 ;  /* 0x0000008a8440723c */ /* 0x000fe80000001840 */
[C---:B------:R-:W-:Y:S02]  /*4b90*/  FADD.FTZ R52, -R146.reuse, R52 ;  /* 0x0000003492347221 */ /* 0x040fe40000010100 */
[----:B------:R-:W-:Y:S02]  /*4ba0*/  FADD.FTZ R53, -R146, R53 ;  /* 0x0000003592357221 */ /* 0x000fe40000010100 */
[----:B------:R-:W-:Y:S04]  /*4bb0*/  FMUL.FTZ R141, R206, R33 ;  /* 0x00000021ce8d7220 */ /* 0x000fe80000410000 */
[----:B------:R-:W-:Y:S02]  /*4bc0*/  FMUL.FTZ R140, R164, R49 ;  /* 0x00000031a48c7220 */ /* 0x000fe40000410000 */
[----:B------:R-:W-:Y:S02]  /*4bd0*/  FMUL.FTZ R153, R153, R52 ;  /* 0x0000003499997220 */ /* 0x000fe40000410000 */
[----:B------:R-:W-:Y:S02]  /*4be0*/  FMUL.FTZ R147, R163, R53 ;  /* 0x00000035a3937220 */ /* 0x000fe40000410000 */
[----:B------:R-:W-:Y:S02]  /*4bf0*/  FMUL.FTZ R134, R201, R50 ;  /* 0x00000032c9867220 */ /* 0x000fe40000410000 */
[----:B------:R-:W-:Y:S02]  /*4c00*/  FMUL.FTZ R53, R171, R51 ;  /* 0x00000033ab357220 */ /* 0x000fe40000410000 */
[----:B------:R-:W-:Y:S02]  /*4c10*/  FADD.FTZ R54, -R144, R54 ;  /* 0x0000003690367221 */ /* 0x000fe40000010100 */
        /* <DEDUP_REMOVED lines=8> */
[----:B------:R-:W-:Y:S02]  /*4ca0*/  FADD.FTZ R67, -R144, R67 ;  /* 0x0000004390437221 */ /* 0x000fe40000010100 */
        /* <DEDUP_REMOVED lines=38> */
[C---:B------:R-:W-:Y:S02]  /*4f10*/  FADD.FTZ R25, -R2.reuse, R11 ;  /* 0x0000000b02197221 */ /* 0x040fe40000010100 */
[----:B------:R-:W-:Y:S02]  /*4f20*/  FMUL.FTZ R11, R241, R10 ;  /* 0x0000000af10b7220 */ /* 0x000fe40000410000 */
        /* <DEDUP_REMOVED lines=29> */
[----:B------:R-:W-:Y:S01]  /*5100*/  ULOP3.LUT UR7, UR10, 0x1, URZ, 0xc0, !UPT ;  /* 0x000000010a077892 */ /* 0x000fe2000f8ec03f */
[----:B------:R-:W-:Y:S02]  /*5110*/  IMAD.MOV.U32 R4, RZ, RZ, 0x6 ;  /* 0x00000006ff047424 */ /* 0x000fe400078e00ff */
[C---:B------:R-:W-:Y:S01]  /*5120*/  IMAD.U32 R0, R9.reuse, -0x80, RZ ;  /* 0xffffff8009007824 */ /* 0x040fe200078e00ff */
[----:B------:R-:W-:Y:S01]  /*5130*/  UISETP.NE.U32.AND UP0, UPT, UR7, 0x1, UPT ;  /* 0x000000010700788c */ /* 0x000fe2000bf05070 */
[C---:B------:R-:W-:Y:S01]  /*5140*/  IMAD.SHL.U32 R8, R9.reuse, 0x40, RZ ;  /* 0x0000004009087824 */ /* 0x040fe200078e00ff */
[----:B------:R-:W-:Y:S02]  /*5150*/  SHF.L.U64.HI R9, R9, R4, c[0x0][0x194] ;  /* 0x0000650009097619 */ /* 0x000fe40000010204 */
[C---:B------:R-:W-:Y:S01]  /*5160*/  LEA R2, P2, R0.reuse, R196, 0x1 ;  /* 0x000000c400027211 */ /* 0x040fe200078408ff */
[----:B------:R-:W-:Y:S03]  /*5170*/  USEL UR7, UR21, 0x4000, !UP0 ;  /* 0x0000400015077887 */ /* 0x000fe6000c000000 */
[----:B------:R-:W-:Y:S02]  /*5180*/  MOV R196, R2 ;  /* 0x0000000200c47202 */ /* 0x000fe40000000f00 */
[----:B------:R-:W-:Y:S02]  /*5190*/  LEA.HI.X.SX32 R0, R0, R197, 0x1, P2 ;  /* 0x000000c500007211 */ /* 0x000fe400010f0eff */
[-C--:B------:R-:W-:Y:S02]  /*51a0*/  IADD3 R6, P2, R196, R8.reuse, RZ ;  /* 0x00000008c4067210 */ /* 0x080fe40007f5e0ff */
[----:B------:R-:W-:Y:S01]  /*51b0*/  IADD3 R200, R200, UR7, RZ ;  /* 0x00000007c8c87c10 */ /* 0x000fe2000fffe0ff */
[----:B------:R-:W-:Y:S01]  /*51c0*/  IMAD.MOV.U32 R197, RZ, RZ, R0 ;  /* 0x000000ffffc57224 */ /* 0x000fe200078e0000 */
[-C--:B------:R-:W-:Y:S02]  /*51d0*/  IADD3 R4, P3, R6, R8.reuse, RZ ;  /* 0x0000000806047210 */ /* 0x080fe40007f7e0ff */
[----:B------:R-:W-:Y:S01]  /*51e0*/  IADD3 R178, R178, UR7, RZ ;  /* 0x00000007b2b27c10 */ /* 0x000fe2000fffe0ff */
[--C-:B------:R-:W-:Y:S01]  /*51f0*/  IMAD.X R7, R197, 0x1, R9.reuse, P2 ;  /* 0x00000001c5077824 */ /* 0x100fe200010e0609 */
[----:B------:R-:W-:Y:S01]  /*5200*/  @!PT LDS RZ, [RZ] ;  /* 0x00000000fffff984 */ /* 0x000fe20000000800 */
[----:B------:R-:W-:Y:S01]  /*5210*/  @!PT LDS RZ, [RZ] ;  /* 0x00000000fffff984 */ /* 0x000fe20000000800 */
[----:B------:R-:W-:Y:S01]  /*5220*/  @!PT LDS RZ, [RZ] ;  /* 0x00000000fffff984 */ /* 0x000fe20000000800 */
[----:B------:R1:W-:Y:S01]  /*5230*/  LDGSTS.E.BYPASS.LTC128B.128 [R200], [R196.64] ;  /* 0x00000000c4c87fae */ /* 0x0003e2000b901d64 */
[----:B------:R-:W-:Y:S03]  /*5240*/  IADD3 R8, P2, R4, R8, RZ ;  /* 0x0000000804087210 */ /* 0x000fe60007f5e0ff */
[----:B------:R1:W-:Y:S01]  /*5250*/  LDGSTS.E.BYPASS.LTC128B.128 [R200+0x1000], [R6.64] ;  /* 0x0100000006c87fae */ /* 0x0003e2000b901d64 */
[----:B------:R-:W-:Y:S05]  /*5260*/  IADD3.X R5, R7, R9, RZ, P3, !PT ;  /* 0x0000000907057210 */ /* 0x000fea0001ffe4ff */
[----:B------:R1:W-:Y:S01]  /*5270*/  LDGSTS.E.BYPASS.LTC128B.128 [R200+0x2000], [R4.64] ;  /* 0x0200000004c87fae */ /* 0x0003e2000b901d64 */
[----:B------:R-:W-:Y:S05]  /*5280*/  IMAD.X R9, R5, 0x1, R9, P2 ;  /* 0x0000000105097824 */ /* 0x000fea00010e0609 */
[----:B------:R1:W-:Y:S04]  /*5290*/  LDGSTS.E.BYPASS.LTC128B.128 [R200+0x3000], [R8.64] ;  /* 0x0300000008c87fae */ /* 0x0003e8000b901d64 */
[----:B------:R-:W0:Y:S02]  /*52a0*/  LDGDEPBAR ;  /* 0x00000000000079af */ /* 0x000e240000000000 */
.L_x_278:
[----:B------:R-:W-:Y:S02]  /*52b0*/  F2FP.PACK_AB R28, R157, R158 ;  /* 0x0000009e9d1c723e */ /* 0x000fe400000000ff */
        /* <DEDUP_REMOVED lines=68> */
[----:B------:R-:W2:Y:S04]  /*5700*/  LDSM.16.MT88.4 R12, [R3+0x20000] ;  /* 0x02000000030c783b */ /* 0x000ea80000004200 */
[----:B------:R-:W3:Y:S04]  /*5710*/  LDSM.16.MT88.4 R16, [R2+0x8000] ;  /* 0x008000000210783b */ /* 0x000ee80000004200 */
        /* <DEDUP_REMOVED lines=36> */
[----:B------:R-:W-:Y:S07]  /*5960*/  LDSM.16.MT88.4 R12, [R3+0x22000] ;  /* 0x02200000030c783b */ /* 0x000fee0000004200 */
[----:B------:R-:W-:Y:S01]  /*5970*/  HMMA.16816.F32 R96, R4, R18, R96 ;  /* 0x000000120460723c */ /* 0x000fe20000001860 */
[----:B------:R-:W1:Y:S04]  /*5980*/  LDSM.16.MT88.4 R4, [R3+0x1e000] ;  /* 0x01e000000304783b */ /* 0x000e680000004200 */
[----:B------:R-:W2:Y:S03]  /*5990*/  LDSM.16.MT88.4 R16, [R2+0xa000] ;  /* 0x00a000000210783b */ /* 0x000ea60000004200 */
[-C--:B---3--:R-:W-:Y:S08]  /*59a0*/  HMMA.16816.F32 R68, R20, R24.reuse, R68 ;  /* 0x000000181444723c */ /* 0x088ff00000001844 */
        /* <DEDUP_REMOVED lines=53> */
[----:B------:R-:W2:Y:S01]  /*5d00*/  LDL R42, [R1+0xc] ;  /* 0x00000c00012a7983 */ /* 0x000ea20000100800 */
[----:B------:R-:W-:Y:S01]  /*5d10*/  IMAD.MOV.U32 R9, RZ, RZ, c[0x0][0x370] ;  /* 0x0000dc00ff097624 */ /* 0x000fe200078e00ff */
[----:B------:R-:W-:Y:S03]  /*5d20*/  MOV R7, 0x6 ;  /* 0x0000000600077802 */ /* 0x000fe60000000f00 */
[C---:B------:R-:W-:Y:S02]  /*5d30*/  IMAD.U32 R4, R9.reuse, -0x80, RZ ;  /* 0xffffff8009047824 */ /* 0x040fe400078e00ff */
[C---:B------:R-:W-:Y:S01]  /*5d40*/  IMAD.SHL.U32 R10, R9.reuse, 0x40, RZ ;  /* 0x00000040090a7824 */ /* 0x040fe200078e00ff */
[----:B------:R-:W-:Y:S02]  /*5d50*/  SHF.L.U64.HI R9, R9, R7, c[0x0][0x374] ;  /* 0x0000dd0009097619 */ /* 0x000fe40000010207 */
[C---:B------:R-:W-:Y:S04]  /*5d60*/  LEA R5, P2, R4.reuse, R198, 0x1 ;  /* 0x000000c604057211 */ /* 0x040fe800078408ff */
[----:B------:R-:W-:Y:S01]  /*5d70*/  LEA.HI.X.SX32 R4, R4, R199, 0x1, P2 ;  /* 0x000000c704047211 */ /* 0x000fe200010f0eff */
[----:B------:R-:W-:Y:S04]  /*5d80*/  IMAD.MOV.U32 R198, RZ, RZ, R5 ;  /* 0x000000ffffc67224 */ /* 0x000fe800078e0005 */
[----:B------:R-:W-:Y:S01]  /*5d90*/  IMAD.MOV.U32 R199, RZ, RZ, R4 ;  /* 0x000000ffffc77224 */ /* 0x000fe200078e0004 */
[-C--:B------:R-:W-:Y:S04]  /*5da0*/  IADD3 R6, P2, R198, R10.reuse, RZ ;  /* 0x0000000ac6067210 */ /* 0x080fe80007f5e0ff */
[-C--:B------:R-:W-:Y:S02]  /*5db0*/  IADD3 R4, P3, R6, R10.reuse, RZ ;  /* 0x0000000a06047210 */ /* 0x080fe40007f7e0ff */
[-C--:B------:R-:W-:Y:S02]  /*5dc0*/  IADD3.X R7, R199, R9.reuse, RZ, P2, !PT ;  /* 0x00000009c7077210 */ /* 0x080fe400017fe4ff */
[----:B------:R-:W-:Y:S03]  /*5dd0*/  IADD3 R10, P2, R4, R10, RZ ;  /* 0x0000000a040a7210 */ /* 0x000fe60007f5e0ff */
[----:B------:R-:W-:Y:S05]  /*5de0*/  IMAD.X R5, R7, 0x1, R9, P3 ;  /* 0x0000000107057824 */ /* 0x000fea00018e0609 */
[----:B------:R-:W-:Y:S01]  /*5df0*/  IADD3.X R11, R5, R9, RZ, P2, !PT ;  /* 0x00000009050b7210 */ /* 0x000fe200017fe4ff */
[----:B--2---:R-:W-:Y:S05]  /*5e00*/  IMAD.SHL.U32 R8, R42, 0x2, RZ ;  /* 0x000000022a087824 */ /* 0x004fea00078e00ff */
[----:B------:R-:W-:Y:S01]  /*5e10*/  @!PT LDS RZ, [RZ] ;  /* 0x00000000fffff984 */ /* 0x000fe20000000800 */
[----:B------:R-:W-:Y:S01]  /*5e20*/  @!PT LDS RZ, [RZ] ;  /* 0x00000000fffff984 */ /* 0x000fe20000000800 */
[----:B------:R-:W-:Y:S01]  /*5e30*/  @!PT LDS RZ, [RZ] ;  /* 0x00000000fffff984 */ /* 0x000fe20000000800 */
[----:B------:R1:W-:Y:S04]  /*5e40*/  LDGSTS.E.BYPASS.LTC128B.128 [R8+0x8000], [R198.64] ;  /* 0x08000000c6087fae */ /* 0x0003e8000b901d64 */
[----:B------:R1:W-:Y:S04]  /*5e50*/  LDGSTS.E.BYPASS.LTC128B.128 [R8+0x9000], [R6.64] ;  /* 0x0900000006087fae */ /* 0x0003e8000b901d64 */
[----:B------:R1:W-:Y:S04]  /*5e60*/  LDGSTS.E.BYPASS.LTC128B.128 [R8+0xa000], [R4.64] ;  /* 0x0a00000004087fae */ /* 0x0003e8000b901d64 */
[----:B------:R1:W-:Y:S04]  /*5e70*/  LDGSTS.E.BYPASS.LTC128B.128 [R8+0xb000], [R10.64] ;  /* 0x0b0000000a087fae */ /* 0x0003e8000b901d64 */
[----:B------:R-:W0:Y:S02]  /*5e80*/  LDGDEPBAR ;  /* 0x00000000000079af */ /* 0x000e240000000000 */
.L_x_279:
        /* <DEDUP_REMOVED lines=34> */
[----:B------:R-:W-:Y:S07]  /*60b0*/  LDSM.16.MT88.4 R140, [R2+0xd800] ;  /* 0x00d80000028c783b */ /* 0x000fee0000004200 */
        /* <DEDUP_REMOVED lines=68> */
[-C--:B-1----:R-:W-:Y:S01]  /*6500*/  HMMA.16816.F32 R4, R36, R48.reuse, R4 ;  /* 0x000000302404723c */ /* 0x082fe20000001804 */
[----:B------:R-:W-:Y:S04]  /*6510*/  IMAD.MOV.U32 R47, RZ, RZ, c[0x0][0x22c] ;  /* 0x00008b00ff2f7624 */ /* 0x000fe800078e00ff */
[----:B------:R-:W-:Y:S02]  /*6520*/  IMAD R46, R46, c[0x0][0x1c0], RZ ;  /* 0x000070002e2e7a24 */ /* 0x000fe400078e02ff */
[----:B------:R-:W-:Y:S01]  /*6530*/  IMAD R47, R47, c[0x0][0x1c0], RZ ;  /* 0x000070002f2f7a24 */ /* 0x000fe200078e02ff */
[C---:B------:R-:W-:Y:S04]  /*6540*/  HMMA.16816.F32 R8, R136.reuse, R48, R8 ;  /* 0x000000308808723c */ /* 0x040fe80000001808 */
[----:B------:R-:W-:Y:S02]  /*6550*/  IMAD R46, R46, 0x48, RZ ;  /* 0x000000482e2e7824 */ /* 0x000fe400078e02ff */
[----:B------:R-:W-:Y:S02]  /*6560*/  IMAD R47, R47, 0x60, RZ ;  /* 0x000000602f2f7824 */ /* 0x000fe400078e02ff */
        /* <DEDUP_REMOVED lines=47> */
[----:B------:R2:W-:Y:S01]  /*6860*/  RED.E.ADD.F32.FTZ.RN.STRONG.GPU [R4.64], R8 ;  /* 0x000000080400798e */ /* 0x0005e2000c10e7a4 */
[----:B------:R-:W-:Y:S02]  /*6870*/  IMAD R149, R149, 0x30, RZ ;  /* 0x0000003095957824 */ /* 0x000fe400078e02ff */
[----:B------:R-:W-:Y:S02]  /*6880*/  IMAD R147, R147, 0x38, RZ ;  /* 0x0000003893937824 */ /* 0x000fe400078e02ff */
[----:B------:R3:W-:Y:S01]  /*6890*/  RED.E.ADD.F32.FTZ.RN.STRONG.GPU [R36.64], R9 ;  /* 0x000000092400798e */ /* 0x0007e2000c10e7a4 */
[-C--:B----4-:R-:W-:Y:S01]  /*68a0*/  LEA R6, P0, R149, R186.reuse, 0x2 ;  /* 0x000000ba95067211 */ /* 0x090fe200078010ff */
[----:B------:R-:W-:Y:S02]  /*68b0*/  IMAD R43, R43, c[0x0][0x1c0], RZ ;  /* 0x000070002b2b7a24 */ /* 0x000fe400078e02ff */
[----:B------:R-:W-:Y:S02]  /*68c0*/  IMAD.MOV.U32 R42, RZ, RZ, c[0x0][0x22c] ;  /* 0x00008b00ff2a7624 */ /* 0x000fe400078e00ff */
[----:B------:R-:W-:Y:S02]  /*68d0*/  IMAD R43, R43, 0x70, RZ ;  /* 0x000000702b2b7824 */ /* 0x000fe400078e02ff */
[----:B------:R-:W-:Y:S04]  /*68e0*/  IMAD R42, R42, c[0x0][0x1c0], RZ ;  /* 0x000070002a2a7a24 */ /* 0x000fe800078e02ff */
[----:B------:R-:W-:Y:S01]  /*68f0*/  IMAD R42, R42, 0x78, RZ ;  /* 0x000000782a2a7824 */ /* 0x000fe200078e02ff */
[-C--:B-1----:R-:W-:Y:S01]  /*6900*/  LEA.HI.X.SX32 R7, R149, R187.reuse, 0x2, P0 ;  /* 0x000000bb95077211 */ /* 0x082fe200000f16ff */
[----:B------:R-:W-:Y:S01]  /*6910*/  IMAD.MOV.U32 R149, RZ, RZ, c[0x0][0x22c] ;  /* 0x00008b00ff957624 */ /* 0x000fe200078e00ff */
[C---:B------:R-:W-:Y:S02]  /*6920*/  IADD3 R41, R148.reuse, 0x20, RZ ;  /* 0x0000002094297810 */ /* 0x040fe40007ffe0ff */
[----:B------:R-:W-:Y:S01]  /*6930*/  IADD3 R40, R148, 0x20, RZ ;  /* 0x0000002094287810 */ /* 0x000fe20007ffe0ff */
[----:B------:R1:W-:Y:S01]  /*6940*/  RED.E.ADD.F32.FTZ.RN.STRONG.GPU [R6.64], R10 ;  /* 0x0000000a0600798e */ /* 0x0003e2000c10e7a4 */
[-C--:B--2---:R-:W-:Y:S01]  /*6950*/  LEA R4, P2, R147, R186.reuse, 0x2 ;  /* 0x000000ba93047211 */ /* 0x084fe200078410ff */
[----:B------:R-:W-:Y:S01]  /*6960*/  IMAD R149, R149, c[0x0][0x1c0], RZ ;  /* 0x0000700095957a24 */ /* 0x000fe200078e02ff */
[CC--:B------:R-:W-:Y:S02]  /*6970*/  LEA R8, P0, R0.reuse, R186.reuse, 0x2 ;  /* 0x000000ba00087211 */ /* 0x0c0fe400078010ff */
        /* <DEDUP_REMOVED lines=11> */
[----:B------:R-:W-:Y:S03]  /*6a30*/  IADD3 R37, R149, 0x20, RZ ;  /* 0x0000002095257810 */ /* 0x000fe60007ffe0ff */
[----:B------:R-:W-:Y:S01]  /*6a40*/  IMAD.SHL.U32 R147, R147, 0x8, RZ ;  /* 0x0000000893937824 */ /* 0x000fe200078e00ff */
[CC--:B-1----:R-:W-:Y:S03]  /*6a50*/  LEA R6, P2, R46.reuse, R186.reuse, 0x2 ;  /* 0x000000ba2e067211 */ /* 0x0c2fe600078410ff */
[C---:B------:R-:W-:Y:S02]  /*6a60*/  IMAD.IADD R41, R147.reuse, 0x1, R41 ;  /* 0x0000000193297824 */ /* 0x040fe400078e0229 */
[C---:B------:R-:W-:Y:S01]  /*6a70*/  IMAD.IADD R40, R147.reuse, 0x1, R40 ;  /* 0x0000000193287824 */ /* 0x040fe200078e0228 */
[-C--:B------:R-:W-:Y:S01]  /*6a80*/  LEA.HI.X.SX32 R7, R46, R187.reuse, 0x2, P2 ;  /* 0x000000bb2e077211 */ /* 0x080fe200010f16ff */
[----:B------:R-:W-:Y:S02]  /*6a90*/  IMAD.MOV.U32 R46, RZ, RZ, c[0x0][0x22c] ;  /* 0x00008b00ff2e7624 */ /* 0x000fe400078e00ff */
[----:B------:R-:W-:Y:S02]  /*6aa0*/  IMAD.IADD R40, R147, 0x1, R40 ;  /* 0x0000000193287824 */ /* 0x000fe400078e0228 */
[----:B------:R1:W-:Y:S01]  /*6ab0*/  RED.E.ADD.F32.FTZ.RN.STRONG.GPU [R6.64], R17 ;  /* 0x000000110600798e */ /* 0x0003e2000c10e7a4 */
[----:B------:R-:W-:Y:S01]  /*6ac0*/  IMAD R46, R46, c[0x0][0x1c0], RZ ;  /* 0x000070002e2e7a24 */ /* 0x000fe200078e02ff */
[-C--:B---3--:R-:W-:Y:S03]  /*6ad0*/  LEA R4, P0, R2, R186.reuse, 0x2 ;  /* 0x000000ba02047211 */ /* 0x088fe600078010ff */
[----:B------:R-:W-:Y:S01]  /*6ae0*/  IMAD R46, R46, 0x68, RZ ;  /* 0x000000682e2e7824 */ /* 0x000fe200078e02ff */
[-C--:B------:R-:W-:Y:S02]  /*6af0*/  LEA.HI.X.SX32 R5, R2, R187.reuse, 0x2, P0 ;  /* 0x000000bb02057211 */ /* 0x080fe400000f16ff */
[----:B------:R-:W3:Y:S01]  /*6b00*/  LDL R2, [R1+0x4] ;  /* 0x0000040001027983 */ /* 0x000ee20000100800 */
[-C--:B----4-:R-:W-:Y:S02]  /*6b10*/  LEA R16, P2, R0, R186.reuse, 0x2 ;  /* 0x000000ba00107211 */ /* 0x090fe400078410ff */
[CC--:B------:R-:W-:Y:S02]  /*6b20*/  LEA R10, P0, R47.reuse, R186.reuse, 0x2 ;  /* 0x000000ba2f0a7211 */ /* 0x0c0fe400078010ff */
[----:B------:R4:W-:Y:S01]  /*6b30*/  RED.E.ADD.F32.FTZ.RN.STRONG.GPU [R4.64], R18 ;  /* 0x000000120400798e */ /* 0x0009e2000c10e7a4 */
[CC--:B------:R-:W-:Y:S02]  /*6b40*/  LEA R8, P3, R46.reuse, R186.reuse, 0x2 ;  /* 0x000000ba2e087211 */ /* 0x0c0fe400078610ff */
[-C--:B------:R-:W-:Y:S02]  /*6b50*/  LEA.HI.X.SX32 R11, R47, R187.reuse, 0x2, P0 ;  /* 0x000000bb2f0b7211 */ /* 0x080fe400000f16ff */
[-C--:B------:R-:W-:Y:S02]  /*6b60*/  LEA.HI.X.SX32 R9, R46, R187.reuse, 0x2, P3 ;  /* 0x000000bb2e097211 */ /* 0x080fe400018f16ff */
[-C--:B-1----:R-:W-:Y:S02]  /*6b70*/  LEA.HI.X.SX32 R17, R0, R187.reuse, 0x2, P2 ;  /* 0x000000bb00117211 */ /* 0x082fe400010f16ff */
[----:B------:R-:W3:Y:S01]  /*6b80*/  LDL R0, [R1] ;  /* 0x0000000001007983 */ /* 0x000ee20000100800 */
[CC--:B------:R-:W-:Y:S04]  /*6b90*/  LEA R6, P2, R43.reuse, R186.reuse, 0x2 ;  /* 0x000000ba2b067211 */ /* 0x0c0fe800078410ff */
[----:B------:R-:W-:Y:S01]  /*6ba0*/  RED.E.ADD.F32.FTZ.RN.STRONG.GPU [R16.64], R19 ;  /* 0x000000131000798e */ /* 0x000fe2000c10e7a4 */
[-C--:B------:R-:W-:Y:S04]  /*6bb0*/  LEA.HI.X.SX32 R7, R43, R187.reuse, 0x2, P2 ;  /* 0x000000bb2b077211 */ /* 0x080fe800010f16ff */
[----:B------:R1:W-:Y:S01]  /*6bc0*/  RED.E.ADD.F32.FTZ.RN.STRONG.GPU [R10.64], R12 ;  /* 0x0000000c0a00798e */ /* 0x0003e2000c10e7a4 */
[CC--:B----4-:R-:W-:Y:S04]  /*6bd0*/  LEA R4, P0, R42.reuse, R186.reuse, 0x2 ;  /* 0x000000ba2a047211 */ /* 0x0d0fe800078010ff */
[----:B------:R4:W-:Y:S01]  /*6be0*/  RED.E.ADD.F32.FTZ.RN.STRONG.GPU [R8.64], R13 ;  /* 0x0000000d0800798e */ /* 0x0009e2000c10e7a4 */
[-C--:B------:R-:W-:Y:S04]  /*6bf0*/  LEA.HI.X.SX32 R5, R42, R187.reuse, 0x2, P0 ;  /* 0x000000bb2a057211 */ /* 0x080fe800000f16ff */
[----:B------:R4:W-:Y:S05]  /*6c00*/  RED.E.ADD.F32.FTZ.RN.STRONG.GPU [R6.64], R14 ;  /* 0x0000000e0600798e */ /* 0x0009ea000c10e7a4 */
[----:B------:R4:W-:Y:S05]  /*6c10*/  RED.E.ADD.F32.FTZ.RN.STRONG.GPU [R4.64], R15 ;  /* 0x0000000f0400798e */ /* 0x0009ea000c10e7a4 */
[----:B------:R-:W-:Y:S05]  /*6c20*/  RED.E.ADD.F32.FTZ.RN.STRONG.GPU [R186.64+0x80], R20 ;  /* 0x00008014ba00798e */ /* 0x000fea000c10e7a4 */
[----:B------:R-:W-:Y:S01]  /*6c30*/  RED.E.ADD.F32.FTZ.RN.STRONG.GPU [R38.64+0x80], R21 ;  /* 0x000080152600798e */ /* 0x000fe2000c10e7a4 */
[CC--:B-1----:R-:W-:Y:S04]  /*6c40*/  LEA R10, P4, R249.reuse, R186.reuse, 0x2 ;  /* 0x000000baf90a7211 */ /* 0x0c2fe800078810ff */
[-C--:B------:R-:W-:Y:S02]  /*6c50*/  LEA.HI.X.SX32 R11, R249, R187.reuse, 0x2, P4 ;  /* 0x000000bbf90b7211 */ /* 0x080fe400020f16ff */
[CC--:B----4-:R-:W-:Y:S04]  /*6c60*/  LEA R8, P2, R37.reuse, R186.reuse, 0x2 ;  /* 0x000000ba25087211 */ /* 0x0d0fe800078410ff */
[-C--:B------:R-:W-:Y:S02]  /*6c70*/  LEA.HI.X.SX32 R9, R37, R187.reuse, 0x2, P2 ;  /* 0x000000bb25097211 */ /* 0x080fe400010f16ff */
[CC--:B------:R-:W-:Y:S02]  /*6c80*/  LEA R6, P0, R41.reuse, R186.reuse, 0x2 ;  /* 0x000000ba29067211 */ /* 0x0c0fe400078010ff */
[----:B------:R-:W-:Y:S01]  /*6c90*/  IADD3 R37, R148, 0x20, RZ ;  /* 0x0000002094257810 */ /* 0x000fe20007ffe0ff */
[----:B------:R1:W-:Y:S01]  /*6ca0*/  RED.E.ADD.F32.FTZ.RN.STRONG.GPU [R8.64], R22 ;  /* 0x000000160800798e */ /* 0x0003e2000c10e7a4 */
[-C--:B------:R-:W-:Y:S02]  /*6cb0*/  LEA.HI.X.SX32 R7, R41, R187.reuse, 0x2, P0 ;  /* 0x000000bb29077211 */ /* 0x080fe400000f16ff */
[CC--:B------:R-:W-:Y:S01]  /*6cc0*/  LEA R4, P2, R40.reuse, R186.reuse, 0x2 ;  /* 0x000000ba28047211 */ /* 0x0c0fe200078410ff */
[C---:B------:R-:W-:Y:S02]  /*6cd0*/  IMAD.IADD R37, R147.reuse, 0x1, R37 ;  /* 0x0000000193257824 */ /* 0x040fe400078e0225 */
        /* <DEDUP_REMOVED lines=8> */
[----:B------:R-:W-:Y:S01]  /*6d60*/  RED.E.ADD.F32.FTZ.RN.STRONG.GPU [R8.64], R25 ;  /* 0x000000190800798e */ /* 0x000fe2000c10e7a4 */
[CC--:B--2---:R-:W-:Y:S04]  /*6d70*/  LEA R6, P2, R36.reuse, R186.reuse, 0x2 ;  /* 0x000000ba24067211 */ /* 0x0c4fe800078410ff */
[-C--:B------:R-:W-:Y:S02]  /*6d80*/  LEA.HI.X.SX32 R7, R36, R187.reuse, 0x2, P2 ;  /* 0x000000bb24077211 */ /* 0x080fe400010f16ff */
[----:B------:R-:W-:Y:S05]  /*6d90*/  LDSM.16.MT88.4 R36, [R3+0x19000] ;  /* 0x019000000324783b */ /* 0x000fea0000004200 */
[----:B------:R1:W-:Y:S01]  /*6da0*/  RED.E.ADD.F32.FTZ.RN.STRONG.GPU [R6.64], R26 ;  /* 0x0000001a0600798e */ /* 0x0003e2000c10e7a4 */
[CC--:B---3--:R-:W-:Y:S04]  /*6db0*/  LEA R4, P0, R2.reuse, R186.reuse, 0x2 ;  /* 0x000000ba02047211 */ /* 0x0c8fe800078010ff */
[-C--:B------:R-:W-:Y:S02]  /*6dc0*/  LEA.HI.X.SX32 R5, R2, R187.reuse, 0x2, P0 ;  /* 0x000000bb02057211 */ /* 0x080fe400000f16ff */
[CC--:B-1----:R-:W-:Y:S03]  /*6dd0*/  LEA R6, P0, R252.reuse, R186.reuse, 0x2 ;  /* 0x000000bafc067211 */ /* 0x0c2fe600078010ff */
[----:B------:R1:W-:Y:S01]  /*6de0*/  RED.E.ADD.F32.FTZ.RN.STRONG.GPU [R4.64], R27 ;  /* 0x0000001b0400798e */ /* 0x0003e2000c10e7a4 */
[-C--:B------:R-:W-:Y:S02]  /*6df0*/  LEA.HI.X.SX32 R7, R252, R187.reuse, 0x2, P0 ;  /* 0x000000bbfc077211 */ /* 0x080fe400000f16ff */
[CC--:B------:R-:W-:Y:S02]  /*6e00*/  LEA R12, P0, R250.reuse, R186.reuse, 0x2 ;  /* 0x000000bafa0c7211 */ /* 0x0c0fe400078010ff */
[----:B------:R-:W-:Y:S02]  /*6e10*/  LDSM.16.MT88.4 R24, [R172+0x800] ;  /* 0x00080000ac18783b */ /* 0x000fe40000004200 */
[-C--:B------:R-:W-:Y:S02]  /*6e20*/  LEA.HI.X.SX32 R13, R250, R187.reuse, 0x2, P0 ;  /* 0x000000bbfa0d7211 */ /* 0x080fe400000f16ff */
[CC--:B------:R-:W-:Y:S04]  /*6e30*/  LEA R8, P2, R0.reuse, R186.reuse, 0x2 ;  /* 0x000000ba00087211 */ /* 0x0c0fe800078410ff */
[-C--:B------:R-:W-:Y:S01]  /*6e40*/  LEA.HI.X.SX32 R9, R0, R187.reuse, 0x2, P2 ;  /* 0x000000bb00097211 */ /* 0x080fe200010f16ff */
[----:B------:R-:W-:Y:S04]  /*6e50*/  IMAD.IADD R0, R146, 0x1, R247 ;  /* 0x0000000192007824 */ /* 0x000fe800078e02f7 */
[----:B------:R2:W-:Y:S05]  /*6e60*/  RED.E.ADD.F32.FTZ.RN.STRONG.GPU [R8.64], R32 ;  /* 0x000000200800798e */ /* 0x0005ea000c10e7a4 */
[----:B------:R3:W-:Y:S01]  /*6e70*/  RED.E.ADD.F32.FTZ.RN.STRONG.GPU [R6.64], R33 ;  /* 0x000000210600798e */ /* 0x0007e2000c10e7a4 */
[CC--:B-1----:R-:W-:Y:S04]  /*6e80*/  LEA R4, P2, R251.reuse, R186.reuse, 0x2 ;  /* 0x000000bafb047211 */ /* 0x0c2fe800078410ff */
[-C--:B------:R-:W-:Y:S05]  /*6e90*/  LEA.HI.X.SX32 R5, R251, R187.reuse, 0x2, P2 ;  /* 0x000000bbfb057211 */ /* 0x080fea00010f16ff */
[----:B------:R1:W-:Y:S05]  /*6ea0*/  RED.E.ADD.F32.FTZ.RN.STRONG.GPU [R4.64], R34 ;  /* 0x000000220400798e */ /* 0x0003ea000c10e7a4 */
[----:B------:R-:W-:Y:S05]  /*6eb0*/  RED.E.ADD.F32.FTZ.RN.STRONG.GPU [R12.64], R35 ;  /* 0x000000230c00798e */ /* 0x000fea000c10e7a4 */
[----:B------:R-:W-:Y:S01]  /*6ec0*/  RED.E.ADD.F32.FTZ.RN.STRONG.GPU [R10.64], R28 ;  /* 0x0000001c0a00798e */ /* 0x000fe2000c10e7a4 */
[CC--:B--2---:R-:W-:Y:S04]  /*6ed0*/  LEA R8, P3, R248.reuse, R186.reuse, 0x2 ;  /* 0x000000baf8087211 */ /* 0x0c4fe800078610ff */
[----:B------:R-:W-:Y:S01]  /*6ee0*/  LDSM.16.MT88.4 R12, [R3+0x18000] ;  /* 0x01800000030c783b */ /* 0x000fe20000004200 */
[-C--:B------:R-:W-:Y:S02]  /*6ef0*/  LEA.HI.X.SX32 R9, R248, R187.reuse, 0x2, P3 ;  /* 0x000000bbf8097211 */ /* 0x080fe400018f16ff */
[CC--:B---3--:R-:W-:Y:S02]  /*6f00*/  LEA R6, P2, R247.reuse, R186.reuse, 0x2 ;  /* 0x000000baf7067211 */ /* 0x0c8fe400078410ff */
[----:B------:R-:W-:Y:S02]  /*6f10*/  LDSM.16.MT88.4 R32, [R3+0x18800] ;  /* 0x018800000320783b */ /* 0x000fe40000004200 */
[-C--:B------:R-:W-:Y:S02]  /*6f20*/  LEA.HI.X.SX32 R7, R247, R187.reuse, 0x2, P2 ;  /* 0x000000bbf7077211 */ /* 0x080fe400010f16ff */
[----:B------:R-:W-:Y:S01]  /*6f30*/  PLOP3.LUT P2, PT, PT, PT, UP0, 0x80, 0x0 ;  /* 0x000000000000781c */ /* 0x000fe20003f4f008 */
[----:B------:R-:W-:Y:S01]  /*6f40*/  RED.E.ADD.F32.FTZ.RN.STRONG.GPU [R8.64], R29 ;  /* 0x0000001d0800798e */ /* 0x000fe2000c10e7a4 */
[----:B------:R-:W-:Y:S01]  /*6f50*/  @UP3 UIADD3 UR8, UP0, UR8, -0x200, URZ ;  /* 0xfffffe0008083890 */ /* 0x000fe2000ff1e03f */
[C---:B-1----:R-:W-:Y:S03]  /*6f60*/  LEA R4, P0, R0.reuse, R186, 0x2 ;  /* 0x000000ba00047211 */ /* 0x042fe600078010ff */
[----:B------:R-:W-:Y:S01]  /*6f70*/  RED.E.ADD.F32.FTZ.RN.STRONG.GPU [R6.64], R30 ;  /* 0x0000001e0600798e */ /* 0x000fe2000c10e7a4 */
[----:B------:R-:W-:Y:S01]  /*6f80*/  LEA.HI.X.SX32 R5, R0, R187, 0x2, P0 ;  /* 0x000000bb00057211 */ /* 0x000fe200000f16ff */
[----:B------:R-:W-:Y:S01]  /*6f90*/  IMAD.MOV.U32 R0, RZ, RZ, 0x40 ;  /* 0x00000040ff007424 */ /* 0x000fe200078e00ff */
[----:B------:R-:W-:Y:S01]  /*6fa0*/  PLOP3.LUT P0, PT, PT, PT, UP2, 0x80, 0x0 ;  /* 0x000000000000781c */ /* 0x000fe20003f0f028 */
[----:B------:R-:W-:Y:S01]  /*6fb0*/  @UP3 UIADD3.X UR11, UR11, -0x1, URZ, UP0, !UPT ;  /* 0xffffffff0b0b3890 */ /* 0x000fe200087fe43f */
[----:B------:R-:W-:Y:S02]  /*6fc0*/  LDSM.16.MT88.4 R8, [R172] ;  /* 0x00000000ac08783b */ /* 0x000fe40000004200 */
[----:B------:R-:W-:Y:S03]  /*6fd0*/  SEL R173, R0, 0xffffffc0, !P1 ;  /* 0xffffffc000ad7807 */ /* 0x000fe60004800000 */
[----:B------:R-:W-:Y:S02]  /*6fe0*/  RED.E.ADD.F32.FTZ.RN.STRONG.GPU [R4.64], R31 ;  /* 0x0000001f0400798e */ /* 0x000fe4000c10e7a4 */
[----:B------:R-:W-:Y:S03]  /*6ff0*/  IMAD.IADD R0, R173, 0x1, R172 ;  /* 0x00000001ad007824 */ /* 0x000fe600078e02ac */
        /* <DEDUP_REMOVED lines=94> */
.L_x_277:
        /* <DEDUP_REMOVED lines=14> */
[----:B------:R-:W-:Y:S01]  /*76c0*/  FMUL.FTZ R100, R100, c[0x0][0x2e0] ;  /* 0x0000b80064647a20 */ /* 0x000fe20000410000 */
[----:B------:R-:W-:-:S02]  /*76d0*/  F2FP.PACK_AB R68, R69, R68 ;  /* 0x000000444544723e */ /* 0x000fc400000000ff */
[----:B------:R-:W1:Y:S01]  /*76e0*/  S2R R19, SR_TID.X ;  /* 0x0000000000137919 */ /* 0x000e620000002100 */
[----:B------:R-:W-:Y:S01]  /*76f0*/  FMUL.FTZ R8, R101, c[0x0][0x2e0] ;  /* 0x0000b80065087a20 */ /* 0x000fe20000410000 */
[----:B------:R-:W-:Y:S01]  /*7700*/  F2FP.PACK_AB R70, R71, R70 ;  /* 0x000000464746723e */ /* 0x000fe200000000ff */
        /* <DEDUP_REMOVED lines=50> */
[----:B------:R-:W-:Y:S01]  /*7a30*/  F2FP.PACK_AB R84, R85, R84 ;  /* 0x000000545554723e */ /* 0x000fe200000000ff */
[----:B------:R-:W2:Y:S01]  /*7a40*/  S2R R20, SR_CTAID.Y ;  /* 0x0000000000147919 */ /* 0x000ea20000002600 */
[----:B------:R-:W-:Y:S01]  /*7a50*/  F2FP.PACK_AB R14, R14, R122 ;  /* 0x0000007a0e0e723e */ /* 0x000fe200000000ff */
[----:B------:R-:W-:Y:S01]  /*7a60*/  ULDC.64 UR6, c[0x0][0x3a0] ;  /* 0x0000e80000067ab9 */ /* 0x000fe20000000a00 */
[----:B------:R-:W-:Y:S01]  /*7a70*/  F2FP.PACK_AB R124, R125, R124 ;  /* 0x0000007c7d7c723e */ /* 0x000fe200000000ff */
[----:B------:R-:W-:Y:S01]  /*7a80*/  ULDC.64 UR4, c[0x0][0x3a8] ;  /* 0x0000ea0000047ab9 */ /* 0x000fe20000000a00 */
[----:B------:R-:W-:Y:S02]  /*7a90*/  F2FP.PACK_AB R126, R127, R126 ;  /* 0x0000007e7f7e723e */ /* 0x000fe400000000ff */
[----:B-1----:R-:W-:-:S04]  /*7aa0*/  SHF.R.S32.HI R9, RZ, 0x1f, R19 ;  /* 0x0000001fff097819 */ /* 0x002fc80000011413 */
[----:B------:R-:W-:Y:S02]  /*7ab0*/  LEA.HI R9, R9, R19, RZ, 0x3 ;  /* 0x0000001309097211 */ /* 0x000fe400078f18ff */
[----:B------:R-:W-:Y:S02]  /*7ac0*/  F2FP.PACK_AB R86, R87, R86 ;  /* 0x000000565756723e */ /* 0x000fe400000000ff */
[----:B------:R-:W-:Y:S02]  /*7ad0*/  SHF.R.S32.HI R0, RZ, 0x3, R9 ;  /* 0x00000003ff007819 */ /* 0x000fe40000011409 */
[----:B------:R-:W-:Y:S02]  /*7ae0*/  F2FP.PACK_AB R96, R97, R96 ;  /* 0x000000606160723e */ /* 0x000fe400000000ff */
[----:B------:R-:W-:Y:S02]  /*7af0*/  F2FP.PACK_AB R98, R99, R98 ;  /* 0x000000626362723e */ /* 0x000fe400000000ff */
[----:B------:R-:W-:-:S02]  /*7b00*/  F2FP.PACK_AB R88, R89, R88 ;  /* 0x000000585958723e */ /* 0x000fc400000000ff */
[----:B------:R-:W-:Y:S02]  /*7b10*/  SHF.R.S32.HI R18, RZ, 0x1f, R0 ;  /* 0x0000001fff127819 */ /* 0x000fe40000011400 */
[----:B------:R-:W-:Y:S02]  /*7b20*/  F2FP.PACK_AB R90, R91, R90 ;  /* 0x0000005a5b5a723e */ /* 0x000fe400000000ff */
[----:B------:R-:W-:Y:S02]  /*7b30*/  F2FP.PACK_AB R92, R93, R92 ;  /* 0x0000005c5d5c723e */ /* 0x000fe400000000ff */
[----:B------:R-:W-:Y:S01]  /*7b40*/  F2FP.PACK_AB R94, R95, R94 ;  /* 0x0000005e5f5e723e */ /* 0x000fe200000000ff */
[----:B------:R-:W-:Y:S01]  /*7b50*/  IMAD.WIDE.U32 R16, R0, c[0x0][0x3a0], RZ ;  /* 0x0000e80000107a25 */ /* 0x000fe200078e00ff */
[----:B------:R-:W-:Y:S02]  /*7b60*/  UIMAD UR8, UR44, UR6, URZ ;  /* 0x000000062c0872a4 */ /* 0x000fe4000f8e023f */
[----:B------:R-:W-:-:S02]  /*7b70*/  UIMAD UR44, UR44, UR4, URZ ;  /* 0x000000042c2c72a4 */ /* 0x000fc4000f8e023f */
[----:B------:R-:W-:Y:S02]  /*7b80*/  UIMAD UR8, UR38, UR7, UR8 ;  /* 0x00000007260872a4 */ /* 0x000fe4000f8e0208 */
[----:B------:R-:W-:Y:S01]  /*7b90*/  UIMAD UR44, UR38, UR5, UR44 ;  /* 0x00000005262c72a4 */ /* 0x000fe2000f8e022c */
[----:B--2---:R1:W-:Y:S04]  /*7ba0*/  STS [R32], R8 ;  /* 0x0000000820007388 */ /* 0x0043e80000000800 */
[----:B------:R-:W-:Y:S04]  /*7bb0*/  STS [R32+0x400], R7 ;  /* 0x0004000720007388 */ /* 0x000fe80000000800 */
[----:B---3--:R2:W-:Y:S04]  /*7bc0*/  STS [R34], R4 ;  /* 0x0000000422007388 */ /* 0x0085e80000000800 */
[----:B----4-:R3:W-:Y:S04]  /*7bd0*/  STS [R33], R2 ;  /* 0x0000000221007388 */ /* 0x0107e80000000800 */
[----:B------:R4:W-:Y:S04]  /*7be0*/  STS [R32+0x2000], R6 ;  /* 0x0020000620007388 */ /* 0x0009e80000000800 */
[----:B------:R-:W-:Y:S04]  /*7bf0*/  STS [R32+0x2400], R5 ;  /* 0x0024000520007388 */ /* 0x000fe80000000800 */
[----:B------:R1:W-:Y:S04]  /*7c00*/  STS [R31], R12 ;  /* 0x0000000c1f007388 */ /* 0x0003e80000000800 */
[----:B------:R-:W-:Y:S04]  /*7c10*/  STS [R30], R11 ;  /* 0x0000000b1e007388 */ /* 0x000fe80000000800 */
[----:B------:R-:W-:Y:S04]  /*7c20*/  STS [R29], R10 ;  /* 0x0000000a1d007388 */ /* 0x000fe80000000800 */
[----:B------:R1:W-:Y:S04]  /*7c30*/  STS [R28], R13 ;  /* 0x0000000d1c007388 */ /* 0x0003e80000000800 */
[----:B------:R-:W-:Y:S04]  /*7c40*/  STS [R27], R129 ;  /* 0x000000811b007388 */ /* 0x000fe80000000800 */
[----:B------:R-:W-:Y:S04]  /*7c50*/  STS [R26], R130 ;  /* 0x000000821a007388 */ /* 0x000fe80000000800 */
[----:B------:R-:W-:Y:S04]  /*7c60*/  STS [R25], R15 ;  /* 0x0000000f19007388 */ /* 0x000fe80000000800 */
[----:B------:R-:W-:Y:S04]  /*7c70*/  STS [R24], R14 ;  /* 0x0000000e18007388 */ /* 0x000fe80000000800 */
[----:B------:R-:W-:Y:S04]  /*7c80*/  STS [R23], R124 ;  /* 0x0000007c17007388 */ /* 0x000fe80000000800 */
[----:B------:R-:W-:Y:S04]  /*7c90*/  STS [R22], R126 ;  /* 0x0000007e16007388 */ /* 0x000fe80000000800 */
        /* <DEDUP_REMOVED lines=8> */
[----:B------:R-:W-:Y:S01]  /*7d20*/  STS [R29+0x4000], R84 ;  /* 0x004000541d007388 */ /* 0x000fe20000000800 */
[----:B-1----:R-:W-:-:S03]  /*7d30*/  IMAD R8, R18, c[0x0][0x3a0], RZ ;  /* 0x0000e80012087a24 */ /* 0x002fc600078e02ff */
[----:B------:R-:W-:Y:S04]  /*7d40*/  STS [R28+0x4000], R86 ;  /* 0x004000561c007388 */ /* 0x000fe80000000800 */
[----:B------:R-:W-:Y:S04]  /*7d50*/  STS [R27+0x4000], R96 ;  /* 0x004000601b007388 */ /* 0x000fe80000000800 */
[----:B------:R-:W-:Y:S04]  /*7d60*/  STS [R26+0x4000], R98 ;  /* 0x004000621a007388 */ /* 0x000fe80000000800 */
[----:B------:R-:W-:Y:S01]  /*7d70*/  STS [R25+0x4000], R88 ;  /* 0x0040005819007388 */ /* 0x000fe20000000800 */
[----:B------:R-:W-:-:S03]  /*7d80*/  IMAD R8, R0, c[0x0][0x3a4], R8 ;  /* 0x0000e90000087a24 */ /* 0x000fc600078e0208 */
[----:B------:R-:W-:Y:S04]  /*7d90*/  STS [R24+0x4000], R90 ;  /* 0x0040005a18007388 */ /* 0x000fe80000000800 */
[----:B------:R-:W-:Y:S04]  /*7da0*/  STS [R23+0x4000], R92 ;  /* 0x0040005c17007388 */ /* 0x000fe80000000800 */
[----:B------:R-:W-:Y:S01]  /*7db0*/  STS [R22+0x4000], R94 ;  /* 0x0040005e16007388 */ /* 0x000fe20000000800 */
[----:B--2---:R-:W-:Y:S01]  /*7dc0*/  LOP3.LUT R4, R9, 0xfffffff8, RZ, 0xc0, !PT ;  /* 0xfffffff809047812 */ /* 0x004fe200078ec0ff */
[----:B------:R-:W-:-:S02]  /*7dd0*/  IMAD.IADD R9, R17, 0x1, R8 ;  /* 0x0000000111097824 */ /* 0x000fc400078e0208 */
[----:B---3--:R-:W-:Y:S01]  /*7de0*/  IMAD R2, R18, c[0x0][0x3a8], RZ ;  /* 0x0000ea0012027a24 */ /* 0x008fe200078e02ff */
[----:B------:R-:W1:Y:S01]  /*7df0*/  S2R R17, SR_CTAID.Z ;  /* 0x0000000000117919 */ /* 0x000e620000002700 */
[----:B----4-:R-:W-:-:S04]  /*7e00*/  IMAD.WIDE.U32 R6, R0, c[0x0][0x3a8], RZ ;  /* 0x0000ea0000067a25 */ /* 0x010fc800078e00ff */
[----:B------:R-:W-:Y:S02]  /*7e10*/  IMAD R2, R0, c[0x0][0x3ac], R2 ;  /* 0x0000eb0000027a24 */ /* 0x000fe400078e0202 */
[----:B------:R-:W-:Y:S01]  /*7e20*/  IMAD.IADD R4, R19, 0x1, -R4 ;  /* 0x0000000113047824 */ /* 0x000fe200078e0a04 */
[----:B------:R-:W-:Y:S01]  /*7e30*/  MOV R12, UR38 ;  /* 0x00000026000c7c02 */ /* 0x000fe20008000f00 */
[----:B------:R-:W-:Y:S01]  /*7e40*/  IMAD.MOV.U32 R8, RZ, RZ, R16 ;  /* 0x000000ffff087224 */ /* 0x000fe200078e0010 */
[----:B------:R-:W-:Y:S01]  /*7e50*/  SHF.R.S32.HI R5, RZ, 0x1f, R20 ;  /* 0x0000001fff057819 */ /* 0x000fe20000011414 */
[----:B------:R-:W-:Y:S01]  /*7e60*/  IMAD.SHL.U32 R4, R4, 0x8, RZ ;  /* 0x0000000804047824 */ /* 0x000fe200078e00ff */
[----:B------:R-:W-:Y:S01]  /*7e70*/  IADD3 R7, R7, R2, RZ ;  /* 0x0000000207077210 */ /* 0x000fe20007ffe0ff */
[----:B------:R-:W-:Y:S02]  /*7e80*/  IMAD.U32 R0, RZ, RZ, UR38 ;  /* 0x00000026ff007e24 */ /* 0x000fe4000f8e00ff */
[----:B------:R-:W-:-:S04]  /*7e90*/  IMAD.WIDE.U32 R12, R12, c[0x0][0x3a0], R8 ;  /* 0x0000e8000c0c7a25 */ /* 0x000fc800078e0008 */
[C---:B------:R-:W-:Y:S02]  /*7ea0*/  IMAD R16, R5.reuse, c[0x0][0x388], RZ ;  /* 0x0000e20005107a24 */ /* 0x040fe400078e02ff */
[----:B------:R-:W-:Y:S01]  /*7eb0*/  IMAD R10, R5, c[0x0][0x390], RZ ;  /* 0x0000e400050a7a24 */ /* 0x000fe200078e02ff */
[----:B------:R-:W-:Y:S01]  /*7ec0*/  SHF.R.S32.HI R5, RZ, 0x1f, R4 ;  /* 0x0000001fff057819 */ /* 0x000fe20000011404 */
[----:B------:R-:W-:-:S04]  /*7ed0*/  IMAD.WIDE.U32 R8, R0, c[0x0][0x3a8], R6 ;  /* 0x0000ea0000087a25 */ /* 0x000fc800078e0006 */
[----:B------:R-:W-:Y:S01]  /*7ee0*/  IMAD.SHL.U32 R0, R21, 0x2, RZ ;  /* 0x0000000215007824 */ /* 0x000fe200078e00ff */
[----:B------:R-:W-:Y:S01]  /*7ef0*/  BAR.SYNC.DEFER_BLOCKING 0x0 ;  /* 0x0000000000007b1d */ /* 0x000fe20000010000 */
[C---:B------:R-:W-:Y:S02]  /*7f00*/  IMAD R2, R20.reuse, c[0x0][0x394], R10 ;  /* 0x0000e50014027a24 */ /* 0x040fe400078e020a */
[C---:B------:R-:W-:Y:S02]  /*7f10*/  IMAD R16, R20.reuse, c[0x0][0x38c], R16 ;  /* 0x0000e30014107a24 */ /* 0x040fe400078e0210 */
[----:B------:R-:W-:-:S04]  /*7f20*/  IMAD.WIDE.U32 R10, R20, c[0x0][0x388], R4 ;  /* 0x0000e200140a7a25 */ /* 0x000fc800078e0004 */
[----:B------:R-:W-:-:S04]  /*7f30*/  IMAD.WIDE.U32 R4, R20, c[0x0][0x390], R4 ;  /* 0x0000e40014047a25 */ /* 0x000fc800078e0004 */
[----:B------:R-:W-:Y:S01]  /*7f40*/  IMAD.IADD R7, R11, 0x1, R16 ;  /* 0x000000010b077824 */ /* 0x000fe200078e0210 */
[----:B-1----:R-:W-:Y:S01]  /*7f50*/  SHF.R.S32.HI R11, RZ, 0x1f, R17 ;  /* 0x0000001fff0b7819 */ /* 0x002fe20000011411 */
[----:B------:R-:W-:Y:S01]  /*7f60*/  IMAD.MOV.U32 R6, RZ, RZ, R10 ;  /* 0x000000ffff067224 */ /* 0x000fe200078e000a */
[----:B------:R-:W1:Y:S04]  /*7f70*/  LDS.128 R36, [R0+0xc000] ;  /* 0x00c0000000247984 */ /* 0x000e680000000c00 */
[----:B------:R-:W2:Y:S04]  /*7f80*/  LDS.128 R44, [R0+0xd000] ;  /* 0x00d00000002c7984 */ /* 0x000ea80000000c00 */
[----:B------:R-:W3:Y:S01]  /*7f90*/  LDS.128 R40, [R0+0xe000] ;  /* 0x00e0000000287984 */ /* 0x000ee20000000c00 */
[----:B------:R-:W-:Y:S01]  /*7fa0*/  IADD3 R5, R5, R2, RZ ;  /* 0x0000000205057210 */ /* 0x000fe20007ffe0ff */
[----:B------:R-:W-:-:S02]  /*7fb0*/  IMAD R2, R11, c[0x0][0x3b8], RZ ;  /* 0x0000ee000b027a24 */ /* 0x000fc400078e02ff */
[----:B------:R-:W-:Y:S01]  /*7fc0*/  IMAD R10, R11, c[0x0][0x3c0], RZ ;  /* 0x0000f0000b0a7a24 */ /* 0x000fe200078e02ff */
[----:B------:R-:W4:Y:S01]  /*7fd0*/  LDS.128 R32, [R0+0xf000] ;  /* 0x00f0000000207984 */ /* 0x000f220000000c00 */
[----:B------:R-:W-:-:S03]  /*7fe0*/  IMAD R2, R17, c[0x0][0x3bc], R2 ;  /* 0x0000ef0011027a24 */ /* 0x000fc600078e0202 */
[----:B------:R-:W2:Y:S01]  /*7ff0*/  LDS.128 R28, [R0+0x10000] ;  /* 0x01000000001c7984 */ /* 0x000ea20000000c00 */
[----:B------:R-:W-:-:S03]  /*8000*/  IMAD.WIDE.U32 R6, R17, c[0x0][0x3b8], R6 ;  /* 0x0000ee0011067a25 */ /* 0x000fc600078e0006 */
[----:B------:R-:W2:Y:S01]  /*8010*/  LDS.128 R24, [R0+0x11000] ;  /* 0x0110000000187984 */ /* 0x000ea20000000c00 */
[C---:B------:R-:W-:Y:S02]  /*8020*/  IMAD R10, R17.reuse, c[0x0][0x3c4], R10 ;  /* 0x0000f100110a7a24 */ /* 0x040fe400078e020a */
[----:B------:R-:W-:Y:S01]  /*8030*/  IMAD.WIDE.U32 R4, R17, c[0x0][0x3c0], R4 ;  /* 0x0000f00011047a25 */ /* 0x000fe200078e0004 */
[----:B------:R-:W3:Y:S04]  /*8040*/  LDS.128 R20, [R0+0x12000] ;  /* 0x0120000000147984 */ /* 0x000ee80000000c00 */
[----:B------:R-:W4:Y:S01]  /*8050*/  LDS.128 R16, [R0+0x13000] ;  /* 0x0130000000107984 */ /* 0x000f220000000c00 */
[----:B------:R-:W-:Y:S01]  /*8060*/  IMAD.IADD R7, R7, 0x1, R2 ;  /* 0x0000000107077824 */ /* 0x000fe200078e0202 */
[----:B------:R-:W-:-:S02]  /*8070*/  IADD3 R2, P1, R6, R12, RZ ;  /* 0x0000000c06027210 */ /* 0x000fc40007f3e0ff */
[----:B------:R-:W-:Y:S02]  /*8080*/  IADD3 R6, P0, R4, R8, RZ ;  /* 0x0000000804067210 */ /* 0x000fe40007f1e0ff */
[----:B------:R-:W-:Y:S01]  /*8090*/  IADD3.X R12, R7, UR8, R13, P1, !PT ;  /* 0x00000008070c7c10 */ /* 0x000fe20008ffe40d */
[----:B------:R-:W-:Y:S01]  /*80a0*/  USHF.L.U32 UR8, UR6, 0x6, URZ ;  /* 0x0000000606087899 */ /* 0x000fe2000800063f */
[----:B------:R-:W-:Y:S02]  /*80b0*/  IADD3 R10, R5, R10, RZ ;  /* 0x0000000a050a7210 */ /* 0x000fe40007ffe0ff */
[----:B------:R-:W-:Y:S01]  /*80c0*/  LEA R4, P1, R2, c[0x0][0x340], 0x1 ;  /* 0x0000d00002047a11 */ /* 0x000fe200078208ff */
[----:B------:R-:W-:Y:S01]  /*80d0*/  USHF.L.U64.HI UR6, UR6, UR19, UR7 ;  /* 0x0000001306067299 */ /* 0x000fe20008010207 */
[----:B------:R-:W-:Y:S01]  /*80e0*/  IADD3.X R8, R10, UR44, R9, P0, !PT ;  /* 0x0000002c0a087c10 */ /* 0x000fe200087fe409 */
[----:B------:R-:W-:Y:S01]  /*80f0*/  USHF.L.U32 UR7, UR4, 0x6, URZ ;  /* 0x0000000604077899 */ /* 0x000fe2000800063f */
[----:B------:R-:W-:-:S02]  /*8100*/  LEA.HI.X R5, R2, c[0x0][0x344], R12, 0x1, P1 ;  /* 0x0000d10002057a11 */ /* 0x000fc400008f0c0c */
[----:B------:R-:W-:Y:S02]  /*8110*/  LEA R12, P0, R6, c[0x0][0x348], 0x1 ;  /* 0x0000d200060c7a11 */ /* 0x000fe400078008ff */
[----:B------:R-:W-:Y:S01]  /*8120*/  IADD3 R10, P1, R4, UR8, RZ ;  /* 0x00000008040a7c10 */ /* 0x000fe2000ff3e0ff */
[----:B------:R-:W-:Y:S01]  /*8130*/  USHF.L.U64.HI UR4, UR4, UR19, UR5 ;  /* 0x0000001304047299 */ /* 0x000fe20008010205 */
[----:B------:R-:W-:Y:S02]  /*8140*/  LEA.HI.X R13, R6, c[0x0][0x34c], R8, 0x1, P0 ;  /* 0x0000d300060d7a11 */ /* 0x000fe400000f0c08 */
[----:B------:R-:W-:Y:S02]  /*8150*/  IADD3.X R11, R5, UR6, RZ, P1, !PT ;  /* 0x00000006050b7c10 */ /* 0x000fe40008ffe4ff */
[----:B------:R-:W-:Y:S02]  /*8160*/  IADD3 R8, P1, R10, UR8, RZ ;  /* 0x000000080a087c10 */ /* 0x000fe4000ff3e0ff */
[----:B------:R-:W-:Y:S01]  /*8170*/  IADD3 R6, P0, R12, UR7, RZ ;  /* 0x000000070c067c10 */ /* 0x000fe2000ff1e0ff */
[----:B-1----:R1:W-:Y:S01]  /*8180*/  STG.E.128 [R4.64], R36 ;  /* 0x0000002404007986 */ /* 0x0023e2000c101d24 */
[----:B------:R-:W-:-:S02]  /*8190*/  IADD3.X R9, R11, UR6, RZ, P1, !PT ;  /* 0x000000060b097c10 */ /* 0x000fc40008ffe4ff */
[----:B------:R-:W-:Y:S02]  /*81a0*/  IADD3.X R7, R13, UR4, RZ, P0, !PT ;  /* 0x000000040d077c10 */ /* 0x000fe400087fe4ff */
[----:B------:R-:W-:Y:S01]  /*81b0*/  IADD3 R14, P1, R8, UR8, RZ ;  /* 0x00000008080e7c10 */ /* 0x000fe2000ff3e0ff */
[----:B--2---:R-:W-:Y:S03]  /*81c0*/  STG.E.128 [R10.64], R44 ;  /* 0x0000002c0a007986 */ /* 0x004fe6000c101d24 */
[----:B------:R-:W-:Y:S01]  /*81d0*/  IADD3.X R15, R9, UR6, RZ, P1, !PT ;  /* 0x00000006090f7c10 */ /* 0x000fe20008ffe4ff */
[----:B---3--:R2:W-:Y:S04]  /*81e0*/  STG.E.128 [R8.64], R40 ;  /* 0x0000002808007986 */ /* 0x0085e8000c101d24 */
[----:B----4-:R3:W-:Y:S04]  /*81f0*/  STG.E.128 [R14.64], R32 ;  /* 0x000000200e007986 */ /* 0x0107e8000c101d24 */
[----:B------:R3:W-:Y:S01]  /*8200*/  STG.E.128 [R12.64], R28 ;  /* 0x0000001c0c007986 */ /* 0x0007e2000c101d24 */
[----:B-1----:R-:W-:-:S04]  /*8210*/  IADD3 R4, P0, R6, UR7, RZ ;  /* 0x0000000706047c10 */ /* 0x002fc8000ff1e0ff */
[----:B------:R-:W-:Y:S02]  /*8220*/  IADD3.X R5, R7, UR4, RZ, P0, !PT ;  /* 0x0000000407057c10 */ /* 0x000fe400087fe4ff */
[----:B--2---:R-:W-:Y:S01]  /*8230*/  IADD3 R8, P0, R4, UR7, RZ ;  /* 0x0000000704087c10 */ /* 0x004fe2000ff1e0ff */
[----:B------:R3:W-:Y:S03]  /*8240*/  STG.E.128 [R6.64], R24 ;  /* 0x0000001806007986 */ /* 0x0007e6000c101d24 */
[----:B------:R-:W-:Y:S01]  /*8250*/  IADD3.X R9, R5, UR4, RZ, P0, !PT ;  /* 0x0000000405097c10 */ /* 0x000fe200087fe4ff */
[----:B------:R3:W-:Y:S04]  /*8260*/  STG.E.128 [R4.64], R20 ;  /* 0x0000001404007986 */ /* 0x0007e8000c101d24 */
[----:B------:R3:W-:Y:S04]  /*8270*/  STG.E.128 [R8.64], R16 ;  /* 0x0000001008007986 */ /* 0x0007e8000c101d24 */
.L_x_274:
        /* <DEDUP_REMOVED lines=11> */
.L_x_281:
[----:B------:R-:W-:Y:S05]  /*8330*/  EXIT ;  /* 0x000000000000794d */ /* 0x000fea0003800000 */
.L_x_283:
        /* <DEDUP_REMOVED lines=12> */
.L_x_1256:


//--------------------- .text._ZN5flash44flash_bwd_dq_dk_dv_loop_seqk_parallel_kernelI23Flash_bwd_kernel_traitsILi64ELi128ELi128ELi8ELi4ELi4ELi4ELb0ELb0EN7cutlass6half_tE19Flash_kernel_traitsILi64ELi128ELi128ELi8ES3_EELb0ELb1ELb0ELb0ELb0ELb1ELb0EEEvNS_16Flash_bwd_paramsE --------------------------
	.section	.text._ZN5flash44flash_bwd_dq_dk_dv_loop_seqk_parallel_kernelI23Flash_bwd_kernel_traitsILi64ELi128ELi128ELi8ELi4ELi4ELi4ELb0ELb0EN7cutlass6half_tE19Flash_kernel_traitsILi64ELi128ELi128ELi8ES3_EELb0ELb1ELb0ELb0ELb0ELb1ELb0EEEvNS_16Flash_bwd_paramsE,"ax",@progbits
	.sectioninfo	@"SHI_REGISTERS=255"
	.align	128
        .global         _ZN5flash44flash_bwd_dq_dk_dv_loop_seqk_parallel_kernelI23Flash_bwd_kernel_traitsILi64ELi128ELi128ELi8ELi4ELi4ELi4ELb0ELb0EN7cutlass6half_tE19Flash_kernel_traitsILi64ELi128ELi128ELi8ES3_EELb0ELb1ELb0ELb0ELb0ELb1ELb0EEEvNS_16Flash_bwd_paramsE
        .type           _ZN5flash44flash_bwd_dq_dk_dv_loop_seqk_parallel_kernelI23Flash_bwd_kernel_traitsILi64ELi128ELi128ELi8ELi4ELi4ELi4ELb0ELb0EN7cutlass6half_tE19Flash_kernel_traitsILi64ELi128ELi128ELi8ES3_EELb0ELb1ELb0ELb0ELb0ELb1ELb0EEEvNS_16Flash_bwd_paramsE,@function
        .size           _ZN5flash44flash_bwd_dq_dk_dv_loop_seqk_parallel_kernelI23Flash_bwd_kernel_traitsILi64ELi128ELi128ELi8ELi4ELi4ELi4ELb0ELb0EN7cutlass6half_tE19Flash_kernel_traitsILi64ELi128ELi128ELi8ES3_EELb0ELb1ELb0ELb0ELb0ELb1ELb0EEEvNS_16Flash_bwd_paramsE,(.L_x_1257 - _ZN5flash44flash_bwd_dq_dk_dv_loop_seqk_parallel_kernelI23Flash_bwd_kernel_traitsILi64ELi128ELi128ELi8ELi4ELi4ELi4ELb0ELb0EN7cutlass6half_tE19Flash_kernel_traitsILi64ELi128ELi128ELi8ES3_EELb0ELb1ELb0ELb0ELb0ELb1ELb0EEEvNS_16Flash_bwd_paramsE)
        .other          _ZN5flash44flash_bwd_dq_dk_dv_loop_seqk_parallel_kernelI23Flash_bwd_kernel_traitsILi64ELi128ELi128ELi8ELi4ELi4ELi4ELb0ELb0EN7cutlass6half_tE19Flash_kernel_traitsILi64ELi128ELi128ELi8ES3_EELb0ELb1ELb0ELb0ELb0ELb1ELb0EEEvNS_16Flash_bwd_paramsE,@"STO_CUDA_ENTRY STV_DEFAULT"
_ZN5flash44flash_bwd_dq_dk_dv_loop_seqk_parallel_kernelI23Flash_bwd_kernel_traitsILi64ELi128ELi128ELi8ELi4ELi4ELi4ELb0ELb0EN7cutlass6half_tE19Flash_kernel_traitsILi64ELi128ELi128ELi8ES3_EELb0ELb1ELb0ELb0ELb0ELb1ELb0EEEvNS_16Flash_bwd_paramsE:
.text._ZN5flash44flash_bwd_dq_dk_dv_loop_seqk_parallel_kernelI23Flash_bwd_kernel_traitsILi64ELi128ELi128ELi8ELi4ELi4ELi4ELb0ELb0EN7cutlass6half_tE19Flash_kernel_traitsILi64ELi128ELi128ELi8ES3_EELb0ELb1ELb0ELb0ELb0ELb1ELb0EEEvNS_16Flash_bwd_paramsE:
        /* <DEDUP_REMOVED lines=12> */
[----:B------:R-:W2:Y:S01]  /*00c0*/  S2UR UR32, SR_CTAID.Y ;  /* 0x00000000002079c3 */ /* 0x000ea20000002600 */
[----:B------:R-:W-:Y:S01]  /*00d0*/  ULDC UR14, c[0x0][0x224] ;  /* 0x00008900000e7ab9 */ /* 0x000fe20000000800 */
[----:B------:R-:W-:Y:S01]  /*00e0*/  IMAD.MOV.U32 R192, RZ, RZ, 0x20 ;  /* 0x00000020ffc07424 */ /* 0x000fe200078e00ff */
[----:B------:R-:W-:Y:S01]  /*00f0*/  USHF.R.S32.HI UR5, URZ, 0x1f, UR14 ;  /* 0x0000001f3f057899 */ /* 0x000fe2000801140e */
[----:B------:R-:W-:Y:S01]  /*0100*/  IMAD.MOV.U32 R190, RZ, RZ, -0x10 ;  /* 0xfffffff0ffbe7424 */ /* 0x000fe200078e00ff */
[----:B------:R-:W-:Y:S02]  /*0110*/  UMOV UR6, 0x80 ;  /* 0x0000008000067882 */ /* 0x000fe40000000000 */
[----:B------:R-:W-:Y:S01]  /*0120*/  ULDC UR4, c[0x0][0x210] ;  /* 0x0000840000047ab9 */ /* 0x000fe20000000800 */
[----:B------:R-:W3:Y:S01]  /*0130*/  S2UR UR40, SR_CTAID.Z ;  /* 0x00000000002879c3 */ /* 0x000ee20000002700 */
[----:B------:R-:W-:-:S02]  /*0140*/  ULDC UR58, c[0x0][0x234] ;  /* 0x00008d00003a7ab9 */ /* 0x000fc40000000800 */
[----:B------:R-:W-:Y:S02]  /*0150*/  UIMAD UR58, UR6, UR4, UR58 ;  /* 0x00000004063a72a4 */ /* 0x000fe4000f8e023a */
[----:B------:R-:W-:Y:S02]  /*0160*/  ULDC.U8 UR7, c[0x0][0x328] ;  /* 0x0000ca0000077ab9 */ /* 0x000fe40000000000 */
[----:B------:R-:W-:Y:S02]  /*0170*/  UISETP.NE.AND UP5, UPT, UR7, URZ, UPT ;  /* 0x0000003f0700728c */ /* 0x000fe4000bfa5270 */
[----:B------:R-:W-:Y:S02]  /*0180*/  ULDC UR49, c[0x0][0x22c] ;  /* 0x00008b0000317ab9 */ /* 0x000fe40000000800 */
[----:B------:R-:W-:Y:S02]  /*0190*/  ULDC UR38, c[0x0][0x1c0] ;  /* 0x0000700000267ab9 */ /* 0x000fe40000000800 */
[----:B------:R-:W-:Y:S01]  /*01a0*/  ULDC UR10, c[0x0][0x1c0] ;  /* 0x00007000000a7ab9 */ /* 0x000fe20000000800 */
[----:B-1----:R-:W-:Y:S01]  /*01b0*/  SHF.R.S32.HI R11, RZ, 0x1f, R13 ;  /* 0x0000001fff0b7819 */ /* 0x002fe2000001140d */
[----:B--2---:R-:W-:-:S02]  /*01c0*/  UIMAD.WIDE.U32 UR46, UR32, UR14, URZ ;  /* 0x0000000e202e72a5 */ /* 0x004fc4000f8e003f */
[----:B------:R-:W-:Y:S01]  /*01d0*/  USHF.L.U32 UR14, UR32, 0x7, URZ ;  /* 0x00000007200e7899 */ /* 0x000fe2000800063f */
[CC--:B------:R-:W-:Y:S01]  /*01e0*/  LEA.HI R6, R11.reuse, R13.reuse, RZ, 0x4 ;  /* 0x0000000d0b067211 */ /* 0x0c0fe200078f20ff */
[----:B------:R-:W-:Y:S01]  /*01f0*/  USHF.R.S32.HI UR6, URZ, 0x1f, UR32 ;  /* 0x0000001f3f067899 */ /* 0x000fe20008011420 */
[C---:B------:R-:W-:Y:S01]  /*0200*/  LEA.HI R4, R11.reuse, R13, RZ, 0x5 ;  /* 0x0000000d0b047211 */ /* 0x040fe200078f28ff */
[----:B------:R-:W-:Y:S01]  /*0210*/  UIMAD.WIDE UR38, UR49, UR38, URZ ;  /* 0x00000026312672a5 */ /* 0x000fe2000f8e023f */
[----:B------:R-:W-:Y:S01]  /*0220*/  SHF.R.S32.HI R3, RZ, 0x4, R6 ;  /* 0x00000004ff037819 */ /* 0x000fe20000011406 */
[----:B---3--:R-:W-:Y:S01]  /*0230*/  UIMAD UR50, UR40, UR49, URZ ;  /* 0x00000031283272a4 */ /* 0x008fe2000f8e023f */
[--C-:B------:R-:W-:Y:S01]  /*0240*/  SHF.R.S32.HI R5, RZ, 0x5, R4.reuse ;  /* 0x00000005ff057819 */ /* 0x100fe20000011404 */
[----:B------:R-:W-:Y:S01]  /*0250*/  UIMAD UR49, UR49, UR10, URZ ;  /* 0x0000000a313172a4 */ /* 0x000fe2000f8e023f */
[----:B------:R-:W-:Y:S01]  /*0260*/  LEA.HI R0, R6, R3, RZ, 0x1 ;  /* 0x0000000306007211 */ /* 0x000fe200078f08ff */
[----:B------:R-:W-:Y:S01]  /*0270*/  ULDC UR11, c[0x0][0x1c0] ;  /* 0x00007000000b7ab9 */ /* 0x000fe20000000800 */
[----:B------:R-:W-:Y:S01]  /*0280*/  SHF.R.S32.HI R2, RZ, 0x1f, R4 ;  /* 0x0000001fff027819 */ /* 0x000fe20000011404 */
[----:B------:R-:W-:Y:S01]  /*0290*/  ULDC UR9, c[0x0][0x1c0] ;  /* 0x0000700000097ab9 */ /* 0x000fe20000000800 */
[----:B------:R-:W-:Y:S01]  /*02a0*/  LOP3.LUT R0, R0, 0xfffffffe, RZ, 0xc0, !PT ;  /* 0xfffffffe00007812 */ /* 0x000fe200078ec0ff */
[----:B------:R-:W-:Y:S01]  /*02b0*/  UIMAD UR55, UR5, UR32, URZ ;  /* 0x00000020053772a4 */ /* 0x000fe2000f8e023f */
[----:B------:R-:W-:Y:S01]  /*02c0*/  LEA.HI R15, R11, R13, RZ, 0x2 ;  /* 0x0000000d0b0f7211 */ /* 0x000fe200078f10ff */
[----:B------:R-:W-:Y:S01]  /*02d0*/  UIMAD UR4, UR32, UR9, UR40 ;  /* 0x00000009200472a4 */ /* 0x000fe2000f8e0228 */
[----:B------:R-:W-:Y:S01]  /*02e0*/  LEA.HI R2, R2, R5, RZ, 0x2 ;  /* 0x0000000502027211 */ /* 0x000fe200078f10ff */
[----:B------:R-:W-:Y:S01]  /*02f0*/  IMAD.IADD R184, R3, 0x1, -R0 ;  /* 0x0000000103b87824 */ /* 0x000fe200078e0a00 */
[--C-:B------:R-:W-:Y:S01]  /*0300*/  SHF.R.S32.HI R7, RZ, 0x2, R15.reuse ;  /* 0x00000002ff077819 */ /* 0x100fe2000001140f */
[----:B------:R-:W-:Y:S01]  /*0310*/  @!UP5 UIMAD UR5, UR32, UR11, UR40 ;  /* 0x0000000b2005d2a4 */ /* 0x000fe2000f8e0228 */
[----:B------:R-:W-:Y:S01]  /*0320*/  SHF.R.S32.HI R0, RZ, 0x1f, R15 ;  /* 0x0000001fff007819 */ /* 0x000fe2000001140f */
[----:B------:R-:W-:Y:S01]  /*0330*/  USHF.L.U32 UR48, UR49, 0x7, URZ ;  /* 0x0000000731307899 */ /* 0x000fe2000800063f */
[----:B------:R-:W-:Y:S01]  /*0340*/  LOP3.LUT R2, R2, 0xfffffffc, RZ, 0xc0, !PT ;  /* 0xfffffffc02027812 */ /* 0x000fe200078ec0ff */
[----:B------:R-:W-:Y:S01]  /*0350*/  ULDC UR52, c[0x0][0x214] ;  /* 0x0000850000347ab9 */ /* 0x000fe20000000800 */
[----:B------:R-:W-:Y:S01]  /*0360*/  LEA.HI R0, R0, R7, RZ, 0x3 ;  /* 0x0000000700007211 */ /* 0x000fe200078f18ff */
[----:B------:R-:W-:Y:S01]  /*0370*/  ULDC UR59, c[0x0][0x1c8] ;  /* 0x00007200003b7ab9 */ /* 0x000fe20000000800 */
[----:B------:R-:W-:Y:S01]  /*0380*/  LEA.HI R14, R11, R13, RZ, 0x3 ;  /* 0x0000000d0b0e7211 */ /* 0x000fe200078f18ff */
[----:B------:R-:W-:Y:S01]  /*0390*/  IMAD.IADD R9, R5, 0x1, -R2 ;  /* 0x0000000105097824 */ /* 0x000fe200078e0a02 */
[----:B------:R-:W-:Y:S01]  /*03a0*/  LOP3.LUT R0, R0, 0xfffffff8, RZ, 0xc0, !PT ;  /* 0xfffffff800007812 */ /* 0x000fe200078ec0ff */
[----:B------:R-:W-:Y:S01]  /*03b0*/  ULDC.U8 UR8, c[0x0][0x3d0] ;  /* 0x0000f40000087ab9 */ /* 0x000fe20000000000 */
[----:B------:R-:W-:Y:S01]  /*03c0*/  LOP3.LUT R2, R4, 0xffffffe0, RZ, 0xc0, !PT ;  /* 0xffffffe004027812 */ /* 0x000fe200078ec0ff */
[----:B------:R-:W-:Y:S01]  /*03d0*/  ULDC UR53, c[0x0][0x224] ;  /* 0x0000890000357ab9 */ /* 0x000fe20000000800 */
[----:B------:R-:W-:Y:S01]  /*03e0*/  SHF.R.S32.HI R3, RZ, 0x3, R14 ;  /* 0x00000003ff037819 */ /* 0x000fe2000001140e */
[----:B------:R-:W-:Y:S01]  /*03f0*/  IMAD.IADD R7, R7, 0x1, -R0 ;  /* 0x0000000107077824 */ /* 0x000fe200078e0a00 */
[----:B------:R-:W-:Y:S01]  /*0400*/  LOP3.LUT R4, R14, 0xfffffff8, RZ, 0xc0, !PT ;  /* 0xfffffff80e047812 */ /* 0x000fe200078ec0ff */
[----:B------:R-:W-:Y:S01]  /*0410*/  IMAD.IADD R0, R13, 0x1, -R2 ;  /* 0x000000010d007824 */ /* 0x000fe200078e0a02 */
[----:B------:R-:W-:Y:S01]  /*0420*/  @UP5 UIMAD UR57, UR32, UR52, URZ ;  /* 0x00000034203952a4 */ /* 0x000fe2000f8e023f */
[----:B------:R-:W-:Y:S01]  /*0430*/  IMAD.SHL.U32 R3, R3, 0x40, RZ ;  /* 0x0000004003037824 */ /* 0x000fe200078e00ff */
[----:B------:R-:W-:-:S02]  /*0440*/  ULDC.64 UR12, c[0x0][0x118] ;  /* 0x00004600000c7ab9 */ /* 0x000fc40000000a00 */
[----:B------:R-:W-:Y:S01]  /*0450*/  SHF.R.S32.HI R2, RZ, 0x1f, R0 ;  /* 0x0000001fff027819 */ /* 0x000fe20000011400 */
[----:B------:R-:W-:Y:S01]  /*0460*/  ULOP3.LUT UR59, UR40, UR59, URZ, 0x3c, !UPT ;  /* 0x0000003b283b7292 */ /* 0x000fe2000f8e3c3f */
[----:B------:R-:W-:Y:S01]  /*0470*/  LOP3.LUT R3, R3, 0x1c0, RZ, 0xc0, !PT ;  /* 0x000001c003037812 */ /* 0x000fe200078ec0ff */
[----:B------:R-:W-:Y:S01]  /*0480*/  USHF.R.S32.HI UR60, URZ, 0x1f, UR40 ;  /* 0x0000001f3f3c7899 */ /* 0x000fe20008011428 */
[----:B------:R-:W-:Y:S01]  /*0490*/  LEA.HI R8, R2, R0, RZ, 0x2 ;  /* 0x0000000002087211 */ /* 0x000fe200078f10ff */
[----:B------:R-:W-:Y:S01]  /*04a0*/  IMAD.IADD R0, R13, 0x1, -R4 ;  /* 0x000000010d007824 */ /* 0x000fe200078e0a04 */
[----:B------:R-:W-:Y:S01]  /*04b0*/  LOP3.LUT R2, R6, 0xfffffff0, RZ, 0xc0, !PT ;  /* 0xfffffff006027812 */ /* 0x000fe200078ec0ff */
[----:B------:R-:W-:Y:S01]  /*04c0*/  UISETP.NE.AND UP6, UPT, UR8, URZ, UPT ;  /* 0x0000003f0800728c */ /* 0x000fe2000bfc5270 */
[-C--:B------:R-:W-:Y:S01]  /*04d0*/  LEA.HI R6, R11, R13.reuse, RZ, 0x7 ;  /* 0x0000000d0b067211 */ /* 0x080fe200078f38ff */
[C---:B------:R-:W-:Y:S01]  /*04e0*/  IMAD.SHL.U32 R4, R0.reuse, 0x8, RZ ;  /* 0x0000000800047824 */ /* 0x040fe200078e00ff */
[C---:B------:R-:W-:Y:S01]  /*04f0*/  LOP3.LUT P4, RZ, R0.reuse, 0x2, RZ, 0xc0, !PT ;  /* 0x0000000200ff7812 */ /* 0x040fe2000788c0ff */
[----:B------:R-:W-:Y:S01]  /*0500*/  IMAD.IADD R2, R13, 0x1, -R2 ;  /* 0x000000010d027824 */ /* 0x000fe200078e0a02 */
[C---:B------:R-:W-:Y:S01]  /*0510*/  LOP3.LUT P3, RZ, R0.reuse, 0x4, RZ, 0xc0, !PT ;  /* 0x0000000400ff7812 */ /* 0x040fe2000786c0ff */
[----:B------:R-:W-:Y:S01]  /*0520*/  IMAD.SHL.U32 R0, R0, 0x40, RZ ;  /* 0x0000004000007824 */ /* 0x000fe200078e00ff */
[----:B------:R-:W-:Y:S01]  /*0530*/  LOP3.LUT R4, R3, 0x38, R4, 0xf8, !PT ;  /* 0x0000003803047812 */ /* 0x000fe200078ef804 */
[----:B------:R-:W-:Y:S01]  /*0540*/  USHF.R.S32.HI UR61, URZ, 0x1f, UR40 ;  /* 0x0000001f3f3d7899 */ /* 0x000fe20008011428 */
[----:B------:R-:W-:Y:S01]  /*0550*/  SHF.R.S32.HI R5, RZ, 0x1f, R2 ;  /* 0x0000001fff057819 */ /* 0x000fe20000011402 */
[----:B------:R-:W-:Y:S01]  /*0560*/  UIMAD.WIDE.U32 UR44, UR38, UR46, URZ ;  /* 0x0000002e262c72a5 */ /* 0x000fe2000f8e003f */
[----:B------:R-:W-:Y:S01]  /*0570*/  SHF.R.U32.HI R3, RZ, 0x3, R3 ;  /* 0x00000003ff037819 */ /* 0x000fe20000011603 */
[----:B------:R-:W-:Y:S01]  /*0580*/  UIMAD UR54, UR39, UR46, URZ ;  /* 0x0000002e273672a4 */ /* 0x000fe2000f8e023f */
[----:B------:R-:W-:Y:S01]  /*0590*/  LEA.HI R10, R5, R2, RZ, 0x3 ;  /* 0x00000002050a7211 */ /* 0x000fe200078f18ff */
[----:B------:R-:W-:Y:S01]  /*05a0*/  USHF.R.S32.HI UR56, URZ, 0x1f, UR50 ;  /* 0x0000001f3f387899 */ /* 0x000fe20008011432 */
[----:B------:R-:W-:Y:S01]  /*05b0*/  LEA.HI R5, R11, R13, RZ, 0x6 ;  /* 0x0000000d0b057211 */ /* 0x000fe200078f30ff */
[----:B------:R-:W-:Y:S01]  /*05c0*/  UIMAD UR53, UR4, UR53, URZ ;  /* 0x00000035043572a4 */ /* 0x000fe2000f8e023f */
[----:B------:R-:W-:Y:S01]  /*05d0*/  LOP3.LUT R4, R4, R3, RZ, 0x3c, !PT ;  /* 0x0000000304047212 */ /* 0x000fe200078e3cff */
[----:B------:R-:W-:Y:S01]  /*05e0*/  @!UP5 UIMAD UR52, UR5, UR52, URZ ;  /* 0x000000340534d2a4 */ /* 0x000fe2000f8e023f */
[----:B------:R-:W-:Y:S01]  /*05f0*/  LOP3.LUT R3, R10, 0xfffffff8, RZ, 0xc0, !PT ;  /* 0xfffffff80a037812 */ /* 0x000fe200078ec0ff */
[----:B------:R-:W-:Y:S01]  /*0600*/  IMAD.SHL.U32 R5, R5, 0x8, RZ ;  /* 0x0000000805057824 */ /* 0x000fe200078e00ff */
[----:B------:R-:W-:Y:S01]  /*0610*/  LOP3.LUT R0, R0, 0x1c0, RZ, 0xc0, !PT ;  /* 0x000001c000007812 */ /* 0x000fe200078ec0ff */
[----:B------:R-:W-:Y:S01]  /*0620*/  USHF.R.S32.HI UR51, URZ, 0x1f, UR48 ;  /* 0x0000001f3f337899 */ /* 0x000fe20008011430 */
[----:B------:R-:W-:Y:S01]  /*0630*/  SHF.R.S32.HI R6, RZ, 0x7, R6 ;  /* 0x00000007ff067819 */ /* 0x000fe20000011406 */
[----:B------:R-:W-:Y:S01]  /*0640*/  IMAD.IADD R12, R2, 0x1, -R3 ;  /* 0x00000001020c7824 */ /* 0x000fe200078e0a03 */
[----:B------:R-:W-:Y:S01]  /*0650*/  LOP3.LUT R2, R4, 0xfffffe00, R5, 0xf8, !PT ;  /* 0xfffffe0004027812 */ /* 0x000fe200078ef805 */
[----:B------:R-:W-:Y:S01]  /*0660*/  IMAD.SHL.U32 R5, R184, 0x200, RZ ;  /* 0x00000200b8057824 */ /* 0x000fe200078e00ff */
[----:B------:R-:W-:Y:S01]  /*0670*/  LOP3.LUT R174, R0, 0x8, R14, 0xf8, !PT ;  /* 0x0000000800ae7812 */ /* 0x000fe200078ef80e */
[----:B------:R-:W-:Y:S01]  /*0680*/  UMOV UR43, 0xffffc000 ;  /* 0xffffc000002b7882 */ /* 0x000fe20000000000 */
[----:B------:R-:W-:Y:S01]  /*0690*/  SHF.R.U32.HI R4, RZ, 0x3, R0 ;  /* 0x00000003ff047819 */ /* 0x000fe20000011600 */
[----:B------:R1:W-:Y:S01]  /*06a0*/  STL [R1+0x18], R2 ;  /* 0x0000180201007387 */ /* 0x0003e20000100800 */
[----:B------:R-:W-:-:S02]  /*06b0*/  SEL R176, R192, 0xffffffe0, !P4 ;  /* 0xffffffe0c0b07807 */ /* 0x000fc40006000000 */
        /* <DEDUP_REMOVED lines=17> */
[----:B------:R-:W-:Y:S01]  /*07d0*/  SEL R192, R192, 0xffffffe0, !P1 ;  /* 0xffffffe0c0c07807 */ /* 0x000fe20004800000 */
[----:B------:R-:W-:Y:S01]  /*07e0*/  IMAD.SHL.U32 R0, R7, 0x40, RZ ;  /* 0x0000004007007824 */ /* 0x000fe200078e00ff */
[----:B------:R-:W-:Y:S01]  /*07f0*/  LOP3.LUT R2, R2, 0x8, RZ, 0xc0, !PT ;  /* 0x0000000802027812 */ /* 0x000fe200078ec0ff */
[----:B------:R-:W-:Y:S01]  /*0800*/  IMAD.SHL.U32 R5, R5, 0x2, RZ ;  /* 0x0000000205057824 */ /* 0x000fe200078e00ff */
[----:B------:R-:W-:Y:S01]  /*0810*/  STL [R1+0x24], R16 ;  /* 0x0000241001007387 */ /* 0x000fe20000100800 */
[----:B------:R-:W-:Y:S01]  /*0820*/  IMAD.SHL.U32 R7, R184, 0x10, RZ ;  /* 0x00000010b8077824 */ /* 0x000fe200078e00ff */
[----:B------:R-:W-:Y:S01]  /*0830*/  LOP3.LUT R0, R0, 0x1c0, RZ, 0xc0, !PT ;  /* 0x000001c000007812 */ /* 0x000fe200078ec0ff */
[----:B------:R-:W-:Y:S01]  /*0840*/  IMAD R11, R6, 0x40, R8 ;  /* 0x00000040060b7824 */ /* 0x000fe200078e0208 */
[----:B------:R-:W-:Y:S01]  /*0850*/  SEL R190, R190, 0x10, !P0 ;  /* 0x00000010bebe7807 */ /* 0x000fe20004000000 */
[----:B------:R-:W-:Y:S01]  /*0860*/  IMAD R8, R6, 0x2000, R5 ;  /* 0x0000200006087824 */ /* 0x000fe200078e0205 */
[----:B------:R-:W-:Y:S01]  /*0870*/  SHF.R.U32.HI R4, RZ, 0x3, R0 ;  /* 0x00000003ff047819 */ /* 0x000fe20000011600 */
[----:B------:R-:W-:Y:S01]  /*0880*/  IMAD.SHL.U32 R184, R184, 0x8, RZ ;  /* 0x00000008b8b87824 */ /* 0x000fe200078e00ff */
[----:B------:R-:W-:Y:S01]  /*0890*/  LOP3.LUT R7, R2, 0x10, R7, 0xf8, !PT ;  /* 0x0000001002077812 */ /* 0x000fe200078ef807 */
[----:B------:R1:W-:Y:S01]  /*08a0*/  STL [R1+0x20], R11 ;  /* 0x0000200b01007387 */ /* 0x0003e20000100800 */
[CC--:B------:R-:W-:Y:S01]  /*08b0*/  LOP3.LUT R6, R4.reuse, R0.reuse, R2, 0x1e, !PT ;  /* 0x0000000004067212 */ /* 0x0c0fe200078e1e02 */
[C---:B------:R-:W-:Y:S01]  /*08c0*/  IMAD R2, R9.reuse, 0x400, R8 ;  /* 0x0000040009027824 */ /* 0x040fe200078e0208 */
        /* <DEDUP_REMOVED lines=10> */
[----:B------:R-:W-:Y:S01]  /*0970*/  IMAD.U32 R4, RZ, RZ, UR6 ;  /* 0x00000006ff047e24 */ /* 0x000fe2000f8e00ff */
[----:B------:R-:W-:Y:S01]  /*0980*/  SHF.L.U64.HI R6, R5, 0x2, R6 ;  /* 0x0000000205067819 */ /* 0x000fe20000010206 */
[----:B------:R-:W-:Y:S01]  /*0990*/  IMAD.SHL.U32 R188, R188, 0x2, RZ ;  /* 0x00000002bcbc7824 */ /* 0x000fe200078e00ff */
        /* <DEDUP_REMOVED lines=33> */
[C---:B------:R-:W-:Y:S01]  /*0bb0*/  @P1 IADD3 R12, R8.reuse, 0x23e0, RZ ;  /* 0x000023e0080c1810 */ /* 0x040fe20007ffe0ff */
[----:B------:R-:W-:Y:S01]  /*0bc0*/  IMAD.IADD R194, R191, 0x1, R192 ;  /* 0x00000001bfc27824 */ /* 0x000fe200078e02c0 */
[----:B------:R-:W-:Y:S01]  /*0bd0*/  @P2 IADD3 R6, R8, 0x1fc0, RZ ;  /* 0x00001fc008062810 */ /* 0x000fe20007ffe0ff */
[----:B------:R-:W-:Y:S01]  /*0be0*/  STL [R1+0x38], R4 ;  /* 0x0000380401007387 */ /* 0x000fe20000100800 */
[----:B------:R-:W-:-:S02]  /*0bf0*/  IMAD.IADD R193, R192, 0x1, R189 ;  /* 0x00000001c0c17824 */ /* 0x000fc400078e02bd */
[----:B------:R-:W-:Y:S01]  /*0c00*/  IMAD.SHL.U32 R3, R3, 0x2, RZ ;  /* 0x0000000203037824 */ /* 0x000fe200078e00ff */
[----:B------:R-:W-:Y:S01]  /*0c10*/  STL [R1+0x44], R13 ;  /* 0x0000440d01007387 */ /* 0x000fe20000100800 */
[----:B------:R-:W-:-:S03]  /*0c20*/  IMAD.IADD R176, R176, 0x1, R175 ;  /* 0x00000001b0b07824 */ /* 0x000fc600078e02af */
[----:B------:R-:W-:Y:S04]  /*0c30*/  STL [R1+0x2c], R10 ;  /* 0x00002c0a01007387 */ /* 0x000fe80000100800 */
[----:B------:R-:W-:Y:S04]  /*0c40*/  STL [R1+0x40], R12 ;  /* 0x0000400c01007387 */ /* 0x000fe80000100800 */
[----:B------:R2:W-:Y:S01]  /*0c50*/  STL [R1+0x34], R6 ;  /* 0x0000340601007387 */ /* 0x0005e20000100800 */
[C---:B-1----:R-:W-:Y:S02]  /*0c60*/  IADD3 R5, R8.reuse, 0x2440, RZ ;  /* 0x0000244008057810 */ /* 0x042fe40007ffe0ff */
        /* <DEDUP_REMOVED lines=11> */
.L_x_328:
        /* <DEDUP_REMOVED lines=22> */
[----:B------:R1:W3:Y:S01]  /*0e80*/  @P2 LDG.E R2, [R4.64+0x4] ;  /* 0x0000041604022981 */ /* 0x0002e2000c1e1900 */
[----:B------:R-:W-:Y:S01]  /*0e90*/  UISETP.EQ.U32.AND UP2, UPT, URZ, UR6, UPT ;  /* 0x000000063f00728c */ /* 0x000fe2000bf42070 */
[----:B------:R-:W-:-:S03]  /*0ea0*/  MOV R6, UR4 ;  /* 0x0000000400067c02 */ /* 0x000fc60008000f00 */
[----:B------:R-:W-:Y:S01]  /*0eb0*/  IMAD.U32 R7, RZ, RZ, UR5 ;  /* 0x00000005ff077e24 */ /* 0x000fe2000f8e00ff */
[----:B------:R-:W-:Y:S02]  /*0ec0*/  UISETP.EQ.OR.EX UP2, UPT, URZ, UR7, !UP4, UP2 ;  /* 0x000000073f00728c */ /* 0x000fe4000e742720 */
[----:B------:R-:W-:Y:S02]  /*0ed0*/  UIADD3 UR6, UP0, UR14, UR6, URZ ;  /* 0x000000060e067290 */ /* 0x000fe4000ff1e03f */
[----:B------:R-:W4:Y:S02]  /*0ee0*/  @P0 LDG.E R6, [R6.64] ;  /* 0x0000001606060981 */ /* 0x000f24000c1e1900 */
        /* <DEDUP_REMOVED lines=25> */
.L_x_284:
        /* <DEDUP_REMOVED lines=21> */
[----:B------:R-:W-:Y:S02]  /*11d0*/  ULDC.64 UR8, c[0x0][0x178] ;  /* 0x00005e0000087ab9 */ /* 0x000fe40000000a00 */
[----:B------:R-:W-:Y:S02]  /*11e0*/  UIMAD UR7, UR42, UR8, URZ ;  /* 0x000000082a0772a4 */ /* 0x000fe4000f8e023f */
[----:B-1----:R-:W-:Y:S02]  /*11f0*/  UISETP.NE.AND UP0, UPT, UR25, -0x1, UPT ;  /* 0xffffffff1900788c */ /* 0x002fe4000bf05270 */
[----:B------:R-:W-:Y:S02]  /*1200*/  UIADD3 UR6, UR26, 0x7f, URZ ;  /* 0x0000007f1a067890 */ /* 0x000fe4000fffe03f */
[----:B------:R-:W-:Y:S02]  /*1210*/  UIMAD UR10, UR32, UR9, UR7 ;  /* 0x00000009200a72a4 */ /* 0x000fe4000f8e0207 */
[----:B------:R-:W-:Y:S01]  /*1220*/  USHF.R.S32.HI UR7, URZ, 0x1f, UR6 ;  /* 0x0000001f3f077899 */ /* 0x000fe20008011406 */
[----:B------:R-:W-:Y:S01]  /*1230*/  PLOP3.LUT P0, PT, PT, PT, UP0, 0x80, 0x0 ;  /* 0x000000000000781c */ /* 0x000fe20003f0f008 */
[----:B------:R-:W-:-:S02]  /*1240*/  ULDC.64 UR18, c[0x0][0x190] ;  /* 0x0000640000127ab9 */ /* 0x000fc40000000a00 */
[----:B------:R-:W-:Y:S02]  /*1250*/  ULEA.HI UR9, UR7, UR6, URZ, 0x7 ;  /* 0x0000000607097291 */ /* 0x000fe4000f8f383f */
[----:B------:R-:W-:Y:S02]  /*1260*/  UIMAD.WIDE.U32 UR4, UR32, UR8, URZ ;  /* 0x00000008200472a5 */ /* 0x000fe4000f8e003f */
[----:B------:R-:W-:Y:S02]  /*1270*/  UISETP.NE.AND UP2, UPT, UR11, -0x1, UPT ;  /* 0xffffffff0b00788c */ /* 0x000fe4000bf45270 */
[----:B------:R-:W-:Y:S02]  /*1280*/  UIMAD.WIDE.U32 UR6, UR11, UR18, URZ ;  /* 0x000000120b0672a5 */ /* 0x000fe4000f8e003f */
[----:B------:R-:W-:Y:S02]  /*1290*/  @UP0 UIADD3 UR8, UR17, UR25, URZ ;  /* 0x0000001911080290 */ /* 0x000fe4000fffe03f */
[----:B------:R-:W-:-:S02]  /*12a0*/  ULDC.64 UR20, c[0x0][0x198] ;  /* 0x0000660000147ab9 */ /* 0x000fc40000000a00 */
[----:B------:R-:W-:Y:S02]  /*12b0*/  UIADD3 UR36, UR5, UR10, URZ ;  /* 0x0000000a05247290 */ /* 0x000fe4000fffe03f */
[----:B------:R-:W-:Y:S02]  /*12c0*/  USEL UR41, UR4, UR6, !UP2 ;  /* 0x0000000604297287 */ /* 0x000fe4000d000000 */
[----:B------:R-:W-:Y:S02]  /*12d0*/  @UP0 UIMAD.WIDE.U32 UR4, UR8, UR20, URZ ;  /* 0x00000014080402a5 */ /* 0x000fe4000f8e003f */
[----:B------:R-:W-:Y:S02]  /*12e0*/  ULOP3.LUT UR6, UR9, 0xffffff80, URZ, 0xc0, !UPT ;  /* 0xffffff8009067892 */ /* 0x000fe4000f8ec03f */
[----:B------:R-:W-:Y:S02]  /*12f0*/  @UP0 UIMAD UR37, UR8, UR21, UR5 ;  /* 0x00000015082502a4 */ /* 0x000fe4000f8e0205 */
[----:B------:R-:W-:-:S02]  /*1300*/  UIMAD UR5, UR11, UR19, URZ ;  /* 0x000000130b0572a4 */ /* 0x000fc4000f8e023f */
[----:B------:R-:W-:Y:S02]  /*1310*/  UIADD3 UR18, UR6, -0x80, URZ ;  /* 0xffffff8006127890 */ /* 0x000fe4000fffe03f */
[----:B------:R-:W-:Y:S02]  /*1320*/  USHF.R.S32.HI UR34, URZ, 0x7, UR9 ;  /* 0x000000073f227899 */ /* 0x000fe40008011409 */
[----:B------:R-:W-:Y:S02]  /*1330*/  @UP2 UIADD3 UR36, UR7, UR5, URZ ;  /* 0x0000000507242290 */ /* 0x000fe4000fffe03f */
[----:B------:R-:W-:Y:S02]  /*1340*/  USHF.R.S32.HI UR30, URZ, 0x1f, UR18 ;  /* 0x0000001f3f1e7899 */ /* 0x000fe40008011412 */
[----:B------:R-:W-:Y:S01]  /*1350*/  @UP0 UMOV UR35, UR4 ;  /* 0x0000000400230c82 */ /* 0x000fe20008000000 */
[----:B------:R-:W-:Y:S05]  /*1360*/  @P0 BRA `(.L_x_286) ;  /* 0x000000c000000947 */ /* 0x000fea0003800000 */
[----:B------:R-:W-:Y:S02]  /*1370*/  USHF.R.S32.HI UR4, URZ, 0x1f, UR17 ;  /* 0x0000001f3f047899 */ /* 0x000fe40008011411 */
[----:B------:R-:W-:-:S02]  /*1380*/  ULDC.64 UR6, c[0x0][0x198] ;  /* 0x0000660000067ab9 */ /* 0x000fc40000000a00 */
        /* <DEDUP_REMOVED lines=10> */
.L_x_286:
        /* <DEDUP_REMOVED lines=18> */
.L_x_287:
        /* <DEDUP_REMOVED lines=71> */
.L_x_288:
[----:B------:R-:W-:Y:S02]  /*19c0*/  UMOV UR6, UR53 ;  /* 0x0000003500067c82 */ /* 0x000fe40008000000 */
.L_x_289:
[----:B------:R-:W1:Y:S01]  /*19d0*/  S2R R30, SR_TID.X ;  /* 0x00000000001e7919 */ /* 0x000e620000002100 */
[----:B------:R-:W-:Y:S01]  /*19e0*/  UIADD3 UR4, UP4, UP3, UR4, UR48, UR50 ;  /* 0x0000003004047290 */ /* 0x000fe2000fb9e032 */
[----:B------:R-:W-:Y:S01]  /*19f0*/  IMAD.U32 R12, RZ, RZ, UR13 ;  /* 0x0000000dff0c7e24 */ /* 0x000fe2000f8e00ff */
[----:B------:R-:W-:Y:S01]  /*1a00*/  BSSY B1, `(.L_x_285) ;  /* 0x00008a1000017945 */ /* 0x000fe20003800000 */
[----:B------:R-:W-:Y:S01]  /*1a10*/  IMAD.U32 R10, RZ, RZ, UR12 ;  /* 0x0000000cff0a7e24 */ /* 0x000fe2000f8e00ff */
[----:B------:R-:W-:Y:S01]  /*1a20*/  UIADD3 UR11, UP2, UP1, UR15, UR4, UR19 ;  /* 0x000000040f0b7290 */ /* 0x000fe2000f95e013 */
[----:B------:R-:W-:Y:S01]  /*1a30*/  IMAD.U32 R11, RZ, RZ, UR18 ;  /* 0x00000012ff0b7e24 */ /* 0x000fe2000f8e00ff */
[----:B------:R-:W-:Y:S01]  /*1a40*/  UIADD3.X UR4, UR7, UR51, UR56, UP4, UP3 ;  /* 0x0000003307047290 */ /* 0x000fe2000a7e6438 */
[----:B------:R-:W-:Y:S01]  /*1a50*/  IMAD.MOV.U32 R32, RZ, RZ, c[0x0][0x190] ;  /* 0x00006400ff207624 */ /* 0x000fe200078e00ff */
[----:B------:R-:W-:-:S02]  /*1a60*/  ULDC.64 UR12, c[0x0][0x200] ;  /* 0x00008000000c7ab9 */ /* 0x000fc40000000a00 */
[----:B------:R-:W-:Y:S01]  /*1a70*/  UIADD3.X UR27, UR8, UR4, UR10, UP2, UP1 ;  /* 0x00000004081b7290 */ /* 0x000fe200097e240a */
[----:B------:R-:W-:Y:S02]  /*1a80*/  IMAD.SHL.U32 R26, R32, 0x20, RZ ;  /* 0x00000020201a7824 */ /* 0x000fe400078e00ff */
[----:B------:R-:W-:Y:S02]  /*1a90*/  ULDC.64 UR4, c[0x0][0x1a8] ;  /* 0x00006a0000047ab9 */ /* 0x000fe40000000a00 */
[----:B------:R-:W-:Y:S02]  /*1aa0*/  UIMAD UR4, UR60, UR4, URZ ;  /* 0x000000043c0472a4 */ /* 0x000fe4000f8e023f */
[----:B------:R-:W-:Y:S02]  /*1ab0*/  UMOV UR10, 0x4 ;  /* 0x00000004000a7882 */ /* 0x000fe40000000000 */
[----:B------:R-:W-:-:S03]  /*1ac0*/  UIMAD UR20, UR40, UR5, UR4 ;  /* 0x00000005281472a4 */ /* 0x000fc6000f8e0204 */
[----:B------:R-:W-:Y:S01]  /*1ad0*/  ULDC.64 UR4, c[0x0][0x378] ;  /* 0x0000de0000047ab9 */ /* 0x000fe20000000a00 */
[----:B-1----:R-:W-:Y:S01]  /*1ae0*/  SHF.R.S32.HI R31, RZ, 0x1f, R30 ;  /* 0x0000001fff1f7819 */ /* 0x002fe2000001141e */
[----:B------:R-:W-:-:S03]  /*1af0*/  UIMAD UR4, UR60, UR4, URZ ;  /* 0x000000043c0472a4 */ /* 0x000fc6000f8e023f */
[----:B------:R-:W-:Y:S01]  /*1b00*/  LEA.HI R4, R31, R30, RZ, 0x3 ;  /* 0x0000001e1f047211 */ /* 0x000fe200078f18ff */
[----:B------:R-:W-:-:S03]  /*1b10*/  UIMAD UR19, UR40, UR5, UR4 ;  /* 0x00000005281372a4 */ /* 0x000fc6000f8e0204 */
[----:B------:R-:W-:Y:S01]  /*1b20*/  SHF.R.S32.HI R0, RZ, 0x3, R4 ;  /* 0x00000003ff007819 */ /* 0x000fe20000011404 */
[----:B------:R-:W-:Y:S01]  /*1b30*/  ULDC.64 UR4, c[0x0][0x370] ;  /* 0x0000dc0000047ab9 */ /* 0x000fe20000000a00 */
[----:B------:R-:W-:Y:S01]  /*1b40*/  LOP3.LUT R4, R4, 0xfffffff8, RZ, 0xc0, !PT ;  /* 0xfffffff804047812 */ /* 0x000fe200078ec0ff */
[----:B------:R-:W-:Y:S01]  /*1b50*/  UIMAD UR4, UR30, UR4, URZ ;  /* 0x000000041e0472a4 */ /* 0x000fe2000f8e023f */
[----:B------:R-:W-:Y:S02]  /*1b60*/  SHF.R.S32.HI R29, RZ, 0x1f, R0 ;  /* 0x0000001fff1d7819 */ /* 0x000fe40000011400 */
[----:B------:R-:W-:Y:S01]  /*1b70*/  IADD3 R2, P1, R0, UR18, RZ ;  /* 0x0000001200027c10 */ /* 0x000fe2000ff3e0ff */
[----:B------:R-:W-:Y:S01]  /*1b80*/  IMAD.IADD R4, R30, 0x1, -R4 ;  /* 0x000000011e047824 */ /* 0x000fe200078e0a04 */
[----:B------:R-:W-:Y:S02]  /*1b90*/  UIMAD UR15, UR18, UR5, UR4 ;  /* 0x00000005120f72a4 */ /* 0x000fe4000f8e0204 */
[----:B------:R-:W-:Y:S01]  /*1ba0*/  IADD3.X R9, R29, UR30, RZ, P1, !PT ;  /* 0x0000001e1d097c10 */ /* 0x000fe20008ffe4ff */
[----:B------:R-:W-:Y:S01]  /*1bb0*/  IMAD.SHL.U32 R4, R4, 0x8, RZ ;  /* 0x0000000804047824 */ /* 0x000fe200078e00ff */
[----:B------:R-:W-:-:S02]  /*1bc0*/  UIADD3 UR4, UR18, UR9, URZ ;  /* 0x0000000912047290 */ /* 0x000fc4000fffe03f */
[----:B------:R-:W-:Y:S01]  /*1bd0*/  ULDC UR30, c[0x0][0x2e8] ;  /* 0x0000ba00001e7ab9 */ /* 0x000fe20000000800 */
[----:B------:R-:W-:Y:S01]  /*1be0*/  IMAD R9, R9, c[0x0][0x190], RZ ;  /* 0x0000640009097a24 */ /* 0x000fe200078e02ff */
[----:B------:R-:W-:Y:S01]  /*1bf0*/  SHF.R.S32.HI R5, RZ, 0x1f, R4 ;  /* 0x0000001fff057819 */ /* 0x000fe20000011404 */
[----:B------:R-:W-:-:S03]  /*1c00*/  UIMAD.WIDE UR4, UR4, UR10, UR12 ;  /* 0x0000000a040472a5 */ /* 0x000fc6000f8e020c */
[----:B------:R-:W-:Y:S01]  /*1c10*/  ULDC.64 UR12, c[0x0][0x3c8] ;  /* 0x0000f200000c7ab9 */ /* 0x000fe20000000a00 */
[----:B------:R-:W-:-:S03]  /*1c20*/  IMAD.WIDE.U32 R6, R2, c[0x0][0x190], R4 ;  /* 0x0000640002067a25 */ /* 0x000fc600078e0004 */
[----:B------:R-:W-:Y:S01]  /*1c30*/  UMOV UR8, UR4 ;  /* 0x0000000400087c82 */ /* 0x000fe20008000000 */
[----:B------:R-:W-:Y:S01]  /*1c40*/  IMAD R2, R2, c[0x0][0x194], R9 ;  /* 0x0000650002027a24 */ /* 0x000fe200078e0209 */
[----:B------:R-:W-:Y:S01]  /*1c50*/  IADD3 R8, P1, R6, UR41, RZ ;  /* 0x0000002906087c10 */ /* 0x000fe2000ff3e0ff */
[----:B------:R-:W-:Y:S01]  /*1c60*/  UIADD3 UR4, UR18, UR6, URZ ;  /* 0x0000000612047290 */ /* 0x000fe2000fffe03f */
[----:B------:R-:W-:Y:S01]  /*1c70*/  IADD3 R6, P2, R4, UR28, RZ ;  /* 0x0000001c04067c10 */ /* 0x000fe2000ff5e0ff */
[----:B------:R-:W-:Y:S01]  /*1c80*/  UMOV UR7, UR5 ;  /* 0x0000000500077c82 */ /* 0x000fe20008000000 */
[----:B------:R-:W-:Y:S01]  /*1c90*/  IADD3.X R9, R7, UR36, R2, P1, !PT ;  /* 0x0000002407097c10 */ /* 0x000fe20008ffe402 */
[----:B------:R-:W-:Y:S01]  /*1ca0*/  UIMAD.WIDE UR4, UR4, UR10, UR12 ;  /* 0x0000000a040472a5 */ /* 0x000fe2000f8e020c */
[----:B------:R-:W-:Y:S01]  /*1cb0*/  LEA.HI R7, R31, R30, RZ, 0x5 ;  /* 0x0000001e1f077211 */ /* 0x000fe200078f28ff */
[----:B------:R1:W2:Y:S03]  /*1cc0*/  R2UR UR12, R10 ;  /* 0x000000000a0c73c2 */ /* 0x0002a600000e0000 */
[----:B------:R-:W-:-:S02]  /*1cd0*/  LOP3.LUT R2, R7, 0xffffffe0, RZ, 0xc0, !PT ;  /* 0xffffffe007027812 */ /* 0x000fc400078ec0ff */
[----:B------:R-:W-:Y:S01]  /*1ce0*/  SHF.R.S32.HI R7, RZ, 0x5, R7 ;  /* 0x00000005ff077819 */ /* 0x000fe20000011407 */
[----:B------:R-:W-:Y:S02]  /*1cf0*/  UMOV UR10, UR4 ;  /* 0x00000004000a7c82 */ /* 0x000fe40008000000 */
[----:B------:R-:W-:Y:S01]  /*1d00*/  IMAD.IADD R2, R30, 0x1, -R2 ;  /* 0x000000011e027824 */ /* 0x000fe200078e0a02 */
[----:B------:R-:W-:Y:S01]  /*1d10*/  UIADD3 UR4, -UR14, UR26, UR24 ;  /* 0x0000001a0e047290 */ /* 0x000fe2000fffe118 */
[----:B------:R3:W4:Y:S01]  /*1d20*/  R2UR UR13, R12 ;  /* 0x000000000c0d73c2 */ /* 0x00072200000e0000 */
[----:B------:R-:W-:Y:S01]  /*1d30*/  UMOV UR9, UR5 ;  /* 0x0000000500097c82 */ /* 0x000fe20008000000 */
[----:B------:R-:W-:Y:S01]  /*1d40*/  IMAD R2, R7, UR49, R2 ;  /* 0x0000003107027c24 */ /* 0x000fe2000f8e0202 */
[----:B------:R-:W-:Y:S01]  /*1d50*/  UIADD3 UR4, UR4, -UR30, URZ ;  /* 0x8000001e04047290 */ /* 0x000fe2000fffe03f */
[----:B------:R-:W-:Y:S01]  /*1d60*/  IADD3.X R7, R5, UR29, RZ, P2, !PT ;  /* 0x0000001d05077c10 */ /* 0x000fe200097fe4ff */
[----:B------:R-:W-:-:S04]  /*1d70*/  UIADD3 UR5, UR34, -0x1, URZ ;  /* 0xffffffff22057890 */ /* 0x000fc8000fffe03f */
[----:B------:R-:W-:Y:S01]  /*1d80*/  IMAD.WIDE.U32 R6, R11, c[0x0][0x370], R6 ;  /* 0x0000dc000b067a25 */ /* 0x000fe200078e0006 */
[C---:B-1----:R-:W-:Y:S01]  /*1d90*/  IADD3 R10, P1, R2.reuse, UR11, RZ ;  /* 0x0000000b020a7c10 */ /* 0x042fe2000ff3e0ff */
[----:B------:R-:W-:Y:S02]  /*1da0*/  USHF.R.S32.HI UR11, URZ, 0x1f, UR4 ;  /* 0x0000001f3f0b7899 */ /* 0x000fe40008011404 */
[----:B------:R-:W-:Y:S01]  /*1db0*/  IMAD.U32 R11, RZ, RZ, UR40 ;  /* 0x00000028ff0b7e24 */ /* 0x000fe2000f8e00ff */
[----:B------:R-:W-:Y:S01]  /*1dc0*/  IADD3 R7, R7, UR15, RZ ;  /* 0x0000000f07077c10 */ /* 0x000fe2000fffe0ff */
[----:B------:R-:W-:Y:S01]  /*1dd0*/  ULEA.HI UR11, UR11, UR4, URZ, 0x7 ;  /* 0x000000040b0b7291 */ /* 0x000fe2000f8f383f */
[----:B------:R-:W-:Y:S01]  /*1de0*/  LEA.HI.X.SX32 R2, R2, UR27, 0x1, P1 ;  /* 0x0000001b02027c11 */ /* 0x000fe200088f0eff */
[----:B------:R-:W-:Y:S01]  /*1df0*/  IMAD.WIDE.U32 R8, R11, c[0x0][0x1a8], R8 ;  /* 0x00006a000b087a25 */ /* 0x000fe200078e0008 */
[----:B------:R-:W-:Y:S01]  /*1e00*/  LEA R187, P1, R10, c[0x0][0x350], 0x2 ;  /* 0x0000d4000abb7a11 */ /* 0x000fe200078210ff */
[----:B------:R-:W-:-:S02]  /*1e10*/  USHF.R.S32.HI UR11, URZ, 0x7, UR11 ;  /* 0x000000073f0b7899 */ /* 0x000fc4000801140b */
[----:B------:R-:W-:Y:S01]  /*1e20*/  IMAD.WIDE.U32 R6, R11, c[0x0][0x378], R6 ;  /* 0x0000de000b067a25 */ /* 0x000fe200078e0006 */
[----:B------:R-:W-:Y:S01]  /*1e30*/  LEA.HI.X R186, R10, c[0x0][0x354], R2, 0x2, P1 ;  /* 0x0000d5000aba7a11 */ /* 0x000fe200008f1402 */
[----:B------:R-:W-:Y:S01]  /*1e40*/  UISETP.LT.AND UP1, UPT, URZ, UR11, UPT ;  /* 0x0000000b3f00728c */ /* 0x000fe2000bf21270 */
[----:B------:R-:W-:Y:S01]  /*1e50*/  IADD3 R9, R9, UR20, RZ ;  /* 0x0000001409097c10 */ /* 0x000fe2000fffe0ff */
[----:B------:R-:W-:Y:S01]  /*1e60*/  IMAD R2, R29, c[0x0][0x370], RZ ;  /* 0x0000dc001d027a24 */ /* 0x000fe200078e02ff */
[----:B------:R-:W-:Y:S01]  /*1e70*/  LEA R245, P1, R8, c[0x0][0x160], 0x1 ;  /* 0x0000580008f57a11 */ /* 0x000fe200078208ff */
[----:B------:R-:W-:Y:S01]  /*1e80*/  USEL UR11, URZ, UR11, !UP1 ;  /* 0x0000000b3f0b7287 */ /* 0x000fe2000c800000 */
[----:B------:R-:W-:Y:S01]  /*1e90*/  IADD3 R7, R7, UR19, RZ ;  /* 0x0000001307077c10 */ /* 0x000fe2000fffe0ff */
[----:B------:R-:W-:Y:S01]  /*1ea0*/  IMAD R2, R0, c[0x0][0x374], R2 ;  /* 0x0000dd0000027a24 */ /* 0x000fe200078e0202 */
[----:B------:R-:W-:Y:S01]  /*1eb0*/  LEA.HI.X R243, R8, c[0x0][0x164], R9, 0x1, P1 ;  /* 0x0000590008f37a11 */ /* 0x000fe200008f0c09 */
[----:B------:R-:W-:Y:S01]  /*1ec0*/  UISETP.GT.AND UP1, UPT, UR34, UR11, UPT ;  /* 0x0000000b2200728c */ /* 0x000fe2000bf24270 */
[----:B------:R-:W-:-:S02]  /*1ed0*/  IMAD.MOV.U32 R9, RZ, RZ, 0x5 ;  /* 0x00000005ff097424 */ /* 0x000fc400078e00ff */
[----:B------:R-:W-:-:S03]  /*1ee0*/  IMAD.WIDE.U32 R6, R0, c[0x0][0x370], R6 ;  /* 0x0000dc0000067a25 */ /* 0x000fc600078e0006 */
[----:B------:R-:W-:Y:S01]  /*1ef0*/  PLOP3.LUT P1, PT, PT, PT, UP1, 0x80, 0x0 ;  /* 0x000000000000781c */ /* 0x000fe20003f2f018 */
[----:B------:R-:W-:Y:S01]  /*1f00*/  IMAD.IADD R2, R7, 0x1, R2 ;  /* 0x0000000107027824 */ /* 0x000fe200078e0202 */
[----:B------:R-:W-:Y:S01]  /*1f10*/  LEA R244, P2, R6, c[0x0][0x330], 0x1 ;  /* 0x0000cc0006f47a11 */ /* 0x000fe200078408ff */
[----:B---3--:R-:W-:Y:S01]  /*1f20*/  IMAD.MOV.U32 R12, RZ, RZ, c[0x0][0x370] ;  /* 0x0000dc00ff0c7624 */ /* 0x008fe200078e00ff */
[-C--:B------:R-:W-:Y:S02]  /*1f30*/  SHF.L.U64.HI R13, R32, R9.reuse, c[0x0][0x194] ;  /* 0x00006500200d7619 */ /* 0x080fe40000010209 */
[----:B------:R-:W-:Y:S01]  /*1f40*/  LEA.HI.X R242, R6, c[0x0][0x334], R2, 0x1, P2 ;  /* 0x0000cd0006f27a11 */ /* 0x000fe200010f0c02 */
[C---:B------:R-:W-:Y:S01]  /*1f50*/  IMAD.SHL.U32 R10, R12.reuse, 0x20, RZ ;  /* 0x000000200c0a7824 */ /* 0x040fe200078e00ff */
[----:B------:R-:W-:-:S05]  /*1f60*/  SHF.L.U64.HI R9, R12, R9, c[0x0][0x374] ;  /* 0x0000dd000c097619 */ /* 0x000fca0000010209 */
[----:B--2-4-:R-:W-:Y:S05]  /*1f70*/  @P1 BRA `(.L_x_290) ;  /* 0x00000b0000001947 */ /* 0x014fea0003800000 */
        /* <DEDUP_REMOVED lines=18> */
.L_x_291:
        /* <DEDUP_REMOVED lines=18> */
.L_x_292:
[----:B------:R-:W-:Y:S01]  /*21c0*/  ULDC.64 UR4, c[0x0][0x3a0] ;  /* 0x0000e80000047ab9 */ /* 0x000fe20000000a00 */
[----:B------:R-:W-:Y:S01]  /*21d0*/  IMAD.U32 R13, RZ, RZ, UR24 ;  /* 0x00000018ff0d7e24 */ /* 0x000fe2000f8e00ff */
[----:B------:R-:W-:Y:S01]  /*21e0*/  UIMAD UR4, UR21, UR4, URZ ;  /* 0x00000004150472a4 */ /* 0x000fe2000f8e023f */
[----:B------:R-:W-:Y:S01]  /*21f0*/  BSSY B0, `(.L_x_293) ;  /* 0x0000018000007945 */ /* 0x000fe20003800000 */
[----:B------:R-:W-:Y:S01]  /*2200*/  ULDC.64 UR6, c[0x0][0x3b8] ;  /* 0x0000ee0000067ab9 */ /* 0x000fe20000000a00 */
[----:B------:R-:W-:Y:S01]  /*2210*/  IMAD.WIDE.U32 R6, R13, c[0x0][0x3a0], R4 ;  /* 0x0000e8000d067a25 */ /* 0x000fe200078e0004 */
[----:B------:R-:W-:Y:S02]  /*2220*/  UIMAD UR5, UR24, UR5, UR4 ;  /* 0x00000005180572a4 */ /* 0x000fe4000f8e0204 */
[----:B------:R-:W-:-:S02]  /*2230*/  UIMAD UR4, UR16, -0x80, UR14 ;  /* 0xffffff80100478a4 */ /* 0x000fc4000f8e020e */
[----:B------:R-:W-:Y:S02]  /*2240*/  IADD3 R6, P0, R6, UR10, RZ ;  /* 0x0000000a06067c10 */ /* 0x000fe4000ff1e0ff */
[----:B------:R-:W-:Y:S01]  /*2250*/  MOV R2, UR5 ;  /* 0x0000000500027c02 */ /* 0x000fe20008000f00 */
[----:B------:R-:W-:Y:S01]  /*2260*/  UIMAD UR5, UR60, UR6, URZ ;  /* 0x000000063c0572a4 */ /* 0x000fe2000f8e023f */
[----:B------:R-:W-:Y:S02]  /*2270*/  ISETP.GE.AND P3, PT, R0, UR4, PT ;  /* 0x0000000400007c0c */ /* 0x000fe4000bf66270 */
        /* <DEDUP_REMOVED lines=15> */
.L_x_294:
[----:B------:R-:W-:Y:S05]  /*2370*/  BSYNC B0 ;  /* 0x0000000000007941 */ /* 0x000fea0003800000 */
.L_x_293:
[----:B------:R-:W-:Y:S01]  /*2380*/  IADD3 R2, R0, 0x20, RZ ;  /* 0x0000002000027810 */ /* 0x000fe20007ffe0ff */
[----:B------:R-:W-:Y:S03]  /*2390*/  BSSY B0, `(.L_x_295) ;  /* 0x000000e000007945 */ /* 0x000fe60003800000 */
[----:B------:R-:W-:-:S13]  /*23a0*/  ISETP.GE.AND P2, PT, R2, UR4, PT ;  /* 0x0000000402007c0c */ /* 0x000fda000bf46270 */
        /* <DEDUP_REMOVED lines=12> */
.L_x_296:
[----:B------:R-:W-:Y:S05]  /*2470*/  BSYNC B0 ;  /* 0x0000000000007941 */ /* 0x000fea0003800000 */
.L_x_295:
        /* <DEDUP_REMOVED lines=15> */
.L_x_298:
[----:B------:R-:W-:Y:S05]  /*2570*/  BSYNC B0 ;  /* 0x0000000000007941 */ /* 0x000fea0003800000 */
.L_x_297:
[----:B------:R-:W-:Y:S01]  /*2580*/  IADD3 R2, R0, 0x60, RZ ;  /* 0x0000006000027810 */ /* 0x000fe20007ffe0ff */
[----:B------:R-:W-:Y:S03]  /*2590*/  BSSY B0, `(.L_x_299) ;  /* 0x000000d000007945 */ /* 0x000fe60003800000 */
[----:B------:R-:W-:-:S13]  /*25a0*/  ISETP.GE.AND P0, PT, R2, UR4, PT ;  /* 0x0000000402007c0c */ /* 0x000fda000bf06270 */
[----:B------:R-:W-:Y:S05]  /*25b0*/  @P0 BRA `(.L_x_300) ;  /* 0x000000a000000947 */ /* 0x000fea0003800000 */
[----:B------:R-:W-:-:S04]  /*25c0*/  IADD3 R2, P4, R0, 0x60, RZ ;  /* 0x0000006000027810 */ /* 0x000fc80007f9e0ff */
[----:B------:R-:W-:-:S05]  /*25d0*/  IADD3.X R7, RZ, R29, RZ, P4, !PT ;  /* 0x0000001dff077210 */ /* 0x000fca00027fe4ff */
[----:B-1----:R-:W-:Y:S01]  /*25e0*/  IMAD R10, R7, c[0x0][0x3a0], RZ ;  /* 0x0000e800070a7a24 */ /* 0x002fe200078e02ff */
[----:B------:R-:W-:-:S05]  /*25f0*/  MOV R7, R12 ;  /* 0x0000000c00077202 */ /* 0x000fca0000000f00 */
[----:B------:R-:W-:-:S04]  /*2600*/  IMAD.WIDE.U32 R8, R2, c[0x0][0x3a0], R6 ;  /* 0x0000e80002087a25 */ /* 0x000fc800078e0006 */
[----:B------:R-:W-:Y:S01]  /*2610*/  IMAD R2, R2, c[0x0][0x3a4], R10 ;  /* 0x0000e90002027a24 */ /* 0x000fe200078e020a */
[----:B------:R-:W-:-:S04]  /*2620*/  LEA R6, P4, R8, c[0x0][0x340], 0x1 ;  /* 0x0000d00008067a11 */ /* 0x000fc800078808ff */
[----:B------:R-:W-:-:S04]  /*2630*/  IADD3 R2, R9, R2, RZ ;  /* 0x0000000209027210 */ /* 0x000fc80007ffe0ff */
[----:B------:R-:W-:-:S05]  /*2640*/  LEA.HI.X R7, R8, c[0x0][0x344], R2, 0x1, P4 ;  /* 0x0000d10008077a11 */ /* 0x000fca00020f0c02 */
[----:B------:R1:W-:Y:S02]  /*2650*/  STG.E.128 [R6.64], RZ ;  /* 0x000000ff06007986 */ /* 0x0003e4000c101d16 */
.L_x_300:
[----:B------:R-:W-:Y:S05]  /*2660*/  BSYNC B0 ;  /* 0x0000000000007941 */ /* 0x000fea0003800000 */
.L_x_299:
[----:B------:R-:W-:Y:S01]  /*2670*/  ULDC.64 UR4, c[0x0][0x3a8] ;  /* 0x0000ea0000047ab9 */ /* 0x000fe20000000a00 */
[----:B------:R-:W-:Y:S01]  /*2680*/  IMAD.WIDE.U32 R4, R13, c[0x0][0x3a8], R4 ;  /* 0x0000ea000d047a25 */ /* 0x000fe200078e0004 */
        /* <DEDUP_REMOVED lines=11> */
[----:B-1----:R-:W-:Y:S01]  /*2740*/  IADD3 R10, R5, UR4, RZ ;  /* 0x00000004050a7c10 */ /* 0x002fe2000fffe0ff */
        /* <DEDUP_REMOVED lines=10> */
.L_x_302:
[----:B------:R-:W-:Y:S05]  /*27f0*/  BSYNC B0 ;  /* 0x0000000000007941 */ /* 0x000fea0003800000 */
.L_x_301:
        /* <DEDUP_REMOVED lines=13> */
.L_x_304:
[----:B------:R-:W-:Y:S05]  /*28d0*/  BSYNC B0 ;  /* 0x0000000000007941 */ /* 0x000fea0003800000 */
.L_x_303:
        /* <DEDUP_REMOVED lines=13> */
.L_x_306:
[----:B------:R-:W-:Y:S05]  /*29b0*/  BSYNC B0 ;  /* 0x0000000000007941 */ /* 0x000fea0003800000 */
.L_x_305:
        /* <DEDUP_REMOVED lines=12> */
.L_x_290:
[----:B------:R-:W2:Y:S01]  /*2a80*/  LDL R27, [R1+0x18] ;  /* 0x00001800011b7983 */ /* 0x000ea20000100800 */
[----:B------:R-:W-:Y:S01]  /*2a90*/  ULDC.64 UR18, c[0x0][0x198] ;  /* 0x0000660000127ab9 */ /* 0x000fe20000000a00 */
[----:B------:R-:W-:Y:S01]  /*2aa0*/  PLOP3.LUT P0, PT, PT, PT, UP6, 0x80, 0x0 ;  /* 0x000000000000781c */ /* 0x000fe20003f0f068 */
[----:B------:R-:W-:Y:S01]  /*2ab0*/  UIMAD UR4, UR21, UR18, URZ ;  /* 0x00000012150472a4 */ /* 0x000fe2000f8e023f */
[C---:B------:R-:W-:Y:S01]  /*2ac0*/  IADD3 R2, R0.reuse, 0x20, RZ ;  /* 0x0000002000027810 */ /* 0x040fe20007ffe0ff */
[----:B------:R-:W-:Y:S01]  /*2ad0*/  UIMAD UR6, UR16, -0x80, UR14 ;  /* 0xffffff80100678a4 */ /* 0x000fe2000f8e020e */
[C---:B------:R-:W-:Y:S01]  /*2ae0*/  IADD3 R25, R0.reuse, 0x60, RZ ;  /* 0x0000006000197810 */ /* 0x040fe20007ffe0ff */
[----:B------:R-:W-:Y:S01]  /*2af0*/  UIMAD UR19, UR24, UR19, UR4 ;  /* 0x00000013181372a4 */ /* 0x000fe2000f8e0204 */
[----:B------:R-:W-:Y:S01]  /*2b00*/  IADD3 R24, R0, 0x40, RZ ;  /* 0x0000004000187810 */ /* 0x000fe20007ffe0ff */
[----:B------:R-:W-:Y:S01]  /*2b10*/  ULEA.HI UR4, UR5, UR5, URZ, 0x1 ;  /* 0x0000000505047291 */ /* 0x000fe2000f8f083f */
[----:B------:R-:W-:-:S03]  /*2b20*/  IMAD.U32 R22, RZ, RZ, UR24 ;  /* 0x00000018ff167e24 */ /* 0x000fc6000f8e00ff */
[----:B------:R-:W-:Y:S01]  /*2b30*/  ULOP3.LUT UR4, UR4, 0xfffffffe, URZ, 0xc0, !UPT ;  /* 0xfffffffe04047892 */ /* 0x000fe2000f8ec03f */
[----:B------:R-:W-:Y:S01]  /*2b40*/  IMAD.WIDE.U32 R6, R22, c[0x0][0x198], R4 ;  /* 0x0000660016067a25 */ /* 0x000fe200078e0004 */
[----:B------:R-:W-:Y:S01]  /*2b50*/  @P0 BAR.SYNC.DEFER_BLOCKING 0x0 ;  /* 0x0000000000000b1d */ /* 0x000fe20000010000 */
[----:B------:R-:W-:Y:S01]  /*2b60*/  ISETP.GE.AND P0, PT, R2, UR6, PT ;  /* 0x0000000602007c0c */ /* 0x000fe2000bf06270 */
[----:B------:R-:W-:Y:S01]  /*2b70*/  UIADD3 UR4, UR5, -UR4, URZ ;  /* 0x8000000405047290 */ /* 0x000fe2000fffe03f */
[----:B------:R-:W-:Y:S01]  /*2b80*/  IMAD.U32 R23, RZ, RZ, UR19 ;  /* 0x00000013ff177e24 */ /* 0x000fe2000f8e00ff */
[----:B------:R-:W-:Y:S02]  /*2b90*/  IADD3 R8, P2, R6, UR35, RZ ;  /* 0x0000002306087c10 */ /* 0x000fe4000ff5e0ff */
[----:B------:R-:W-:Y:S02]  /*2ba0*/  UISETP.NE.AND UP0, UPT, UR4, 0x1, UPT ;  /* 0x000000010400788c */ /* 0x000fe4000bf05270 */
[----:B------:R-:W-:-:S02]  /*2bb0*/  UIMAD UR4, UR5, -0x80, UR26 ;  /* 0xffffff80050478a4 */ /* 0x000fc4000f8e021a */
[----:B------:R-:W-:-:S04]  /*2bc0*/  ULDC.64 UR18, c[0x0][0x1a0] ;  /* 0x0000680000127ab9 */ /* 0x000fc80000000a00 */
[----:B------:R-:W-:Y:S02]  /*2bd0*/  ISETP.GE.AND P4, PT, R2, UR4, PT ;  /* 0x0000000402007c0c */ /* 0x000fe4000bf86270 */
[----:B------:R-:W-:Y:S02]  /*2be0*/  ISETP.GE.AND P5, PT, R0, UR4, PT ;  /* 0x0000000400007c0c */ /* 0x000fe4000bfa6270 */
[----:B------:R-:W-:Y:S02]  /*2bf0*/  ISETP.GE.AND P1, PT, R25, UR4, PT ;  /* 0x0000000419007c0c */ /* 0x000fe4000bf26270 */
[----:B------:R-:W-:-:S07]  /*2c00*/  ISETP.GE.AND P3, PT, R24, UR4, PT ;  /* 0x0000000418007c0c */ /* 0x000fce000bf66270 */
[C---:B------:R-:W-:Y:S02]  /*2c10*/  @!P4 LEA R16, P6, R10.reuse, R244, 0x1 ;  /* 0x000000f40a10c211 */ /* 0x040fe400078c08ff */
[----:B------:R-:W-:Y:S02]  /*2c20*/  @!P5 IMAD.MOV.U32 R18, RZ, RZ, R244 ;  /* 0x000000ffff12d224 */ /* 0x000fe400078e00f4 */
[----:B------:R-:W-:Y:S01]  /*2c30*/  @!P5 IMAD.MOV.U32 R19, RZ, RZ, R242 ;  /* 0x000000ffff13d224 */ /* 0x000fe200078e00f2 */
[----:B------:R-:W-:Y:S01]  /*2c40*/  @!P4 LEA.HI.X R17, R10, R242, R9, 0x1, P6 ;  /* 0x000000f20a11c211 */ /* 0x000fe200030f0c09 */
[----:B------:R-:W-:Y:S01]  /*2c50*/  @!P3 IMAD.MOV.U32 R6, RZ, RZ, c[0x0][0x374] ;  /* 0x0000dd00ff06b624 */ /* 0x000fe200078e00ff */
[----:B------:R-:W-:Y:S01]  /*2c60*/  @!P1 MOV R21, c[0x0][0x374] ;  /* 0x0000dd0000159a02 */ /* 0x000fe20000000f00 */
[----:B------:R-:W-:Y:S01]  /*2c70*/  @!P1 IMAD.MOV.U32 R10, RZ, RZ, R244 ;  /* 0x000000ffff0a9224 */ /* 0x000fe200078e00f4 */
[C---:B------:R-:W-:Y:S01]  /*2c80*/  @!P3 LEA R14, P6, R12.reuse, R244, 0x7 ;  /* 0x000000f40c0eb211 */ /* 0x040fe200078c38ff */
[----:B------:R-:W-:Y:S01]  /*2c90*/  @!P1 IMAD.MOV.U32 R11, RZ, RZ, R242 ;  /* 0x000000ffff0b9224 */ /* 0x000fe200078e00f2 */
[----:B------:R-:W-:Y:S01]  /*2ca0*/  IADD3.X R9, R7, UR37, R23, P2, !PT ;  /* 0x0000002507097c10 */ /* 0x000fe200097fe417 */
[----:B------:R-:W-:Y:S01]  /*2cb0*/  @!P1 IMAD R21, R21, 0xc0, RZ ;  /* 0x000000c015159824 */ /* 0x000fe200078e02ff */
[C---:B------:R-:W-:Y:S01]  /*2cc0*/  @!P3 LEA.HI.X R15, R12.reuse, R242, R6, 0x7, P6 ;  /* 0x000000f20c0fb211 */ /* 0x040fe200030f3c06 */
[----:B------:R-:W-:Y:S01]  /*2cd0*/  @!P1 IMAD.WIDE.U32 R10, R12, 0xc0, R10 ;  /* 0x000000c00c0a9825 */ /* 0x000fe200078e000a */
[----:B------:R-:W-:-:S02]  /*2ce0*/  PLOP3.LUT P2, PT, PT, PT, UP0, 0x80, 0x0 ;  /* 0x000000000000781c */ /* 0x000fc40003f4f008 */
[C---:B------:R-:W-:Y:S02]  /*2cf0*/  @!P4 LEA R12, P6, R26.reuse, R245, 0x1 ;  /* 0x000000f51a0cc211 */ /* 0x040fe400078c08ff */
[----:B------:R-:W-:Y:S02]  /*2d00*/  @!P1 IADD3 R7, R11, R21, RZ ;  /* 0x000000150b079210 */ /* 0x000fe40007ffe0ff */
[----:B------:R-:W-:Y:S01]  /*2d10*/  @!P4 LEA.HI.X R13, R26, R243, R13, 0x1, P6 ;  /* 0x000000f31a0dc211 */ /* 0x000fe200030f0c0d */
[C---:B--2---:R-:W-:Y:S01]  /*2d20*/  IMAD.SHL.U32 R2, R27.reuse, 0x2, RZ ;  /* 0x000000021b027824 */ /* 0x044fe200078e00ff */
[----:B------:R-:W-:-:S04]  /*2d30*/  IADD3 R6, R27, 0x2000, RZ ;  /* 0x000020001b067810 */ /* 0x000fc80007ffe0ff */
[----:B------:R-:W-:Y:S01]  /*2d40*/  @P5 STS.128 [R2+0x8000], RZ ;  /* 0x008000ff02005388 */ /* 0x000fe20000000c00 */
[----:B------:R-:W-:-:S03]  /*2d50*/  SEL R11, R6, R27, !P2 ;  /* 0x0000001b060b7207 */ /* 0x000fc60005000000 */
[----:B------:R-:W-:Y:S01]  /*2d60*/  @!PT LDS RZ, [RZ] ;  /* 0x00000000fffff984 */ /* 0x000fe20000000800 */
[----:B------:R-:W-:Y:S01]  /*2d70*/  @!PT LDS RZ, [RZ] ;  /* 0x00000000fffff984 */ /* 0x000fe20000000800 */
[----:B------:R-:W-:Y:S01]  /*2d80*/  @!PT LDS RZ, [RZ] ;  /* 0x00000000fffff984 */ /* 0x000fe20000000800 */
[----:B------:R1:W-:Y:S04]  /*2d90*/  @!P5 LDGSTS.E.BYPASS.LTC128B.128 [R2+0x8000], [R18.64] ;  /* 0x080000001202dfae */ /* 0x0003e8000b901d56 */
[----:B------:R-:W-:Y:S04]  /*2da0*/  @P4 STS.128 [R2+0x9000], RZ ;  /* 0x009000ff02004388 */ /* 0x000fe80000000c00 */
[----:B------:R-:W-:Y:S01]  /*2db0*/  @!PT LDS RZ, [RZ] ;  /* 0x00000000fffff984 */ /* 0x000fe20000000800 */
[----:B------:R-:W-:Y:S01]  /*2dc0*/  @!PT LDS RZ, [RZ] ;  /* 0x00000000fffff984 */ /* 0x000fe20000000800 */
[----:B------:R-:W-:Y:S01]  /*2dd0*/  @!PT LDS RZ, [RZ] ;  /* 0x00000000fffff984 */ /* 0x000fe20000000800 */
[----:B------:R2:W-:Y:S04]  /*2de0*/  @!P4 LDGSTS.E.BYPASS.LTC128B.128 [R2+0x9000], [R16.64] ;  /* 0x090000001002cfae */ /* 0x0005e8000b901d56 */
[----:B--2---:R-:W2:Y:S01]  /*2df0*/  LDL R17, [R1+0x24] ;  /* 0x0000240001117983 */ /* 0x004ea20000100800 */
[----:B------:R-:W-:Y:S01]  /*2e00*/  @!P1 IMAD.MOV.U32 R6, RZ, RZ, R10 ;  /* 0x000000ffff069224 */ /* 0x000fe200078e000a */
[----:B------:R-:W-:Y:S01]  /*2e10*/  MOV R241, 0x7f800000 ;  /* 0x7f80000000f17802 */ /* 0x000fe20000000f00 */
[----:B------:R-:W-:Y:S01]  /*2e20*/  IMAD.SHL.U32 R185, R11, 0x2, RZ ;  /* 0x000000020bb97824 */ /* 0x000fe200078e00ff */
[----:B------:R-:W-:Y:S01]  /*2e30*/  @P3 STS.128 [R2+0xa000], RZ ;  /* 0x00a000ff02003388 */ /* 0x000fe20000000c00 */
[----:B------:R-:W-:Y:S01]  /*2e40*/  @!P3 MOV R11, c[0x0][0x194] ;  /* 0x00006500000bba02 */ /* 0x000fe20000000f00 */
[----:B------:R-:W-:-:S02]  /*2e50*/  IMAD.WIDE.U32 R4, R22, c[0x0][0x1a0], R4 ;  /* 0x0000680016047a25 */ /* 0x000fc400078e0004 */
[----:B------:R-:W-:Y:S01]  /*2e60*/  @!PT LDS RZ, [RZ] ;  /* 0x00000000fffff984 */ /* 0x000fe20000000800 */
[----:B------:R-:W-:Y:S01]  /*2e70*/  @!PT LDS RZ, [RZ] ;  /* 0x00000000fffff984 */ /* 0x000fe20000000800 */
[----:B------:R-:W-:Y:S01]  /*2e80*/  @!PT LDS RZ, [RZ] ;  /* 0x00000000fffff984 */ /* 0x000fe20000000800 */
[----:B------:R3:W-:Y:S02]  /*2e90*/  @!P3 LDGSTS.E.BYPASS.LTC128B.128 [R2+0xa000], [R14.64] ;  /* 0x0a0000000e02bfae */ /* 0x0007e4000b901d56 */
[----:B------:R-:W-:Y:S02]  /*2ea0*/  IMAD.MOV.U32 R240, RZ, RZ, 0x7f800000 ;  /* 0x7f800000fff07424 */ /* 0x000fe400078e00ff */
[----:B------:R-:W-:Y:S01]  /*2eb0*/  @P1 STS.128 [R2+0xb000], RZ ;  /* 0x00b000ff02001388 */ /* 0x000fe20000000c00 */
[----:B------:R-:W-:Y:S02]  /*2ec0*/  IMAD.MOV.U32 R238, RZ, RZ, 0x7f800000 ;  /* 0x7f800000ffee7424 */ /* 0x000fe400078e00ff */
[----:B------:R-:W-:Y:S01]  /*2ed0*/  IMAD.MOV.U32 R239, RZ, RZ, 0x7f800000 ;  /* 0x7f800000ffef7424 */ /* 0x000fe200078e00ff */
[----:B------:R-:W-:Y:S01]  /*2ee0*/  @!PT LDS RZ, [RZ] ;  /* 0x00000000fffff984 */ /* 0x000fe20000000800 */
[----:B------:R-:W-:Y:S01]  /*2ef0*/  @!PT LDS RZ, [RZ] ;  /* 0x00000000fffff984 */ /* 0x000fe20000000800 */
[----:B------:R-:W-:Y:S01]  /*2f00*/  @!PT LDS RZ, [RZ] ;  /* 0x00000000fffff984 */ /* 0x000fe20000000800 */
[----:B------:R4:W-:Y:S04]  /*2f10*/  @!P1 LDGSTS.E.BYPASS.LTC128B.128 [R2+0xb000], [R6.64] ;  /* 0x0b00000006029fae */ /* 0x0009e8000b901d56 */
[----:B------:R-:W-:Y:S04]  /*2f20*/  @P5 STS [R185], RZ ;  /* 0x000000ffb9005388 */ /* 0x000fe80000000800 */
[----:B------:R-:W-:Y:S04]  /*2f30*/  @P5 STS [R185+0x4], RZ ;  /* 0x000004ffb9005388 */ /* 0x000fe80000000800 */
[----:B------:R-:W-:Y:S04]  /*2f40*/  @P5 STS [R185+0x8], RZ ;  /* 0x000008ffb9005388 */ /* 0x000fe80000000800 */
[----:B------:R-:W-:Y:S01]  /*2f50*/  @P5 STS [R185+0xc], RZ ;  /* 0x00000cffb9005388 */ /* 0x000fe20000000800 */
[----:B----4-:R-:W-:-:S02]  /*2f60*/  @!P5 IMAD.MOV.U32 R6, RZ, RZ, R245 ;  /* 0x000000ffff06d224 */ /* 0x010fc400078e00f5 */
[----:B------:R-:W-:-:S05]  /*2f70*/  @!P5 IMAD.MOV.U32 R7, RZ, RZ, R243 ;  /* 0x000000ffff07d224 */ /* 0x000fca00078e00f3 */
[----:B------:R-:W-:Y:S01]  /*2f80*/  @!PT LDS RZ, [RZ] ;  /* 0x00000000fffff984 */ /* 0x000fe20000000800 */
[----:B------:R-:W-:Y:S01]  /*2f90*/  @!PT LDS RZ, [RZ] ;  /* 0x00000000fffff984 */ /* 0x000fe20000000800 */
[----:B------:R-:W-:Y:S01]  /*2fa0*/  @!PT LDS RZ, [RZ] ;  /* 0x00000000fffff984 */ /* 0x000fe20000000800 */
[----:B------:R4:W-:Y:S01]  /*2fb0*/  @!P5 LDGSTS.E.BYPASS.LTC128B.128 [R185], [R6.64] ;  /* 0x0000000006b9dfae */ /* 0x0009e2000b901d56 */
[----:B------:R-:W-:-:S03]  /*2fc0*/  ISETP.GE.AND P5, PT, R0, UR6, PT ;  /* 0x0000000600007c0c */ /* 0x000fc6000bfa6270 */
[----:B------:R-:W-:Y:S04]  /*2fd0*/  @P4 STS [R185+0x1000], RZ ;  /* 0x001000ffb9004388 */ /* 0x000fe80000000800 */
[----:B------:R-:W-:Y:S04]  /*2fe0*/  @P4 STS [R185+0x1004], RZ ;  /* 0x001004ffb9004388 */ /* 0x000fe80000000800 */
[----:B------:R-:W-:Y:S04]  /*2ff0*/  @P4 STS [R185+0x1008], RZ ;  /* 0x001008ffb9004388 */ /* 0x000fe80000000800 */
[----:B------:R-:W-:Y:S04]  /*3000*/  @P4 STS [R185+0x100c], RZ ;  /* 0x00100cffb9004388 */ /* 0x000fe80000000800 */
[----:B------:R-:W-:Y:S01]  /*3010*/  @!PT LDS RZ, [RZ] ;  /* 0x00000000fffff984 */ /* 0x000fe20000000800 */
[----:B------:R-:W-:Y:S01]  /*3020*/  @!PT LDS RZ, [RZ] ;  /* 0x00000000fffff984 */ /* 0x000fe20000000800 */
[----:B------:R-:W-:Y:S01]  /*3030*/  @!PT LDS RZ, [RZ] ;  /* 0x00000000fffff984 */ /* 0x000fe20000000800 */
[----:B------:R1:W-:Y:S01]  /*3040*/  @!P4 LDGSTS.E.BYPASS.LTC128B.128 [R185+0x1000], [R12.64] ;  /* 0x010000000cb9cfae */ /* 0x0003e2000b901d56 */
[----:B---3--:R-:W-:-:S03]  /*3050*/  @!P0 IADD3 R14, P4, R0, 0x20, RZ ;  /* 0x00000020000e8810 */ /* 0x008fc60007f9e0ff */
[----:B------:R-:W-:Y:S01]  /*3060*/  @P3 STS [R185+0x2000], RZ ;  /* 0x002000ffb9003388 */ /* 0x000fe20000000800 */
[----:B----4-:R-:W-:-:S03]  /*3070*/  IMAD R6, R28, c[0x0][0x1b0], RZ ;  /* 0x00006c001c067a24 */ /* 0x010fc600078e02ff */
[----:B------:R-:W-:Y:S01]  /*3080*/  @P3 STS [R185+0x2004], RZ ;  /* 0x002004ffb9003388 */ /* 0x000fe20000000800 */
[----:B------:R-:W-:-:S03]  /*3090*/  IMAD R10, R20, c[0x0][0x1b4], R6 ;  /* 0x00006d00140a7a24 */ /* 0x000fc600078e0206 */
[----:B------:R-:W-:Y:S01]  /*30a0*/  @P3 STS [R185+0x2008], RZ ;  /* 0x002008ffb9003388 */ /* 0x000fe20000000800 */
[----:B------:R-:W-:-:S03]  /*30b0*/  IMAD.WIDE.U32 R6, R20, c[0x0][0x1b0], R8 ;  /* 0x00006c0014067a25 */ /* 0x000fc600078e0008 */
[----:B------:R-:W-:Y:S01]  /*30c0*/  @P3 STS [R185+0x200c], RZ ;  /* 0x00200cffb9003388 */ /* 0x000fe20000000800 */
[----:B------:R-:W-:Y:S01]  /*30d0*/  @!P0 IMAD.X R8, RZ, RZ, R29, P4 ;  /* 0x000000ffff088224 */ /* 0x000fe200020e061d */
[----:B------:R-:W-:Y:S01]  /*30e0*/  ISETP.GE.AND P4, PT, R24, UR6, PT ;  /* 0x0000000618007c0c */ /* 0x000fe2000bf86270 */
[----:B------:R-:W-:Y:S02]  /*30f0*/  @!P5 IMAD R9, R29, c[0x0][0x198], RZ ;  /* 0x000066001d09da24 */ /* 0x000fe400078e02ff */
[----:B------:R-:W-:Y:S02]  /*3100*/  IMAD.IADD R7, R7, 0x1, R10 ;  /* 0x0000000107077824 */ /* 0x000fe400078e020a */
[----:B------:R-:W-:Y:S02]  /*3110*/  @!P0 IMAD R8, R8, c[0x0][0x198], RZ ;  /* 0x0000660008088a24 */ /* 0x000fe400078e02ff */
[----:B------:R-:W-:Y:S01]  /*3120*/  @!P5 IMAD R16, R0, c[0x0][0x19c], R9 ;  /* 0x000067000010da24 */ /* 0x000fe200078e0209 */
[----:B------:R-:W-:Y:S01]  /*3130*/  @!P0 MOV R9, R7 ;  /* 0x0000000700098202 */ /* 0x000fe20000000f00 */
[----:B------:R-:W-:Y:S01]  /*3140*/  @!P0 IMAD R15, R14, c[0x0][0x19c], R8 ;  /* 0x000067000e0f8a24 */ /* 0x000fe200078e0208 */
[----:B-1----:R-:W-:Y:S01]  /*3150*/  @!P3 LEA R12, P6, R32, R245, 0x7 ;  /* 0x000000f5200cb211 */ /* 0x002fe200078c38ff */
[----:B------:R-:W-:-:S03]  /*3160*/  @!P0 IMAD.MOV.U32 R8, RZ, RZ, R6 ;  /* 0x000000ffff088224 */ /* 0x000fc600078e0006 */
[----:B------:R-:W-:Y:S01]  /*3170*/  @!P3 LEA.HI.X R13, R32, R243, R11, 0x7, P6 ;  /* 0x000000f3200db211 */ /* 0x000fe200030f3c0b */
[----:B------:R-:W-:-:S04]  /*3180*/  @!P5 IMAD.WIDE.U32 R10, R0, c[0x0][0x198], R6 ;  /* 0x00006600000ada25 */ /* 0x000fc800078e0006 */
[----:B------:R-:W-:Y:S01]  /*3190*/  @!P5 IMAD.IADD R11, R11, 0x1, R16 ;  /* 0x000000010b0bd824 */ /* 0x000fe200078e0210 */
[----:B------:R-:W-:Y:S01]  /*31a0*/  @!P5 LEA R26, P6, R10, c[0x0][0x168], 0x1 ;  /* 0x00005a000a1ada11 */ /* 0x000fe200078c08ff */
[----:B------:R-:W-:Y:S01]  /*31b0*/  @!P0 IMAD.WIDE.U32 R8, R14, c[0x0][0x198], R8 ;  /* 0x000066000e088a25 */ /* 0x000fe200078e0008 */
[----:B------:R-:W-:Y:S01]  /*31c0*/  @!PT LDS RZ, [RZ] ;  /* 0x00000000fffff984 */ /* 0x000fe20000000800 */
[----:B------:R-:W-:Y:S01]  /*31d0*/  @!PT LDS RZ, [RZ] ;  /* 0x00000000fffff984 */ /* 0x000fe20000000800 */
[----:B------:R-:W-:Y:S01]  /*31e0*/  @!PT LDS RZ, [RZ] ;  /* 0x00000000fffff984 */ /* 0x000fe20000000800 */
[----:B------:R1:W-:Y:S01]  /*31f0*/  @!P3 LDGSTS.E.BYPASS.LTC128B.128 [R185+0x2000], [R12.64] ;  /* 0x020000000cb9bfae */ /* 0x0003e2000b901d56 */
[----:B------:R-:W-:Y:S01]  /*3200*/  ISETP.GE.AND P3, PT, R25, UR6, PT ;  /* 0x0000000619007c0c */ /* 0x000fe2000bf66270 */
[----:B------:R-:W-:Y:S01]  /*3210*/  UIMAD UR6, UR21, UR18, URZ ;  /* 0x00000012150672a4 */ /* 0x000fe2000f8e023f */
[----:B------:R-:W-:Y:S01]  /*3220*/  @!P5 LEA.HI.X R27, R10, c[0x0][0x16c], R11, 0x1, P6 ;  /* 0x00005b000a1bda11 */ /* 0x000fe200030f0c0b */
[----:B------:R-:W-:Y:S01]  /*3230*/  @!P0 IMAD.IADD R9, R9, 0x1, R15 ;  /* 0x0000000109098824 */ /* 0x000fe200078e020f */
[C---:B------:R-:W-:Y:S01]  /*3240*/  @!P0 LEA R24, P6, R8.reuse, c[0x0][0x168], 0x1 ;  /* 0x00005a0008188a11 */ /* 0x040fe200078c08ff */
[----:B------:R-:W-:Y:S01]  /*3250*/  UIMAD UR6, UR24, UR19, UR6 ;  /* 0x00000013180672a4 */ /* 0x000fe2000f8e0206 */
[----:B------:R-:W-:Y:S01]  /*3260*/  @!P1 IMAD.MOV.U32 R15, RZ, RZ, c[0x0][0x194] ;  /* 0x00006500ff0f9624 */ /* 0x000fe200078e00ff */
[----:B------:R-:W-:Y:S01]  /*3270*/  @P1 STS [R185+0x3000], RZ ;  /* 0x003000ffb9001388 */ /* 0x000fe20000000800 */
[----:B------:R-:W-:-:S02]  /*3280*/  @!P0 LEA.HI.X R25, R8, c[0x0][0x16c], R9, 0x1, P6 ;  /* 0x00005b0008198a11 */ /* 0x000fc400030f0c09 */
[C---:B------:R-:W-:Y:S01]  /*3290*/  @!P4 IADD3 R10, P6, R0.reuse, 0x40, RZ ;  /* 0x00000040000ac810 */ /* 0x040fe20007fde0ff */
[----:B------:R-:W-:Y:S01]  /*32a0*/  @!P1 IMAD R15, R15, 0xc0, RZ ;  /* 0x000000c00f0f9824 */ /* 0x000fe200078e02ff */
[----:B------:R-:W-:Y:S03]  /*32b0*/  @P1 STS [R185+0x3004], RZ ;  /* 0x003004ffb9001388 */ /* 0x000fe60000000800 */
[----:B------:R-:W-:Y:S01]  /*32c0*/  @!P4 IMAD.X R8, RZ, RZ, R29, P6 ;  /* 0x000000ffff08c224 */ /* 0x000fe200030e061d */
[----:B------:R-:W-:Y:S01]  /*32d0*/  @!P3 IADD3 R11, P6, R0, 0x60, RZ ;  /* 0x00000060000bb810 */ /* 0x000fe20007fde0ff */
[----:B------:R-:W-:Y:S02]  /*32e0*/  @P1 STS [R185+0x3008], RZ ;  /* 0x003008ffb9001388 */ /* 0x000fe40000000800 */
[----:B------:R-:W-:Y:S01]  /*32f0*/  @!P4 IMAD R8, R8, c[0x0][0x198], RZ ;  /* 0x000066000808ca24 */ /* 0x000fe200078e02ff */
[----:B------:R-:W-:Y:S01]  /*3300*/  @!P3 IADD3.X R9, RZ, R29, RZ, P6, !PT ;  /* 0x0000001dff09b210 */ /* 0x000fe200037fe4ff */
[----:B------:R-:W-:Y:S01]  /*3310*/  @P1 STS [R185+0x300c], RZ ;  /* 0x00300cffb9001388 */ /* 0x000fe20000000800 */
[----:B------:R-:W-:Y:S01]  /*3320*/  IADD3 R4, P6, R4, UR31, RZ ;  /* 0x0000001f04047c10 */ /* 0x000fe2000ffde0ff */
[----:B-1----:R-:W-:-:S02]  /*3330*/  IMAD.U32 R12, RZ, RZ, UR6 ;  /* 0x00000006ff0c7e24 */ /* 0x002fc4000f8e00ff */
[C---:B------:R-:W-:Y:S02]  /*3340*/  @!P4 IMAD R13, R10.reuse, c[0x0][0x19c], R8 ;  /* 0x000067000a0dca24 */ /* 0x040fe400078e0208 */
[----:B------:R-:W-:Y:S01]  /*3350*/  @!P4 IMAD.MOV.U32 R8, RZ, RZ, R6 ;  /* 0x000000ffff08c224 */ /* 0x000fe200078e0006 */
[----:B------:R-:W-:Y:S01]  /*3360*/  IADD3.X R5, R5, UR33, R12, P6, !PT ;  /* 0x0000002105057c10 */ /* 0x000fe2000b7fe40c */
[----:B------:R-:W-:Y:S02]  /*3370*/  @!P3 IMAD R12, R9, c[0x0][0x198], RZ ;  /* 0x00006600090cba24 */ /* 0x000fe400078e02ff */
[----:B------:R-:W-:Y:S02]  /*3380*/  @!P4 IMAD.MOV.U32 R9, RZ, RZ, R7 ;  /* 0x000000ffff09c224 */ /* 0x000fe400078e0007 */
[----:B------:R-:W-:Y:S02]  /*3390*/  @!P3 IMAD R12, R11, c[0x0][0x19c], R12 ;  /* 0x000067000b0cba24 */ /* 0x000fe400078e020c */
[----:B------:R-:W-:-:S04]  /*33a0*/  @!P4 IMAD.WIDE.U32 R8, R10, c[0x0][0x198], R8 ;  /* 0x000066000a08ca25 */ /* 0x000fc800078e0008 */
[----:B------:R-:W-:Y:S01]  /*33b0*/  @!P3 IMAD.WIDE.U32 R6, R11, c[0x0][0x198], R6 ;  /* 0x000066000b06ba25 */ /* 0x000fe200078e0006 */
[----:B------:R-:W-:Y:S02]  /*33c0*/  @!P4 IADD3 R9, R9, R13, RZ ;  /* 0x0000000d0909c210 */ /* 0x000fe40007ffe0ff */
[----:B------:R-:W-:Y:S01]  /*33d0*/  @!P4 LEA R22, P6, R8, c[0x0][0x168], 0x1 ;  /* 0x00005a000816ca11 */ /* 0x000fe200078c08ff */
[----:B------:R-:W-:Y:S02]  /*33e0*/  IMAD R10, R28, c[0x0][0x1b8], RZ ;  /* 0x00006e001c0a7a24 */ /* 0x000fe400078e02ff */
[----:B------:R-:W-:Y:S01]  /*33f0*/  @!P3 IMAD.IADD R7, R7, 0x1, R12 ;  /* 0x000000010707b824 */ /* 0x000fe200078e020c */
[----:B------:R-:W-:Y:S01]  /*3400*/  @!P4 LEA.HI.X R23, R8, c[0x0][0x16c], R9, 0x1, P6 ;  /* 0x00005b000817ca11 */ /* 0x000fe200030f0c09 */
[----:B------:R-:W-:Y:S01]  /*3410*/  IMAD R10, R20, c[0x0][0x1bc], R10 ;  /* 0x00006f00140a7a24 */ /* 0x000fe200078e020a */
[----:B------:R-:W-:Y:S01]  /*3420*/  @!P3 LEA R18, P6, R6, c[0x0][0x168], 0x1 ;  /* 0x00005a000612ba11 */ /* 0x000fe200078c08ff */
[----:B------:R-:W-:-:S03]  /*3430*/  IMAD.WIDE.U32 R4, R20, c[0x0][0x1b8], R4 ;  /* 0x00006e0014047a25 */ /* 0x000fc600078e0004 */
[----:B------:R-:W-:Y:S01]  /*3440*/  @!P3 LEA.HI.X R19, R6, c[0x0][0x16c], R7, 0x1, P6 ;  /* 0x00005b000613ba11 */ /* 0x000fe200030f0c07 */
[----:B------:R-:W-:Y:S02]  /*3450*/  @!P5 IMAD R8, R29, c[0x0][0x1a0], RZ ;  /* 0x000068001d08da24 */ /* 0x000fe400078e02ff */
[----:B------:R-:W-:Y:S01]  /*3460*/  IMAD.IADD R5, R5, 0x1, R10 ;  /* 0x0000000105057824 */ /* 0x000fe200078e020a */
[C---:B------:R-:W-:Y:S01]  /*3470*/  @!P0 IADD3 R10, P6, R0.reuse, 0x20, RZ ;  /* 0x00000020000a8810 */ /* 0x040fe20007fde0ff */
[C---:B------:R-:W-:Y:S02]  /*3480*/  @!P5 IMAD R8, R0.reuse, c[0x0][0x1a4], R8 ;  /* 0x000069000008da24 */ /* 0x040fe400078e0208 */
[----:B------:R-:W-:Y:S01]  /*3490*/  @!P5 IMAD.WIDE.U32 R6, R0, c[0x0][0x1a0], R4 ;  /* 0x000068000006da25 */ /* 0x000fe200078e0004 */
[----:B------:R-:W-:-:S03]  /*34a0*/  @!P0 IADD3.X R11, RZ, R29, RZ, P6, !PT ;  /* 0x0000001dff0b8210 */ /* 0x000fc600037fe4ff */
[----:B------:R-:W-:Y:S01]  /*34b0*/  @!P5 IMAD.IADD R13, R7, 0x1, R8 ;  /* 0x00000001070dd824 */ /* 0x000fe200078e0208 */
[C---:B------:R-:W-:Y:S01]  /*34c0*/  @!P5 LEA R12, P6, R6.reuse, c[0x0][0x170], 0x1 ;  /* 0x00005c00060cda11 */ /* 0x040fe200078c08ff */
[----:B------:R-:W-:Y:S02]  /*34d0*/  @!P0 IMAD R7, R11, c[0x0][0x1a0], RZ ;  /* 0x000068000b078a24 */ /* 0x000fe400078e02ff */
[----:B------:R-:W-:Y:S01]  /*34e0*/  @!P1 IMAD.MOV.U32 R8, RZ, RZ, R245 ;  /* 0x000000ffff089224 */ /* 0x000fe200078e00f5 */
[----:B------:R-:W-:Y:S01]  /*34f0*/  @!P5 LEA.HI.X R13, R6, c[0x0][0x174], R13, 0x1, P6 ;  /* 0x00005d00060dda11 */ /* 0x000fe200030f0c0d */
[----:B------:R-:W-:Y:S01]  /*3500*/  @!P0 IMAD R16, R10, c[0x0][0x1a4], R7 ;  /* 0x000069000a108a24 */ /* 0x000fe200078e0207 */
[----:B------:R-:W-:Y:S01]  /*3510*/  @!P0 MOV R6, R4 ;  /* 0x0000000400068202 */ /* 0x000fe20000000f00 */
[----:B------:R-:W-:Y:S01]  /*3520*/  @!P1 IMAD.MOV.U32 R9, RZ, RZ, R243 ;  /* 0x000000ffff099224 */ /* 0x000fe200078e00f3 */
[----:B------:R-:W-:Y:S01]  /*3530*/  @!P4 IADD3 R14, P6, R0, 0x40, RZ ;  /* 0x00000040000ec810 */ /* 0x000fe20007fde0ff */
[----:B------:R-:W-:-:S02]  /*3540*/  @!P0 IMAD.MOV.U32 R7, RZ, RZ, R5 ;  /* 0x000000ffff078224 */ /* 0x000fc400078e0005 */
[----:B------:R-:W-:-:S04]  /*3550*/  @!P1 IMAD.WIDE.U32 R8, R32, 0xc0, R8 ;  /* 0x000000c020089825 */ /* 0x000fc800078e0008 */
[----:B------:R-:W-:-:S04]  /*3560*/  @!P0 IMAD.WIDE.U32 R6, R10, c[0x0][0x1a0], R6 ;  /* 0x000068000a068a25 */ /* 0x000fc800078e0006 */
[----:B------:R-:W-:Y:S01]  /*3570*/  @!P4 IMAD.X R11, RZ, RZ, R29, P6 ;  /* 0x000000ffff0bc224 */ /* 0x000fe200030e061d */
[----:B------:R-:W-:Y:S01]  /*3580*/  @!P0 LEA R10, P6, R6, c[0x0][0x170], 0x1 ;  /* 0x00005c00060a8a11 */ /* 0x000fe200078c08ff */
[----:B------:R-:W-:Y:S01]  /*3590*/  @!P1 IMAD.IADD R9, R9, 0x1, R15 ;  /* 0x0000000109099824 */ /* 0x000fe200078e020f */
[----:B------:R-:W-:Y:S01]  /*35a0*/  @!P0 IADD3 R15, R7, R16, RZ ;  /* 0x00000010070f8210 */ /* 0x000fe20007ffe0ff */
[----:B------:R-:W-:-:S03]  /*35b0*/  @!P4 IMAD R7, R11, c[0x0][0x1a0], RZ ;  /* 0x000068000b07ca24 */ /* 0x000fc600078e02ff */
[----:B------:R-:W-:Y:S01]  /*35c0*/  @!P0 LEA.HI.X R11, R6, c[0x0][0x174], R15, 0x1, P6 ;  /* 0x00005d00060b8a11 */ /* 0x000fe200030f0c0f */
[----:B------:R-:W-:Y:S01]  /*35d0*/  @!P4 IMAD R16, R14, c[0x0][0x1a4], R7 ;  /* 0x000069000e10ca24 */ /* 0x000fe200078e0207 */
[----:B------:R-:W-:Y:S01]  /*35e0*/  @!P3 IADD3 R0, P6, R0, 0x60, RZ ;  /* 0x000000600000b810 */ /* 0x000fe20007fde0ff */
[----:B------:R-:W-:Y:S01]  /*35f0*/  @!P4 IMAD.MOV.U32 R6, RZ, RZ, R4 ;  /* 0x000000ffff06c224 */ /* 0x000fe200078e0004 */
[----:B------:R-:W-:Y:S01]  /*3600*/  @!PT LDS RZ, [RZ] ;  /* 0x00000000fffff984 */ /* 0x000fe20000000800 */
[----:B------:R-:W-:Y:S01]  /*3610*/  @!PT LDS RZ, [RZ] ;  /* 0x00000000fffff984 */ /* 0x000fe20000000800 */
[----:B------:R-:W-:Y:S01]  /*3620*/  @!PT LDS RZ, [RZ] ;  /* 0x00000000fffff984 */ /* 0x000fe20000000800 */
[----:B------:R1:W-:Y:S01]  /*3630*/  @!P1 LDGSTS.E.BYPASS.LTC128B.128 [R185+0x3000], [R8.64] ;  /* 0x0300000008b99fae */ /* 0x0003e2000b901d56 */
[----:B------:R-:W-:Y:S02]  /*3640*/  @!P4 IMAD.MOV.U32 R7, RZ, RZ, R5 ;  /* 0x000000ffff07c224 */ /* 0x000fe400078e0005 */
[----:B------:R-:W-:Y:S01]  /*3650*/  @!P3 IMAD.X R15, RZ, RZ, R29, P6 ;  /* 0x000000ffff0fb224 */ /* 0x000fe200030e061d */
[----:B------:R-:W-:Y:S01]  /*3660*/  @P5 STS.128 [R2+0xc000], RZ ;  /* 0x00c000ff02005388 */ /* 0x000fe20000000c00 */
[----:B------:R-:W-:-:S03]  /*3670*/  @!P4 IMAD.WIDE.U32 R6, R14, c[0x0][0x1a0], R6 ;  /* 0x000068000e06ca25 */ /* 0x000fc600078e0006 */
[----:B------:R-:W-:Y:S01]  /*3680*/  @!PT LDS RZ, [RZ] ;  /* 0x00000000fffff984 */ /* 0x000fe20000000800 */
[----:B------:R-:W-:Y:S01]  /*3690*/  @!PT LDS RZ, [RZ] ;  /* 0x00000000fffff984 */ /* 0x000fe20000000800 */
[----:B------:R-:W-:Y:S01]  /*36a0*/  @!PT LDS RZ, [RZ] ;  /* 0x00000000fffff984 */ /* 0x000fe20000000800 */
[----:B------:R3:W-:Y:S01]  /*36b0*/  @!P5 LDGSTS.E.BYPASS.LTC128B.128 [R2+0xc000], [R26.64] ;  /* 0x0c0000001a02dfae */ /* 0x0007e2000b901d56 */
[----:B------:R-:W-:Y:S01]  /*36c0*/  @!P3 IMAD.WIDE.U32 R4, R0, c[0x0][0x1a0], R4 ;  /* 0x000068000004ba25 */ /* 0x000fe200078e0004 */
[----:B------:R-:W-:Y:S02]  /*36d0*/  @!P4 IADD3 R16, R7, R16, RZ ;  /* 0x000000100710c210 */ /* 0x000fe40007ffe0ff */
[----:B------:R-:W-:Y:S04]  /*36e0*/  @P0 STS.128 [R2+0xd000], RZ ;  /* 0x00d000ff02000388 */ /* 0x000fe80000000c00 */
        /* <DEDUP_REMOVED lines=8> */
[----:B------:R3:W-:Y:S01]  /*3770*/  @!P4 LDGSTS.E.BYPASS.LTC128B.128 [R2+0xe000], [R22.64] ;  /* 0x0e0000001602cfae */ /* 0x0007e2000b901d56 */
[----:B-1----:R-:W-:-:S03]  /*3780*/  @!P4 LEA R8, P1, R6, c[0x0][0x170], 0x1 ;  /* 0x00005c000608ca11 */ /* 0x002fc600078208ff */
[----:B------:R-:W-:Y:S01]  /*3790*/  @P3 STS.128 [R2+0xf000], RZ ;  /* 0x00f000ff02003388 */ /* 0x000fe20000000c00 */
[----:B------:R-:W-:-:S03]  /*37a0*/  @!P4 LEA.HI.X R9, R6, c[0x0][0x174], R16, 0x1, P1 ;  /* 0x00005d000609ca11 */ /* 0x000fc600008f0c10 */
[----:B------:R-:W-:Y:S01]  /*37b0*/  @!PT LDS RZ, [RZ] ;  /* 0x00000000fffff984 */ /* 0x000fe20000000800 */
[----:B------:R-:W-:Y:S01]  /*37c0*/  @!PT LDS RZ, [RZ] ;  /* 0x00000000fffff984 */ /* 0x000fe20000000800 */
[----:B------:R-:W-:Y:S01]  /*37d0*/  @!PT LDS RZ, [RZ] ;  /* 0x00000000fffff984 */ /* 0x000fe20000000800 */
[----:B------:R3:W-:Y:S01]  /*37e0*/  @!P3 LDGSTS.E.BYPASS.LTC128B.128 [R2+0xf000], [R18.64] ;  /* 0x0f0000001202bfae */ /* 0x0007e2000b901d56 */
[----:B------:R-:W-:-:S03]  /*37f0*/  @!P3 LEA R6, P1, R4, c[0x0][0x170], 0x1 ;  /* 0x00005c000406ba11 */ /* 0x000fc600078208ff */
        /* <DEDUP_REMOVED lines=15> */
[----:B------:R3:W-:Y:S01]  /*38f0*/  @P3 STS.128 [R2+0x13000], RZ ;  /* 0x013000ff02003388 */ /* 0x0007e20000000c00 */
[----:B--2---:R-:W-:-:S02]  /*3900*/  IADD3 R14, R17, 0x8, RZ ;  /* 0x00000008110e7810 */ /* 0x004fc40007ffe0ff */
[----:B------:R-:W-:Y:S02]  /*3910*/  IADD3 R7, R17, 0x40, RZ ;  /* 0x0000004011077810 */ /* 0x000fe40007ffe0ff */
[----:B------:R-:W-:Y:S01]  /*3920*/  ISETP.GE.AND P6, PT, R14, UR4, PT ;  /* 0x000000040e007c0c */ /* 0x000fe2000bfc6270 */
[----:B------:R-:W-:Y:S01]  /*3930*/  @!P3 IMAD R14, R15, c[0x0][0x1a0], RZ ;  /* 0x000068000f0eba24 */ /* 0x000fe200078e02ff */
[----:B------:R-:W-:Y:S02]  /*3940*/  ISETP.GE.AND P5, PT, R7, UR4, PT ;  /* 0x0000000407007c0c */ /* 0x000fe4000bfa6270 */
[----:B-1----:R-:W-:Y:S01]  /*3950*/  SHF.R.S32.HI R8, RZ, 0x1f, R17 ;  /* 0x0000001fff087819 */ /* 0x002fe20000011411 */
[----:B------:R-:W-:Y:S01]  /*3960*/  @!P3 IMAD R14, R0, c[0x0][0x1a4], R14 ;  /* 0x00006900000eba24 */ /* 0x000fe200078e020e */
[C---:B------:R-:W-:Y:S02]  /*3970*/  IADD3 R0, R17.reuse, 0x48, RZ ;  /* 0x0000004811007810 */ /* 0x040fe40007ffe0ff */
[----:B------:R-:W-:Y:S01]  /*3980*/  ISETP.GE.AND P4, PT, R17, UR4, PT ;  /* 0x0000000411007c0c */ /* 0x000fe2000bf86270 */
[----:B------:R-:W-:Y:S01]  /*3990*/  @!P3 IMAD.IADD R5, R5, 0x1, R14 ;  /* 0x000000010505b824 */ /* 0x000fe200078e020e */
[----:B------:R-:W-:-:S04]  /*39a0*/  ISETP.GE.AND P0, PT, R0, UR4, PT ;  /* 0x0000000400007c0c */ /* 0x000fc8000bf06270 */
[----:B------:R-:W-:Y:S01]  /*39b0*/  @!P3 LEA.HI.X R7, R4, c[0x0][0x174], R5, 0x1, P1 ;  /* 0x00005d000407ba11 */ /* 0x000fe200008f0c05 */
[C---:B------:R-:W-:Y:S01]  /*39c0*/  IMAD.SHL.U32 R4, R17.reuse, 0x4, RZ ;  /* 0x0000000411047824 */ /* 0x040fe200078e00ff */
[----:B------:R-:W-:-:S03]  /*39d0*/  SHF.L.U64.HI R5, R17, 0x2, R8 ;  /* 0x0000000211057819 */ /* 0x000fc60000010208 */
[----:B------:R-:W-:Y:S01]  /*39e0*/  @!PT LDS RZ, [RZ] ;  /* 0x00000000fffff984 */ /* 0x000fe20000000800 */
[----:B------:R-:W-:Y:S01]  /*39f0*/  @!PT LDS RZ, [RZ] ;  /* 0x00000000fffff984 */ /* 0x000fe20000000800 */
[----:B------:R-:W-:Y:S01]  /*3a00*/  @!PT LDS RZ, [RZ] ;  /* 0x00000000fffff984 */ /* 0x000fe20000000800 */
[----:B------:R3:W-:Y:S01]  /*3a10*/  @!P3 LDGSTS.E.BYPASS.LTC128B.128 [R2+0x13000], [R6.64] ;  /* 0x130000000602bfae */ /* 0x0007e2000b901d56 */
[----:B------:R-:W-:-:S03]  /*3a20*/  IADD3 R4, P3, R4, UR8, RZ ;  /* 0x0000000804047c10 */ /* 0x000fc6000ff7e0ff */
[----:B------:R-:W0:Y:S01]  /*3a30*/  LDGDEPBAR ;  /* 0x00000000000079af */ /* 0x000e220000000000 */
[----:B------:R-:W-:-:S05]  /*3a40*/  IADD3.X R5, R5, UR7, RZ, P3, !PT ;  /* 0x0000000705057c10 */ /* 0x000fca0009ffe4ff */
[----:B------:R1:W5:Y:S04]  /*3a50*/  @!P4 LDG.E R240, [R4.64] ;  /* 0x0000001604f0c981 */ /* 0x000368000c1e1900 */
[----:B------:R1:W5:Y:S04]  /*3a60*/  @!P6 LDG.E R241, [R4.64+0x20] ;  /* 0x0000201604f1e981 */ /* 0x000368000c1e1900 */
[----:B------:R1:W5:Y:S01]  /*3a70*/  @!P5 LDG.E R238, [R4.64+0x100] ;  /* 0x0001001604eed981 */ /* 0x000362000c1e1900 */
[----:B---3--:R-:W-:Y:S02]  /*3a80*/  SHF.R.S32.HI R2, RZ, 0x1f, R0 ;  /* 0x0000001fff027819 */ /* 0x008fe40000011400 */
[----:B------:R-:W-:-:S04]  /*3a90*/  @!P0 LEA R6, P1, R0, UR8, 0x2 ;  /* 0x0000000800068c11 */ /* 0x000fc8000f8210ff */
[----:B------:R-:W-:Y:S02]  /*3aa0*/  @!P0 LEA.HI.X R7, R0, UR7, R2, 0x2, P1 ;  /* 0x0000000700078c11 */ /* 0x000fe400088f1402 */
[----:B------:R-:W-:-:S03]  /*3ab0*/  LEA.HI R0, R31, R30, RZ, 0x4 ;  /* 0x0000001e1f007211 */ /* 0x000fc600078f20ff */
[----:B------:R2:W5:Y:S01]  /*3ac0*/  @!P0 LDG.E R239, [R6.64] ;  /* 0x0000001606ef8981 */ /* 0x000562000c1e1900 */
[----:B------:R-:W-:-:S05]  /*3ad0*/  LOP3.LUT R0, R0, 0xfffffff0, RZ, 0xc0, !PT ;  /* 0xfffffff000007812 */ /* 0x000fca00078ec0ff */
[----:B------:R-:W-:-:S05]  /*3ae0*/  IMAD.IADD R0, R30, 0x1, -R0 ;  /* 0x000000011e007824 */ /* 0x000fca00078e0a00 */
[----:B------:R-:W-:-:S04]  /*3af0*/  SHF.R.S32.HI R2, RZ, 0x1f, R0 ;  /* 0x0000001fff027819 */ /* 0x000fc80000011400 */
[----:B------:R-:W-:Y:S02]  /*3b00*/  LEA.HI R2, R2, R0, RZ, 0x3 ;  /* 0x0000000002027211 */ /* 0x000fe400078f18ff */
[----:B-1----:R-:W-:Y:S02]  /*3b10*/  IADD3 R5, R17, 0x1, RZ ;  /* 0x0000000111057810 */ /* 0x002fe40007ffe0ff */
[----:B------:R-:W-:Y:S02]  /*3b20*/  LOP3.LUT R2, R2, 0xfffffff8, RZ, 0xc0, !PT ;  /* 0xfffffff802027812 */ /* 0x000fe400078ec0ff */
[----:B------:R-:W-:-:S03]  /*3b30*/  MOV R4, UR26 ;  /* 0x0000001a00047c02 */ /* 0x000fc60008000f00 */
[----:B------:R-:W-:Y:S01]  /*3b40*/  IMAD.IADD R0, R0, 0x1, -R2 ;  /* 0x0000000100007824 */ /* 0x000fe200078e0a02 */
[----:B------:R-:W-:-:S05]  /*3b50*/  IADD3 R2, R5, UR14, -R4 ;  /* 0x0000000e05027c10 */ /* 0x000fca000fffe804 */
[----:B------:R1:W-:Y:S01]  /*3b60*/  STL [R1+0x14], R2 ;  /* 0x0000140201007387 */ /* 0x0003e20000100800 */
[C---:B------:R-:W-:Y:S02]  /*3b70*/  LOP3.LUT P0, RZ, R0.reuse, 0x2, RZ, 0xc0, !PT ;  /* 0x0000000200ff7812 */ /* 0x040fe4000780c0ff */
[----:B------:R-:W-:Y:S02]  /*3b80*/  LOP3.LUT P1, RZ, R0, 0x4, RZ, 0xc0, !PT ;  /* 0x0000000400ff7812 */ /* 0x000fe4000782c0ff */
[----:B------:R-:W-:-:S04]  /*3b90*/  IADD3 R0, R183, 0x2000, RZ ;  /* 0x00002000b7007810 */ /* 0x000fc80007ffe0ff */
[----:B------:R-:W-:Y:S02]  /*3ba0*/  SEL R0, R0, R183, !P2 ;  /* 0x000000b700007207 */ /* 0x000fe40005000000 */
[----:B-1----:R-:W-:-:S04]  /*3bb0*/  IADD3 R2, R184, 0x2000, RZ ;  /* 0x00002000b8027810 */ /* 0x002fc80007ffe0ff */
[----:B------:R-:W-:-:S04]  /*3bc0*/  SEL R2, R2, R184, !P2 ;  /* 0x000000b802027207 */ /* 0x000fc80005000000 */
[----:B------:R-:W-:Y:S01]  /*3bd0*/  SHF.L.U32 R179, R2, 0x1, RZ ;  /* 0x0000000102b37819 */ /* 0x000fe200000006ff */
[----:B------:R-:W-:-:S04]  /*3be0*/  IMAD.MOV.U32 R2, RZ, RZ, c[0x0][0x22c] ;  /* 0x00008b00ff027624 */ /* 0x000fc800078e00ff */
[----:B------:R-:W-:-:S04]  /*3bf0*/  IMAD R2, R2, c[0x0][0x1c0], RZ ;  /* 0x0000700002027a24 */ /* 0x000fc800078e02ff */
[C---:B--2---:R-:W-:Y:S01]  /*3c00*/  IMAD.SHL.U32 R7, R2.reuse, 0x10, RZ ;  /* 0x0000001002077824 */ /* 0x044fe200078e00ff */
[----:B------:R-:W-:Y:S01]  /*3c10*/  SHF.L.U32 R6, R2, 0x3, RZ ;  /* 0x0000000302067819 */ /* 0x000fe200000006ff */
[----:B------:R-:W-:-:S03]  /*3c20*/  IMAD.SHL.U32 R172, R0, 0x2, RZ ;  /* 0x0000000200ac7824 */ /* 0x000fc600078e00ff */
[----:B------:R-:W-:-:S05]  /*3c30*/  IADD3 R0, R7, 0x20, RZ ;  /* 0x0000002007007810 */ /* 0x000fca0007ffe0ff */
[----:B------:R-:W-:-:S04]  /*3c40*/  IMAD.IADD R0, R6, 0x1, R0 ;  /* 0x0000000106007824 */ /* 0x000fc800078e0200 */
[----:B------:R-:W-:-:S04]  /*3c50*/  IMAD.IADD R0, R6, 0x1, R0 ;  /* 0x0000000106007824 */ /* 0x000fc800078e0200 */
[----:B------:R-:W-:-:S05]  /*3c60*/  IMAD.IADD R0, R6, 0x1, R0 ;  /* 0x0000000106007824 */ /* 0x000fca00078e0200 */
[----:B------:R-:W-:-:S05]  /*3c70*/  IADD3 R0, R6, R0, RZ ;  /* 0x0000000006007210 */ /* 0x000fca0007ffe0ff */
[----:B------:R1:W-:Y:S01]  /*3c80*/  STL [R1+0x4], R0 ;  /* 0x0000040001007387 */ /* 0x0003e20000100800 */
[----:B------:R-:W-:Y:S01]  /*3c90*/  SHF.L.U64.HI R2, R17, 0x2, R8 ;  /* 0x0000000211027819 */ /* 0x000fe20000010208 */
[----:B-1----:R-:W-:-:S04]  /*3ca0*/  IMAD.IADD R0, R6, 0x1, R0 ;  /* 0x0000000106007824 */ /* 0x002fc800078e0200 */
[----:B------:R-:W-:-:S04]  /*3cb0*/  IMAD.IADD R252, R6, 0x1, R0 ;  /* 0x0000000106fc7824 */ /* 0x000fc800078e0200 */
[----:B------:R-:W-:-:S05]  /*3cc0*/  IMAD.IADD R251, R6, 0x1, R252 ;  /* 0x0000000106fb7824 */ /* 0x000fca00078e02fc */
[----:B------:R-:W-:-:S05]  /*3cd0*/  IADD3 R250, R6, R251, RZ ;  /* 0x000000fb06fa7210 */ /* 0x000fca0007ffe0ff */
[C---:B------:R-:W-:Y:S01]  /*3ce0*/  IMAD.IADD R249, R6.reuse, 0x1, R250 ;  /* 0x0000000106f97824 */ /* 0x040fe200078e02fa */
[----:B------:R1:W-:Y:S03]  /*3cf0*/  STL [R1], R0 ;  /* 0x0000000001007387 */ /* 0x0003e60000100800 */
[C---:B------:R-:W-:Y:S02]  /*3d00*/  IMAD.IADD R248, R6.reuse, 0x1, R249 ;  /* 0x0000000106f87824 */ /* 0x040fe400078e02f9 */
[----:B------:R-:W-:Y:S01]  /*3d10*/  IMAD.MOV.U32 R182, RZ, RZ, 0x20 ;  /* 0x00000020ffb67424 */ /* 0x000fe200078e00ff */
[----:B------:R2:W-:Y:S02]  /*3d20*/  STL [R1+0x10], R2 ;  /* 0x0000100201007387 */ /* 0x0005e40000100800 */
[----:B------:R-:W-:Y:S01]  /*3d30*/  IADD3 R247, R6, R248, RZ ;  /* 0x000000f806f77210 */ /* 0x000fe20007ffe0ff */
[----:B------:R-:W-:Y:S01]  /*3d40*/  IMAD.MOV.U32 R173, RZ, RZ, 0x40 ;  /* 0x00000040ffad7424 */ /* 0x000fe200078e00ff */
[----:B------:R-:W-:-:S02]  /*3d50*/  SEL R182, R182, 0xffffffe0, !P0 ;  /* 0xffffffe0b6b67807 */ /* 0x000fc40004000000 */
[----:B------:R-:W-:Y:S01]  /*3d60*/  SHF.L.U32 R181, R184, 0x1, RZ ;  /* 0x00000001b8b57819 */ /* 0x000fe200000006ff */
[----:B------:R-:W-:Y:S01]  /*3d70*/  IMAD.IADD R246, R6, 0x1, R247 ;  /* 0x0000000106f67824 */ /* 0x000fe200078e02f7 */
[----:B------:R-:W-:Y:S01]  /*3d80*/  UIADD3 UR15, UR26, 0x80, UR24 ;  /* 0x000000801a0f7890 */ /* 0x000fe2000fffe018 */
[----:B-1----:R-:W-:-:S05]  /*3d90*/  IADD3 R0, R17, -0x80, RZ ;  /* 0xffffff8011007810 */ /* 0x002fca0007ffe0ff */
[----:B------:R-:W-:Y:S02]  /*3da0*/  IMAD.SHL.U32 R0, R0, 0x4, RZ ;  /* 0x0000000400007824 */ /* 0x000fe400078e00ff */
[----:B--2---:R-:W-:Y:S01]  /*3db0*/  IMAD.SHL.U32 R2, R17, 0x4, RZ ;  /* 0x0000000411027824 */ /* 0x004fe200078e00ff */
[----:B------:R-:W-:Y:S01]  /*3dc0*/  CS2R R126, SRZ ;  /* 0x00000000007e7805 */ /* 0x000fe2000001ff00 */
[----:B------:R-:W-:Y:S01]  /*3dd0*/  CS2R R124, SRZ ;  /* 0x00000000007c7805 */ /* 0x000fe2000001ff00 */
[----:B------:R-:W-:Y:S02]  /*3de0*/  CS2R R130, SRZ ;  /* 0x0000000000827805 */ /* 0x000fe4000001ff00 */
[----:B------:R-:W-:Y:S01]  /*3df0*/  STL [R1+0xc], R2 ;  /* 0x00000c0201007387 */ /* 0x000fe20000100800 */
        /* <DEDUP_REMOVED lines=30> */
[----:B------:R-:W-:Y:S01]  /*3fe0*/  SEL R173, R173, 0xffffffc0, !P1 ;  /* 0xffffffc0adad7807 */ /* 0x000fe20004800000 */
[----:B------:R-:W-:-:S02]  /*3ff0*/  IMAD.SHL.U32 R180, R184, 0x2, RZ ;  /* 0x00000002b8b47824 */ /* 0x000fc400078e00ff */
[----:B------:R-:W-:Y:S02]  /*4000*/  IMAD.IADD R178, R182, 0x1, R181 ;  /* 0x00000001b6b27824 */ /* 0x000fe400078e02b5 */
[----:B-1----:R-:W-:Y:S01]  /*4010*/  IMAD.IADD R0, R6, 0x1, R246 ;  /* 0x0000000106007824 */ /* 0x002fe200078e02f6 */
[----:B------:R-:W-:Y:S02]  /*4020*/  UIADD3 UR15, UR15, -UR14, URZ ;  /* 0x8000000e0f0f7290 */ /* 0x000fe4000fffe03f */
.L_x_310:
[----:B------:R-:W0:Y:S01]  /*4030*/  LDGDEPBAR ;  /* 0x00000000000079af */ /* 0x000e220000000000 */
[C---:B------:R-:W-:Y:S01]  /*4040*/  IADD3 R0, R179.reuse, R182, RZ ;  /* 0x000000b6b3007210 */ /* 0x040fe20007ffe0ff */
[----:B------:R-:W-:Y:S01]  /*4050*/  USHF.L.U32 UR6, UR5, 0x7, URZ ;  /* 0x0000000705067899 */ /* 0x000fe2000800063f */
[----:B------:R-:W-:Y:S01]  /*4060*/  IADD3 R160, R179, R173, RZ ;  /* 0x000000adb3a07210 */ /* 0x000fe20007ffe0ff */
[----:B------:R-:W-:Y:S01]  /*4070*/  USHF.L.U32 UR4, UR16, 0x7, URZ ;  /* 0x0000000710047899 */ /* 0x000fe2000800063f */
[----:B-----5:R-:W-:Y:S01]  /*4080*/  FSETP.NEU.FTZ.AND P2, PT, R240, -INF , PT ;  /* 0xff800000f000780b */ /* 0x020fe20003f5d000 */
[----:B------:R-:W-:Y:S02]  /*4090*/  UISETP.GE.AND UP0, UPT, UR6, UR15, UPT ;  /* 0x0000000f0600728c */ /* 0x000fe4000bf06270 */
[----:B------:R-:W2:Y:S01]  /*40a0*/  LDL R2, [R1+0x14] ;  /* 0x0000140001027983 */ /* 0x000ea20000100800 */
[----:B------:R-:W-:Y:S02]  /*40b0*/  UIADD3 UR4, UR4, 0x80, URZ ;  /* 0x0000008004047890 */ /* 0x000fe4000fffe03f */
[----:B------:R-:W-:Y:S01]  /*40c0*/  UISETP.GT.AND UP3, UPT, UR5, UR11, UPT ;  /* 0x0000000b0500728c */ /* 0x000fe2000bf64270 */
[----:B------:R-:W3:Y:S01]  /*40d0*/  LDL R196, [R1+0x20] ;  /* 0x0000200001c47983 */ /* 0x000ee20000100800 */
[----:B------:R-:W-:Y:S06]  /*40e0*/  UISETP.LT.AND UP0, UPT, UR4, UR14, UP0 ;  /* 0x0000000e0400728c */ /* 0x000fec0008701270 */
        /* <DEDUP_REMOVED lines=18> */
[----:B------:R-:W-:Y:S01]  /*4210*/  LDSM.16.M88.4 R152, [R177+0xd800] ;  /* 0x00d80000b198783b */ /* 0x000fe20000000200 */
[C---:B------:R-:W-:Y:S07]  /*4220*/  HMMA.16816.F32 R24, R60.reuse, R32, RZ ;  /* 0x000000203c18723c */ /* 0x040fee00000018ff */
[----:B------:R-:W-:Y:S01]  /*4230*/  LDSM.16.M88.4 R156, [R175+0xc000] ;  /* 0x00c00000af9c783b */ /* 0x000fe20000000200 */
[----:B----4-:R-:W-:Y:S01]  /*4240*/  IMAD.IADD R0, R0, 0x1, R173 ;  /* 0x0000000100007824 */ /* 0x010fe200078e02ad */
        /* <DEDUP_REMOVED lines=24> */
[-C--:B----4-:R-:W-:Y:S08]  /*43d0*/  HMMA.16816.F32 R36, R136, R132.reuse, R36 ;  /* 0x000000848824723c */ /* 0x090ff00000001824 */
[C---:B------:R-:W-:Y:S08]  /*43e0*/  HMMA.16816.F32 R40, R144.reuse, R132, R40 ;  /* 0x000000849028723c */ /* 0x040ff00000001828 */
[-C--:B------:R-:W-:Y:S04]  /*43f0*/  HMMA.16816.F32 R44, R144, R134.reuse, R44 ;  /* 0x00000086902c723c */ /* 0x080fe8000000182c */
[----:B--2---:R-:W-:Y:S04]  /*4400*/  @!P0 IADD3 R2, R2, UR6, RZ ;  /* 0x0000000602028c10 */ /* 0x004fe8000fffe0ff */
        /* <DEDUP_REMOVED lines=11> */
[----:B----4-:R-:W-:Y:S05]  /*44c0*/  MOV R0, UR16 ;  /* 0x0000001000007c02 */ /* 0x010fea0008000f00 */
[----:B---3--:R-:W-:Y:S02]  /*44d0*/  @!P0 IMAD R0, R0, 0x80, R196 ;  /* 0x0000008000008824 */ /* 0x008fe400078e02c4 */
        /* <DEDUP_REMOVED lines=21> */
[----:B------:R-:W-:Y:S01]  /*4630*/  @!P0 IADD3 R143, R2, 0x8, RZ ;  /* 0x00000008028f8810 */ /* 0x000fe20007ffe0ff */
        /* <DEDUP_REMOVED lines=174> */
[-C--:B------:R-:W-:Y:S01]  /*5120*/  @!P0 ISETP.GE.AND P2, PT, R9, R140.reuse, PT ;  /* 0x0000008c0900820c */ /* 0x080fe20003f46270 */
        /* <DEDUP_REMOVED lines=19> */
[----:B------:R-:W-:Y:S02]  /*5260*/  @!P0 ISETP.GE.AND P2, PT, R9, R140, PT ;  /* 0x0000008c0900820c */ /* 0x000fe40003f46270 */
        /* <DEDUP_REMOVED lines=217> */
[----:B------:R-:W-:Y:S05]  /*6000*/  IMAD.IADD R0, R182, 0x1, R145 ;  /* 0x00000001b6007824 */ /* 0x000fea00078e0291 */
[----:B------:R-:W1:Y:S03]  /*6010*/  LDSM.16.M88.4 R140, [R145+0x8000] ;  /* 0x00800000918c783b */ /* 0x000e660000000200 */
[----:B--2---:R-:W-:Y:S02]  /*6020*/  IADD3.X R149, R2, UR9, RZ, P0, !PT ;  /* 0x0000000902957c10 */ /* 0x004fe400087fe4ff */
[----:B------:R-:W-:Y:S03]  /*6030*/  PLOP3.LUT P0, PT, PT, PT, UP3, 0x80, 0x0 ;  /* 0x000000000000781c */ /* 0x000fe60003f0f038 */
[----:B------:R-:W2:Y:S08]  /*6040*/  LDSM.16.M88.4 R136, [R145+0xa000] ;  /* 0x00a000009188783b */ /* 0x000eb00000000200 */
[----:B------:R-:W3:Y:S04]  /*6050*/  LDG.E R146, [R148.64] ;  /* 0x0000001694927981 */ /* 0x000ee8000c1e1900 */
        /* <DEDUP_REMOVED lines=32> */
[C---:B----4-:R-:W-:Y:S01]  /*6260*/  FADD.FTZ R6, -R144.reuse, R6 ;  /* 0x0000000690067221 */ /* 0x050fe20000010100 */
[----:B------:R2:W3:Y:S03]  /*6270*/  LDG.E R4, [R148.64+0x100] ;  /* 0x0001001694047981 */ /* 0x0004e6000c1e1900 */
[----:B------:R-:W-:Y:S02]  /*6280*/  FMUL.FTZ R157, R157, R5 ;  /* 0x000000059d9d7220 */ /* 0x000fe40000410000 */
[----:B------:R-:W-:Y:S02]  /*6290*/  FADD.FTZ R7, -R144, R7 ;  /* 0x0000000790077221 */ /* 0x000fe40000010100 */
        /* <DEDUP_REMOVED lines=15> */
[C---:B------:R-:W-:Y:S02]  /*6390*/  FADD.FTZ R20, -R146.reuse, R20 ;  /* 0x0000001492147221 */ /* 0x040fe40000010100 */
[----:B------:R-:W-:Y:S02]  /*63a0*/  FADD.FTZ R21, -R146, R21 ;  /* 0x0000001592157221 */ /* 0x000fe40000010100 */
[----:B------:R-:W-:Y:S04]  /*63b0*/  FADD.FTZ R23, -R144, R23 ;  /* 0x0000001790177221 */ /* 0x000fe80000010100 */
[----:B------:R-:W-:Y:S02]  /*63c0*/  FMUL.FTZ R155, R155, R20 ;  /* 0x000000149b9b7220 */ /* 0x000fe40000410000 */
[----:B------:R-:W-:Y:S02]  /*63d0*/  FMUL.FTZ R151, R151, R21 ;  /* 0x0000001597977220 */ /* 0x000fe40000410000 */
        /* <DEDUP_REMOVED lines=14> */
[----:B------:R-:W-:Y:S02]  /*64c0*/  FMUL.FTZ R154, R154, R36 ;  /* 0x000000249a9a7220 */ /* 0x000fe40000410000 */
[----:B--2---:R-:W-:Y:S04]  /*64d0*/  FMUL.FTZ R149, R198, R37 ;  /* 0x00000025c6957220 */ /* 0x004fe80000410000 */
[C---:B------:R-:W-:Y:S02]  /*64e0*/  FADD.FTZ R38, -R144.reuse, R38 ;  /* 0x0000002690267221 */ /* 0x040fe40000010100 */
[----:B------:R-:W-:Y:S02]  /*64f0*/  FADD.FTZ R39, -R144, R39 ;  /* 0x0000002790277221 */ /* 0x000fe40000010100 */
[----:B------:R-:W-:Y:S04]  /*6500*/  FADD.FTZ R32, -R2, R46 ;  /* 0x0000002e02207221 */ /* 0x000fe80000010100 */
[----:B------:R-:W-:Y:S04]  /*6510*/  FMUL.FTZ R32, R214, R32 ;  /* 0x00000020d6207220 */ /* 0x000fe80000410000 */
[----:B------:R-:W-:Y:S02]  /*6520*/  FADD.FTZ R48, -R146, R48 ;  /* 0x0000003092307221 */ /* 0x000fe40000010100 */
[C---:B------:R-:W-:Y:S02]  /*6530*/  FADD.FTZ R50, -R144.reuse, R50 ;  /* 0x0000003290327221 */ /* 0x040fe40000010100 */
[----:B------:R-:W-:Y:S02]  /*6540*/  FADD.FTZ R51, -R144, R51 ;  /* 0x0000003390337221 */ /* 0x000fe40000010100 */
[----:B------:R-:W-:Y:S02]  /*6550*/  FADD.FTZ R49, -R146, R49 ;  /* 0x0000003192317221 */ /* 0x000fe40000010100 */
        /* <DEDUP_REMOVED lines=19> */
[----:B------:R-:W-:Y:S01]  /*6690*/  FMUL.FTZ R146, R160, R64 ;  /* 0x00000040a0927220 */ /* 0x000fe20000410000 */
[----:B------:R-:W-:Y:S01]  /*66a0*/  MOV R160, R187 ;  /* 0x000000bb00a07202 */ /* 0x000fe20000000f00 */
        /* <DEDUP_REMOVED lines=26> */
[----:B------:R-:W-:Y:S02]  /*6850*/  IMAD.MOV.U32 R161, RZ, RZ, R186 ;  /* 0x000000ffffa17224 */ /* 0x000fe400078e00ba */
[C---:B---3--:R-:W-:Y:S02]  /*6860*/  FADD.FTZ R13, -R4.reuse, R13 ;  /* 0x0000000d040d7221 */ /* 0x048fe40000010100 */
[C---:B------:R-:W-:Y:S02]  /*6870*/  FADD.FTZ R29, -R4.reuse, R29 ;  /* 0x0000001d041d7221 */ /* 0x040fe40000010100 */
[C---:B------:R-:W-:Y:S02]  /*6880*/  FADD.FTZ R0, -R4.reuse, R44 ;  /* 0x0000002c04007221 */ /* 0x040fe40000010100 */
[C---:B------:R-:W-:Y:S02]  /*6890*/  FADD.FTZ R8, -R4.reuse, R8 ;  /* 0x0000000804087221 */ /* 0x040fe40000010100 */
[C---:B------:R-:W-:Y:S02]  /*68a0*/  FADD.FTZ R9, -R4.reuse, R9 ;  /* 0x0000000904097221 */ /* 0x040fe40000010100 */
[----:B------:R-:W-:Y:S02]  /*68b0*/  FADD.FTZ R12, -R4, R12 ;  /* 0x0000000c040c7221 */ /* 0x000fe40000010100 */
[----:B------:R-:W-:Y:S02]  /*68c0*/  FMUL.FTZ R22, R230, R13 ;  /* 0x0000000de6167220 */ /* 0x000fe40000410000 */
[C---:B------:R-:W-:Y:S02]  /*68d0*/  FADD.FTZ R24, -R4.reuse, R24 ;  /* 0x0000001804187221 */ /* 0x040fe40000010100 */
[C---:B------:R-:W-:Y:S02]  /*68e0*/  FADD.FTZ R25, -R4.reuse, R25 ;  /* 0x0000001904197221 */ /* 0x040fe40000010100 */
[C---:B------:R-:W-:Y:S02]  /*68f0*/  FADD.FTZ R28, -R4.reuse, R28 ;  /* 0x0000001c041c7221 */ /* 0x040fe40000010100 */
        /* <DEDUP_REMOVED lines=37> */
[----:B------:R-:W-:Y:S01]  /*6b50*/  MOV R5, R243 ;  /* 0x000000f300057202 */ /* 0x000fe20000000f00 */
[----:B------:R-:W-:Y:S01]  /*6b60*/  IMAD.MOV.U32 R6, RZ, RZ, c[0x0][0x190] ;  /* 0x00006400ff067624 */ /* 0x000fe200078e00ff */
[----:B------:R-:W-:Y:S01]  /*6b70*/  ULOP3.LUT UR4, UR5, 0x1, URZ, 0xc0, !UPT ;  /* 0x0000000105047892 */ /* 0x000fe2000f8ec03f */
[----:B------:R-:W-:Y:S02]  /*6b80*/  IMAD.MOV.U32 R4, RZ, RZ, R245 ;  /* 0x000000ffff047224 */ /* 0x000fe400078e00f5 */
[C---:B------:R-:W-:Y:S01]  /*6b90*/  IMAD.U32 R2, R6.reuse, -0x80, RZ ;  /* 0xffffff8006027824 */ /* 0x040fe200078e00ff */
[----:B------:R-:W-:Y:S01]  /*6ba0*/  UISETP.NE.U32.AND UP0, UPT, UR4, 0x1, UPT ;  /* 0x000000010400788c */ /* 0x000fe2000bf05070 */
[----:B------:R-:W-:Y:S03]  /*6bb0*/  IMAD.SHL.U32 R10, R6, 0x40, RZ ;  /* 0x00000040060a7824 */ /* 0x000fe600078e00ff */
[C---:B------:R-:W-:Y:S01]  /*6bc0*/  LEA R245, P2, R2.reuse, R4, 0x1 ;  /* 0x0000000402f57211 */ /* 0x040fe200078408ff */
[----:B------:R-:W-:Y:S01]  /*6bd0*/  IMAD.MOV.U32 R4, RZ, RZ, 0x6 ;  /* 0x00000006ff047424 */ /* 0x000fe200078e00ff */
[----:B------:R-:W-:Y:S02]  /*6be0*/  USEL UR4, UR43, 0x4000, !UP0 ;  /* 0x000040002b047887 */ /* 0x000fe4000c000000 */
[----:B------:R-:W-:Y:S02]  /*6bf0*/  MOV R8, R245 ;  /* 0x000000f500087202 */ /* 0x000fe40000000f00 */
[----:B------:R-:W-:Y:S02]  /*6c00*/  LEA.HI.X.SX32 R243, R2, R5, 0x1, P2 ;  /* 0x0000000502f37211 */ /* 0x000fe400010f0eff */
[----:B------:R-:W-:Y:S02]  /*6c10*/  SHF.L.U64.HI R2, R6, R4, c[0x0][0x194] ;  /* 0x0000650006027619 */ /* 0x000fe40000010204 */
[-C--:B------:R-:W-:Y:S01]  /*6c20*/  IADD3 R6, P2, R8, R10.reuse, RZ ;  /* 0x0000000a08067210 */ /* 0x080fe20007f5e0ff */
[----:B------:R-:W-:Y:S01]  /*6c30*/  IMAD.MOV.U32 R9, RZ, RZ, R243 ;  /* 0x000000ffff097224 */ /* 0x000fe200078e00f3 */
[----:B------:R-:W-:Y:S02]  /*6c40*/  IADD3 R185, R185, UR4, RZ ;  /* 0x00000004b9b97c10 */ /* 0x000fe4000fffe0ff */
[-C--:B------:R-:W-:Y:S01]  /*6c50*/  IADD3 R4, P3, R6, R10.reuse, RZ ;  /* 0x0000000a06047210 */ /* 0x080fe20007f7e0ff */
[--C-:B------:R-:W-:Y:S01]  /*6c60*/  IMAD.X R7, R9, 0x1, R2.reuse, P2 ;  /* 0x0000000109077824 */ /* 0x100fe200010e0602 */
[----:B------:R-:W-:Y:S01]  /*6c70*/  IADD3 R179, R179, UR4, RZ ;  /* 0x00000004b3b37c10 */ /* 0x000fe2000fffe0ff */
[----:B------:R-:W-:Y:S01]  /*6c80*/  @!PT LDS RZ, [RZ] ;  /* 0x00000000fffff984 */ /* 0x000fe20000000800 */
[----:B------:R-:W-:Y:S01]  /*6c90*/  @!PT LDS RZ, [RZ] ;  /* 0x00000000fffff984 */ /* 0x000fe20000000800 */
[----:B------:R-:W-:Y:S01]  /*6ca0*/  @!PT LDS RZ, [RZ] ;  /* 0x00000000fffff984 */ /* 0x000fe20000000800 */
[----:B------:R1:W-:Y:S01]  /*6cb0*/  LDGSTS.E.BYPASS.LTC128B.128 [R185], [R8.64] ;  /* 0x0000000008b97fae */ /* 0x0003e2000b901d4c */
[----:B------:R-:W-:Y:S02]  /*6cc0*/  IADD3 R10, P2, R4, R10, RZ ;  /* 0x0000000a040a7210 */ /* 0x000fe40007f5e0ff */
[----:B------:R-:W-:Y:S01]  /*6cd0*/  IADD3.X R5, R7, R2, RZ, P3, !PT ;  /* 0x0000000207057210 */ /* 0x000fe20001ffe4ff */
[----:B------:R1:W-:Y:S04]  /*6ce0*/  LDGSTS.E.BYPASS.LTC128B.128 [R185+0x1000], [R6.64] ;  /* 0x0100000006b97fae */ /* 0x0003e8000b901d4c */
[----:B------:R1:W-:Y:S01]  /*6cf0*/  LDGSTS.E.BYPASS.LTC128B.128 [R185+0x2000], [R4.64] ;  /* 0x0200000004b97fae */ /* 0x0003e2000b901d4c */
[----:B------:R-:W-:Y:S05]  /*6d00*/  IMAD.X R11, R5, 0x1, R2, P2 ;  /* 0x00000001050b7824 */ /* 0x000fea00010e0602 */
[----:B------:R1:W-:Y:S04]  /*6d10*/  LDGSTS.E.BYPASS.LTC128B.128 [R185+0x3000], [R10.64] ;  /* 0x030000000ab97fae */ /* 0x0003e8000b901d4c */
[----:B------:R-:W0:Y:S02]  /*6d20*/  LDGDEPBAR ;  /* 0x00000000000079af */ /* 0x000e240000000000 */
.L_x_308:
[----:B------:R-:W-:Y:S01]  /*6d30*/  F2FP.PACK_AB R28, R157, R158 ;  /* 0x0000009e9d1c723e */ /* 0x000fe200000000ff */
        /* <DEDUP_REMOVED lines=25> */
[----:B-1----:R-:W-:Y:S02]  /*6ed0*/  F2FP.PACK_AB R11, R65, R136 ;  /* 0x00000088410b723e */ /* 0x002fe400000000ff */
        /* <DEDUP_REMOVED lines=141> */
[----:B------:R-:W-:Y:S01]  /*77b0*/  MOV R4, R244 ;  /* 0x000000f400047202 */ /* 0x000fe20000000f00 */
[----:B------:R-:W-:Y:S02]  /*77c0*/  IMAD.MOV.U32 R5, RZ, RZ, R242 ;  /* 0x000000ffff057224 */ /* 0x000fe400078e00f2 */
[C---:B------:R-:W-:Y:S02]  /*77d0*/  IMAD.U32 R6, R11.reuse, -0x80, RZ ;  /* 0xffffff800b067824 */ /* 0x040fe400078e00ff */
[C---:B------:R-:W-:Y:S03]  /*77e0*/  IMAD.SHL.U32 R10, R11.reuse, 0x40, RZ ;  /* 0x000000400b0a7824 */ /* 0x040fe600078e00ff */
[C---:B------:R-:W-:Y:S02]  /*77f0*/  LEA R244, P2, R6.reuse, R4, 0x1 ;  /* 0x0000000406f47211 */ /* 0x040fe400078408ff */
[----:B------:R-:W-:Y:S02]  /*7800*/  MOV R4, 0x6 ;  /* 0x0000000600047802 */ /* 0x000fe40000000f00 */
[----:B------:R-:W-:Y:S01]  /*7810*/  LEA.HI.X.SX32 R242, R6, R5, 0x1, P2 ;  /* 0x0000000506f27211 */ /* 0x000fe200010f0eff */
[----:B------:R-:W-:Y:S01]  /*7820*/  IMAD.MOV.U32 R8, RZ, RZ, R244 ;  /* 0x000000ffff087224 */ /* 0x000fe200078e00f4 */
[----:B------:R-:W-:Y:S03]  /*7830*/  SHF.L.U64.HI R11, R11, R4, c[0x0][0x374] ;  /* 0x0000dd000b0b7619 */ /* 0x000fe60000010204 */
[----:B------:R-:W-:Y:S01]  /*7840*/  IMAD.MOV.U32 R9, RZ, RZ, R242 ;  /* 0x000000ffff097224 */ /* 0x000fe200078e00f2 */
[-C--:B------:R-:W-:Y:S04]  /*7850*/  IADD3 R6, P2, R8, R10.reuse, RZ ;  /* 0x0000000a08067210 */ /* 0x080fe80007f5e0ff */
[----:B------:R-:W-:Y:S01]  /*7860*/  @!PT LDS RZ, [RZ] ;  /* 0x00000000fffff984 */ /* 0x000fe20000000800 */
[----:B------:R-:W-:Y:S01]  /*7870*/  @!PT LDS RZ, [RZ] ;  /* 0x00000000fffff984 */ /* 0x000fe20000000800 */
[----:B------:R-:W-:Y:S01]  /*7880*/  @!PT LDS RZ, [RZ] ;  /* 0x00000000fffff984 */ /* 0x000fe20000000800 */
[----:B------:R1:W-:Y:S01]  /*7890*/  LDGSTS.E.BYPASS.LTC128B.128 [R146+0x8000], [R8.64] ;  /* 0x0800000008927fae */ /* 0x0003e2000b901d4c */
[-C--:B------:R-:W-:Y:S02]  /*78a0*/  IADD3 R4, P3, R6, R10.reuse, RZ ;  /* 0x0000000a06047210 */ /* 0x080fe40007f7e0ff */
[-C--:B------:R-:W-:Y:S02]  /*78b0*/  IADD3.X R7, R9, R11.reuse, RZ, P2, !PT ;  /* 0x0000000b09077210 */ /* 0x080fe400017fe4ff */
[----:B------:R-:W-:Y:S03]  /*78c0*/  IADD3 R10, P2, R4, R10, RZ ;  /* 0x0000000a040a7210 */ /* 0x000fe60007f5e0ff */
[----:B------:R1:W-:Y:S01]  /*78d0*/  LDGSTS.E.BYPASS.LTC128B.128 [R146+0x9000], [R6.64] ;  /* 0x0900000006927fae */ /* 0x0003e2000b901d4c */
[----:B------:R-:W-:Y:S05]  /*78e0*/  IMAD.X R5, R7, 0x1, R11, P3 ;  /* 0x0000000107057824 */ /* 0x000fea00018e060b */
[----:B------:R1:W-:Y:S01]  /*78f0*/  LDGSTS.E.BYPASS.LTC128B.128 [R146+0xa000], [R4.64] ;  /* 0x0a00000004927fae */ /* 0x0003e2000b901d4c */
[----:B------:R-:W-:Y:S05]  /*7900*/  IADD3.X R11, R5, R11, RZ, P2, !PT ;  /* 0x0000000b050b7210 */ /* 0x000fea00017fe4ff */
[----:B------:R1:W-:Y:S04]  /*7910*/  LDGSTS.E.BYPASS.LTC128B.128 [R146+0xb000], [R10.64] ;  /* 0x0b0000000a927fae */ /* 0x0003e8000b901d4c */
[----:B------:R-:W0:Y:S02]  /*7920*/  LDGDEPBAR ;  /* 0x00000000000079af */ /* 0x000e240000000000 */
.L_x_309:
        /* <DEDUP_REMOVED lines=12> */
[----:B------:R-:W-:Y:S02]  /*79f0*/  IMAD R150, R150, 0x18, RZ ;  /* 0x0000001896967824 */ /* 0x000fe400078e02ff */
[----:B------:R-:W3:Y:S01]  /*7a00*/  LDSM.16.MT88.4 R36, [R2+0xc000] ;  /* 0x00c000000224783b */ /* 0x000ee20000004200 */
[----:B------:R-:W-:Y:S01]  /*7a10*/  IMAD.U32 R147, R147, -0x80, RZ ;  /* 0xffffff8093937824 */ /* 0x000fe200078e00ff */
[----:B------:R-:W-:Y:S03]  /*7a20*/  UMOV UR5, UR4 ;  /* 0x0000000400057c82 */ /* 0x000fe60008000000 */
[----:B------:R-:W4:Y:S01]  /*7a30*/  LDL R149, [R1+0x8] ;  /* 0x0000080001957983 */ /* 0x000f220000100800 */
[C---:B------:R-:W-:Y:S04]  /*7a40*/  LEA R187, P2, R147.reuse, R160, 0x2 ;  /* 0x000000a093bb7211 */ /* 0x040fe800078410ff */
[----:B------:R-:W-:Y:S01]  /*7a50*/  LDSM.16.M88.4 R40, [R178+0x14000] ;  /* 0x01400000b228783b */ /* 0x000fe20000000200 */
[----:B------:R-:W-:Y:S01]  /*7a60*/  LEA.HI.X.SX32 R186, R147, R161, 0x2, P2 ;  /* 0x000000a193ba7211 */ /* 0x000fe200010f16ff */
[----:B------:R-:W-:Y:S03]  /*7a70*/  IMAD.MOV.U32 R147, RZ, RZ, c[0x0][0x22c] ;  /* 0x00008b00ff937624 */ /* 0x000fe600078e00ff */
[----:B------:R-:W4:Y:S01]  /*7a80*/  LDL R148, [R1+0x1c] ;  /* 0x00001c0001947983 */ /* 0x000f220000100800 */
[----:B------:R-:W-:Y:S04]  /*7a90*/  IMAD R147, R147, c[0x0][0x1c0], RZ ;  /* 0x0000700093937a24 */ /* 0x000fe800078e02ff */
[----:B------:R-:W1:Y:S01]  /*7aa0*/  LDSM.16.MT88.4 R44, [R0+0xc800] ;  /* 0x00c80000002c783b */ /* 0x000e620000004200 */
[----:B------:R-:W-:Y:S04]  /*7ab0*/  IMAD.SHL.U32 R147, R147, 0x8, RZ ;  /* 0x0000000893937824 */ /* 0x000fe800078e00ff */
        /* <DEDUP_REMOVED lines=70> */
[----:B------:R-:W-:Y:S02]  /*7f20*/  IMAD R0, R0, 0x28, RZ ;  /* 0x0000002800007824 */ /* 0x000fe400078e02ff */
        /* <DEDUP_REMOVED lines=8> */
[----:B------:R-:W-:Y:S08]  /*7fb0*/  HMMA.16816.F32 R32, R44, R134, R32 ;  /* 0x000000862c20723c */ /* 0x000ff00000001820 */
[-C--:B-1----:R-:W-:Y:S08]  /*7fc0*/  HMMA.16816.F32 R4, R36, R48.reuse, R4 ;  /* 0x000000302404723c */ /* 0x082ff00000001804 */
[C---:B------:R-:W-:Y:S07]  /*7fd0*/  HMMA.16816.F32 R8, R136.reuse, R48, R8 ;  /* 0x000000308808723c */ /* 0x040fee0000001808 */
[----:B------:R-:W-:Y:S01]  /*7fe0*/  IMAD.MOV.U32 R48, RZ, RZ, c[0x0][0x22c] ;  /* 0x00008b00ff307624 */ /* 0x000fe200078e00ff */
[-C--:B------:R-:W-:Y:S01]  /*7ff0*/  HMMA.16816.F32 R12, R136, R50.reuse, R12 ;  /* 0x00000032880c723c */ /* 0x080fe2000000180c */
[----:B------:R-:W-:Y:S03]  /*8000*/  IMAD.MOV.U32 R49, RZ, RZ, c[0x0][0x22c] ;  /* 0x00008b00ff317624 */ /* 0x000fe600078e00ff */
[----:B------:R-:W-:Y:S02]  /*8010*/  IMAD R48, R48, c[0x0][0x1c0], RZ ;  /* 0x0000700030307a24 */ /* 0x000fe400078e02ff */
[----:B------:R-:W-:Y:S02]  /*8020*/  IMAD R49, R49, c[0x0][0x1c0], RZ ;  /* 0x0000700031317a24 */ /* 0x000fe400078e02ff */
[C---:B------:R-:W-:Y:S04]  /*8030*/  HMMA.16816.F32 R16, R36.reuse, R50, R16 ;  /* 0x000000322410723c */ /* 0x040fe80000001810 */
[----:B------:R-:W-:Y:S02]  /*8040*/  IMAD.SHL.U32 R48, R48, 0x40, RZ ;  /* 0x0000004030307824 */ /* 0x000fe400078e00ff */
[----:B------:R-:W-:Y:S02]  /*8050*/  IMAD R49, R49, 0x48, RZ ;  /* 0x0000004831317824 */ /* 0x000fe400078e02ff */
[-C--:B------:R-:W-:Y:S01]  /*8060*/  HMMA.16816.F32 R20, R36, R140.reuse, R20 ;  /* 0x0000008c2414723c */ /* 0x080fe20000001814 */
[----:B------:R-:W-:Y:S04]  /*8070*/  IMAD.MOV.U32 R50, RZ, RZ, c[0x0][0x22c] ;  /* 0x00008b00ff327624 */ /* 0x000fe800078e00ff */
[----:B------:R-:W-:Y:S03]  /*8080*/  IMAD R50, R50, c[0x0][0x1c0], RZ ;  /* 0x0000700032327a24 */ /* 0x000fe600078e02ff */
[C---:B------:R-:W-:Y:S04]  /*8090*/  HMMA.16816.F32 R24, R136.reuse, R140, R24 ;  /* 0x0000008c8818723c */ /* 0x040fe80000001818 */
[----:B------:R-:W-:Y:S04]  /*80a0*/  IMAD R50, R50, 0x58, RZ ;  /* 0x0000005832327824 */ /* 0x000fe800078e02ff */
[-C--:B------:R-:W-:Y:S08]  /*80b0*/  HMMA.16816.F32 R28, R136, R142.reuse, R28 ;  /* 0x0000008e881c723c */ /* 0x080ff0000000181c */
[----:B------:R-:W-:Y:S07]  /*80c0*/  HMMA.16816.F32 R32, R36, R142, R32 ;  /* 0x0000008e2420723c */ /* 0x000fee0000001820 */
[----:B------:R-:W-:Y:S01]  /*80d0*/  @P0 IADD3 R38, P3, R149, UR8, RZ ;  /* 0x0000000895260c10 */ /* 0x000fe2000ff7e0ff */
[-C--:B------:R-:W-:Y:S01]  /*80e0*/  HMMA.16816.F32 R4, R40, R52.reuse, R4 ;  /* 0x000000342804723c */ /* 0x080fe20000001804 */
[----:B------:R-:W-:Y:S01]  /*80f0*/  IMAD.MOV.U32 R149, RZ, RZ, c[0x0][0x22c] ;  /* 0x00008b00ff957624 */ /* 0x000fe200078e00ff */
[----:B------:R-:W-:Y:S03]  /*8100*/  @UP3 UIADD3 UR8, UP1, UR8, -0x200, URZ ;  /* 0xfffffe0008083890 */ /* 0x000fe6000ff3e03f */
[----:B------:R-:W-:Y:S01]  /*8110*/  @P0 IADD3.X R39, R148, UR7, RZ, P3, !PT ;  /* 0x0000000794270c10 */ /* 0x000fe20009ffe4ff */
[----:B------:R-:W-:Y:S01]  /*8120*/  IMAD.MOV.U32 R36, RZ, RZ, R187 ;  /* 0x000000ffff247224 */ /* 0x000fe200078e00bb */
[----:B------:R-:W-:Y:S01]  /*8130*/  @UP3 UIADD3.X UR7, UR7, -0x1, URZ, UP1, !UPT ;  /* 0xffffffff07073890 */ /* 0x000fe20008ffe43f */
[C---:B--2---:R-:W-:Y:S01]  /*8140*/  HMMA.16816.F32 R8, R56.reuse, R52, R8 ;  /* 0x000000343808723c */ /* 0x044fe20000001808 */
[----:B------:R-:W-:Y:S01]  /*8150*/  IMAD.MOV.U32 R148, RZ, RZ, c[0x0][0x22c] ;  /* 0x00008b00ff947624 */ /* 0x000fe200078e00ff */
[----:B------:R1:W5:Y:S02]  /*8160*/  @P0 LDG.E R240, [R38.64] ;  /* 0x0000000c26f00981 */ /* 0x000364000c1e1900 */
[CC--:B------:R-:W-:Y:S01]  /*8170*/  LEA R44, P2, R147.reuse, R36.reuse, 0x2 ;  /* 0x00000024932c7211 */ /* 0x0c0fe200078410ff */
[----:B------:R-:W-:Y:S02]  /*8180*/  IMAD.MOV.U32 R37, RZ, RZ, R186 ;  /* 0x000000ffff257224 */ /* 0x000fe400078e00ba */
[----:B------:R1:W5:Y:S01]  /*8190*/  @P0 LDG.E R241, [R38.64+0x20] ;  /* 0x0000200c26f10981 */ /* 0x000362000c1e1900 */
[-C--:B------:R-:W-:Y:S04]  /*81a0*/  HMMA.16816.F32 R12, R56, R54.reuse, R12 ;  /* 0x00000036380c723c */ /* 0x080fe8000000180c */
[----:B------:R1:W5:Y:S01]  /*81b0*/  @P0 LDG.E R238, [R38.64+0x100] ;  /* 0x0001000c26ee0981 */ /* 0x000362000c1e1900 */
[-C--:B------:R-:W-:Y:S01]  /*81c0*/  LEA.HI.X.SX32 R45, R147, R37.reuse, 0x2, P2 ;  /* 0x00000025932d7211 */ /* 0x080fe200010f16ff */
[----:B------:R-:W-:Y:S02]  /*81d0*/  IMAD R149, R149, c[0x0][0x1c0], RZ ;  /* 0x0000700095957a24 */ /* 0x000fe400078e02ff */
[C---:B------:R-:W-:Y:S01]  /*81e0*/  HMMA.16816.F32 R16, R40.reuse, R54, R16 ;  /* 0x000000362810723c */ /* 0x040fe20000001810 */
[----:B------:R1:W5:Y:S03]  /*81f0*/  @P0 LDG.E R239, [R38.64+0x120] ;  /* 0x0001200c26ef0981 */ /* 0x000366000c1e1900 */
[----:B------:R-:W-:Y:S02]  /*8200*/  IMAD.SHL.U32 R149, R149, 0x10, RZ ;  /* 0x0000001095957824 */ /* 0x000fe400078e00ff */
[----:B------:R2:W-:Y:S01]  /*8210*/  RED.E.ADD.F32.FTZ.RN.STRONG.GPU [R36.64], R4 ;  /* 0x000000042400798e */ /* 0x0005e2000c10e78c */
[----:B------:R-:W-:Y:S01]  /*8220*/  IMAD R148, R148, c[0x0][0x1c0], RZ ;  /* 0x0000700094947a24 */ /* 0x000fe200078e02ff */
[-C--:B------:R-:W-:Y:S03]  /*8230*/  HMMA.16816.F32 R20, R40, R60.reuse, R20 ;  /* 0x0000003c2814723c */ /* 0x080fe60000001814 */
[----:B------:R3:W-:Y:S01]  /*8240*/  RED.E.ADD.F32.FTZ.RN.STRONG.GPU [R44.64], R5 ;  /* 0x000000052c00798e */ /* 0x0007e2000c10e78c */
[CC--:B------:R-:W-:Y:S01]  /*8250*/  LEA R46, P0, R149.reuse, R36.reuse, 0x2 ;  /* 0x00000024952e7211 */ /* 0x0c0fe200078010ff */
[----:B------:R-:W-:Y:S01]  /*8260*/  IMAD.SHL.U32 R148, R148, 0x20, RZ ;  /* 0x0000002094947824 */ /* 0x000fe200078e00ff */
[C---:B------:R-:W-:Y:S02]  /*8270*/  IADD3 R55, R149.reuse, 0x20, RZ ;  /* 0x0000002095377810 */ /* 0x040fe40007ffe0ff */
[C---:B------:R-:W-:Y:S04]  /*8280*/  HMMA.16816.F32 R24, R56.reuse, R60, R24 ;  /* 0x0000003c3818723c */ /* 0x040fe80000001818 */
[CC--:B------:R-:W-:Y:S02]  /*8290*/  LEA.HI.X.SX32 R47, R149.reuse, R37.reuse, 0x2, P0 ;  /* 0x00000025952f7211 */ /* 0x0c0fe400000f16ff */
[C---:B------:R-:W-:Y:S02]  /*82a0*/  IADD3 R54, R149.reuse, 0x20, RZ ;  /* 0x0000002095367810 */ /* 0x040fe40007ffe0ff */
[-C--:B------:R-:W-:Y:S01]  /*82b0*/  HMMA.16816.F32 R28, R56, R62.reuse, R28 ;  /* 0x0000003e381c723c */ /* 0x080fe2000000181c */
[----:B------:R4:W-:Y:S03]  /*82c0*/  RED.E.ADD.F32.FTZ.RN.STRONG.GPU [R46.64], R6 ;  /* 0x000000062e00798e */ /* 0x0009e6000c10e78c */
[C---:B------:R-:W-:Y:S02]  /*82d0*/  IADD3 R53, R149.reuse, 0x20, RZ ;  /* 0x0000002095357810 */ /* 0x040fe40007ffe0ff */
[----:B------:R-:W-:Y:S02]  /*82e0*/  IADD3 R52, R149, 0x20, RZ ;  /* 0x0000002095347810 */ /* 0x000fe40007ffe0ff */
[----:B------:R-:W-:Y:S04]  /*82f0*/  HMMA.16816.F32 R32, R40, R62, R32 ;  /* 0x0000003e2820723c */ /* 0x000fe80000001820 */
[-C--:B--2---:R-:W-:Y:S03]  /*8300*/  LEA R4, P0, R148, R36.reuse, 0x2 ;  /* 0x0000002494047211 */ /* 0x084fe600078010ff */
[-C--:B------:R-:W-:Y:S01]  /*8310*/  LEA R40, P2, R150, R36.reuse, 0x2 ;  /* 0x0000002496287211 */ /* 0x080fe200078410ff */
[----:B------:R-:W-:Y:S01]  /*8320*/  IMAD.MOV.U32 R43, RZ, RZ, c[0x0][0x22c] ;  /* 0x00008b00ff2b7624 */ /* 0x000fe200078e00ff */
[-C--:B---3--:R-:W-:Y:S03]  /*8330*/  LEA.HI.X.SX32 R5, R148, R37.reuse, 0x2, P0 ;  /* 0x0000002594057211 */ /* 0x088fe600000f16ff */
[-C--:B------:R-:W-:Y:S01]  /*8340*/  LEA.HI.X.SX32 R41, R150, R37.reuse, 0x2, P2 ;  /* 0x0000002596297211 */ /* 0x080fe200010f16ff */
[----:B------:R-:W-:Y:S01]  /*8350*/  IMAD R43, R43, c[0x0][0x1c0], RZ ;  /* 0x000070002b2b7a24 */ /* 0x000fe200078e02ff */
[CC--:B-1----:R-:W-:Y:S01]  /*8360*/  LEA R38, P2, R0.reuse, R36.reuse, 0x2 ;  /* 0x0000002400267211 */ /* 0x0c2fe200078410ff */
[----:B------:R-:W-:Y:S02]  /*8370*/  IMAD.MOV.U32 R42, RZ, RZ, c[0x0][0x22c] ;  /* 0x00008b00ff2a7624 */ /* 0x000fe400078e00ff */
[----:B------:R1:W-:Y:S01]  /*8380*/  RED.E.ADD.F32.FTZ.RN.STRONG.GPU [R40.64], R7 ;  /* 0x000000072800798e */ /* 0x0003e2000c10e78c */
[-C--:B------:R-:W-:Y:S01]  /*8390*/  LEA.HI.X.SX32 R39, R0, R37.reuse, 0x2, P2 ;  /* 0x0000002500277211 */ /* 0x080fe200010f16ff */
[----:B------:R-:W-:Y:S01]  /*83a0*/  IMAD.MOV.U32 R0, RZ, RZ, c[0x0][0x22c] ;  /* 0x00008b00ff007624 */ /* 0x000fe200078e00ff */
[-C--:B----4-:R-:W-:Y:S01]  /*83b0*/  LEA R6, P0, R2, R36.reuse, 0x2 ;  /* 0x0000002402067211 */ /* 0x090fe200078010ff */
[----:B------:R-:W-:Y:S01]  /*83c0*/  IMAD R43, R43, 0x70, RZ ;  /* 0x000000702b2b7824 */ /* 0x000fe200078e02ff */
[----:B------:R2:W-:Y:S01]  /*83d0*/  RED.E.ADD.F32.FTZ.RN.STRONG.GPU [R4.64], R8 ;  /* 0x000000080400798e */ /* 0x0005e2000c10e78c */
[----:B------:R-:W-:Y:S02]  /*83e0*/  IMAD R0, R0, c[0x0][0x1c0], RZ ;  /* 0x0000700000007a24 */ /* 0x000fe400078e02ff */
[----:B------:R-:W-:Y:S02]  /*83f0*/  IMAD R42, R42, c[0x0][0x1c0], RZ ;  /* 0x000070002a2a7a24 */ /* 0x000fe400078e02ff */
[----:B------:R-:W-:Y:S01]  /*8400*/  IMAD R0, R0, 0x38, RZ ;  /* 0x0000003800007824 */ /* 0x000fe200078e02ff */
[----:B------:R3:W-:Y:S01]  /*8410*/  RED.E.ADD.F32.FTZ.RN.STRONG.GPU [R38.64], R9 ;  /* 0x000000092600798e */ /* 0x0007e2000c10e78c */
[----:B------:R-:W-:Y:S02]  /*8420*/  IMAD R42, R42, 0x78, RZ ;  /* 0x000000782a2a7824 */ /* 0x000fe400078e02ff */
[----:B------:R-:W-:Y:S04]  /*8430*/  IMAD.MOV.U32 R148, RZ, RZ, c[0x0][0x22c] ;  /* 0x00008b00ff947624 */ /* 0x000fe800078e00ff */
[----:B------:R-:W-:Y:S04]  /*8440*/  IMAD R148, R148, c[0x0][0x1c0], RZ ;  /* 0x0000700094947a24 */ /* 0x000fe800078e02ff */
[----:B------:R-:W-:Y:S04]  /*8450*/  IMAD.SHL.U32 R148, R148, 0x8, RZ ;  /* 0x0000000894947824 */ /* 0x000fe800078e00ff */
[----:B------:R-:W-:Y:S01]  /*8460*/  IMAD.IADD R54, R148, 0x1, R54 ;  /* 0x0000000194367824 */ /* 0x000fe200078e0236 */
[-C--:B-1----:R-:W-:Y:S01]  /*8470*/  LEA.HI.X.SX32 R7, R2, R37.reuse, 0x2, P0 ;  /* 0x0000002502077211 */ /* 0x082fe200000f16ff */
[C---:B------:R-:W-:Y:S01]  /*8480*/  IMAD.IADD R53, R148.reuse, 0x1, R53 ;  /* 0x0000000194357824 */ /* 0x040fe200078e0235 */
[----:B------:R-:W4:Y:S01]  /*8490*/  LDL R2, [R1+0x4] ;  /* 0x0000040001027983 */ /* 0x000f220000100800 */
[----:B------:R-:W-:Y:S01]  /*84a0*/  IMAD.IADD R52, R148, 0x1, R52 ;  /* 0x0000000194347824 */ /* 0x000fe200078e0234 */
[-C--:B--2---:R-:W-:Y:S01]  /*84b0*/  LEA R4, P2, R0, R36.reuse, 0x2 ;  /* 0x0000002400047211 */ /* 0x084fe200078410ff */
[----:B------:R-:W-:Y:S02]  /*84c0*/  IMAD.IADD R53, R148, 0x1, R53 ;  /* 0x0000000194357824 */ /* 0x000fe400078e0235 */
[----:B------:R1:W-:Y:S01]  /*84d0*/  RED.E.ADD.F32.FTZ.RN.STRONG.GPU [R6.64], R10 ;  /* 0x0000000a0600798e */ /* 0x0003e2000c10e78c */
[-C--:B------:R-:W-:Y:S01]  /*84e0*/  LEA R8, P0, R48, R36.reuse, 0x2 ;  /* 0x0000002430087211 */ /* 0x080fe200078010ff */
[----:B------:R-:W-:Y:S01]  /*84f0*/  IMAD.IADD R52, R148, 0x1, R52 ;  /* 0x0000000194347824 */ /* 0x000fe200078e0234 */
[-C--:B------:R-:W-:Y:S02]  /*8500*/  LEA.HI.X.SX32 R5, R0, R37.reuse, 0x2, P2 ;  /* 0x0000002500057211 */ /* 0x080fe400010f16ff */
[----:B------:R-:W2:Y:S01]  /*8510*/  LDL R0, [R1] ;  /* 0x0000000001007983 */ /* 0x000ea20000100800 */
[-C--:B---3--:R-:W-:Y:S01]  /*8520*/  LEA.HI.X.SX32 R9, R48, R37.reuse, 0x2, P0 ;  /* 0x0000002530097211 */ /* 0x088fe200000f16ff */
[----:B------:R-:W-:Y:S01]  /*8530*/  IMAD.MOV.U32 R48, RZ, RZ, c[0x0][0x22c] ;  /* 0x00008b00ff307624 */ /* 0x000fe200078e00ff */
[CC--:B------:R-:W-:Y:S01]  /*8540*/  LEA R46, P6, R53.reuse, R36.reuse, 0x2 ;  /* 0x00000024352e7211 */ /* 0x0c0fe200078c10ff */
[----:B------:R-:W-:Y:S01]  /*8550*/  IMAD.IADD R52, R148, 0x1, R52 ;  /* 0x0000000194347824 */ /* 0x000fe200078e0234 */
[----:B------:R3:W-:Y:S01]  /*8560*/  RED.E.ADD.F32.FTZ.RN.STRONG.GPU [R4.64], R11 ;  /* 0x0000000b0400798e */ /* 0x0007e2000c10e78c */
[----:B------:R-:W-:Y:S01]  /*8570*/  IMAD R48, R48, c[0x0][0x1c0], RZ ;  /* 0x0000700030307a24 */ /* 0x000fe200078e02ff */
[-C--:B------:R-:W-:Y:S03]  /*8580*/  LEA.HI.X.SX32 R47, R53, R37.reuse, 0x2, P6 ;  /* 0x00000025352f7211 */ /* 0x080fe600030f16ff */
[----:B------:R3:W-:Y:S01]  /*8590*/  RED.E.ADD.F32.FTZ.RN.STRONG.GPU [R8.64], R16 ;  /* 0x000000100800798e */ /* 0x0007e2000c10e78c */
[----:B------:R-:W-:Y:S01]  /*85a0*/  IMAD R48, R48, 0x50, RZ ;  /* 0x0000005030307824 */ /* 0x000fe200078e02ff */
[CC--:B-1----:R-:W-:Y:S04]  /*85b0*/  LEA R6, P2, R49.reuse, R36.reuse, 0x2 ;  /* 0x0000002431067211 */ /* 0x0c2fe800078410ff */
[-C--:B------:R-:W-:Y:S01]  /*85c0*/  LEA.HI.X.SX32 R7, R49, R37.reuse, 0x2, P2 ;  /* 0x0000002531077211 */ /* 0x080fe200010f16ff */
[----:B------:R-:W-:Y:S04]  /*85d0*/  IMAD.MOV.U32 R49, RZ, RZ, c[0x0][0x22c] ;  /* 0x00008b00ff317624 */ /* 0x000fe800078e00ff */
[----:B------:R1:W-:Y:S01]  /*85e0*/  RED.E.ADD.F32.FTZ.RN.STRONG.GPU [R6.64], R17 ;  /* 0x000000110600798e */ /* 0x0003e2000c10e78c */
[CC--:B---3--:R-:W-:Y:S01]  /*85f0*/  LEA R4, P0, R48.reuse, R36.reuse, 0x2 ;  /* 0x0000002430047211 */ /* 0x0c8fe200078010ff */
[----:B------:R-:W-:Y:S03]  /*8600*/  IMAD R49, R49, c[0x0][0x1c0], RZ ;  /* 0x0000700031317a24 */ /* 0x000fe600078e02ff */
[-C--:B------:R-:W-:Y:S01]  /*8610*/  LEA.HI.X.SX32 R5, R48, R37.reuse, 0x2, P0 ;  /* 0x0000002530057211 */ /* 0x080fe200000f16ff */
[----:B------:R-:W-:Y:S01]  /*8620*/  IMAD.MOV.U32 R48, RZ, RZ, c[0x0][0x22c] ;  /* 0x00008b00ff307624 */ /* 0x000fe200078e00ff */
[-C--:B------:R-:W-:Y:S01]  /*8630*/  LEA R16, P2, R50, R36.reuse, 0x2 ;  /* 0x0000002432107211 */ /* 0x080fe200078410ff */
[----:B------:R-:W-:Y:S02]  /*8640*/  IMAD R49, R49, 0x60, RZ ;  /* 0x0000006031317824 */ /* 0x000fe400078e02ff */
[----:B------:R3:W-:Y:S01]  /*8650*/  RED.E.ADD.F32.FTZ.RN.STRONG.GPU [R4.64], R18 ;  /* 0x000000120400798e */ /* 0x0007e2000c10e78c */
[----:B------:R-:W-:Y:S02]  /*8660*/  IMAD R48, R48, c[0x0][0x1c0], RZ ;  /* 0x0000700030307a24 */ /* 0x000fe400078e02ff */
[CC--:B------:R-:W-:Y:S02]  /*8670*/  LEA R10, P0, R49.reuse, R36.reuse, 0x2 ;  /* 0x00000024310a7211 */ /* 0x0c0fe400078010ff */
[----:B------:R-:W-:Y:S02]  /*8680*/  IMAD R48, R48, 0x68, RZ ;  /* 0x0000006830307824 */ /* 0x000fe400078e02ff */
[-C--:B------:R-:W-:Y:S03]  /*8690*/  LEA.HI.X.SX32 R11, R49, R37.reuse, 0x2, P0 ;  /* 0x00000025310b7211 */ /* 0x080fe600000f16ff */
[CC--:B------:R-:W-:Y:S04]  /*86a0*/  LEA R8, P3, R48.reuse, R36.reuse, 0x2 ;  /* 0x0000002430087211 */ /* 0x0c0fe800078610ff */
[-C--:B------:R-:W-:Y:S02]  /*86b0*/  LEA.HI.X.SX32 R9, R48, R37.reuse, 0x2, P3 ;  /* 0x0000002530097211 */ /* 0x080fe400018f16ff */
[-C--:B-1----:R-:W-:Y:S02]  /*86c0*/  LEA.HI.X.SX32 R17, R50, R37.reuse, 0x2, P2 ;  /* 0x0000002532117211 */ /* 0x082fe400010f16ff */
[CC--:B------:R-:W-:Y:S03]  /*86d0*/  LEA R6, P2, R43.reuse, R36.reuse, 0x2 ;  /* 0x000000242b067211 */ /* 0x0c0fe600078410ff */
[----:B------:R1:W-:Y:S01]  /*86e0*/  RED.E.ADD.F32.FTZ.RN.STRONG.GPU [R16.64], R19 ;  /* 0x000000131000798e */ /* 0x0003e2000c10e78c */
[-C--:B------:R-:W-:Y:S02]  /*86f0*/  LEA.HI.X.SX32 R7, R43, R37.reuse, 0x2, P2 ;  /* 0x000000252b077211 */ /* 0x080fe400010f16ff */
[CC--:B------:R-:W-:Y:S02]  /*8700*/  LEA R50, P2, R55.reuse, R36.reuse, 0x2 ;  /* 0x0000002437327211 */ /* 0x0c0fe400078410ff */
[----:B------:R1:W-:Y:S01]  /*8710*/  RED.E.ADD.F32.FTZ.RN.STRONG.GPU [R10.64], R12 ;  /* 0x0000000c0a00798e */ /* 0x0003e2000c10e78c */
[CC--:B---3--:R-:W-:Y:S02]  /*8720*/  LEA R4, P0, R42.reuse, R36.reuse, 0x2 ;  /* 0x000000242a047211 */ /* 0x0c8fe400078010ff */
[-C--:B------:R-:W-:Y:S02]  /*8730*/  LEA.HI.X.SX32 R51, R55, R37.reuse, 0x2, P2 ;  /* 0x0000002537337211 */ /* 0x080fe400010f16ff */
[----:B------:R3:W-:Y:S01]  /*8740*/  RED.E.ADD.F32.FTZ.RN.STRONG.GPU [R8.64], R13 ;  /* 0x0000000d0800798e */ /* 0x0007e2000c10e78c */
[-C--:B------:R-:W-:Y:S02]  /*8750*/  LEA.HI.X.SX32 R5, R42, R37.reuse, 0x2, P0 ;  /* 0x000000252a057211 */ /* 0x080fe400000f16ff */
[-C--:B------:R-:W-:Y:S02]  /*8760*/  LEA R48, P0, R54, R36.reuse, 0x2 ;  /* 0x0000002436307211 */ /* 0x080fe400078010ff */
[----:B------:R3:W-:Y:S01]  /*8770*/  RED.E.ADD.F32.FTZ.RN.STRONG.GPU [R6.64], R14 ;  /* 0x0000000e0600798e */ /* 0x0007e2000c10e78c */
[-C--:B------:R-:W-:Y:S02]  /*8780*/  LEA R42, P5, R52, R36.reuse, 0x2 ;  /* 0x00000024342a7211 */ /* 0x080fe400078a10ff */
[-C--:B------:R-:W-:Y:S02]  /*8790*/  LEA.HI.X.SX32 R49, R54, R37.reuse, 0x2, P0 ;  /* 0x0000002536317211 */ /* 0x080fe400000f16ff */
[----:B------:R3:W-:Y:S01]  /*87a0*/  RED.E.ADD.F32.FTZ.RN.STRONG.GPU [R4.64], R15 ;  /* 0x0000000f0400798e */ /* 0x0007e2000c10e78c */
[-C--:B------:R-:W-:Y:S02]  /*87b0*/  LEA.HI.X.SX32 R43, R52, R37.reuse, 0x2, P5 ;  /* 0x00000025342b7211 */ /* 0x080fe400028f16ff */
[CC--:B------:R-:W-:Y:S02]  /*87c0*/  LEA R18, P2, R252.reuse, R36.reuse, 0x2 ;  /* 0x00000024fc127211 */ /* 0x0c0fe400078410ff */
[----:B------:R-:W-:Y:S02]  /*87d0*/  RED.E.ADD.F32.FTZ.RN.STRONG.GPU [R36.64+0x80], R20 ;  /* 0x000080142400798e */ /* 0x000fe4000c10e78c */
[-C--:B-1----:R-:W-:Y:S02]  /*87e0*/  LEA.HI.X.SX32 R19, R252, R37.reuse, 0x2, P2 ;  /* 0x00000025fc137211 */ /* 0x082fe400010f16ff */
[-C--:B------:R-:W-:Y:S01]  /*87f0*/  LEA R16, P0, R251, R36.reuse, 0x2 ;  /* 0x00000024fb107211 */ /* 0x080fe200078010ff */
[----:B------:R-:W-:Y:S01]  /*8800*/  RED.E.ADD.F32.FTZ.RN.STRONG.GPU [R44.64+0x80], R21 ;  /* 0x000080152c00798e */ /* 0x000fe2000c10e78c */
[-C--:B------:R-:W-:Y:S02]  /*8810*/  LEA R12, P5, R249, R36.reuse, 0x2 ;  /* 0x00000024f90c7211 */ /* 0x080fe400078a10ff */
[-C--:B------:R-:W-:Y:S02]  /*8820*/  LEA.HI.X.SX32 R17, R251, R37.reuse, 0x2, P0 ;  /* 0x00000025fb117211 */ /* 0x080fe400000f16ff */
[----:B------:R-:W-:Y:S01]  /*8830*/  RED.E.ADD.F32.FTZ.RN.STRONG.GPU [R50.64], R22 ;  /* 0x000000163200798e */ /* 0x000fe2000c10e78c */
[-C--:B---3--:R-:W-:Y:S04]  /*8840*/  LEA.HI.X.SX32 R13, R249, R37.reuse, 0x2, P5 ;  /* 0x00000025f90d7211 */ /* 0x088fe800028f16ff */
[----:B------:R-:W-:Y:S01]  /*8850*/  RED.E.ADD.F32.FTZ.RN.STRONG.GPU [R48.64], R23 ;  /* 0x000000173000798e */ /* 0x000fe2000c10e78c */
[-C--:B------:R-:W-:Y:S02]  /*8860*/  LEA R14, P6, R250, R36.reuse, 0x2 ;  /* 0x00000024fa0e7211 */ /* 0x080fe400078c10ff */
[-C--:B------:R-:W-:Y:S02]  /*8870*/  LEA R6, P2, R246, R36.reuse, 0x2 ;  /* 0x00000024f6067211 */ /* 0x080fe400078410ff */
[----:B------:R-:W-:Y:S01]  /*8880*/  RED.E.ADD.F32.FTZ.RN.STRONG.GPU [R46.64], R24 ;  /* 0x000000182e00798e */ /* 0x000fe2000c10e78c */
[-C--:B------:R-:W-:Y:S02]  /*8890*/  LEA.HI.X.SX32 R15, R250, R37.reuse, 0x2, P6 ;  /* 0x00000025fa0f7211 */ /* 0x080fe400030f16ff */
[-C--:B------:R-:W-:Y:S02]  /*88a0*/  LEA.HI.X.SX32 R7, R246, R37.reuse, 0x2, P2 ;  /* 0x00000025f6077211 */ /* 0x080fe400010f16ff */
[----:B------:R-:W-:Y:S01]  /*88b0*/  RED.E.ADD.F32.FTZ.RN.STRONG.GPU [R42.64], R25 ;  /* 0x000000192a00798e */ /* 0x000fe2000c10e78c */
[----:B------:R-:W-:Y:S01]  /*88c0*/  PLOP3.LUT P2, PT, PT, PT, UP0, 0x80, 0x0 ;  /* 0x000000000000781c */ /* 0x000fe20003f4f008 */
[----:B------:R-:W-:Y:S03]  /*88d0*/  @UP3 UIADD3 UR10, UP0, UR10, -0x200, URZ ;  /* 0xfffffe000a0a3890 */ /* 0x000fe6000ff1e03f */
[----:B------:R-:W-:Y:S01]  /*88e0*/  LDSM.16.MT88.4 R20, [R3+0x14800] ;  /* 0x014800000314783b */ /* 0x000fe20000004200 */
[----:B------:R-:W-:Y:S01]  /*88f0*/  @UP3 UIADD3.X UR9, UR9, -0x1, URZ, UP0, !UPT ;  /* 0xffffffff09093890 */ /* 0x000fe200087fe43f */
[CC--:B----4-:R-:W-:Y:S04]  /*8900*/  LEA R40, P4, R2.reuse, R36.reuse, 0x2 ;  /* 0x0000002402287211 */ /* 0x0d0fe800078810ff */
[-C--:B------:R-:W-:Y:S02]  /*8910*/  LEA.HI.X.SX32 R41, R2, R37.reuse, 0x2, P4 ;  /* 0x0000002502297211 */ /* 0x080fe400020f16ff */
[-C--:B------:R-:W-:Y:S03]  /*8920*/  LEA R10, P4, R248, R36.reuse, 0x2 ;  /* 0x00000024f80a7211 */ /* 0x080fe600078810ff */
[----:B------:R-:W-:Y:S01]  /*8930*/  RED.E.ADD.F32.FTZ.RN.STRONG.GPU [R40.64], R26 ;  /* 0x0000001a2800798e */ /* 0x000fe2000c10e78c */
[-C--:B--2---:R-:W-:Y:S02]  /*8940*/  LEA R38, P3, R0, R36.reuse, 0x2 ;  /* 0x0000002400267211 */ /* 0x084fe400078610ff */
[-C--:B------:R-:W-:Y:S02]  /*8950*/  LEA.HI.X.SX32 R11, R248, R37.reuse, 0x2, P4 ;  /* 0x00000025f80b7211 */ /* 0x080fe400020f16ff */
[-C--:B------:R-:W-:Y:S01]  /*8960*/  LEA.HI.X.SX32 R39, R0, R37.reuse, 0x2, P3 ;  /* 0x0000002500277211 */ /* 0x080fe200018f16ff */
[----:B------:R-:W-:Y:S01]  /*8970*/  IMAD.IADD R0, R147, 0x1, R246 ;  /* 0x0000000193007824 */ /* 0x000fe200078e02f6 */
[CC--:B------:R-:W-:Y:S03]  /*8980*/  LEA R8, P3, R247.reuse, R36.reuse, 0x2 ;  /* 0x00000024f7087211 */ /* 0x0c0fe600078610ff */
[----:B------:R-:W-:Y:S01]  /*8990*/  RED.E.ADD.F32.FTZ.RN.STRONG.GPU [R38.64], R27 ;  /* 0x0000001b2600798e */ /* 0x000fe2000c10e78c */
[-C--:B------:R-:W-:Y:S02]  /*89a0*/  LEA.HI.X.SX32 R9, R247, R37.reuse, 0x2, P3 ;  /* 0x00000025f7097211 */ /* 0x080fe400018f16ff */
[C---:B------:R-:W-:Y:S02]  /*89b0*/  LEA R4, P0, R0.reuse, R36, 0x2 ;  /* 0x0000002400047211 */ /* 0x040fe400078010ff */
[----:B------:R-:W-:Y:S02]  /*89c0*/  RED.E.ADD.F32.FTZ.RN.STRONG.GPU [R18.64], R32 ;  /* 0x000000201200798e */ /* 0x000fe4000c10e78c */
[----:B------:R-:W-:Y:S01]  /*89d0*/  LEA.HI.X.SX32 R5, R0, R37, 0x2, P0 ;  /* 0x0000002500057211 */ /* 0x000fe200000f16ff */
[----:B------:R-:W-:Y:S01]  /*89e0*/  IMAD.MOV.U32 R0, RZ, RZ, 0x40 ;  /* 0x00000040ff007424 */ /* 0x000fe200078e00ff */
[----:B------:R-:W-:Y:S01]  /*89f0*/  PLOP3.LUT P0, PT, PT, PT, UP2, 0x80, 0x0 ;  /* 0x000000000000781c */ /* 0x000fe20003f0f028 */
[----:B------:R-:W-:Y:S03]  /*8a00*/  RED.E.ADD.F32.FTZ.RN.STRONG.GPU [R16.64], R33 ;  /* 0x000000211000798e */ /* 0x000fe6000c10e78c */
[----:B------:R-:W-:Y:S02]  /*8a10*/  SEL R173, R0, 0xffffffc0, !P1 ;  /* 0xffffffc000ad7807 */ /* 0x000fe40004800000 */
[----:B------:R-:W-:Y:S03]  /*8a20*/  RED.E.ADD.F32.FTZ.RN.STRONG.GPU [R14.64], R34 ;  /* 0x000000220e00798e */ /* 0x000fe6000c10e78c */
[----:B------:R-:W-:Y:S02]  /*8a30*/  IMAD.IADD R0, R173, 0x1, R172 ;  /* 0x00000001ad007824 */ /* 0x000fe400078e02ac */
[----:B------:R-:W-:Y:S05]  /*8a40*/  RED.E.ADD.F32.FTZ.RN.STRONG.GPU [R12.64], R35 ;  /* 0x000000230c00798e */ /* 0x000fea000c10e78c */
[----:B------:R-:W-:Y:S05]  /*8a50*/  RED.E.ADD.F32.FTZ.RN.STRONG.GPU [R10.64], R28 ;  /* 0x0000001c0a00798e */ /* 0x000fea000c10e78c */
[----:B------:R-:W-:Y:S05]  /*8a60*/  RED.E.ADD.F32.FTZ.RN.STRONG.GPU [R8.64], R29 ;  /* 0x0000001d0800798e */ /* 0x000fea000c10e78c */
[----:B------:R-:W-:Y:S05]  /*8a70*/  RED.E.ADD.F32.FTZ.RN.STRONG.GPU [R6.64], R30 ;  /* 0x0000001e0600798e */ /* 0x000fea000c10e78c */
[----:B------:R-:W-:Y:S05]  /*8a80*/  LDSM.16.MT88.4 R8, [R172] ;  /* 0x00000000ac08783b */ /* 0x000fea0000004200 */
[----:B------:R-:W-:Y:S05]  /*8a90*/  RED.E.ADD.F32.FTZ.RN.STRONG.GPU [R4.64], R31 ;  /* 0x0000001f0400798e */ /* 0x000fea000c10e78c */
[----:B------:R-:W1:Y:S05]  /*8aa0*/  LDSM.16.MT88.4 R4, [R3+0x14000] ;  /* 0x014000000304783b */ /* 0x000e6a0000004200 */
[----:B------:R-:W2:Y:S05]  /*8ab0*/  LDSM.16.MT88.4 R12, [R3+0x18000] ;  /* 0x01800000030c783b */ /* 0x000eaa0000004200 */
[----:B------:R-:W3:Y:S05]  /*8ac0*/  LDSM.16.MT88.4 R16, [R0] ;  /* 0x000000000010783b */ /* 0x000eea0000004200 */
[----:B------:R-:W4:Y:S05]  /*8ad0*/  LDSM.16.MT88.4 R24, [R172+0x800] ;  /* 0x00080000ac18783b */ /* 0x000f2a0000004200 */
[----:B------:R-:W3:Y:S05]  /*8ae0*/  LDSM.16.MT88.4 R32, [R3+0x18800] ;  /* 0x018800000320783b */ /* 0x000eea0000004200 */
[----:B------:R-:W3:Y:S05]  /*8af0*/  LDSM.16.MT88.4 R28, [R0+0x800] ;  /* 0x00080000001c783b */ /* 0x000eea0000004200 */
[----:B------:R-:W-:Y:S05]  /*8b00*/  LDSM.16.MT88.4 R36, [R3+0x19000] ;  /* 0x019000000324783b */ /* 0x000fea0000004200 */
[----:B------:R-:W-:Y:S01]  /*8b10*/  LDSM.16.MT88.4 R40, [R0+0x1000] ;  /* 0x001000000028783b */ /* 0x000fe20000004200 */
        /* <DEDUP_REMOVED lines=8> */
[----:B------:R-:W1:Y:S07]  /*8ba0*/  LDSM.16.MT88.4 R12, [R172+0x1000] ;  /* 0x00100000ac0c783b */ /* 0x000e6e0000004200 */
[----:B------:R-:W-:Y:S01]  /*8bb0*/  HMMA.16816.F32 R128, R4, R18, R128 ;  /* 0x000000120480723c */ /* 0x000fe20000001880 */
[----:B------:R-:W-:Y:S05]  /*8bc0*/  LDSM.16.MT88.4 R4, [R3+0x15800] ;  /* 0x015800000304783b */ /* 0x000fea0000004200 */
[----:B------:R-:W2:Y:S02]  /*8bd0*/  LDSM.16.MT88.4 R16, [R172+0x1800] ;  /* 0x00180000ac10783b */ /* 0x000ea40000004200 */
[-C--:B----4-:R-:W-:Y:S08]  /*8be0*/  HMMA.16816.F32 R100, R20, R24.reuse, R100 ;  /* 0x000000181464723c */ /* 0x090ff00000001864 */
[C---:B------:R-:W-:Y:S08]  /*8bf0*/  HMMA.16816.F32 R104, R32.reuse, R24, R104 ;  /* 0x000000182068723c */ /* 0x040ff00000001868 */
[-C--:B------:R-:W-:Y:S08]  /*8c00*/  HMMA.16816.F32 R108, R32, R26.reuse, R108 ;  /* 0x0000001a206c723c */ /* 0x080ff0000000186c */
[C---:B------:R-:W-:Y:S01]  /*8c10*/  HMMA.16816.F32 R112, R20.reuse, R26, R112 ;  /* 0x0000001a1470723c */ /* 0x040fe20000001870 */
[----:B------:R-:W3:Y:S07]  /*8c20*/  LDSM.16.MT88.4 R24, [R3+0x19800] ;  /* 0x019800000318783b */ /* 0x000eee0000004200 */
[-C--:B------:R-:W-:Y:S08]  /*8c30*/  HMMA.16816.F32 R116, R20, R28.reuse, R116 ;  /* 0x0000001c1474723c */ /* 0x080ff00000001874 */
[C---:B------:R-:W-:Y:S08]  /*8c40*/  HMMA.16816.F32 R120, R32.reuse, R28, R120 ;  /* 0x0000001c2078723c */ /* 0x040ff00000001878 */
[-C--:B------:R-:W-:Y:S01]  /*8c50*/  HMMA.16816.F32 R124, R32, R30.reuse, R124 ;  /* 0x0000001e207c723c */ /* 0x080fe2000000187c */
[----:B------:R-:W4:Y:S07]  /*8c60*/  LDSM.16.MT88.4 R32, [R0+0x1800] ;  /* 0x001800000020783b */ /* 0x000f2e0000004200 */
        /* <DEDUP_REMOVED lines=16> */
[C---:B---3--:R-:W-:Y:S08]  /*8d70*/  HMMA.16816.F32 R104, R24.reuse, R16, R104 ;  /* 0x000000101868723c */ /* 0x048ff00000001868 */
[-C--:B------:R-:W-:Y:S08]  /*8d80*/  HMMA.16816.F32 R108, R24, R18.reuse, R108 ;  /* 0x00000012186c723c */ /* 0x080ff0000000186c */
[C---:B------:R-:W-:Y:S01]  /*8d90*/  HMMA.16816.F32 R112, R4.reuse, R18, R112 ;  /* 0x000000120470723c */ /* 0x040fe20000001870 */
[----:B------:R-:W2:Y:S07]  /*8da0*/  LDSM.16.MT88.4 R16, [R172+0x2800] ;  /* 0x00280000ac10783b */ /* 0x000eae0000004200 */
[-C--:B----4-:R-:W-:Y:S08]  /*8db0*/  HMMA.16816.F32 R116, R4, R32.reuse, R116 ;  /* 0x000000200474723c */ /* 0x090ff00000001874 */
        /* <DEDUP_REMOVED lines=179> */
.L_x_311:
        /* <DEDUP_REMOVED lines=19> */
.L_x_312:
[----:B-1----:R-:W1:Y:S01]  /*9a20*/  S2R R4, SR_TID.X ;  /* 0x0000000000047919 */ /* 0x002e620000002100 */
[----:B------:R-:W-:Y:S01]  /*9a30*/  USHF.L.U32 UR5, UR16, 0x7, URZ ;  /* 0x0000000710057899 */ /* 0x000fe2000800063f */
[----:B------:R-:W-:Y:S01]  /*9a40*/  BSSY B0, `(.L_x_313) ;  /* 0x000002d000007945 */ /* 0x000fe20003800000 */
[----:B------:R-:W-:Y:S01]  /*9a50*/  ULDC.64 UR6, c[0x0][0x3a0] ;  /* 0x0000e80000067ab9 */ /* 0x000fe20000000a00 */
[----:B------:R-:W-:Y:S01]  /*9a60*/  BAR.SYNC.DEFER_BLOCKING 0x0 ;  /* 0x0000000000007b1d */ /* 0x000fe20000010000 */
[----:B------:R-:W-:Y:S02]  /*9a70*/  USHF.R.S32.HI UR8, URZ, 0x1f, UR5 ;  /* 0x0000001f3f087899 */ /* 0x000fe40008011405 */
[----:B------:R-:W-:Y:S02]  /*9a80*/  IMAD.U32 R13, RZ, RZ, UR5 ;  /* 0x00000005ff0d7e24 */ /* 0x000fe4000f8e00ff */
[----:B------:R-:W-:-:S04]  /*9a90*/  UIMAD UR4, UR8, UR6, URZ ;  /* 0x00000006080472a4 */ /* 0x000fc8000f8e023f */
[----:B------:R-:W-:-:S03]  /*9aa0*/  UIMAD UR4, UR5, UR7, UR4 ;  /* 0x00000007050472a4 */ /* 0x000fc6000f8e0204 */
[----:B------:R-:W-:Y:S02]  /*9ab0*/  ULDC.64 UR6, c[0x0][0x3b8] ;  /* 0x0000ee0000067ab9 */ /* 0x000fe40000000a00 */
[----:B------:R-:W-:-:S04]  /*9ac0*/  UIMAD UR6, UR61, UR6, URZ ;  /* 0x000000063d0672a4 */ /* 0x000fc8000f8e023f */
[----:B------:R-:W-:Y:S01]  /*9ad0*/  UIMAD UR6, UR40, UR7, UR6 ;  /* 0x00000007280672a4 */ /* 0x000fe2000f8e0206 */
[----:B-1----:R-:W-:-:S04]  /*9ae0*/  SHF.R.S32.HI R2, RZ, 0x1f, R4 ;  /* 0x0000001fff027819 */ /* 0x002fc80000011404 */
[----:B------:R-:W-:Y:S01]  /*9af0*/  LEA.HI R2, R2, R4, RZ, 0x3 ;  /* 0x0000000402027211 */ /* 0x000fe200078f18ff */
[----:B------:R1:W2:Y:S03]  /*9b00*/  LDS.128 R20, [R146+0xd000] ;  /* 0x00d0000092147984 */ /* 0x0002a60000000c00 */
[----:B------:R-:W-:Y:S01]  /*9b10*/  LOP3.LUT R0, R2, 0xfffffff8, RZ, 0xc0, !PT ;  /* 0xfffffff802007812 */ /* 0x000fe200078ec0ff */
[----:B------:R1:W3:Y:S04]  /*9b20*/  LDS.128 R24, [R146+0xe000] ;  /* 0x00e0000092187984 */ /* 0x0002e80000000c00 */
[----:B------:R-:W-:Y:S01]  /*9b30*/  IMAD.IADD R0, R4, 0x1, -R0 ;  /* 0x0000000104007824 */ /* 0x000fe200078e0a00 */
[----:B------:R1:W4:Y:S03]  /*9b40*/  LDS.128 R28, [R146+0xf000] ;  /* 0x00f00000921c7984 */ /* 0x0003260000000c00 */
[----:B------:R-:W-:Y:S01]  /*9b50*/  IMAD.SHL.U32 R6, R0, 0x8, RZ ;  /* 0x0000000800067824 */ /* 0x000fe200078e00ff */
[----:B------:R1:W1:Y:S01]  /*9b60*/  LDS.128 R32, [R146+0x10000] ;  /* 0x0100000092207984 */ /* 0x0002620000000c00 */
[----:B------:R-:W-:Y:S01]  /*9b70*/  IMAD.U32 R0, RZ, RZ, UR4 ;  /* 0x00000004ff007e24 */ /* 0x000fe2000f8e00ff */
[----:B------:R-:W-:-:S02]  /*9b80*/  UIMAD UR4, UR16, -0x80, UR14 ;  /* 0xffffff80100478a4 */ /* 0x000fc4000f8e020e */
[----:B------:R1:W1:Y:S01]  /*9b90*/  LDS.128 R36, [R146+0x11000] ;  /* 0x0110000092247984 */ /* 0x0002620000000c00 */
[----:B------:R-:W-:-:S03]  /*9ba0*/  SHF.R.S32.HI R7, RZ, 0x1f, R6 ;  /* 0x0000001fff077819 */ /* 0x000fc60000011406 */
[----:B------:R1:W1:Y:S02]  /*9bb0*/  LDS.128 R40, [R146+0x12000] ;  /* 0x0120000092287984 */ /* 0x0002640000000c00 */
[----:B------:R-:W-:Y:S02]  /*9bc0*/  IMAD.WIDE.U32 R4, R13, c[0x0][0x3a0], R6 ;  /* 0x0000e8000d047a25 */ /* 0x000fe400078e0006 */
[----:B------:R1:W1:Y:S03]  /*9bd0*/  LDS.128 R44, [R146+0x13000] ;  /* 0x01300000922c7984 */ /* 0x0002660000000c00 */
[----:B------:R-:W-:-:S04]  /*9be0*/  IADD3 R4, P0, R4, UR11, RZ ;  /* 0x0000000b04047c10 */ /* 0x000fc8000ff1e0ff */
[----:B------:R-:W-:Y:S02]  /*9bf0*/  IADD3.X R5, R5, UR15, R0, P0, !PT ;  /* 0x0000000f05057c10 */ /* 0x000fe400087fe400 */
[----:B------:R-:W-:Y:S01]  /*9c00*/  SHF.R.S32.HI R0, RZ, 0x3, R2 ;  /* 0x00000003ff007819 */ /* 0x000fe20000011402 */
[----:B------:R-:W-:-:S03]  /*9c10*/  IMAD.U32 R2, RZ, RZ, UR40 ;  /* 0x00000028ff027e24 */ /* 0x000fc6000f8e00ff */
[----:B------:R-:W-:Y:S01]  /*9c20*/  ISETP.GE.AND P4, PT, R0, UR4, PT ;  /* 0x0000000400007c0c */ /* 0x000fe2000bf86270 */
[----:B------:R-:W-:Y:S01]  /*9c30*/  IMAD.WIDE.U32 R4, R2, c[0x0][0x3b8], R4 ;  /* 0x0000ee0002047a25 */ /* 0x000fe200078e0004 */
[----:B------:R-:W-:-:S04]  /*9c40*/  SHF.R.S32.HI R14, RZ, 0x1f, R0 ;  /* 0x0000001fff0e7819 */ /* 0x000fc80000011400 */
[----:B------:R-:W-:-:S07]  /*9c50*/  IADD3 R12, R5, UR6, RZ ;  /* 0x00000006050c7c10 */ /* 0x000fce000fffe0ff */
[----:B------:R-:W-:Y:S05]  /*9c60*/  @P4 BRA `(.L_x_314) ;  /* 0x000000a000004947 */ /* 0x000fea0003800000 */
[----:B--234-:R-:W2:Y:S01]  /*9c70*/  LDS.128 R16, [R146+0xc000] ;  /* 0x00c0000092107984 */ /* 0x01cea20000000c00 */
        /* <DEDUP_REMOVED lines=9> */
.L_x_314:
[----:B--234-:R-:W-:Y:S05]  /*9d10*/  BSYNC B0 ;  /* 0x0000000000007941 */ /* 0x01cfea0003800000 */
.L_x_313:
[----:B------:R-:W-:Y:S01]  /*9d20*/  IADD3 R2, R0, 0x20, RZ ;  /* 0x0000002000027810 */ /* 0x000fe20007ffe0ff */
[----:B------:R-:W-:Y:S03]  /*9d30*/  BSSY B0, `(.L_x_315) ;  /* 0x000000e000007945 */ /* 0x000fe60003800000 */
[----:B------:R-:W-:-:S13]  /*9d40*/  ISETP.GE.AND P3, PT, R2, UR4, PT ;  /* 0x0000000402007c0c */ /* 0x000fda000bf66270 */
[----:B------:R-:W-:Y:S05]  /*9d50*/  @P3 BRA `(.L_x_316) ;  /* 0x000000b000003947 */ /* 0x000fea0003800000 */
[----:B------:R-:W-:Y:S02]  /*9d60*/  IADD3 R2, P0, R0, 0x20, RZ ;  /* 0x0000002000027810 */ /* 0x000fe40007f1e0ff */
[----:B------:R-:W-:-:S03]  /*9d70*/  MOV R9, R12 ;  /* 0x0000000c00097202 */ /* 0x000fc60000000f00 */
[----:B------:R-:W-:-:S04]  /*9d80*/  IMAD.X R8, RZ, RZ, R14, P0 ;  /* 0x000000ffff087224 */ /* 0x000fc800000e060e */
[----:B------:R-:W-:Y:S02]  /*9d90*/  IMAD R10, R8, c[0x0][0x3a0], RZ ;  /* 0x0000e800080a7a24 */ /* 0x000fe400078e02ff */
[----:B------:R-:W-:-:S04]  /*9da0*/  IMAD.MOV.U32 R8, RZ, RZ, R4 ;  /* 0x000000ffff087224 */ /* 0x000fc800078e0004 */
[----:B------:R-:W-:-:S04]  /*9db0*/  IMAD.WIDE.U32 R8, R2, c[0x0][0x3a0], R8 ;  /* 0x0000e80002087a25 */ /* 0x000fc800078e0008 */
[----:B------:R-:W-:Y:S01]  /*9dc0*/  IMAD R2, R2, c[0x0][0x3a4], R10 ;  /* 0x0000e90002027a24 */ /* 0x000fe200078e020a */
[----:B------:R-:W-:-:S04]  /*9dd0*/  LEA R10, P0, R8, c[0x0][0x340], 0x1 ;  /* 0x0000d000080a7a11 */ /* 0x000fc800078008ff */
[----:B------:R-:W-:-:S04]  /*9de0*/  IADD3 R2, R2, R9, RZ ;  /* 0x0000000902027210 */ /* 0x000fc80007ffe0ff */
[----:B------:R-:W-:-:S05]  /*9df0*/  LEA.HI.X R11, R8, c[0x0][0x344], R2, 0x1, P0 ;  /* 0x0000d100080b7a11 */ /* 0x000fca00000f0c02 */
[----:B------:R2:W-:Y:S02]  /*9e00*/  STG.E.128 [R10.64], R20 ;  /* 0x000000140a007986 */ /* 0x0005e4000c101d0c */
.L_x_316:
[----:B------:R-:W-:Y:S05]  /*9e10*/  BSYNC B0 ;  /* 0x0000000000007941 */ /* 0x000fea0003800000 */
.L_x_315:
[----:B------:R-:W-:Y:S01]  /*9e20*/  IADD3 R2, R0, 0x40, RZ ;  /* 0x0000004000027810 */ /* 0x000fe20007ffe0ff */
[----:B------:R-:W-:Y:S03]  /*9e30*/  BSSY B0, `(.L_x_317) ;  /* 0x000000e000007945 */ /* 0x000fe60003800000 */
[----:B------:R-:W-:-:S13]  /*9e40*/  ISETP.GE.AND P2, PT, R2, UR4, PT ;  /* 0x0000000402007c0c */ /* 0x000fda000bf46270 */
        /* <DEDUP_REMOVED lines=11> */
[----:B------:R2:W-:Y:S02]  /*9f00*/  STG.E.128 [R10.64], R24 ;  /* 0x000000180a007986 */ /* 0x0005e4000c101d0c */
.L_x_318:
[----:B------:R-:W-:Y:S05]  /*9f10*/  BSYNC B0 ;  /* 0x0000000000007941 */ /* 0x000fea0003800000 */
.L_x_317:
[----:B------:R-:W-:Y:S01]  /*9f20*/  IADD3 R2, R0, 0x60, RZ ;  /* 0x0000006000027810 */ /* 0x000fe20007ffe0ff */
[----:B------:R-:W-:Y:S03]  /*9f30*/  BSSY B0, `(.L_x_319) ;  /* 0x000000d000007945 */ /* 0x000fe60003800000 */
[----:B------:R-:W-:-:S13]  /*9f40*/  ISETP.GE.AND P1, PT, R2, UR4, PT ;  /* 0x0000000402007c0c */ /* 0x000fda000bf26270 */
        /* <DEDUP_REMOVED lines=10> */
[----:B------:R2:W-:Y:S02]  /*9ff0*/  STG.E.128 [R4.64], R28 ;  /* 0x0000001c04007986 */ /* 0x0005e4000c101d0c */
.L_x_320:
[----:B------:R-:W-:Y:S05]  /*a000*/  BSYNC B0 ;  /* 0x0000000000007941 */ /* 0x000fea0003800000 */
.L_x_319:
[----:B------:R-:W-:Y:S01]  /*a010*/  ULDC.64 UR6, c[0x0][0x3a8] ;  /* 0x0000ea0000067ab9 */ /* 0x000fe20000000a00 */
[----:B------:R-:W-:Y:S01]  /*a020*/  IMAD.WIDE.U32 R6, R13, c[0x0][0x3a8], R6 ;  /* 0x0000ea000d067a25 */ /* 0x000fe200078e0006 */
[----:B------:R-:W-:Y:S01]  /*a030*/  UIMAD UR4, UR8, UR6, URZ ;  /* 0x00000006080472a4 */ /* 0x000fe2000f8e023f */
[----:B------:R-:W-:Y:S03]  /*a040*/  BSSY B0, `(.L_x_321) ;  /* 0x0000015000007945 */ /* 0x000fe60003800000 */
[----:B------:R-:W-:Y:S01]  /*a050*/  UIMAD UR5, UR5, UR7, UR4 ;  /* 0x00000007050572a4 */ /* 0x000fe2000f8e0204 */
[----:B--2---:R-:W-:-:S05]  /*a060*/  IADD3 R4, P0, R6, UR9, RZ ;  /* 0x0000000906047c10 */ /* 0x004fca000ff1e0ff */
        /* <DEDUP_REMOVED lines=18> */
.L_x_322:
[----:B------:R-:W-:Y:S05]  /*a190*/  BSYNC B0 ;  /* 0x0000000000007941 */ /* 0x000fea0003800000 */
.L_x_321:
        /* <DEDUP_REMOVED lines=13> */
.L_x_324:
[----:B------:R-:W-:Y:S05]  /*a270*/  BSYNC B0 ;  /* 0x0000000000007941 */ /* 0x000fea0003800000 */
.L_x_323:
        /* <DEDUP_REMOVED lines=13> */
.L_x_326:
[----:B------:R-:W-:Y:S05]  /*a350*/  BSYNC B0 ;  /* 0x0000000000007941 */ /* 0x000fea0003800000 */
.L_x_325:
        /* <DEDUP_REMOVED lines=10> */
[----:B-1----:R1:W-:Y:S02]  /*a400*/  STG.E.128 [R4.64], R44 ;  /* 0x0000002c04007986 */ /* 0x0023e4000c101d0c */
.L_x_307:
[----:B------:R-:W-:Y:S05]  /*a410*/  BSYNC B1 ;  /* 0x0000000000017941 */ /* 0x000fea0003800000 */
.L_x_285:
        /* <DEDUP_REMOVED lines=11> */
.L_x_327:
[----:B------:R-:W-:Y:S05]  /*a4d0*/  EXIT ;  /* 0x000000000000794d */ /* 0x000fea0003800000 */
.L_x_329:
        /* <DEDUP_REMOVED lines=10> */
.L_x_1257:


//--------------------- .text._ZN5flash44flash_bwd_dq_dk_dv_loop_seqk_parallel_kernelI23Flash_bwd_kernel_traitsILi64ELi128ELi128ELi8ELi4ELi4ELi4ELb0ELb0EN7cutlass6half_tE19Flash_kernel_traitsILi64ELi128ELi128ELi8ES3_EELb0ELb1ELb0ELb1ELb0ELb0ELb0EEEvNS_16Flash_bwd_paramsE --------------------------
	.section	.text._ZN5flash44flash_bwd_dq_dk_dv_loop_seqk_parallel_kernelI23Flash_bwd_kernel_traitsILi64ELi128ELi128ELi8ELi4ELi4ELi4ELb0ELb0EN7cutlass6half_tE19Flash_kernel_traitsILi64ELi128ELi128ELi8ES3_EELb0ELb1ELb0ELb1ELb0ELb0ELb0EEEvNS_16Flash_bwd_paramsE,"ax",@progbits
	.sectioninfo	@"SHI_REGISTERS=255"
	.align	128
        .global         _ZN5flash44flash_bwd_dq_dk_dv_loop_seqk_parallel_kernelI23Flash_bwd_kernel_traitsILi64ELi128ELi128ELi8ELi4ELi4ELi4ELb0ELb0EN7cutlass6half_tE19Flash_kernel_traitsILi64ELi128ELi128ELi8ES3_EELb0ELb1ELb0ELb1ELb0ELb0ELb0EEEvNS_16Flash_bwd_paramsE
        .type           _ZN5flash44flash_bwd_dq_dk_dv_loop_seqk_parallel_kernelI23Flash_bwd_kernel_traitsILi64ELi128ELi128ELi8ELi4ELi4ELi4ELb0ELb0EN7cutlass6half_tE19Flash_kernel_traitsILi64ELi128ELi128ELi8ES3_EELb0ELb1ELb0ELb1ELb0ELb0ELb0EEEvNS_16Flash_bwd_paramsE,@function
        .size           _ZN5flash44flash_bwd_dq_dk_dv_loop_seqk_parallel_kernelI23Flash_bwd_kernel_traitsILi64ELi128ELi128ELi8ELi4ELi4ELi4ELb0ELb0EN7cutlass6half_tE19Flash_kernel_traitsILi64ELi128ELi128ELi8ES3_EELb0ELb1ELb0ELb1ELb0ELb0ELb0EEEvNS_16Flash_bwd_paramsE,(.L_x_1258 - _ZN5flash44flash_bwd_dq_dk_dv_loop_seqk_parallel_kernelI23Flash_bwd_kernel_traitsILi64ELi128ELi128ELi8ELi4ELi4ELi4ELb0ELb0EN7cutlass6half_tE19Flash_kernel_traitsILi64ELi128ELi128ELi8ES3_EELb0ELb1ELb0ELb1ELb0ELb0ELb0EEEvNS_16Flash_bwd_paramsE)
        .other          _ZN5flash44flash_bwd_dq_dk_dv_loop_seqk_parallel_kernelI23Flash_bwd_kernel_traitsILi64ELi128ELi128ELi8ELi4ELi4ELi4ELb0ELb0EN7cutlass6half_tE19Flash_kernel_traitsILi64ELi128ELi128ELi8ES3_EELb0ELb1ELb0ELb1ELb0ELb0ELb0EEEvNS_16Flash_bwd_paramsE,@"STO_CUDA_ENTRY STV_DEFAULT"
_ZN5flash44flash_bwd_dq_dk_dv_loop_seqk_parallel_kernelI23Flash_bwd_kernel_traitsILi64ELi128ELi128ELi8ELi4ELi4ELi4ELb0ELb0EN7cutlass6half_tE19Flash_kernel_traitsILi64ELi128ELi128ELi8ES3_EELb0ELb1ELb0ELb1ELb0ELb0ELb0EEEvNS_16Flash_bwd_paramsE:
.text._ZN5flash44flash_bwd_dq_dk_dv_loop_seqk_parallel_kernelI23Flash_bwd_kernel_traitsILi64ELi128ELi128ELi8ELi4ELi4ELi4ELb0ELb0EN7cutlass6half_tE19Flash_kernel_traitsILi64ELi128ELi128ELi8ES3_EELb0ELb1ELb0ELb1ELb0ELb0ELb0EEEvNS_16Flash_bwd_paramsE:
        /* <DEDUP_REMOVED lines=32> */
[CC--:B------:R-:W-:Y:S01]  /*0200*/  LEA.HI R6, R11.reuse, R12.reuse, RZ, 0x4 ;  /* 0x0000000c0b067211 */ /* 0x0c0fe200078f20ff */
[----:B------:R-:W-:Y:S01]  /*0210*/  UIMAD UR49, UR38, UR48, URZ ;  /* 0x00000030263172a4 */ /* 0x000fe2000f8e023f */
[--C-:B------:R-:W-:Y:S01]  /*0220*/  SHF.R.S32.HI R3, RZ, 0x5, R2.reuse ;  /* 0x00000005ff037819 */ /* 0x100fe20000011402 */
[----:B---3--:R-:W-:Y:S01]  /*0230*/  USHF.L.U32 UR4, UR35, 0x7, URZ ;  /* 0x0000000723047899 */ /* 0x008fe2000800063f */
[----:B------:R-:W-:Y:S01]  /*0240*/  SHF.R.S32.HI R0, RZ, 0x1f, R2 ;  /* 0x0000001fff007819 */ /* 0x000fe20000011402 */
[----:B------:R-:W-:Y:S01]  /*0250*/  USHF.R.S32.HI UR6, URZ, 0x1f, UR35 ;  /* 0x0000001f3f067899 */ /* 0x000fe20008011423 */
[----:B------:R-:W-:Y:S01]  /*0260*/  LOP3.LUT R2, R2, 0xffffffe0, RZ, 0xc0, !PT ;  /* 0xffffffe002027812 */ /* 0x000fe200078ec0ff */
[----:B------:R-:W-:Y:S01]  /*0270*/  UIMAD UR48, UR48, UR11, URZ ;  /* 0x0000000b303072a4 */ /* 0x000fe2000f8e023f */
[----:B------:R-:W-:Y:S01]  /*0280*/  LEA.HI R0, R0, R3, RZ, 0x2 ;  /* 0x0000000300007211 */ /* 0x000fe200078f10ff */
[----:B------:R-:W-:Y:S01]  /*0290*/  ULDC UR12, c[0x0][0x1c0] ;  /* 0x00007000000c7ab9 */ /* 0x000fe20000000800 */
[----:B------:R-:W-:Y:S01]  /*02a0*/  SHF.R.S32.HI R4, RZ, 0x4, R6 ;  /* 0x00000004ff047819 */ /* 0x000fe20000011406 */
[----:B------:R-:W-:Y:S01]  /*02b0*/  ULDC UR10, c[0x0][0x1c0] ;  /* 0x00007000000a7ab9 */ /* 0x000fe20000000800 */
[----:B------:R-:W-:Y:S01]  /*02c0*/  LOP3.LUT R0, R0, 0xfffffffc, RZ, 0xc0, !PT ;  /* 0xfffffffc00007812 */ /* 0x000fe200078ec0ff */
[----:B------:R-:W-:Y:S01]  /*02d0*/  UIMAD UR54, UR5, UR35, URZ ;  /* 0x00000023053672a4 */ /* 0x000fe2000f8e023f */
[CC--:B------:R-:W-:Y:S01]  /*02e0*/  LEA.HI R14, R11.reuse, R12.reuse, RZ, 0x2 ;  /* 0x0000000c0b0e7211 */ /* 0x0c0fe200078f10ff */
[----:B------:R-:W-:Y:S01]  /*02f0*/  UIMAD.WIDE.U32 UR46, UR35, UR13, URZ ;  /* 0x0000000d232e72a5 */ /* 0x000fe2000f8e003f */
[----:B------:R-:W-:Y:S01]  /*0300*/  LEA.HI R13, R11, R12, RZ, 0x3 ;  /* 0x0000000c0b0d7211 */ /* 0x000fe200078f18ff */
[----:B------:R-:W-:Y:S01]  /*0310*/  IMAD.IADD R9, R3, 0x1, -R0 ;  /* 0x0000000103097824 */ /* 0x000fe200078e0a00 */
[----:B------:R-:W-:Y:S01]  /*0320*/  SHF.R.S32.HI R5, RZ, 0x2, R14 ;  /* 0x00000002ff057819 */ /* 0x000fe2000001140e */
[----:B------:R-:W-:Y:S01]  /*0330*/  IMAD.IADD R0, R12, 0x1, -R2 ;  /* 0x000000010c007824 */ /* 0x000fe200078e0a02 */
[----:B------:R-:W-:Y:S01]  /*0340*/  SHF.R.S32.HI R3, RZ, 0x1f, R14 ;  /* 0x0000001fff037819 */ /* 0x000fe2000001140e */
[----:B------:R-:W-:-:S02]  /*0350*/  @!UP5 UIMAD UR5, UR35, UR12, UR38 ;  /* 0x0000000c2305d2a4 */ /* 0x000fc4000f8e0226 */
[----:B------:R-:W-:Y:S01]  /*0360*/  USHF.L.U32 UR43, UR48, 0x7, URZ ;  /* 0x00000007302b7899 */ /* 0x000fe2000800063f */
[----:B------:R-:W-:Y:S01]  /*0370*/  SHF.R.S32.HI R2, RZ, 0x1f, R0 ;  /* 0x0000001fff027819 */ /* 0x000fe20000011400 */
[----:B------:R-:W-:Y:S02]  /*0380*/  ULDC UR51, c[0x0][0x214] ;  /* 0x0000850000337ab9 */ /* 0x000fe40000000800 */
[----:B------:R-:W-:Y:S01]  /*0390*/  ULDC.U8 UR9, c[0x0][0x3d0] ;  /* 0x0000f40000097ab9 */ /* 0x000fe20000000000 */
[----:B------:R-:W-:Y:S01]  /*03a0*/  LEA.HI R8, R2, R0, RZ, 0x2 ;  /* 0x0000000002087211 */ /* 0x000fe200078f10ff */
[----:B------:R-:W-:Y:S01]  /*03b0*/  ULDC UR52, c[0x0][0x224] ;  /* 0x0000890000347ab9 */ /* 0x000fe20000000800 */
[----:B------:R-:W-:Y:S01]  /*03c0*/  LEA.HI R0, R6, R4, RZ, 0x1 ;  /* 0x0000000406007211 */ /* 0x000fe200078f08ff */
[----:B------:R-:W-:Y:S02]  /*03d0*/  ULDC UR61, c[0x0][0x374] ;  /* 0x0000dd00003d7ab9 */ /* 0x000fe40000000800 */
[----:B------:R-:W-:Y:S01]  /*03e0*/  ULDC UR60, c[0x0][0x194] ;  /* 0x00006500003c7ab9 */ /* 0x000fe20000000800 */
[----:B------:R-:W-:Y:S01]  /*03f0*/  LOP3.LUT R2, R0, 0xfffffffe, RZ, 0xc0, !PT ;  /* 0xfffffffe00027812 */ /* 0x000fe200078ec0ff */
[----:B------:R-:W-:Y:S01]  /*0400*/  @UP5 UIMAD UR56, UR35, UR51, URZ ;  /* 0x00000033233852a4 */ /* 0x000fe2000f8e023f */
[----:B------:R-:W-:Y:S01]  /*0410*/  LEA.HI R0, R3, R5, RZ, 0x3 ;  /* 0x0000000503007211 */ /* 0x000fe200078f18ff */
[----:B------:R-:W-:Y:S01]  /*0420*/  USHF.R.S32.HI UR59, URZ, 0x1f, UR38 ;  /* 0x0000001f3f3b7899 */ /* 0x000fe20008011426 */
[----:B------:R-:W-:Y:S01]  /*0430*/  LOP3.LUT R3, R13, 0xfffffff8, RZ, 0xc0, !PT ;  /* 0xfffffff80d037812 */ /* 0x000fe200078ec0ff */
[----:B------:R-:W-:Y:S01]  /*0440*/  IMAD.IADD R182, R4, 0x1, -R2 ;  /* 0x0000000104b67824 */ /* 0x000fe200078e0a02 */
[----:B------:R-:W-:Y:S01]  /*0450*/  LOP3.LUT R0, R0, 0xfffffff8, RZ, 0xc0, !PT ;  /* 0xfffffff800007812 */ /* 0x000fe200078ec0ff */
[----:B------:R-:W-:Y:S01]  /*0460*/  UISETP.NE.AND UP6, UPT, UR9, URZ, UPT ;  /* 0x0000003f0900728c */ /* 0x000fe2000bfc5270 */
[----:B------:R-:W-:Y:S01]  /*0470*/  LOP3.LUT R4, R6, 0xfffffff0, RZ, 0xc0, !PT ;  /* 0xfffffff006047812 */ /* 0x000fe200078ec0ff */
[----:B------:R-:W-:-:S02]  /*0480*/  UIMAD UR61, UR61, 0xc0, URZ ;  /* 0x000000c03d3d78a4 */ /* 0x000fc4000f8e023f */
[----:B------:R-:W-:Y:S01]  /*0490*/  IMAD.IADD R7, R5, 0x1, -R0 ;  /* 0x0000000105077824 */ /* 0x000fe200078e0a00 */
[----:B------:R-:W-:Y:S01]  /*04a0*/  SHF.R.S32.HI R0, RZ, 0x3, R13 ;  /* 0x00000003ff007819 */ /* 0x000fe2000001140d */
[----:B------:R-:W-:Y:S02]  /*04b0*/  UIMAD UR60, UR60, 0xc0, URZ ;  /* 0x000000c03c3c78a4 */ /* 0x000fe4000f8e023f */
[----:B------:R-:W-:Y:S02]  /*04c0*/  UIMAD.WIDE.U32 UR44, UR40, UR46, URZ ;  /* 0x0000002e282c72a5 */ /* 0x000fe4000f8e003f */
[----:B------:R-:W-:Y:S01]  /*04d0*/  IMAD.SHL.U32 R2, R0, 0x40, RZ ;  /* 0x0000004000027824 */ /* 0x000fe200078e00ff */
[----:B------:R-:W-:Y:S01]  /*04e0*/  UIMAD UR53, UR41, UR46, URZ ;  /* 0x0000002e293572a4 */ /* 0x000fe2000f8e023f */
[----:B------:R-:W-:Y:S01]  /*04f0*/  IMAD.IADD R0, R12, 0x1, -R3 ;  /* 0x000000010c007824 */ /* 0x000fe200078e0a03 */
[----:B------:R-:W-:Y:S02]  /*0500*/  USHF.R.S32.HI UR55, URZ, 0x1f, UR49 ;  /* 0x0000001f3f377899 */ /* 0x000fe40008011431 */
[----:B------:R-:W-:Y:S01]  /*0510*/  LOP3.LUT R3, R2, 0x1c0, RZ, 0xc0, !PT ;  /* 0x000001c002037812 */ /* 0x000fe200078ec0ff */
[----:B------:R-:W-:Y:S01]  /*0520*/  IMAD.IADD R2, R12, 0x1, -R4 ;  /* 0x000000010c027824 */ /* 0x000fe200078e0a04 */
[C---:B------:R-:W-:Y:S01]  /*0530*/  LOP3.LUT P4, RZ, R0.reuse, 0x2, RZ, 0xc0, !PT ;  /* 0x0000000200ff7812 */ /* 0x040fe2000788c0ff */
[----:B------:R-:W-:Y:S01]  /*0540*/  IMAD.SHL.U32 R208, R0, 0x8, RZ ;  /* 0x0000000800d07824 */ /* 0x000fe200078e00ff */
[----:B------:R-:W-:Y:S01]  /*0550*/  SHF.R.U32.HI R4, RZ, 0x3, R3 ;  /* 0x00000003ff047819 */ /* 0x000fe20000011603 */
[----:B------:R-:W-:Y:S01]  /*0560*/  @!UP5 UIMAD UR51, UR5, UR51, URZ ;  /* 0x000000330533d2a4 */ /* 0x000fe2000f8e023f */
[----:B------:R-:W-:Y:S01]  /*0570*/  SHF.R.S32.HI R5, RZ, 0x1f, R2 ;  /* 0x0000001fff057819 */ /* 0x000fe20000011402 */
[----:B------:R-:W-:Y:S01]  /*0580*/  USHF.R.S32.HI UR50, URZ, 0x1f, UR43 ;  /* 0x0000001f3f327899 */ /* 0x000fe2000801142b */
[----:B------:R-:W-:-:S02]  /*0590*/  LOP3.LUT R3, R3, 0x38, R208, 0xf8, !PT ;  /* 0x0000003803037812 */ /* 0x000fc400078ef8d0 */
[----:B------:R-:W-:Y:S02]  /*05a0*/  LEA.HI R10, R5, R2, RZ, 0x3 ;  /* 0x00000002050a7211 */ /* 0x000fe400078f18ff */
[----:B------:R-:W-:Y:S02]  /*05b0*/  LOP3.LUT R4, R3, R4, RZ, 0x3c, !PT ;  /* 0x0000000403047212 */ /* 0x000fe400078e3cff */
[----:B------:R-:W-:Y:S02]  /*05c0*/  LOP3.LUT R3, R10, 0xfffffff8, RZ, 0xc0, !PT ;  /* 0xfffffff80a037812 */ /* 0x000fe400078ec0ff */
[----:B------:R-:W-:Y:S02]  /*05d0*/  LEA.HI R5, R11, R12, RZ, 0x6 ;  /* 0x0000000c0b057211 */ /* 0x000fe400078f30ff */
[----:B------:R-:W-:Y:S01]  /*05e0*/  LOP3.LUT P3, RZ, R0, 0x4, RZ, 0xc0, !PT ;  /* 0x0000000400ff7812 */ /* 0x000fe2000786c0ff */
[----:B------:R-:W-:Y:S01]  /*05f0*/  IMAD.IADD R16, R2, 0x1, -R3 ;  /* 0x0000000102107824 */ /* 0x000fe200078e0a03 */
[----:B------:R-:W-:Y:S01]  /*0600*/  SEL R176, R203, 0xffffffe0, !P4 ;  /* 0xffffffe0cbb07807 */ /* 0x000fe20006000000 */
[----:B------:R-:W-:Y:S01]  /*0610*/  IMAD.SHL.U32 R2, R5, 0x8, RZ ;  /* 0x0000000805027824 */ /* 0x000fe200078e00ff */
[----:B------:R-:W-:Y:S01]  /*0620*/  LOP3.LUT R5, R7, 0x1, RZ, 0xc0, !PT ;  /* 0x0000000107057812 */ /* 0x000fe200078ec0ff */
[----:B------:R-:W-:Y:S01]  /*0630*/  IMAD.SHL.U32 R0, R0, 0x40, RZ ;  /* 0x0000004000007824 */ /* 0x000fe200078e00ff */
[----:B------:R-:W-:Y:S01]  /*0640*/  STL [R1+0x54], R16 ;  /* 0x0000541001007387 */ /* 0x000fe20000100800 */
[----:B------:R-:W-:Y:S01]  /*0650*/  IMAD.SHL.U32 R3, R182, 0x200, RZ ;  /* 0x00000200b6037824 */ /* 0x000fe200078e00ff */
[----:B------:R-:W-:-:S02]  /*0660*/  LOP3.LUT R2, R4, 0xfffffe00, R2, 0xf8, !PT ;  /* 0xfffffe0004027812 */ /* 0x000fc400078ef802 */
[----:B------:R-:W-:Y:S02]  /*0670*/  LOP3.LUT R0, R0, 0x1c0, RZ, 0xc0, !PT ;  /* 0x000001c000007812 */ /* 0x000fe400078ec0ff */
[----:B------:R-:W-:Y:S01]  /*0680*/  LEA.HI R4, R11, R12, RZ, 0x7 ;  /* 0x0000000c0b047211 */ /* 0x000fe200078f38ff */
[----:B------:R1:W-:Y:S01]  /*0690*/  STL [R1+0x48], R2 ;  /* 0x0000480201007387 */ /* 0x0003e20000100800 */
[----:B------:R-:W-:Y:S02]  /*06a0*/  LOP3.LUT R174, R0, 0x8, R13, 0xf8, !PT ;  /* 0x0000000800ae7812 */ /* 0x000fe400078ef80d */
[----:B------:R-:W-:Y:S02]  /*06b0*/  SHF.R.S32.HI R4, RZ, 0x7, R4 ;  /* 0x00000007ff047819 */ /* 0x000fe40000011404 */
[----:B------:R-:W-:-:S04]  /*06c0*/  ISETP.NE.U32.AND P0, PT, R5, 0x1, PT ;  /* 0x000000010500780c */ /* 0x000fc80003f05070 */
[----:B------:R-:W-:Y:S02]  /*06d0*/  R2P PR, R7, 0x6 ;  /* 0x0000000607007804 */ /* 0x000fe40000000000 */
[----:B------:R-:W-:-:S03]  /*06e0*/  SEL R201, R201, 0x10, !P0 ;  /* 0x00000010c9c97807 */ /* 0x000fc60004000000 */
[----:B------:R-:W-:Y:S01]  /*06f0*/  SEL R203, R203, 0xffffffe0, !P1 ;  /* 0xffffffe0cbcb7807 */ /* 0x000fe20004800000 */
[----:B-1----:R-:W-:-:S05]  /*0700*/  IMAD.SHL.U32 R2, R9, 0x10, RZ ;  /* 0x0000001009027824 */ /* 0x002fca00078e00ff */
[----:B------:R-:W-:Y:S02]  /*0710*/  LOP3.LUT R6, R0, 0x30, R2, 0xf8, !PT ;  /* 0x0000003000067812 */ /* 0x000fe400078ef802 */
[----:B------:R-:W-:Y:S02]  /*0720*/  SHF.R.U32.HI R0, RZ, 0x3, R0 ;  /* 0x00000003ff007819 */ /* 0x000fe40000011600 */
[----:B------:R-:W-:Y:S01]  /*0730*/  LEA.HI.SX32 R15, R8, R2, 0x1e ;  /* 0x00000002080f7211 */ /* 0x000fe200078ff2ff */
[----:B------:R-:W-:Y:S01]  /*0740*/  IMAD R2, R4, 0x1000, R3 ;  /* 0x0000100004027824 */ /* 0x000fe200078e0203 */
[----:B------:R-:W-:Y:S01]  /*0750*/  LOP3.LUT R174, R174, R0, RZ, 0x3c, !PT ;  /* 0x00000000aeae7212 */ /* 0x000fe200078e3cff */
[----:B------:R-:W-:Y:S01]  /*0760*/  IMAD.SHL.U32 R8, R12, 0x2, RZ ;  /* 0x000000020c087824 */ /* 0x000fe200078e00ff */
[----:B------:R-:W-:Y:S01]  /*0770*/  LOP3.LUT R5, R6, 0x8, R13, 0xf8, !PT ;  /* 0x0000000806057812 */ /* 0x000fe200078ef80d */
[----:B------:R-:W-:Y:S01]  /*0780*/  IMAD.U32 R6, RZ, RZ, UR4 ;  /* 0x00000004ff067e24 */ /* 0x000fe2000f8e00ff */
[----:B------:R-:W-:Y:S01]  /*0790*/  STL [R1+0x58], R15 ;  /* 0x0000580f01007387 */ /* 0x000fe20000100800 */
[----:B------:R-:W-:Y:S01]  /*07a0*/  IMAD.IADD R174, R2, 0x1, R174 ;  /* 0x0000000102ae7824 */ /* 0x000fe200078e02ae */
[----:B------:R-:W-:Y:S01]  /*07b0*/  LOP3.LUT R2, R14, 0x7ffffffc, RZ, 0xc0, !PT ;  /* 0x7ffffffc0e027812 */ /* 0x000fe200078ec0ff */
[----:B------:R-:W-:Y:S01]  /*07c0*/  UIMAD UR4, UR35, UR10, UR38 ;  /* 0x0000000a230472a4 */ /* 0x000fe2000f8e0226 */
[----:B------:R-:W-:Y:S01]  /*07d0*/  LOP3.LUT R3, R3, R5, R0, 0xf6, !PT ;  /* 0x0000000503037212 */ /* 0x000fe200078ef600 */
[----:B------:R-:W-:Y:S01]  /*07e0*/  IMAD.SHL.U32 R0, R7, 0x40, RZ ;  /* 0x0000004007007824 */ /* 0x000fe200078e00ff */
[----:B------:R-:W-:Y:S01]  /*07f0*/  LOP3.LUT R8, R8, 0x6, RZ, 0xc0, !PT ;  /* 0x0000000608087812 */ /* 0x000fe200078ec0ff */
[----:B------:R-:W-:Y:S01]  /*0800*/  IMAD.IADD R6, R12, 0x1, -R2 ;  /* 0x000000010c067824 */ /* 0x000fe200078e0a02 */
[----:B------:R-:W-:Y:S01]  /*0810*/  UIMAD UR52, UR4, UR52, URZ ;  /* 0x00000034043472a4 */ /* 0x000fe2000f8e023f */
[----:B------:R-:W-:Y:S01]  /*0820*/  IMAD.SHL.U32 R2, R4, 0x8, RZ ;  /* 0x0000000804027824 */ /* 0x000fe200078e00ff */
[----:B------:R-:W-:Y:S01]  /*0830*/  LOP3.LUT R0, R0, 0x1c0, RZ, 0xc0, !PT ;  /* 0x000001c000007812 */ /* 0x000fe200078ec0ff */
[----:B------:R-:W-:-:S02]  /*0840*/  IMAD.SHL.U32 R6, R6, 0x2, RZ ;  /* 0x0000000206067824 */ /* 0x000fc400078e00ff */
[----:B------:R-:W-:Y:S01]  /*0850*/  IMAD.SHL.U32 R7, R182, 0x10, RZ ;  /* 0x00000010b6077824 */ /* 0x000fe200078e00ff */
[----:B------:R-:W-:Y:S01]  /*0860*/  LOP3.LUT R2, R2, 0x8, RZ, 0xc0, !PT ;  /* 0x0000000802027812 */ /* 0x000fe200078ec0ff */
[C---:B------:R-:W-:Y:S01]  /*0870*/  IMAD R11, R4.reuse, 0x40, R8 ;  /* 0x00000040040b7824 */ /* 0x040fe200078e0208 */
[----:B------:R-:W-:Y:S01]  /*0880*/  SHF.R.U32.HI R5, RZ, 0x3, R0 ;  /* 0x00000003ff057819 */ /* 0x000fe20000011600 */
[----:B------:R-:W-:Y:S01]  /*0890*/  IMAD R8, R4, 0x2000, R6 ;  /* 0x0000200004087824 */ /* 0x000fe200078e0206 */
[----:B------:R-:W-:Y:S01]  /*08a0*/  LOP3.LUT R7, R2, 0x10, R7, 0xf8, !PT ;  /* 0x0000001002077812 */ /* 0x000fe200078ef807 */
[----:B------:R-:W-:Y:S01]  /*08b0*/  IMAD.SHL.U32 R182, R182, 0x8, RZ ;  /* 0x00000008b6b67824 */ /* 0x000fe200078e00ff */
[-C--:B------:R-:W-:Y:S01]  /*08c0*/  LOP3.LUT R4, R5, R0.reuse, R2, 0x1e, !PT ;  /* 0x0000000005047212 */ /* 0x080fe200078e1e02 */
[----:B------:R-:W-:Y:S01]  /*08d0*/  IMAD R2, R9, 0x400, R8 ;  /* 0x0000040009027824 */ /* 0x000fe200078e0208 */
[----:B------:R-:W-:Y:S01]  /*08e0*/  LOP3.LUT R5, R5, R0, RZ, 0xfc, !PT ;  /* 0x0000000005057212 */ /* 0x000fe200078efcff */
[----:B------:R-:W-:Y:S01]  /*08f0*/  IMAD R0, R9, 0x400, R6 ;  /* 0x0000040009007824 */ /* 0x000fe200078e0206 */
[----:B------:R1:W-:Y:S01]  /*0900*/  STL [R1+0x50], R11 ;  /* 0x0000500b01007387 */ /* 0x0003e20000100800 */
[----:B------:R-:W-:-:S02]  /*0910*/  IMAD.SHL.U32 R174, R174, 0x2, RZ ;  /* 0x00000002aeae7824 */ /* 0x000fc400078e00ff */
[----:B------:R-:W-:Y:S02]  /*0920*/  IMAD.IADD R199, R5, 0x1, R2 ;  /* 0x0000000105c77824 */ /* 0x000fe400078e0202 */
[----:B------:R-:W-:Y:S02]  /*0930*/  IMAD.SHL.U32 R2, R16, 0x40, RZ ;  /* 0x0000004010027824 */ /* 0x000fe400078e00ff */
[----:B------:R-:W-:Y:S01]  /*0940*/  IMAD.IADD R8, R0, 0x1, R4 ;  /* 0x0000000100087824 */ /* 0x000fe200078e0204 */
[----:B------:R-:W-:Y:S01]  /*0950*/  IADD3 R4, R15, -0x80, RZ ;  /* 0xffffff800f047810 */ /* 0x000fe20007ffe0ff */
[----:B------:R-:W-:Y:S01]  /*0960*/  IMAD.SHL.U32 R0, R10, 0x40, RZ ;  /* 0x000000400a007824 */ /* 0x000fe200078e00ff */
[----:B------:R-:W-:Y:S01]  /*0970*/  LOP3.LUT R2, R2, 0x1c0, RZ, 0xc0, !PT ;  /* 0x000001c002027812 */ /* 0x000fe200078ec0ff */
[----:B------:R-:W-:Y:S01]  /*0980*/  IMAD.U32 R5, RZ, RZ, UR6 ;  /* 0x00000006ff057e24 */ /* 0x000fe2000f8e00ff */
[----:B------:R-:W-:Y:S01]  /*0990*/  SHF.R.S32.HI R6, RZ, 0x1f, R4 ;  /* 0x0000001fff067819 */ /* 0x000fe20000011404 */
[----:B------:R-:W-:Y:S01]  /*09a0*/  USHF.R.S32.HI UR6, URZ, 0x1f, UR38 ;  /* 0x0000001f3f067899 */ /* 0x000fe20008011426 */
[----:B------:R-:W-:Y:S01]  /*09b0*/  SHF.R.U32.HI R5, RZ, 0x3, R2 ;  /* 0x00000003ff057819 */ /* 0x000fe20000011602 */
[----:B------:R-:W-:Y:S01]  /*09c0*/  IMAD.SHL.U32 R199, R199, 0x2, RZ ;  /* 0x00000002c7c77824 */ /* 0x000fe200078e00ff */
[----:B------:R-:W-:Y:S01]  /*09d0*/  LOP3.LUT R182, R2, 0x8, R182, 0xf8, !PT ;  /* 0x0000000802b67812 */ /* 0x000fe200078ef8b6 */
[----:B------:R-:W-:Y:S01]  /*09e0*/  IMAD.IADD R177, R174, 0x1, R176 ;  /* 0x00000001aeb17824 */ /* 0x000fe200078e02b0 */
[----:B------:R-:W-:Y:S01]  /*09f0*/  LOP3.LUT R0, R0, 0xfffffe00, RZ, 0xc0, !PT ;  /* 0xfffffe0000007812 */ /* 0x000fe200078ec0ff */
[----:B------:R-:W-:Y:S01]  /*0a00*/  IMAD.U32 R10, RZ, RZ, UR6 ;  /* 0x00000006ff0a7e24 */ /* 0x000fe2000f8e00ff */
[----:B------:R-:W-:Y:S01]  /*0a10*/  LOP3.LUT R2, R5, R7, R2, 0x1e, !PT ;  /* 0x0000000705027212 */ /* 0x000fe200078e1e02 */
[----:B------:R-:W-:Y:S01]  /*0a20*/  IMAD.IADD R202, R199, 0x1, R201 ;  /* 0x00000001c7ca7824 */ /* 0x000fe200078e02c9 */
[----:B------:R-:W-:Y:S01]  /*0a30*/  SHF.L.U64.HI R6, R4, 0x2, R6 ;  /* 0x0000000204067819 */ /* 0x000fe20000010206 */
[----:B------:R-:W-:Y:S01]  /*0a40*/  IMAD R4, R9, 0x400, R0 ;  /* 0x0000040009047824 */ /* 0x000fe200078e0200 */
[----:B------:R-:W-:Y:S01]  /*0a50*/  LOP3.LUT R181, R2, R0, RZ, 0xfc, !PT ;  /* 0x0000000002b57212 */ /* 0x000fe200078efcff */
[----:B------:R-:W-:Y:S01]  /*0a60*/  IMAD.MOV.U32 R2, RZ, RZ, 0x40 ;  /* 0x00000040ff027424 */ /* 0x000fe200078e00ff */
[----:B------:R-:W-:Y:S01]  /*0a70*/  LEA R8, R8, 0xc000, 0x1 ;  /* 0x0000c00008087811 */ /* 0x000fe200078e08ff */
[----:B------:R-:W-:Y:S01]  /*0a80*/  IMAD.MOV.U32 R0, RZ, RZ, 0x440 ;  /* 0x00000440ff007424 */ /* 0x000fe200078e00ff */
[----:B------:R-:W-:Y:S01]  /*0a90*/  LOP3.LUT R182, R182, R5, RZ, 0x3c, !PT ;  /* 0x00000005b6b67212 */ /* 0x000fe200078e3cff */
[----:B------:R2:W-:Y:S01]  /*0aa0*/  STL [R1+0x4c], R6 ;  /* 0x00004c0601007387 */ /* 0x0005e20000100800 */
[C---:B------:R-:W-:Y:S01]  /*0ab0*/  SEL R175, R2.reuse, 0xffffffc0, !P3 ;  /* 0xffffffc002af7807 */ /* 0x040fe20005800000 */
[----:B------:R-:W-:Y:S01]  /*0ac0*/  IMAD.IADD R5, R203, 0x1, R8 ;  /* 0x00000001cb057824 */ /* 0x000fe200078e0208 */
[----:B------:R-:W-:Y:S01]  /*0ad0*/  SEL R2, R2, 0xffffffc0, !P2 ;  /* 0xffffffc002027807 */ /* 0x000fe20005000000 */
[----:B------:R-:W-:Y:S01]  /*0ae0*/  IMAD.IADD R182, R4, 0x1, R182 ;  /* 0x0000000104b67824 */ /* 0x000fe200078e02b6 */
[----:B------:R-:W-:Y:S01]  /*0af0*/  SEL R0, R0, 0x3c0, !P2 ;  /* 0x000003c000007807 */ /* 0x000fe20005000000 */
[----:B------:R-:W-:Y:S01]  /*0b00*/  STL [R1+0x5c], R8 ;  /* 0x00005c0801007387 */ /* 0x000fe20000100800 */
[----:B------:R-:W-:Y:S01]  /*0b10*/  IADD3 R13, R8, 0x420, RZ ;  /* 0x00000420080d7810 */ /* 0x000fe20007ffe0ff */
[----:B-1----:R-:W-:Y:S01]  /*0b20*/  IMAD.IADD R11, R2, 0x1, R8 ;  /* 0x00000001020b7824 */ /* 0x002fe200078e0208 */
[C---:B------:R-:W-:Y:S01]  /*0b30*/  IADD3 R10, R8.reuse, 0x2020, RZ ;  /* 0x00002020080a7810 */ /* 0x040fe20007ffe0ff */
[C---:B------:R-:W-:Y:S01]  /*0b40*/  IMAD.IADD R4, R8.reuse, 0x1, R0 ;  /* 0x0000000108047824 */ /* 0x040fe200078e0200 */
[C---:B------:R-:W-:Y:S01]  /*0b50*/  @P1 IADD3 R13, R8.reuse, 0x3e0, RZ ;  /* 0x000003e0080d1810 */ /* 0x040fe20007ffe0ff */
[----:B------:R-:W-:Y:S01]  /*0b60*/  IMAD.IADD R200, R199, 0x1, R2 ;  /* 0x00000001c7c87824 */ /* 0x000fe200078e0202 */
[C---:B------:R-:W-:Y:S01]  /*0b70*/  IADD3 R12, R8.reuse, 0x2420, RZ ;  /* 0x00002420080c7810 */ /* 0x040fe20007ffe0ff */
[----:B------:R-:W-:Y:S01]  /*0b80*/  STL [R1+0x70], R11 ;  /* 0x0000700b01007387 */ /* 0x000fe20000100800 */
[----:B------:R-:W-:Y:S01]  /*0b90*/  @P1 IADD3 R10, R8, 0x1fe0, RZ ;  /* 0x00001fe0080a1810 */ /* 0x000fe20007ffe0ff */
[----:B------:R-:W-:Y:S01]  /*0ba0*/  IMAD.IADD R175, R174, 0x1, R175 ;  /* 0x00000001aeaf7824 */ /* 0x000fe200078e02af */
[----:B------:R-:W-:Y:S01]  /*0bb0*/  @P1 IADD3 R12, R8, 0x23e0, RZ ;  /* 0x000023e0080c1810 */ /* 0x000fe20007ffe0ff */
[----:B------:R1:W-:Y:S01]  /*0bc0*/  STL [R1+0x8c], R5 ;  /* 0x00008c0501007387 */ /* 0x0003e20000100800 */
[----:B------:R-:W-:Y:S01]  /*0bd0*/  IMAD.IADD R201, R201, 0x1, R200 ;  /* 0x00000001c9c97824 */ /* 0x000fe200078e02c8 */
[----:B------:R-:W-:Y:S01]  /*0be0*/  ULDC.64 UR6, c[0x0][0x118] ;  /* 0x0000460000067ab9 */ /* 0x000fe20000000a00 */
[--C-:B------:R-:W-:Y:S01]  /*0bf0*/  IMAD.IADD R2, R2, 0x1, R10.reuse ;  /* 0x0000000102027824 */ /* 0x100fe200078e020a */
[----:B------:R3:W-:Y:S01]  /*0c00*/  STL [R1+0x6c], R4 ;  /* 0x00006c0401007387 */ /* 0x0007e20000100800 */
[----:B------:R-:W-:Y:S01]  /*0c10*/  IMAD.IADD R0, R0, 0x1, R10 ;  /* 0x0000000100007824 */ /* 0x000fe200078e020a */
[----:B--2---:R-:W-:-:S02]  /*0c20*/  IADD3 R6, R8, 0x2040, RZ ;  /* 0x0000204008067810 */ /* 0x004fc40007ffe0ff */
[----:B------:R-:W-:Y:S01]  /*0c30*/  STL [R1+0x78], R13 ;  /* 0x0000780d01007387 */ /* 0x000fe20000100800 */
[----:B------:R-:W-:Y:S01]  /*0c40*/  @P2 IADD3 R6, R8, 0x1fc0, RZ ;  /* 0x00001fc008062810 */ /* 0x000fe20007ffe0ff */
[--C-:B------:R-:W-:Y:S02]  /*0c50*/  IMAD.IADD R206, R199, 0x1, R203.reuse ;  /* 0x00000001c7ce7824 */ /* 0x100fe400078e02cb */
[----:B------:R-:W-:Y:S01]  /*0c60*/  STL [R1+0x60], R10 ;  /* 0x0000600a01007387 */ /* 0x000fe20000100800 */
[----:B------:R-:W-:Y:S02]  /*0c70*/  IMAD.IADD R205, R202, 0x1, R203 ;  /* 0x00000001cacd7824 */ /* 0x000fe400078e02cb */
[----:B------:R-:W-:Y:S01]  /*0c80*/  IMAD.IADD R204, R203, 0x1, R200 ;  /* 0x00000001cbcc7824 */ /* 0x000fe200078e02c8 */
[----:B------:R-:W-:Y:S01]  /*0c90*/  STL [R1+0x74], R12 ;  /* 0x0000740c01007387 */ /* 0x000fe20000100800 */
[----:B------:R-:W-:Y:S02]  /*0ca0*/  IMAD.SHL.U32 R3, R3, 0x2, RZ ;  /* 0x0000000203037824 */ /* 0x000fe400078e00ff */
[----:B------:R-:W-:Y:S01]  /*0cb0*/  IMAD.IADD R176, R176, 0x1, R175 ;  /* 0x00000001b0b07824 */ /* 0x000fe200078e02af */
[----:B------:R-:W-:Y:S01]  /*0cc0*/  STL [R1+0x68], R6 ;  /* 0x0000680601007387 */ /* 0x000fe20000100800 */
[----:B-1----:R-:W-:-:S02]  /*0cd0*/  IADD3 R5, R8, 0x2440, RZ ;  /* 0x0000244008057810 */ /* 0x002fc40007ffe0ff */
[----:B------:R-:W-:Y:S01]  /*0ce0*/  @P2 IADD3 R5, R8, 0x23c0, RZ ;  /* 0x000023c008052810 */ /* 0x000fe20007ffe0ff */
[----:B---3--:R-:W-:-:S04]  /*0cf0*/  IMAD.IADD R4, R203, 0x1, R4 ;  /* 0x00000001cb047824 */ /* 0x008fc800078e0204 */
[----:B------:R1:W-:Y:S02]  /*0d00*/  STL [R1+0x64], R5 ;  /* 0x0000640501007387 */ /* 0x0003e40000100800 */
[C---:B-1----:R-:W-:Y:S02]  /*0d10*/  IMAD.IADD R5, R203.reuse, 0x1, R11 ;  /* 0x00000001cb057824 */ /* 0x042fe400078e020b */
[----:B------:R-:W-:-:S03]  /*0d20*/  IMAD.IADD R203, R203, 0x1, R201 ;  /* 0x00000001cbcb7824 */ /* 0x000fc600078e02c9 */
[----:B------:R1:W-:Y:S04]  /*0d30*/  STL [R1+0x88], R5 ;  /* 0x0000880501007387 */ /* 0x0003e80000100800 */
[----:B------:R1:W-:Y:S04]  /*0d40*/  STL [R1+0x84], R4 ;  /* 0x0000840401007387 */ /* 0x0003e80000100800 */
[----:B------:R1:W-:Y:S04]  /*0d50*/  STL [R1+0x80], R2 ;  /* 0x0000800201007387 */ /* 0x0003e80000100800 */
[----:B------:R1:W-:Y:S02]  /*0d60*/  STL [R1+0x7c], R0 ;  /* 0x00007c0001007387 */ /* 0x0003e40000100800 */
.L_x_406:
[----:B------:R-:W-:Y:S02]  /*0d70*/  ULDC.64 UR4, c[0x0][0x240] ;  /* 0x0000900000047ab9 */ /* 0x000fe40000000a00 */
[----:B------:R-:W-:-:S02]  /*0d80*/  UISETP.NE.U32.AND UP1, UPT, URZ, UR4, UPT ;  /* 0x000000043f00728c */ /* 0x000fc4000bf25070 */
[----:B------:R-:W-:Y:S02]  /*0d90*/  USHF.R.S32.HI UR42, URZ, 0x1f, UR35 ;  /* 0x0000001f3f2a7899 */ /* 0x000fe40008011423 */
[----:B------:R-:W-:Y:S02]  /*0da0*/  USHF.L.U32 UR14, UR35, 0x2, URZ ;  /* 0x00000002230e7899 */ /* 0x000fe4000800063f */
[----:B------:R-:W-:Y:S02]  /*0db0*/  UISETP.NE.AND.EX UP1, UPT, URZ, UR5, UPT, UP1 ;  /* 0x000000053f00728c */ /* 0x000fe4000bf25310 */
[----:B------:R-:W-:Y:S02]  /*0dc0*/  ULDC.64 UR10, c[0x0][0x250] ;  /* 0x00009400000a7ab9 */ /* 0x000fe40000000a00 */
[----:B------:R-:W-:Y:S02]  /*0dd0*/  UISETP.NE.U32.AND UP3, UPT, URZ, UR10, UPT ;  /* 0x0000000a3f00728c */ /* 0x000fe4000bf65070 */
[----:B------:R-:W-:Y:S01]  /*0de0*/  USHF.L.U64.HI UR12, UR35, 0x2, UR42 ;  /* 0x00000002230c7899 */ /* 0x000fe2000801022a */
[----:B------:R-:W-:Y:S01]  /*0df0*/  PLOP3.LUT P2, PT, PT, PT, UP1, 0x80, 0x0 ;  /* 0x000000000000781c */ /* 0x000fe20003f4f018 */
[----:B------:R-:W-:-:S02]  /*0e00*/  UIADD3 UR13, UP0, UR14, UR4, URZ ;  /* 0x000000040e0d7290 */ /* 0x000fc4000ff1e03f */
[----:B------:R-:W-:Y:S02]  /*0e10*/  UISETP.NE.AND.EX UP3, UPT, URZ, UR11, UPT, UP3 ;  /* 0x0000000b3f00728c */ /* 0x000fe4000bf65330 */
        /* <DEDUP_REMOVED lines=22> */
[----:B------:R-:W5:Y:S01]  /*0f80*/  @!P1 LDG.E R0, [R4.64] ;  /* 0x0000001804009981 */ /* 0x000f62000c1e1900 */
        /* <DEDUP_REMOVED lines=20> */
.L_x_330:
        /* <DEDUP_REMOVED lines=22> */
[----:B------:R-:W-:Y:S02]  /*1230*/  UIADD3 UR9, UR17, 0x7f, URZ ;  /* 0x0000007f11097890 */ /* 0x000fe4000fffe03f */
[----:B------:R-:W-:Y:S02]  /*1240*/  ULDC.64 UR12, c[0x0][0x178] ;  /* 0x00005e00000c7ab9 */ /* 0x000fe40000000a00 */
[----:B------:R-:W-:Y:S01]  /*1250*/  ULDC.64 UR10, c[0x0][0x190] ;  /* 0x00006400000a7ab9 */ /* 0x000fe20000000a00 */
[----:B------:R-:W-:Y:S01]  /*1260*/  PLOP3.LUT P1, PT, PT, PT, UP0, 0x80, 0x0 ;  /* 0x000000000000781c */ /* 0x000fe20003f2f008 */
[----:B------:R-:W-:Y:S02]  /*1270*/  UISETP.NE.AND UP2, UPT, UR15, -0x1, UPT ;  /* 0xffffffff0f00788c */ /* 0x000fe4000bf45270 */
[----:B------:R-:W-:-:S02]  /*1280*/  UIMAD UR14, UR42, UR12, URZ ;  /* 0x0000000c2a0e72a4 */ /* 0x000fc4000f8e023f */
[----:B------:R-:W-:Y:S02]  /*1290*/  UIMAD.WIDE.U32 UR4, UR15, UR10, URZ ;  /* 0x0000000a0f0472a5 */ /* 0x000fe4000f8e003f */
[----:B------:R-:W-:Y:S02]  /*12a0*/  UIMAD UR18, UR15, UR11, URZ ;  /* 0x0000000b0f1272a4 */ /* 0x000fe4000f8e023f */
[----:B------:R-:W-:Y:S02]  /*12b0*/  USHF.R.S32.HI UR16, URZ, 0x1f, UR9 ;  /* 0x0000001f3f107899 */ /* 0x000fe40008011409 */
[----:B------:R-:W-:Y:S02]  /*12c0*/  UIMAD.WIDE.U32 UR10, UR35, UR12, URZ ;  /* 0x0000000c230a72a5 */ /* 0x000fe4000f8e003f */
[----:B------:R-:W-:Y:S02]  /*12d0*/  UIMAD UR14, UR35, UR13, UR14 ;  /* 0x0000000d230e72a4 */ /* 0x000fe4000f8e020e */
[----:B------:R-:W-:-:S02]  /*12e0*/  ULEA.HI UR13, UR16, UR9, URZ, 0x7 ;  /* 0x00000009100d7291 */ /* 0x000fc4000f8f383f */
[----:B------:R-:W-:Y:S02]  /*12f0*/  @UP0 UIADD3 UR12, UR21, UR26, URZ ;  /* 0x0000001a150c0290 */ /* 0x000fe4000fffe03f */
[----:B------:R-:W-:Y:S02]  /*1300*/  UIADD3 UR36, UR11, UR14, URZ ;  /* 0x0000000e0b247290 */ /* 0x000fe4000fffe03f */
[----:B------:R-:W-:Y:S02]  /*1310*/  USEL UR39, UR10, UR4, !UP2 ;  /* 0x000000040a277287 */ /* 0x000fe4000d000000 */
[----:B------:R-:W-:Y:S02]  /*1320*/  @UP2 UIADD3 UR36, UR5, UR18, URZ ;  /* 0x0000001205242290 */ /* 0x000fe4000fffe03f */
[----:B------:R-:W-:Y:S02]  /*1330*/  ULDC.64 UR10, c[0x0][0x198] ;  /* 0x00006600000a7ab9 */ /* 0x000fe40000000a00 */
[----:B------:R-:W-:-:S02]  /*1340*/  ULOP3.LUT UR9, UR13, 0xffffff80, URZ, 0xc0, !UPT ;  /* 0xffffff800d097892 */ /* 0x000fc4000f8ec03f */
[----:B------:R-:W-:Y:S02]  /*1350*/  @UP0 UIMAD.WIDE.U32 UR4, UR12, UR10, URZ ;  /* 0x0000000a0c0402a5 */ /* 0x000fe4000f8e003f */
[----:B------:R-:W-:Y:S02]  /*1360*/  UIADD3 UR16, UR9, -0x80, URZ ;  /* 0xffffff8009107890 */ /* 0x000fe4000fffe03f */
[----:B------:R-:W-:Y:S02]  /*1370*/  @UP0 UIMAD UR31, UR12, UR11, UR5 ;  /* 0x0000000b0c1f02a4 */ /* 0x000fe4000f8e0205 */
        /* <DEDUP_REMOVED lines=11> */
[----:B------:R-:W-:Y:S02]  /*1430*/  UIMAD UR9, UR42, UR10, URZ ;  /* 0x0000000a2a0972a4 */ /* 0x000fe4000f8e023f */
[----:B------:R-:W-:Y:S02]  /*1440*/  UIMAD.WIDE.U32 UR4, UR35, UR10, UR4 ;  /* 0x0000000a230472a5 */ /* 0x000fe4000f8e0004 */
[----:B------:R-:W-:-:S04]  /*1450*/  UIMAD UR9, UR35, UR11, UR9 ;  /* 0x0000000b230972a4 */ /* 0x000fc8000f8e0209 */
[----:B------:R-:W-:Y:S02]  /*1460*/  UIADD3 UR31, UR5, UR9, URZ ;  /* 0x00000009051f7290 */ /* 0x000fe4000fffe03f */
[----:B------:R-:W-:Y:S02]  /*1470*/  UMOV UR29, UR4 ;  /* 0x00000004001d7c82 */ /* 0x000fe40008000000 */
.L_x_332:
        /* <DEDUP_REMOVED lines=18> */
.L_x_333:
        /* <DEDUP_REMOVED lines=11> */
[----:B------:R-:W-:Y:S02]  /*1650*/  @!UP2 UIMAD UR9, UR42, UR4, URZ ;  /* 0x000000042a09a2a4 */ /* 0x000fe4000f8e023f */
[----:B------:R-:W-:Y:S02]  /*1660*/  ULDC.64 UR10, c[0x0][0x3d8] ;  /* 0x0000f600000a7ab9 */ /* 0x000fe40000000a00 */
        /* <DEDUP_REMOVED lines=15> */
[----:B------:R-:W-:Y:S01]  /*1760*/  USEL UR23, UR44, UR4, !UP2 ;  /* 0x000000042c177287 */ /* 0x000fe2000d000000 */
[--C-:B-1----:R-:W-:Y:S01]  /*1770*/  IMAD.MOV R0, RZ, RZ, -R5.reuse ;  /* 0x000000ffff007224 */ /* 0x102fe200078e0a05 */
[----:B--2---:R-:W-:Y:S01]  /*1780*/  UIMAD.WIDE.U32 UR4, UR12, UR10, URZ ;  /* 0x0000000a0c0472a5 */ /* 0x004fe2000f8e003f */
[----:B------:R-:W-:Y:S02]  /*1790*/  IMAD.MOV.U32 R4, RZ, RZ, RZ ;  /* 0x000000ffff047224 */ /* 0x000fe400078e00ff */
[----:B------:R-:W-:Y:S01]  /*17a0*/  IMAD R0, R0, R6, RZ ;  /* 0x0000000600007224 */ /* 0x000fe200078e02ff */
[----:B------:R-:W-:Y:S02]  /*17b0*/  USEL UR22, UR4, URZ, UP6 ;  /* 0x0000003f04167287 */ /* 0x000fe4000b000000 */
[----:B------:R-:W-:Y:S01]  /*17c0*/  UIMAD UR11, UR12, UR11, UR5 ;  /* 0x0000000b0c0b72a4 */ /* 0x000fe2000f8e0205 */
[----:B------:R-:W-:Y:S01]  /*17d0*/  IMAD.HI.U32 R0, R5, R0, R4 ;  /* 0x0000000005007227 */ /* 0x000fe200078e0004 */
[----:B------:R-:W-:-:S02]  /*17e0*/  USHF.L.U64.HI UR4, UR35, 0x7, UR42 ;  /* 0x0000000723047899 */ /* 0x000fc4000801022a */
[----:B------:R-:W-:Y:S02]  /*17f0*/  USHF.L.U32 UR12, UR35, 0x7, URZ ;  /* 0x00000007230c7899 */ /* 0x000fe4000800063f */
[----:B------:R-:W-:Y:S01]  /*1800*/  USEL UR5, UR4, URZ, UP1 ;  /* 0x0000003f04057287 */ /* 0x000fe20008800000 */
[----:B------:R-:W-:Y:S01]  /*1810*/  IMAD.HI.U32 R0, R0, R2, RZ ;  /* 0x0000000200007227 */ /* 0x000fe200078e00ff */
[----:B------:R-:W-:Y:S02]  /*1820*/  USEL UR4, UR12, URZ, UP1 ;  /* 0x0000003f0c047287 */ /* 0x000fe40008800000 */
[----:B------:R-:W-:Y:S01]  /*1830*/  ULDC UR10, c[0x0][0x234] ;  /* 0x00008d00000a7ab9 */ /* 0x000fe20000000800 */
[----:B------:R-:W-:Y:S01]  /*1840*/  IMAD.MOV R4, RZ, RZ, -R0 ;  /* 0x000000ffff047224 */ /* 0x000fe200078e0a00 */
[----:B------:R-:W-:Y:S02]  /*1850*/  UIADD3 UR4, UP1, UR16, UR4, URZ ;  /* 0x0000000410047290 */ /* 0x000fe4000ff3e03f */
[----:B------:R-:W-:Y:S01]  /*1860*/  USEL UR11, UR11, URZ, UP6 ;  /* 0x0000003f0b0b7287 */ /* 0x000fe2000b000000 */
[----:B------:R-:W-:Y:S01]  /*1870*/  IMAD R2, R6, R4, R2 ;  /* 0x0000000406027224 */ /* 0x000fe200078e0202 */
[----:B------:R-:W-:-:S02]  /*1880*/  UIADD3.X UR9, UR34, UR5, URZ, UP1, !UPT ;  /* 0x0000000522097290 */ /* 0x000fc40008ffe43f */
[----:B------:R-:W-:Y:S02]  /*1890*/  UIMAD UR5, UR41, UR4, URZ ;  /* 0x00000004290572a4 */ /* 0x000fe4000f8e023f */
[----:B------:R-:W-:Y:S02]  /*18a0*/  ISETP.GT.U32.AND P0, PT, R6, R2, PT ;  /* 0x000000020600720c */ /* 0x000fe40003f04070 */
[----:B------:R-:W-:Y:S02]  /*18b0*/  UIMAD UR9, UR40, UR9, UR5 ;  /* 0x00000009280972a4 */ /* 0x000fe4000f8e0205 */
[----:B------:R-:W-:-:S04]  /*18c0*/  @UP5 USEL UR5, UR56, UR15, !UP2 ;  /* 0x0000000f38055287 */ /* 0x000fc8000d000000 */
[----:B------:R-:W-:Y:S02]  /*18d0*/  @UP5 UIMAD UR13, UR38, UR10, UR5 ;  /* 0x0000000a260d52a4 */ /* 0x000fe4000f8e0205 */
[----:B------:R-:W-:-:S03]  /*18e0*/  UIMAD.WIDE.U32 UR4, UR40, UR4, URZ ;  /* 0x00000004280472a5 */ /* 0x000fc6000f8e003f */
        /* <DEDUP_REMOVED lines=18> */
.L_x_334:
[----:B------:R-:W-:Y:S02]  /*1a10*/  UMOV UR12, UR52 ;  /* 0x00000034000c7c82 */ /* 0x000fe40008000000 */
.L_x_335:
[----:B------:R-:W-:Y:S01]  /*1a20*/  UIADD3 UR4, UP4, UP3, UR4, UR43, UR49 ;  /* 0x0000002b04047290 */ /* 0x000fe2000fb9e031 */
[----:B------:R-:W1:Y:S01]  /*1a30*/  S2R R10, SR_TID.X ;  /* 0x00000000000a7919 */ /* 0x000e620000002100 */
[----:B------:R-:W-:Y:S01]  /*1a40*/  IMAD.U32 R9, RZ, RZ, UR7 ;  /* 0x00000007ff097e24 */ /* 0x000fe2000f8e00ff */
[----:B------:R-:W-:Y:S01]  /*1a50*/  SHF.R.S32.HI R209, RZ, 0x1f, R208 ;  /* 0x0000001fffd17819 */ /* 0x000fe200000114d0 */
[----:B------:R-:W-:Y:S01]  /*1a60*/  UIADD3 UR32, UP2, UP1, UR22, UR4, UR23 ;  /* 0x0000000416207290 */ /* 0x000fe2000f95e017 */
[----:B------:R-:W-:Y:S01]  /*1a70*/  IMAD.U32 R8, RZ, RZ, UR6 ;  /* 0x00000006ff087e24 */ /* 0x000fe2000f8e00ff */
[----:B------:R-:W-:Y:S01]  /*1a80*/  UIADD3.X UR4, UR10, UR50, UR55, UP4, UP3 ;  /* 0x000000320a047290 */ /* 0x000fe2000a7e6437 */
[----:B------:R-:W-:Y:S01]  /*1a90*/  BSSY B1, `(.L_x_331) ;  /* 0x00009df000017945 */ /* 0x000fe20003800000 */
[----:B------:R-:W-:Y:S02]  /*1aa0*/  ULDC.64 UR6, c[0x0][0x200] ;  /* 0x0000800000067ab9 */ /* 0x000fe40000000a00 */
        /* <DEDUP_REMOVED lines=20> */
[----:B------:R-:W-:Y:S01]  /*1bf0*/  ULDC UR34, c[0x0][0x2e8] ;  /* 0x0000ba0000227ab9 */ /* 0x000fe20000000800 */
[----:B------:R1:W2:Y:S02]  /*1c00*/  R2UR UR7, R9 ;  /* 0x00000000090773c2 */ /* 0x0002a400000e0000 */
[----:B------:R-:W-:Y:S01]  /*1c10*/  IMAD R7, R7, c[0x0][0x190], RZ ;  /* 0x0000640007077a24 */ /* 0x000fe200078e02ff */
[----:B------:R-:W-:Y:S01]  /*1c20*/  UMOV UR10, UR4 ;  /* 0x00000004000a7c82 */ /* 0x000fe20008000000 */
[----:B------:R-:W-:Y:S01]  /*1c30*/  IADD3 R6, P0, R4, UR39, RZ ;  /* 0x0000002704067c10 */ /* 0x000fe2000ff1e0ff */
[----:B------:R-:W-:Y:S01]  /*1c40*/  UIADD3 UR4, UR16, UR12, URZ ;  /* 0x0000000c10047290 */ /* 0x000fe2000fffe03f */
[----:B------:R-:W-:Y:S01]  /*1c50*/  IMAD R2, R2, c[0x0][0x194], R7 ;  /* 0x0000650002027a24 */ /* 0x000fe200078e0207 */
[----:B------:R-:W-:Y:S01]  /*1c60*/  UMOV UR9, UR5 ;  /* 0x0000000500097c82 */ /* 0x000fe20008000000 */
[----:B------:R3:W4:Y:S01]  /*1c70*/  R2UR UR6, R8 ;  /* 0x00000000080673c2 */ /* 0x00072200000e0000 */
[----:B------:R-:W-:-:S02]  /*1c80*/  ULDC.64 UR12, c[0x0][0x3c8] ;  /* 0x0000f200000c7ab9 */ /* 0x000fc40000000a00 */
[----:B------:R-:W-:Y:S01]  /*1c90*/  UIMAD.WIDE UR4, UR4, UR11, UR12 ;  /* 0x0000000b040472a5 */ /* 0x000fe2000f8e020c */
[----:B------:R-:W-:Y:S02]  /*1ca0*/  IADD3.X R7, R5, UR36, R2, P0, !PT ;  /* 0x0000002405077c10 */ /* 0x000fe400087fe402 */
[----:B------:R-:W-:Y:S02]  /*1cb0*/  LEA.HI R2, R11, R10, RZ, 0x5 ;  /* 0x0000000a0b027211 */ /* 0x000fe400078f28ff */
[----:B------:R-:W-:Y:S02]  /*1cc0*/  IADD3 R4, P0, R208, UR30, RZ ;  /* 0x0000001ed0047c10 */ /* 0x000fe4000ff1e0ff */
[----:B------:R-:W-:Y:S02]  /*1cd0*/  UMOV UR12, UR4 ;  /* 0x00000004000c7c82 */ /* 0x000fe40008000000 */
[----:B------:R-:W-:Y:S01]  /*1ce0*/  UIADD3 UR4, -UR8, UR17, UR19 ;  /* 0x0000001108047290 */ /* 0x000fe2000fffe113 */
[----:B------:R-:W-:Y:S01]  /*1cf0*/  IADD3.X R5, R209, UR33, RZ, P0, !PT ;  /* 0x00000021d1057c10 */ /* 0x000fe200087fe4ff */
[----:B------:R-:W-:Y:S01]  /*1d00*/  UMOV UR11, UR5 ;  /* 0x00000005000b7c82 */ /* 0x000fe20008000000 */
[----:B-1----:R-:W-:Y:S01]  /*1d10*/  IMAD.U32 R9, RZ, RZ, UR16 ;  /* 0x00000010ff097e24 */ /* 0x002fe2000f8e00ff */
[----:B------:R-:W-:-:S02]  /*1d20*/  UIADD3 UR4, UR4, -UR34, URZ ;  /* 0x8000002204047290 */ /* 0x000fc4000fffe03f */
[----:B------:R-:W-:Y:S01]  /*1d30*/  UIADD3 UR5, UR37, -0x1, URZ ;  /* 0xffffffff25057890 */ /* 0x000fe2000fffe03f */
[----:B------:R-:W-:Y:S01]  /*1d40*/  IMAD.WIDE.U32 R4, R9, c[0x0][0x370], R4 ;  /* 0x0000dc0009047a25 */ /* 0x000fe200078e0004 */
[----:B------:R-:W-:Y:S01]  /*1d50*/  USHF.R.S32.HI UR16, URZ, 0x1f, UR4 ;  /* 0x0000001f3f107899 */ /* 0x000fe20008011404 */
[----:B---3--:R-:W-:-:S03]  /*1d60*/  LOP3.LUT R8, R2, 0xffffffe0, RZ, 0xc0, !PT ;  /* 0xffffffe002087812 */ /* 0x008fc600078ec0ff */
[----:B------:R-:W-:Y:S01]  /*1d70*/  ULEA.HI UR16, UR16, UR4, URZ, 0x7 ;  /* 0x0000000410107291 */ /* 0x000fe2000f8f383f */
[----:B------:R-:W-:Y:S02]  /*1d80*/  SHF.R.S32.HI R2, RZ, 0x5, R2 ;  /* 0x00000005ff027819 */ /* 0x000fe40000011402 */
[----:B------:R-:W-:Y:S01]  /*1d90*/  IADD3 R5, R5, UR14, RZ ;  /* 0x0000000e05057c10 */ /* 0x000fe2000fffe0ff */
[----:B------:R-:W-:Y:S01]  /*1da0*/  IMAD.IADD R8, R10, 0x1, -R8 ;  /* 0x000000010a087824 */ /* 0x000fe200078e0a08 */
[----:B------:R-:W-:-:S03]  /*1db0*/  USHF.R.S32.HI UR16, URZ, 0x7, UR16 ;  /* 0x000000073f107899 */ /* 0x000fc60008011410 */
[----:B------:R-:W-:Y:S01]  /*1dc0*/  IMAD R2, R2, UR48, R8 ;  /* 0x0000003002027c24 */ /* 0x000fe2000f8e0208 */
[----:B------:R-:W-:-:S04]  /*1dd0*/  UISETP.LT.AND UP1, UPT, URZ, UR16, UPT ;  /* 0x000000103f00728c */ /* 0x000fc8000bf21270 */
[----:B------:R-:W-:Y:S01]  /*1de0*/  IADD3 R8, P0, R2, UR32, RZ ;  /* 0x0000002002087c10 */ /* 0x000fe2000ff1e0ff */
[----:B------:R-:W-:-:S03]  /*1df0*/  USEL UR16, URZ, UR16, !UP1 ;  /* 0x000000103f107287 */ /* 0x000fc6000c800000 */
[----:B------:R-:W-:Y:S01]  /*1e00*/  LEA.HI.X.SX32 R9, R2, UR23, 0x1, P0 ;  /* 0x0000001702097c11 */ /* 0x000fe200080f0eff */
[----:B------:R-:W-:Y:S01]  /*1e10*/  IMAD.U32 R2, RZ, RZ, UR38 ;  /* 0x00000026ff027e24 */ /* 0x000fe2000f8e00ff */
[----:B------:R-:W-:Y:S01]  /*1e20*/  UISETP.GT.AND UP1, UPT, UR37, UR16, UPT ;  /* 0x000000102500728c */ /* 0x000fe2000bf24270 */
[----:B------:R-:W-:Y:S02]  /*1e30*/  LEA R186, P2, R8, c[0x0][0x350], 0x2 ;  /* 0x0000d40008ba7a11 */ /* 0x000fe400078410ff */
[----:B------:R-:W-:Y:S02]  /*1e40*/  IMAD.WIDE.U32 R4, R2, c[0x0][0x378], R4 ;  /* 0x0000de0002047a25 */ /* 0x000fe400078e0004 */
[----:B------:R-:W-:Y:S02]  /*1e50*/  LEA.HI.X R187, R8, c[0x0][0x354], R9, 0x2, P2 ;  /* 0x0000d50008bb7a11 */ /* 0x000fe400010f1409 */
[----:B------:R-:W-:Y:S01]  /*1e60*/  PLOP3.LUT P0, PT, PT, PT, UP1, 0x80, 0x0 ;  /* 0x000000000000781c */ /* 0x000fe20003f0f018 */
        /* <DEDUP_REMOVED lines=23> */
[----:B------:R-:W-:-:S02]  /*1fe0*/  ULDC.64 UR12, c[0x0][0x388] ;  /* 0x0000e200000c7ab9 */ /* 0x000fc40000000a00 */
[----:B------:R-:W-:Y:S02]  /*1ff0*/  UIADD3 UR5, UR5, UR11, URZ ;  /* 0x0000000b05057290 */ /* 0x000fe4000fffe03f */
[----:B------:R-:W-:Y:S02]  /*2000*/  UIMAD UR9, UR42, UR12, URZ ;  /* 0x0000000c2a0972a4 */ /* 0x000fe4000f8e023f */
[----:B------:R-:W-:Y:S02]  /*2010*/  UIMAD.WIDE.U32 UR4, UR35, UR12, UR4 ;  /* 0x0000000c230472a5 */ /* 0x000fe4000f8e0004 */
[----:B------:R-:W-:-:S04]  /*2020*/  UIMAD UR9, UR35, UR13, UR9 ;  /* 0x0000000d230972a4 */ /* 0x000fc8000f8e0209 */
[----:B------:R-:W-:Y:S02]  /*2030*/  UIADD3 UR15, UR5, UR9, URZ ;  /* 0x00000009050f7290 */ /* 0x000fe4000fffe03f */
[----:B------:R-:W-:Y:S02]  /*2040*/  UMOV UR14, UR4 ;  /* 0x00000004000e7c82 */ /* 0x000fe40008000000 */
.L_x_337:
        /* <DEDUP_REMOVED lines=16> */
[----:B------:R-:W-:-:S03]  /*2150*/  UIADD3 UR11, UR5, UR9, URZ ;  /* 0x00000009050b7290 */ /* 0x000fc6000fffe03f */
[----:B------:R-:W-:Y:S02]  /*2160*/  UMOV UR9, UR4 ;  /* 0x0000000400097c82 */ /* 0x000fe40008000000 */
.L_x_338:
[----:B------:R-:W-:Y:S01]  /*2170*/  ULDC.64 UR4, c[0x0][0x3a0] ;  /* 0x0000e80000047ab9 */ /* 0x000fe20000000a00 */
[----:B------:R-:W-:Y:S01]  /*2180*/  IMAD.U32 R11, RZ, RZ, UR19 ;  /* 0x00000013ff0b7e24 */ /* 0x000fe2000f8e00ff */
[----:B------:R-:W-:Y:S01]  /*2190*/  UIMAD UR4, UR18, UR4, URZ ;  /* 0x00000004120472a4 */ /* 0x000fe2000f8e023f */
[----:B------:R-:W-:Y:S01]  /*21a0*/  ISETP.GE.AND P4, PT, R208, c[0x0][0x220], PT ;  /* 0x00008800d0007a0c */ /* 0x000fe20003f86270 */
[----:B------:R-:W-:Y:S01]  /*21b0*/  UIMAD UR8, UR20, -0x80, UR8 ;  /* 0xffffff80140878a4 */ /* 0x000fe2000f8e0208 */
[----:B------:R-:W-:Y:S01]  /*21c0*/  IMAD.WIDE.U32 R4, R11, c[0x0][0x3a0], R208 ;  /* 0x0000e8000b047a25 */ /* 0x000fe200078e00d0 */
[----:B------:R-:W-:Y:S01]  /*21d0*/  UIMAD UR4, UR19, UR5, UR4 ;  /* 0x00000005130472a4 */ /* 0x000fe2000f8e0204 */
[----:B------:R-:W-:Y:S03]  /*21e0*/  BSSY B0, `(.L_x_339) ;  /* 0x0000015000007945 */ /* 0x000fe60003800000 */
[----:B------:R-:W-:-:S02]  /*21f0*/  IADD3 R4, P0, R4, UR14, RZ ;  /* 0x0000000e04047c10 */ /* 0x000fc4000ff1e0ff */
[----:B------:R-:W-:Y:S01]  /*2200*/  IMAD.U32 R2, RZ, RZ, UR4 ;  /* 0x00000004ff027e24 */ /* 0x000fe2000f8e00ff */
[----:B------:R-:W-:Y:S01]  /*2210*/  ULDC.64 UR4, c[0x0][0x3b8] ;  /* 0x0000ee0000047ab9 */ /* 0x000fe20000000a00 */
[----:B------:R-:W-:Y:S01]  /*2220*/  ISETP.GE.OR P3, PT, R0, UR8, P4 ;  /* 0x0000000800007c0c */ /* 0x000fe2000a766670 */
[----:B------:R-:W-:Y:S02]  /*2230*/  UIMAD UR4, UR59, UR4, URZ ;  /* 0x000000043b0472a4 */ /* 0x000fe4000f8e023f */
        /* <DEDUP_REMOVED lines=15> */
.L_x_340:
[----:B------:R-:W-:Y:S05]  /*2330*/  BSYNC B0 ;  /* 0x0000000000007941 */ /* 0x000fea0003800000 */
.L_x_339:
        /* <DEDUP_REMOVED lines=15> */
.L_x_342:
[----:B------:R-:W-:Y:S05]  /*2430*/  BSYNC B0 ;  /* 0x0000000000007941 */ /* 0x000fea0003800000 */
.L_x_341:
        /* <DEDUP_REMOVED lines=15> */
.L_x_344:
[----:B------:R-:W-:Y:S05]  /*2530*/  BSYNC B0 ;  /* 0x0000000000007941 */ /* 0x000fea0003800000 */
.L_x_343:
        /* <DEDUP_REMOVED lines=14> */
.L_x_346:
[----:B------:R-:W-:Y:S05]  /*2620*/  BSYNC B0 ;  /* 0x0000000000007941 */ /* 0x000fea0003800000 */
.L_x_345:
        /* <DEDUP_REMOVED lines=24> */
.L_x_348:
[----:B------:R-:W-:Y:S05]  /*27b0*/  BSYNC B0 ;  /* 0x0000000000007941 */ /* 0x000fea0003800000 */
.L_x_347:
        /* <DEDUP_REMOVED lines=13> */
.L_x_350:
[----:B------:R-:W-:Y:S05]  /*2890*/  BSYNC B0 ;  /* 0x0000000000007941 */ /* 0x000fea0003800000 */
.L_x_349:
        /* <DEDUP_REMOVED lines=13> */
.L_x_352:
[----:B------:R-:W-:Y:S05]  /*2970*/  BSYNC B0 ;  /* 0x0000000000007941 */ /* 0x000fea0003800000 */
.L_x_351:
        /* <DEDUP_REMOVED lines=12> */
.L_x_336:
        /* <DEDUP_REMOVED lines=22> */
.L_x_355:
[----:B------:R-:W-:Y:S05]  /*2ba0*/  BSYNC B0 ;  /* 0x0000000000007941 */ /* 0x000fea0003800000 */
.L_x_354:
        /* <DEDUP_REMOVED lines=16> */
.L_x_357:
[----:B------:R-:W-:Y:S05]  /*2cb0*/  BSYNC B0 ;  /* 0x0000000000007941 */ /* 0x000fea0003800000 */
.L_x_356:
        /* <DEDUP_REMOVED lines=16> */
.L_x_359:
[----:B------:R-:W-:Y:S05]  /*2dc0*/  BSYNC B0 ;  /* 0x0000000000007941 */ /* 0x000fea0003800000 */
.L_x_358:
        /* <DEDUP_REMOVED lines=17> */
.L_x_361:
[----:B------:R-:W-:Y:S05]  /*2ee0*/  BSYNC B0 ;  /* 0x0000000000007941 */ /* 0x000fea0003800000 */
.L_x_360:
        /* <DEDUP_REMOVED lines=22> */
.L_x_363:
[----:B------:R-:W-:Y:S05]  /*3050*/  BSYNC B0 ;  /* 0x0000000000007941 */ /* 0x000fea0003800000 */
.L_x_362:
        /* <DEDUP_REMOVED lines=20> */
.L_x_365:
[----:B------:R-:W-:Y:S05]  /*31a0*/  BSYNC B0 ;  /* 0x0000000000007941 */ /* 0x000fea0003800000 */
.L_x_364:
        /* <DEDUP_REMOVED lines=20> */
.L_x_367:
[----:B------:R-:W-:Y:S05]  /*32f0*/  BSYNC B0 ;  /* 0x0000000000007941 */ /* 0x000fea0003800000 */
.L_x_366:
        /* <DEDUP_REMOVED lines=21> */
.L_x_369:
[----:B------:R-:W-:Y:S05]  /*3450*/  BSYNC B0 ;  /* 0x0000000000007941 */ /* 0x000fea0003800000 */
.L_x_368:
[----:B------:R-:W5:Y:S01]  /*3460*/  LDL R21, [R1+0x58] ;  /* 0x0000580001157983 */ /* 0x000f620000100800 */
[----:B------:R-:W-:Y:S01]  /*3470*/  IMAD.MOV.U32 R23, RZ, RZ, 0x7f800000 ;  /* 0x7f800000ff177424 */ /* 0x000fe200078e00ff */
[----:B------:R-:W-:Y:S01]  /*3480*/  ULDC.64 UR14, c[0x0][0x198] ;  /* 0x00006600000e7ab9 */ /* 0x000fe20000000a00 */
[----:B------:R-:W-:Y:S01]  /*3490*/  IMAD.MOV.U32 R22, RZ, RZ, 0x7f800000 ;  /* 0x7f800000ff167424 */ /* 0x000fe200078e00ff */
[----:B------:R-:W-:Y:S01]  /*34a0*/  UIMAD UR13, UR18, UR14, URZ ;  /* 0x0000000e120d72a4 */ /* 0x000fe2000f8e023f */
[----:B------:R-:W-:Y:S02]  /*34b0*/  IMAD.MOV.U32 R24, RZ, RZ, 0x7f800000 ;  /* 0x7f800000ff187424 */ /* 0x000fe400078e00ff */
[----:B------:R-:W-:Y:S01]  /*34c0*/  IMAD.MOV.U32 R25, RZ, RZ, 0x7f800000 ;  /* 0x7f800000ff197424 */ /* 0x000fe200078e00ff */
[----:B------:R-:W-:Y:S01]  /*34d0*/  UIMAD UR13, UR19, UR15, UR13 ;  /* 0x0000000f130d72a4 */ /* 0x000fe2000f8e020d */
[----:B------:R-:W-:-:S04]  /*34e0*/  IMAD.U32 R13, RZ, RZ, UR19 ;  /* 0x00000013ff0d7e24 */ /* 0x000fc8000f8e00ff */
[----:B------:R-:W-:-:S04]  /*34f0*/  IMAD.WIDE.U32 R8, R13, c[0x0][0x198], R208 ;  /* 0x000066000d087a25 */ /* 0x000fc800078e00d0 */
[----:B------:R-:W-:Y:S01]  /*3500*/  IMAD.U32 R14, RZ, RZ, UR13 ;  /* 0x0000000dff0e7e24 */ /* 0x000fe2000f8e00ff */
[----:B------:R-:W-:Y:S02]  /*3510*/  IADD3 R8, P1, R8, UR29, RZ ;  /* 0x0000001d08087c10 */ /* 0x000fe4000ff3e0ff */
[C---:B-----5:R-:W-:Y:S02]  /*3520*/  IADD3 R6, R21.reuse, 0x48, RZ ;  /* 0x0000004815067810 */ /* 0x060fe40007ffe0ff */
[C---:B-1----:R-:W-:Y:S02]  /*3530*/  IADD3 R4, R21.reuse, 0x40, RZ ;  /* 0x0000004015047810 */ /* 0x042fe40007ffe0ff */
[----:B------:R-:W-:Y:S02]  /*3540*/  ISETP.GE.AND P3, PT, R6, UR4, PT ;  /* 0x0000000406007c0c */ /* 0x000fe4000bf66270 */
[----:B------:R-:W-:Y:S01]  /*3550*/  ISETP.GE.AND P4, PT, R4, UR4, PT ;  /* 0x0000000404007c0c */ /* 0x000fe2000bf86270 */
[C---:B------:R-:W-:Y:S01]  /*3560*/  IMAD.SHL.U32 R4, R21.reuse, 0x4, RZ ;  /* 0x0000000415047824 */ /* 0x040fe200078e00ff */
[----:B------:R-:W-:-:S02]  /*3570*/  IADD3 R5, R21, 0x8, RZ ;  /* 0x0000000815057810 */ /* 0x000fc40007ffe0ff */
[----:B------:R-:W-:Y:S02]  /*3580*/  SHF.R.S32.HI R16, RZ, 0x1f, R21 ;  /* 0x0000001fff107819 */ /* 0x000fe40000011415 */
[----:B------:R-:W-:Y:S02]  /*3590*/  ISETP.GE.AND P5, PT, R5, UR4, PT ;  /* 0x0000000405007c0c */ /* 0x000fe4000bfa6270 */
[----:B------:R-:W-:Y:S02]  /*35a0*/  IADD3 R4, P2, R4, UR10, RZ ;  /* 0x0000000a04047c10 */ /* 0x000fe4000ff5e0ff */
[C---:B------:R-:W-:Y:S02]  /*35b0*/  SHF.L.U64.HI R5, R21.reuse, 0x2, R16 ;  /* 0x0000000215057819 */ /* 0x040fe40000010210 */
[----:B------:R-:W-:Y:S02]  /*35c0*/  ISETP.GE.AND P6, PT, R21, UR4, PT ;  /* 0x0000000415007c0c */ /* 0x000fe4000bfc6270 */
[----:B------:R-:W-:-:S02]  /*35d0*/  IADD3.X R5, R5, UR9, RZ, P2, !PT ;  /* 0x0000000905057c10 */ /* 0x000fc400097fe4ff */
[----:B------:R-:W-:Y:S02]  /*35e0*/  SHF.R.S32.HI R7, RZ, 0x1f, R6 ;  /* 0x0000001fff077819 */ /* 0x000fe40000011406 */
[C---:B------:R-:W-:Y:S01]  /*35f0*/  @!P3 LEA R10, P2, R6.reuse, UR10, 0x2 ;  /* 0x0000000a060abc11 */ /* 0x040fe2000f8410ff */
[----:B------:R1:W5:Y:S03]  /*3600*/  @!P4 LDG.E R23, [R4.64+0x100] ;  /* 0x000100180417c981 */ /* 0x000366000c1e1900 */
[----:B------:R-:W-:Y:S01]  /*3610*/  @!P3 LEA.HI.X R11, R6, UR9, R7, 0x2, P2 ;  /* 0x00000009060bbc11 */ /* 0x000fe200090f1407 */
[----:B--2---:R1:W2:Y:S04]  /*3620*/  @!P5 LDG.E R24, [R4.64+0x20] ;  /* 0x000020180418d981 */ /* 0x0042a8000c1e1900 */
[----:B----4-:R3:W4:Y:S04]  /*3630*/  @!P3 LDG.E R22, [R10.64] ;  /* 0x000000180a16b981 */ /* 0x010728000c1e1900 */
[----:B------:R1:W2:Y:S01]  /*3640*/  @!P6 LDG.E R25, [R4.64] ;  /* 0x000000180419e981 */ /* 0x0002a2000c1e1900 */
[----:B------:R-:W-:-:S06]  /*3650*/  UIMAD UR4, UR20, -0x80, UR8 ;  /* 0xffffff80140478a4 */ /* 0x000fcc000f8e0208 */
[----:B------:R-:W-:Y:S02]  /*3660*/  ISETP.GE.AND P5, PT, R0, UR4, PT ;  /* 0x0000000400007c0c */ /* 0x000fe4000bfa6270 */
[----:B------:R-:W-:-:S11]  /*3670*/  IADD3.X R9, R9, UR31, R14, P1, !PT ;  /* 0x0000001f09097c10 */ /* 0x000fd60008ffe40e */
[----:B------:R2:W-:Y:S01]  /*3680*/  @P5 STS.128 [R2+0xc000], RZ ;  /* 0x00c000ff02005388 */ /* 0x0005e20000000c00 */
[----:B-1----:R-:W-:Y:S01]  /*3690*/  IMAD R4, R15, c[0x0][0x1b0], RZ ;  /* 0x00006c000f047a24 */ /* 0x002fe200078e02ff */
[----:B------:R-:W-:Y:S03]  /*36a0*/  BSSY B0, `(.L_x_370) ;  /* 0x0000018000007945 */ /* 0x000fe60003800000 */
[C---:B---3--:R-:W-:Y:S02]  /*36b0*/  IMAD R10, R12.reuse, c[0x0][0x1b4], R4 ;  /* 0x00006d000c0a7a24 */ /* 0x048fe400078e0204 */
[----:B------:R-:W-:-:S04]  /*36c0*/  IMAD.WIDE.U32 R4, R12, c[0x0][0x1b0], R8 ;  /* 0x00006c000c047a25 */ /* 0x000fc800078e0008 */
[----:B------:R-:W-:Y:S01]  /*36d0*/  IMAD.IADD R10, R5, 0x1, R10 ;  /* 0x00000001050a7824 */ /* 0x000fe200078e020a */
[----:B-----5:R1:W-:Y:S04]  /*36e0*/  STL [R1], R23 ;  /* 0x0000001701007387 */ /* 0x0203e80000100800 */
[----:B----4-:R1:W-:Y:S04]  /*36f0*/  STL [R1+0x4], R22 ;  /* 0x0000041601007387 */ /* 0x0103e80000100800 */
[----:B--2---:R1:W-:Y:S04]  /*3700*/  STL [R1+0xc], R24 ;  /* 0x00000c1801007387 */ /* 0x0043e80000100800 */
[----:B------:R1:W-:Y:S01]  /*3710*/  STL [R1+0x8], R25 ;  /* 0x0000081901007387 */ /* 0x0003e20000100800 */
        /* <DEDUP_REMOVED lines=16> */
.L_x_371:
[----:B------:R-:W-:Y:S05]  /*3820*/  BSYNC B0 ;  /* 0x0000000000007941 */ /* 0x000fea0003800000 */
.L_x_370:
[----:B------:R-:W-:Y:S01]  /*3830*/  ISETP.GE.AND P4, PT, R17, UR4, PT ;  /* 0x0000000411007c0c */ /* 0x000fe2000bf86270 */
[----:B------:R-:W-:-:S12]  /*3840*/  BSSY B0, `(.L_x_372) ;  /* 0x0000014000007945 */ /* 0x000fd80003800000 */
[----:B------:R4:W-:Y:S01]  /*3850*/  @P4 STS.128 [R2+0xd000], RZ ;  /* 0x00d000ff02004388 */ /* 0x0009e20000000c00 */
[----:B------:R-:W-:Y:S05]  /*3860*/  @P4 BRA `(.L_x_373) ;  /* 0x0000011000004947 */ /* 0x000fea0003800000 */
[----:B------:R-:W-:-:S13]  /*3870*/  ISETP.GE.AND P1, PT, R208, c[0x0][0x220], PT ;  /* 0x00008800d0007a0c */ /* 0x000fda0003f26270 */
[----:B------:R1:W-:Y:S01]  /*3880*/  @P1 STS.128 [R2+0xd000], RZ ;  /* 0x00d000ff02001388 */ /* 0x0003e20000000c00 */
[----:B------:R-:W-:Y:S05]  /*3890*/  @P1 BRA `(.L_x_373) ;  /* 0x000000e000001947 */ /* 0x000fea0003800000 */
[----:B---3--:R-:W-:Y:S02]  /*38a0*/  IADD3 R8, P1, R0, 0x20, RZ ;  /* 0x0000002000087810 */ /* 0x008fe40007f3e0ff */
        /* <DEDUP_REMOVED lines=13> */
.L_x_373:
[----:B------:R-:W-:Y:S05]  /*3980*/  BSYNC B0 ;  /* 0x0000000000007941 */ /* 0x000fea0003800000 */
.L_x_372:
        /* <DEDUP_REMOVED lines=21> */
.L_x_375:
[----:B------:R-:W-:Y:S05]  /*3ae0*/  BSYNC B0 ;  /* 0x0000000000007941 */ /* 0x000fea0003800000 */
.L_x_374:
        /* <DEDUP_REMOVED lines=21> */
.L_x_377:
[----:B------:R-:W-:Y:S05]  /*3c40*/  BSYNC B0 ;  /* 0x0000000000007941 */ /* 0x000fea0003800000 */
.L_x_376:
        /* <DEDUP_REMOVED lines=18> */
[----:B---3--:R-:W-:Y:S01]  /*3d70*/  IMAD R8, R20, c[0x0][0x1a0], RZ ;  /* 0x0000680014087a24 */ /* 0x008fe200078e02ff */
        /* <DEDUP_REMOVED lines=10> */
.L_x_379:
[----:B------:R-:W-:Y:S05]  /*3e20*/  BSYNC B0 ;  /* 0x0000000000007941 */ /* 0x000fea0003800000 */
.L_x_378:
[----:B------:R1:W-:Y:S01]  /*3e30*/  @P4 STS.128 [R2+0x11000], RZ ;  /* 0x011000ff02004388 */ /* 0x0003e20000000c00 */
[----:B------:R-:W-:Y:S01]  /*3e40*/  BSSY B0, `(.L_x_380) ;  /* 0x0000013000007945 */ /* 0x000fe20003800000 */
        /* <DEDUP_REMOVED lines=18> */
.L_x_381:
[----:B------:R-:W-:Y:S05]  /*3f70*/  BSYNC B0 ;  /* 0x0000000000007941 */ /* 0x000fea0003800000 */
.L_x_380:
        /* <DEDUP_REMOVED lines=20> */
.L_x_383:
[----:B------:R-:W-:Y:S05]  /*40c0*/  BSYNC B0 ;  /* 0x0000000000007941 */ /* 0x000fea0003800000 */
.L_x_382:
        /* <DEDUP_REMOVED lines=8> */
[----:B---3--:R-:W-:Y:S01]  /*4150*/  IMAD R8, R5, c[0x0][0x1a0], RZ ;  /* 0x0000680005087a24 */ /* 0x008fe200078e02ff */
        /* <DEDUP_REMOVED lines=10> */
.L_x_385:
[----:B------:R-:W-:Y:S05]  /*4200*/  BSYNC B0 ;  /* 0x0000000000007941 */ /* 0x000fea0003800000 */
.L_x_384:
[----:B------:R-:W-:Y:S01]  /*4210*/  ULDC.64 UR18, c[0x0][0x318] ;  /* 0x0000c60000127ab9 */ /* 0x000fe20000000a00 */
[----:B------:R-:W0:Y:S01]  /*4220*/  LDGDEPBAR ;  /* 0x00000000000079af */ /* 0x000e220000000000 */
[----:B------:R-:W-:Y:S02]  /*4230*/  UISETP.NE.U32.AND UP1, UPT, URZ, UR18, UPT ;  /* 0x000000123f00728c */ /* 0x000fe4000bf25070 */
[----:B------:R-:W-:Y:S02]  /*4240*/  ULDC.64 UR22, c[0x0][0x320] ;  /* 0x0000c80000167ab9 */ /* 0x000fe40000000a00 */
[----:B------:R-:W-:-:S06]  /*4250*/  UISETP.NE.AND.EX UP1, UPT, URZ, UR19, UPT, UP1 ;  /* 0x000000133f00728c */ /* 0x000fcc000bf25310 */
[----:B------:R-:W-:-:S05]  /*4260*/  PLOP3.LUT P1, PT, PT, PT, UP1, 0x80, 0x0 ;  /* 0x000000000000781c */ /* 0x000fca0003f2f018 */
[----:B------:R-:W-:Y:S02]  /*4270*/  @UP1 UIMAD UR4, UR42, UR22, URZ ;  /* 0x000000162a0412a4 */ /* 0x000fe4000f8e023f */
[----:B------:R-:W-:Y:S02]  /*4280*/  @UP1 UMOV UR14, UR38 ;  /* 0x00000026000e1c82 */ /* 0x000fe40008000000 */
[----:B------:R-:W-:Y:S02]  /*4290*/  @UP1 UMOV UR15, UR59 ;  /* 0x0000003b000f1c82 */ /* 0x000fe40008000000 */
[----:B------:R-:W-:Y:S02]  /*42a0*/  @UP1 UIMAD.WIDE.U32 UR14, UR35, UR22, UR14 ;  /* 0x00000016230e12a5 */ /* 0x000fe4000f8e000e */
[----:B------:R-:W-:Y:S02]  /*42b0*/  @UP1 UIMAD UR23, UR35, UR23, UR4 ;  /* 0x00000017231712a4 */ /* 0x000fe4000f8e0204 */
[----:B------:R-:W-:-:S02]  /*42c0*/  @UP1 ULEA UR18, UP0, UR14, UR18, 0x2 ;  /* 0x000000120e121291 */ /* 0x000fc4000f80103f */
[----:B------:R-:W-:-:S04]  /*42d0*/  @UP1 UIADD3 UR23, UR15, UR23, URZ ;  /* 0x000000170f171290 */ /* 0x000fc8000fffe03f */
[----:B------:R-:W-:Y:S01]  /*42e0*/  @UP1 ULEA.HI.X UR19, UR14, UR19, UR23, 0x2, UP0 ;  /* 0x000000130e131291 */ /* 0x000fe200080f1417 */
[----:B---3--:R-:W-:-:S05]  /*42f0*/  IMAD.U32 R4, RZ, RZ, UR18 ;  /* 0x00000012ff047e24 */ /* 0x008fca000f8e00ff */
[----:B------:R-:W-:-:S05]  /*4300*/  IMAD.U32 R5, RZ, RZ, UR19 ;  /* 0x00000013ff057e24 */ /* 0x000fca000f8e00ff */
[----:B------:R3:W5:Y:S01]  /*4310*/  @P1 LDG.E R0, [R4.64] ;  /* 0x0000001804001981 */ /* 0x000762000c1e1900 */
[----:B-12-4-:R-:W5:Y:S01]  /*4320*/  @P1 MUFU.RCP R2, c[0x0][0x238] ;  /* 0x00008e0000021b08 */ /* 0x016f620000001000 */
[----:B------:R-:W-:Y:S01]  /*4330*/  MOV R198, R197 ;  /* 0x000000c500c67202 */ /* 0x000fe20000000f00 */
        /* <DEDUP_REMOVED lines=22> */
[----:B---3--:R-:W-:Y:S01]  /*44a0*/  IADD3 R4, R21, 0x1, RZ ;  /* 0x0000000115047810 */ /* 0x008fe20007ffe0ff */
[----:B------:R-:W-:Y:S01]  /*44b0*/  CS2R R86, SRZ ;  /* 0x0000000000567805 */ /* 0x000fe2000001ff00 */
        /* <DEDUP_REMOVED lines=10> */
[----:B------:R-:W-:Y:S01]  /*4560*/  IMAD.MOV.U32 R184, RZ, RZ, 0x20 ;  /* 0x00000020ffb87424 */ /* 0x000fe200078e00ff */
[C---:B------:R-:W-:Y:S01]  /*4570*/  SHF.L.U32 R180, R182.reuse, 0x1, RZ ;  /* 0x00000001b6b47819 */ /* 0x040fe200000006ff */
[----:B------:R-:W-:Y:S01]  /*4580*/  IMAD.MOV.U32 R183, RZ, RZ, 0x40 ;  /* 0x00000040ffb77424 */ /* 0x000fe200078e00ff */
[----:B------:R-:W-:Y:S01]  /*4590*/  UMOV UR4, URZ ;  /* 0x0000003f00047c82 */ /* 0x000fe20008000000 */
[----:B------:R-:W-:-:S02]  /*45a0*/  IMAD.SHL.U32 R179, R182, 0x2, RZ ;  /* 0x00000002b6b37824 */ /* 0x000fc400078e00ff */
[----:B-----5:R-:W-:Y:S01]  /*45b0*/  @P1 FMUL.FTZ R0, R0, R2 ;  /* 0x0000000200001220 */ /* 0x020fe20000410000 */
[----:B------:R-:W-:-:S03]  /*45c0*/  IADD3 R2, R182, 0x2000, RZ ;  /* 0x00002000b6027810 */ /* 0x000fc60007ffe0ff */
[----:B------:R2:W3:Y:S01]  /*45d0*/  @P1 R2UR UR13, R0 ;  /* 0x00000000000d13c2 */ /* 0x0004e200000e0000 */
[----:B------:R-:W-:-:S05]  /*45e0*/  SEL R2, R2, R182, !P0 ;  /* 0x000000b602027207 */ /* 0x000fca0004000000 */
[----:B------:R-:W-:Y:S01]  /*45f0*/  IMAD.SHL.U32 R178, R2, 0x2, RZ ;  /* 0x0000000202b27824 */ /* 0x000fe200078e00ff */
[----:B------:R-:W-:-:S05]  /*4600*/  MOV R2, c[0x0][0x22c] ;  /* 0x00008b0000027a02 */ /* 0x000fca0000000f00 */
[----:B------:R-:W-:-:S04]  /*4610*/  IMAD R2, R2, c[0x0][0x1c0], RZ ;  /* 0x0000700002027a24 */ /* 0x000fc800078e02ff */
[C---:B------:R-:W-:Y:S02]  /*4620*/  IMAD.SHL.U32 R5, R2.reuse, 0x10, RZ ;  /* 0x0000001002057824 */ /* 0x040fe400078e00ff */
[----:B-1----:R-:W-:Y:S01]  /*4630*/  IMAD.SHL.U32 R4, R2, 0x8, RZ ;  /* 0x0000000802047824 */ /* 0x002fe200078e00ff */
[----:B--2---:R-:W-:Y:S01]  /*4640*/  IADD3 R0, R181, 0x2000, RZ ;  /* 0x00002000b5007810 */ /* 0x004fe20007ffe0ff */
[----:B---3--:R-:W-:-:S03]  /*4650*/  @UP1 UMOV UR4, UR13 ;  /* 0x0000000d00041c82 */ /* 0x008fc60008000000 */
[----:B------:R-:W-:-:S05]  /*4660*/  SEL R0, R0, R181, !P0 ;  /* 0x000000b500007207 */ /* 0x000fca0004000000 */
[----:B------:R-:W-:Y:S01]  /*4670*/  IMAD.SHL.U32 R172, R0, 0x2, RZ ;  /* 0x0000000200ac7824 */ /* 0x000fe200078e00ff */
[----:B------:R-:W-:Y:S02]  /*4680*/  IADD3 R0, R5, 0x20, RZ ;  /* 0x0000002005007810 */ /* 0x000fe40007ffe0ff */
[----:B------:R-:W-:Y:S02]  /*4690*/  SHF.L.U64.HI R5, R21, 0x2, R16 ;  /* 0x0000000215057819 */ /* 0x000fe40000010210 */
[----:B------:R-:W-:-:S05]  /*46a0*/  IADD3 R0, R4, R0, RZ ;  /* 0x0000000004007210 */ /* 0x000fca0007ffe0ff */
[----:B------:R-:W-:-:S04]  /*46b0*/  IMAD.IADD R0, R4, 0x1, R0 ;  /* 0x0000000104007824 */ /* 0x000fc800078e0200 */
[----:B------:R-:W-:-:S05]  /*46c0*/  IMAD.IADD R0, R4, 0x1, R0 ;  /* 0x0000000104007824 */ /* 0x000fca00078e0200 */
[----:B------:R-:W-:-:S05]  /*46d0*/  IADD3 R0, R4, R0, RZ ;  /* 0x0000000004007210 */ /* 0x000fca0007ffe0ff */
[----:B------:R1:W-:Y:S02]  /*46e0*/  STL [R1+0x30], R0 ;  /* 0x0000300001007387 */ /* 0x0003e40000100800 */
[----:B-1----:R-:W-:-:S04]  /*46f0*/  IMAD.IADD R0, R4, 0x1, R0 ;  /* 0x0000000104007824 */ /* 0x002fc800078e0200 */
[----:B------:R-:W-:Y:S01]  /*4700*/  IMAD.IADD R2, R4, 0x1, R0 ;  /* 0x0000000104027824 */ /* 0x000fe200078e0200 */
[----:B------:R1:W-:Y:S04]  /*4710*/  STL [R1+0x2c], R0 ;  /* 0x00002c0001007387 */ /* 0x0003e80000100800 */
[----:B------:R2:W-:Y:S04]  /*4720*/  STL [R1+0x3c], R5 ;  /* 0x00003c0501007387 */ /* 0x0005e80000100800 */
[----:B------:R3:W-:Y:S01]  /*4730*/  STL [R1+0x28], R2 ;  /* 0x0000280201007387 */ /* 0x0007e20000100800 */
[----:B-1----:R-:W-:-:S02]  /*4740*/  IADD3 R0, R21, -0x80, RZ ;  /* 0xffffff8015007810 */ /* 0x002fc40007ffe0ff */
[----:B--2---:R-:W-:Y:S02]  /*4750*/  SHF.L.U32 R5, R21, 0x2, RZ ;  /* 0x0000000215057819 */ /* 0x004fe400000006ff */
[----:B---3--:R-:W-:-:S03]  /*4760*/  IADD3 R2, R4, R2, RZ ;  /* 0x0000000204027210 */ /* 0x008fc60007ffe0ff */
[----:B------:R1:W-:Y:S04]  /*4770*/  STL [R1+0x40], R5 ;  /* 0x0000400501007387 */ /* 0x0003e80000100800 */
[----:B------:R2:W-:Y:S01]  /*4780*/  STL [R1+0x24], R2 ;  /* 0x0000240201007387 */ /* 0x0005e20000100800 */
[----:B-1----:R-:W-:Y:S01]  /*4790*/  IADD3 R5, R4, R2, RZ ;  /* 0x0000000204057210 */ /* 0x002fe20007ffe0ff */
[----:B--2---:R-:W-:-:S03]  /*47a0*/  IMAD.SHL.U32 R2, R0, 0x4, RZ ;  /* 0x0000000400027824 */ /* 0x004fc600078e00ff */
[C---:B------:R-:W-:Y:S01]  /*47b0*/  IADD3 R0, R4.reuse, R5, RZ ;  /* 0x0000000504007210 */ /* 0x040fe20007ffe0ff */
[----:B------:R-:W-:Y:S04]  /*47c0*/  STL [R1+0x20], R5 ;  /* 0x0000200501007387 */ /* 0x000fe80000100800 */
[----:B------:R-:W-:Y:S04]  /*47d0*/  STL [R1+0x38], R2 ;  /* 0x0000380201007387 */ /* 0x000fe80000100800 */
[----:B------:R1:W-:Y:S02]  /*47e0*/  STL [R1+0x1c], R0 ;  /* 0x00001c0001007387 */ /* 0x0003e40000100800 */
[----:B-1----:R-:W-:-:S05]  /*47f0*/  IMAD.IADD R0, R4, 0x1, R0 ;  /* 0x0000000104007824 */ /* 0x002fca00078e0200 */
[----:B------:R1:W-:Y:S02]  /*4800*/  STL [R1+0x18], R0 ;  /* 0x0000180001007387 */ /* 0x0003e40000100800 */
[----:B-1----:R-:W-:-:S05]  /*4810*/  IADD3 R0, R4, R0, RZ ;  /* 0x0000000004007210 */ /* 0x002fca0007ffe0ff */
[----:B------:R1:W-:Y:S02]  /*4820*/  STL [R1+0x14], R0 ;  /* 0x0000140001007387 */ /* 0x0003e40000100800 */
[----:B-1----:R-:W-:-:S05]  /*4830*/  IMAD.IADD R0, R4, 0x1, R0 ;  /* 0x0000000104007824 */ /* 0x002fca00078e0200 */
[----:B------:R1:W-:Y:S02]  /*4840*/  STL [R1+0x10], R0 ;  /* 0x0000100001007387 */ /* 0x0003e40000100800 */
[----:B-1----:R-:W-:-:S05]  /*4850*/  IADD3 R0, R4, R0, RZ ;  /* 0x0000000004007210 */ /* 0x002fca0007ffe0ff */
[----:B------:R1:W-:Y:S02]  /*4860*/  STL [R1+0x34], R0 ;  /* 0x0000340001007387 */ /* 0x0003e40000100800 */
.L_x_388:
[----:B-1----:R-:W2:Y:S01]  /*4870*/  LDL R0, [R1+0x54] ;  /* 0x0000540001007983 */ /* 0x002ea20000100800 */
[----:B------:R-:W-:Y:S02]  /*4880*/  USHF.L.U32 UR13, UR20, 0x7, URZ ;  /* 0x00000007140d7899 */ /* 0x000fe4000800063f */
[----:B------:R-:W-:Y:S01]  /*4890*/  USHF.L.U32 UR14, UR5, 0x7, URZ ;  /* 0x00000007050e7899 */ /* 0x000fe2000800063f */
[----:B------:R-:W0:Y:S01]  /*48a0*/  LDGDEPBAR ;  /* 0x00000000000079af */ /* 0x000e220000000000 */
[----:B------:R-:W-:Y:S02]  /*48b0*/  UIADD3 UR15, UR17, 0x80, UR13 ;  /* 0x00000080110f7890 */ /* 0x000fe4000fffe00d */
[----:B------:R-:W-:Y:S02]  /*48c0*/  UIADD3 UR13, UR13, 0x80, URZ ;  /* 0x000000800d0d7890 */ /* 0x000fe4000fffe03f */
[----:B------:R-:W-:Y:S02]  /*48d0*/  UIADD3 UR15, UR15, -UR8, URZ ;  /* 0x800000080f0f7290 */ /* 0x000fe4000fffe03f */
[----:B------:R-:W-:Y:S01]  /*48e0*/  UISETP.GT.AND UP3, UPT, UR5, UR16, UPT ;  /* 0x000000100500728c */ /* 0x000fe2000bf64270 */
[----:B------:R-:W3:Y:S01]  /*48f0*/  LDL R185, [R1+0x50] ;  /* 0x0000500001b97983 */ /* 0x000ee20000100800 */
[----:B------:R-:W-:Y:S03]  /*4900*/  UISETP.GE.AND UP0, UPT, UR14, UR15, UPT ;  /* 0x0000000f0e00728c */ /* 0x000fe6000bf06270 */
[----:B------:R-:W4:Y:S01]  /*4910*/  LDL R213, [R1+0xc] ;  /* 0x00000c0001d57983 */ /* 0x000f220000100800 */
[----:B------:R-:W-:Y:S01]  /*4920*/  UISETP.LT.AND UP0, UPT, UR13, UR8, UP0 ;  /* 0x000000080d00728c */ /* 0x000fe20008701270 */
[----:B------:R-:W-:Y:S04]  /*4930*/  DEPBAR.LE SB0, 0x0 ;  /* 0x000080000000791a */ /* 0x000fe80000000000 */
[----:B------:R-:W-:Y:S08]  /*4940*/  BAR.SYNC.DEFER_BLOCKING 0x0 ;  /* 0x0000000000007b1d */ /* 0x000ff00000010000 */
[----:B------:R-:W-:Y:S08]  /*4950*/  LDSM.16.M88.4 R64, [R178] ;  /* 0x00000000b240783b */ /* 0x000ff00000000200 */
[----:B------:R-:W1:Y:S08]  /*4960*/  LDSM.16.M88.4 R16, [R174+0xc000] ;  /* 0x00c00000ae10783b */ /* 0x000e700000000200 */
[----:B------:R-:W5:Y:S08]  /*4970*/  LDSM.16.M88.4 R60, [R178+0x2000] ;  /* 0x00200000b23c783b */ /* 0x000f700000000200 */
[----:B------:R-:W5:Y:S08]  /*4980*/  LDSM.16.M88.4 R32, [R174+0xc800] ;  /* 0x00c80000ae20783b */ /* 0x000f700000000200 */
[----:B------:R-:W5:Y:S08]  /*4990*/  LDSM.16.M88.4 R48, [R174+0xd000] ;  /* 0x00d00000ae30783b */ /* 0x000f700000000200 */
[----:B------:R-:W5:Y:S01]  /*49a0*/  LDSM.16.M88.4 R132, [R174+0xd800] ;  /* 0x00d80000ae84783b */ /* 0x000f620000000200 */
[-C--:B-1----:R-:W-:Y:S07]  /*49b0*/  HMMA.16816.F32 R4, R64, R16.reuse, RZ ;  /* 0x000000104004723c */ /* 0x082fee00000018ff */
[----:B------:R-:W-:Y:S01]  /*49c0*/  LDSM.16.M88.4 R140, [R177+0xc000] ;  /* 0x00c00000b18c783b */ /* 0x000fe20000000200 */
[C---:B-----5:R-:W-:Y:S07]  /*49d0*/  HMMA.16816.F32 R8, R60.reuse, R16, RZ ;  /* 0x000000103c08723c */ /* 0x060fee00000018ff */
[----:B------:R-:W-:Y:S01]  /*49e0*/  LDSM.16.M88.4 R148, [R177+0xc800] ;  /* 0x00c80000b194783b */ /* 0x000fe20000000200 */
[-C--:B------:R-:W-:Y:S07]  /*49f0*/  HMMA.16816.F32 R12, R60, R18.reuse, RZ ;  /* 0x000000123c0c723c */ /* 0x080fee00000018ff */
[----:B------:R-:W-:Y:S01]  /*4a00*/  LDSM.16.M88.4 R152, [R177+0xd000] ;  /* 0x00d00000b198783b */ /* 0x000fe20000000200 */
[C---:B------:R-:W-:Y:S07]  /*4a10*/  HMMA.16816.F32 R16, R64.reuse, R18, RZ ;  /* 0x000000124010723c */ /* 0x040fee00000018ff */
[----:B------:R-:W-:Y:S01]  /*4a20*/  LDSM.16.M88.4 R156, [R177+0xd800] ;  /* 0x00d80000b19c783b */ /* 0x000fe20000000200 */
[-C--:B------:R-:W-:Y:S07]  /*4a30*/  HMMA.16816.F32 R20, R64, R32.reuse, RZ ;  /* 0x000000204014723c */ /* 0x080fee00000018ff */
[----:B------:R-:W-:Y:S01]  /*4a40*/  LDSM.16.M88.4 R164, [R175+0xc000] ;  /* 0x00c00000afa4783b */ /* 0x000fe20000000200 */
        /* <DEDUP_REMOVED lines=11> */
[----:B------:R-:W-:Y:S01]  /*4b00*/  LDSM.16.M88.4 R132, [R175+0xc800] ;  /* 0x00c80000af84783b */ /* 0x000fe20000000200 */
[----:B--2---:R-:W-:Y:S02]  /*4b10*/  R2P PR, R0, 0x6 ;  /* 0x0000000600007804 */ /* 0x004fe40000000000 */
[----:B------:R-:W-:Y:S03]  /*4b20*/  PLOP3.LUT P0, PT, PT, PT, UP0, 0x80, 0x0 ;  /* 0x000000000000781c */ /* 0x000fe60003f0f008 */
[----:B------:R-:W-:Y:S02]  /*4b30*/  SEL R2, R184, 0xffffffe0, !P1 ;  /* 0xffffffe0b8027807 */ /* 0x000fe40004800000 */
[----:B------:R-:W-:Y:S03]  /*4b40*/  SEL R173, R183, 0xffffffc0, !P2 ;  /* 0xffffffc0b7ad7807 */ /* 0x000fe60005000000 */
[C---:B------:R-:W-:Y:S02]  /*4b50*/  IADD3 R0, R178.reuse, R2, RZ ;  /* 0x00000002b2007210 */ /* 0x040fe40007ffe0ff */
[----:B------:R-:W-:Y:S03]  /*4b60*/  IADD3 R168, R178, R173, RZ ;  /* 0x000000adb2a87210 */ /* 0x000fe60007ffe0ff */
[----:B------:R-:W1:Y:S08]  /*4b70*/  LDSM.16.M88.4 R136, [R0] ;  /* 0x000000000088783b */ /* 0x000e700000000200 */
[----:B------:R-:W2:Y:S08]  /*4b80*/  LDSM.16.M88.4 R144, [R0+0x2000] ;  /* 0x002000000090783b */ /* 0x000eb00000000200 */
[----:B------:R-:W5:Y:S08]  /*4b90*/  LDSM.16.M88.4 R160, [R168] ;  /* 0x00000000a8a0783b */ /* 0x000f700000000200 */
[----:B------:R-:W3:Y:S01]  /*4ba0*/  LDSM.16.M88.4 R168, [R168+0x2000] ;  /* 0x00200000a8a8783b */ /* 0x000ee20000000200 */
[-C--:B-1----:R-:W-:Y:S08]  /*4bb0*/  HMMA.16816.F32 R4, R136, R140.reuse, R4 ;  /* 0x0000008c8804723c */ /* 0x082ff00000001804 */
[C---:B--2---:R-:W-:Y:S08]  /*4bc0*/  HMMA.16816.F32 R8, R144.reuse, R140, R8 ;  /* 0x0000008c9008723c */ /* 0x044ff00000001808 */
[-C--:B------:R-:W-:Y:S08]  /*4bd0*/  HMMA.16816.F32 R12, R144, R142.reuse, R12 ;  /* 0x0000008e900c723c */ /* 0x080ff0000000180c */
[C---:B------:R-:W-:Y:S01]  /*4be0*/  HMMA.16816.F32 R16, R136.reuse, R142, R16 ;  /* 0x0000008e8810723c */ /* 0x040fe20000001810 */
[----:B------:R-:W-:Y:S07]  /*4bf0*/  LDSM.16.M88.4 R140, [R175+0xd800] ;  /* 0x00d80000af8c783b */ /* 0x000fee0000000200 */
[-C--:B------:R-:W-:Y:S08]  /*4c00*/  HMMA.16816.F32 R20, R136, R148.reuse, R20 ;  /* 0x000000948814723c */ /* 0x080ff00000001814 */
[C---:B------:R-:W-:Y:S01]  /*4c10*/  HMMA.16816.F32 R24, R144.reuse, R148, R24 ;  /* 0x000000949018723c */ /* 0x040fe20000001818 */
[----:B------:R-:W2:Y:S06]  /*4c20*/  LDL R149, [R1+0x8] ;  /* 0x0000080001957983 */ /* 0x000eac0000100800 */
[----:B------:R-:W-:Y:S01]  /*4c30*/  MOV R148, UR20 ;  /* 0x0000001400947c02 */ /* 0x000fe20008000f00 */
[-C--:B------:R-:W-:Y:S04]  /*4c40*/  HMMA.16816.F32 R28, R144, R150.reuse, R28 ;  /* 0x00000096901c723c */ /* 0x080fe8000000181c */
[----:B---3--:R-:W-:Y:S04]  /*4c50*/  LEA R148, R148, R185, 0x7 ;  /* 0x000000b994947211 */ /* 0x008fe800078e38ff */
[C---:B------:R-:W-:Y:S01]  /*4c60*/  HMMA.16816.F32 R32, R136.reuse, R150, R32 ;  /* 0x000000968820723c */ /* 0x040fe20000001820 */
[----:B------:R-:W2:Y:S06]  /*4c70*/  LDL R150, [R1+0x44] ;  /* 0x0000440001967983 */ /* 0x000eac0000100800 */
[C---:B------:R-:W-:Y:S01]  /*4c80*/  IADD3 R151, R148.reuse, 0x1, RZ ;  /* 0x0000000194977810 */ /* 0x040fe20007ffe0ff */
[-C--:B------:R-:W-:Y:S08]  /*4c90*/  HMMA.16816.F32 R36, R136, R152.reuse, R36 ;  /* 0x000000988824723c */ /* 0x080ff00000001824 */
[C---:B------:R-:W-:Y:S07]  /*4ca0*/  HMMA.16816.F32 R40, R144.reuse, R152, R40 ;  /* 0x000000989028723c */ /* 0x040fee0000001828 */
[C---:B------:R-:W-:Y:S01]  /*4cb0*/  IADD3 R153, R148.reuse, 0x8, RZ ;  /* 0x0000000894997810 */ /* 0x040fe20007ffe0ff */
[-C--:B------:R-:W-:Y:S03]  /*4cc0*/  HMMA.16816.F32 R44, R144, R154.reuse, R44 ;  /* 0x0000009a902c723c */ /* 0x080fe6000000182c */
[----:B------:R-:W-:Y:S01]  /*4cd0*/  I2F R188, R153 ;  /* 0x0000009900bc7306 */ /* 0x000fe20000201400 */
[C---:B------:R-:W-:Y:S04]  /*4ce0*/  IADD3 R152, R148.reuse, 0x9, RZ ;  /* 0x0000000994987810 */ /* 0x040fe80007ffe0ff */
[C---:B------:R-:W-:Y:S05]  /*4cf0*/  HMMA.16816.F32 R48, R136.reuse, R154, R48 ;  /* 0x0000009a8830723c */ /* 0x040fea0000001830 */
[----:B------:R-:W-:Y:S02]  /*4d00*/  I2F R185, R152 ;  /* 0x0000009800b97306 */ /* 0x000fe40000201400 */
[C---:B------:R-:W-:Y:S01]  /*4d10*/  IADD3 R155, R148.reuse, 0x10, RZ ;  /* 0x00000010949b7810 */ /* 0x040fe20007ffe0ff */
[-C--:B------:R-:W-:Y:S04]  /*4d20*/  HMMA.16816.F32 R52, R136, R156.reuse, R52 ;  /* 0x0000009c8834723c */ /* 0x080fe80000001834 */
[C---:B------:R-:W-:Y:S03]  /*4d30*/  IADD3 R154, R148.reuse, 0x11, RZ ;  /* 0x00000011949a7810 */ /* 0x040fe60007ffe0ff */
[----:B------:R-:W-:Y:S01]  /*4d40*/  I2F R190, R155 ;  /* 0x0000009b00be7306 */ /* 0x000fe20000201400 */
[C---:B------:R-:W-:Y:S07]  /*4d50*/  HMMA.16816.F32 R56, R144.reuse, R156, R56 ;  /* 0x0000009c9038723c */ /* 0x040fee0000001838 */
[C---:B------:R-:W-:Y:S01]  /*4d60*/  IADD3 R157, R148.reuse, 0x18, RZ ;  /* 0x00000018949d7810 */ /* 0x040fe20007ffe0ff */
[-C--:B------:R-:W-:Y:S01]  /*4d70*/  HMMA.16816.F32 R60, R144, R158.reuse, R60 ;  /* 0x0000009e903c723c */ /* 0x080fe2000000183c */
[----:B------:R-:W-:Y:S01]  /*4d80*/  LDSM.16.M88.4 R144, [R176+0xc000] ;  /* 0x00c00000b090783b */ /* 0x000fe20000000200 */
[----:B------:R-:W-:Y:S02]  /*4d90*/  I2F R189, R154 ;  /* 0x0000009a00bd7306 */ /* 0x000fe40000201400 */
[C---:B------:R-:W-:Y:S04]  /*4da0*/  IADD3 R156, R148.reuse, 0x19, RZ ;  /* 0x00000019949c7810 */ /* 0x040fe80007ffe0ff */
[----:B------:R-:W-:Y:S01]  /*4db0*/  HMMA.16816.F32 R64, R136, R158, R64 ;  /* 0x0000009e8840723c */ /* 0x000fe20000001840 */
[----:B------:R-:W1:Y:S03]  /*4dc0*/  LDSM.16.M88.4 R136, [R175+0xd000] ;  /* 0x00d00000af88783b */ /* 0x000e660000000200 */
[----:B------:R-:W-:Y:S03]  /*4dd0*/  I2F R192, R157 ;  /* 0x0000009d00c07306 */ /* 0x000fe60000201400 */
[C---:B------:R-:W-:Y:S01]  /*4de0*/  IADD3 R159, R148.reuse, 0x20, RZ ;  /* 0x00000020949f7810 */ /* 0x040fe20007ffe0ff */
[-C--:B-----5:R-:W-:Y:S05]  /*4df0*/  HMMA.16816.F32 R4, R160, R164.reuse, R4 ;  /* 0x000000a4a004723c */ /* 0x0a0fea0000001804 */
[C---:B------:R-:W-:Y:S01]  /*4e00*/  IADD3 R158, R148.reuse, 0x21, RZ ;  /* 0x00000021949e7810 */ /* 0x040fe20007ffe0ff */
[----:B------:R-:W-:Y:S02]  /*4e10*/  I2F R194, R159 ;  /* 0x0000009f00c27306 */ /* 0x000fe40000201400 */
[C---:B------:R-:W-:Y:S07]  /*4e20*/  HMMA.16816.F32 R8, R168.reuse, R164, R8 ;  /* 0x000000a4a808723c */ /* 0x040fee0000001808 */
[C---:B------:R-:W-:Y:S01]  /*4e30*/  IADD3 R165, R148.reuse, 0x28, RZ ;  /* 0x0000002894a57810 */ /* 0x040fe20007ffe0ff */
[-C--:B------:R-:W-:Y:S01]  /*4e40*/  HMMA.16816.F32 R12, R168, R166.reuse, R12 ;  /* 0x000000a6a80c723c */ /* 0x080fe2000000180c */
[----:B------:R-:W-:Y:S03]  /*4e50*/  I2F R193, R158 ;  /* 0x0000009e00c17306 */ /* 0x000fe60000201400 */
[----:B------:R-:W-:Y:S04]  /*4e60*/  IADD3 R164, R148, 0x29, RZ ;  /* 0x0000002994a47810 */ /* 0x000fe80007ffe0ff */
[C---:B------:R-:W-:Y:S03]  /*4e70*/  HMMA.16816.F32 R16, R160.reuse, R166, R16 ;  /* 0x000000a6a010723c */ /* 0x040fe60000001810 */
[----:B------:R-:W-:Y:S05]  /*4e80*/  I2F R166, R151 ;  /* 0x0000009700a67306 */ /* 0x000fea0000201400 */
[-C--:B------:R-:W-:Y:S05]  /*4e90*/  HMMA.16816.F32 R20, R160, R132.reuse, R20 ;  /* 0x00000084a014723c */ /* 0x080fea0000001814 */
[----:B------:R-:W5:Y:S03]  /*4ea0*/  I2F R167, R148 ;  /* 0x0000009400a77306 */ /* 0x000f660000201400 */
[C---:B------:R-:W-:Y:S07]  /*4eb0*/  HMMA.16816.F32 R24, R168.reuse, R132, R24 ;  /* 0x00000084a818723c */ /* 0x040fee0000001818 */
[----:B------:R-:W2:Y:S01]  /*4ec0*/  I2F R191, R156 ;  /* 0x0000009c00bf7306 */ /* 0x000ea20000201400 */
[-C--:B------:R-:W-:Y:S08]  /*4ed0*/  HMMA.16816.F32 R28, R168, R134.reuse, R28 ;  /* 0x00000086a81c723c */ /* 0x080ff0000000181c */
[C---:B------:R-:W-:Y:S08]  /*4ee0*/  HMMA.16816.F32 R32, R160.reuse, R134, R32 ;  /* 0x00000086a020723c */ /* 0x040ff00000001820 */
[-C--:B-1----:R-:W-:Y:S08]  /*4ef0*/  HMMA.16816.F32 R36, R160, R136.reuse, R36 ;  /* 0x00000088a024723c */ /* 0x082ff00000001824 */
[C---:B------:R-:W-:Y:S07]  /*4f00*/  HMMA.16816.F32 R40, R168.reuse, R136, R40 ;  /* 0x00000088a828723c */ /* 0x040fee0000001828 */
[----:B------:R-:W-:Y:S01]  /*4f10*/  IADD3 R136, R0, R173, RZ ;  /* 0x000000ad00887210 */ /* 0x000fe20007ffe0ff */
[-C--:B------:R-:W-:Y:S01]  /*4f20*/  HMMA.16816.F32 R44, R168, R138.reuse, R44 ;  /* 0x0000008aa82c723c */ /* 0x080fe2000000182c */
[----:B------:R-:W-:Y:S03]  /*4f30*/  MOV R0, UR8 ;  /* 0x0000000800007c02 */ /* 0x000fe60008000f00 */
[----:B------:R-:W1:Y:S04]  /*4f40*/  LDSM.16.M88.4 R132, [R136] ;  /* 0x000000008884783b */ /* 0x000e680000000200 */
[C---:B------:R-:W-:Y:S04]  /*4f50*/  HMMA.16816.F32 R48, R160.reuse, R138, R48 ;  /* 0x0000008aa030723c */ /* 0x040fe80000001830 */
[----:B------:R-:W5:Y:S04]  /*4f60*/  LDSM.16.M88.4 R136, [R136+0x2000] ;  /* 0x002000008888783b */ /* 0x000f680000000200 */
[-C--:B------:R-:W-:Y:S08]  /*4f70*/  HMMA.16816.F32 R52, R160, R140.reuse, R52 ;  /* 0x0000008ca034723c */ /* 0x080ff00000001834 */
[C---:B------:R-:W-:Y:S01]  /*4f80*/  HMMA.16816.F32 R56, R168.reuse, R140, R56 ;  /* 0x0000008ca838723c */ /* 0x040fe20000001838 */
[----:B------:R-:W3:Y:S07]  /*4f90*/  LDL R141, [R1] ;  /* 0x00000000018d7983 */ /* 0x000eee0000100800 */
[-C--:B------:R-:W-:Y:S01]  /*4fa0*/  HMMA.16816.F32 R60, R168, R142.reuse, R60 ;  /* 0x0000008ea83c723c */ /* 0x080fe2000000183c */
[----:B------:R-:W-:Y:S07]  /*4fb0*/  I2F R169, R165 ;  /* 0x000000a500a97306 */ /* 0x000fee0000201400 */
[----:B------:R-:W-:Y:S03]  /*4fc0*/  HMMA.16816.F32 R64, R160, R142, R64 ;  /* 0x0000008ea040723c */ /* 0x000fe60000001840 */
[----:B------:R-:W2:Y:S04]  /*4fd0*/  I2F R168, R164 ;  /* 0x000000a400a87306 */ /* 0x000ea80000201400 */
[----:B----4-:R-:W-:Y:S01]  /*4fe0*/  FMUL.FTZ R142, R213, 1.4426950216293334961 ;  /* 0x3fb8aa3bd58e7820 */ /* 0x010fe20000410000 */
[-C--:B-1----:R-:W-:Y:S05]  /*4ff0*/  HMMA.16816.F32 R4, R132, R144.reuse, R4 ;  /* 0x000000908404723c */ /* 0x082fea0000001804 */
[C---:B------:R-:W-:Y:S02]  /*5000*/  IADD3 R161, R148.reuse, 0x30, RZ ;  /* 0x0000003094a17810 */ /* 0x040fe40007ffe0ff */
[C---:B------:R-:W-:Y:S01]  /*5010*/  IADD3 R160, R148.reuse, 0x31, RZ ;  /* 0x0000003194a07810 */ /* 0x040fe20007ffe0ff */
[C---:B-----5:R-:W-:Y:S01]  /*5020*/  HMMA.16816.F32 R8, R136.reuse, R144, R8 ;  /* 0x000000908808723c */ /* 0x060fe20000001808 */
[----:B------:R-:W-:Y:S03]  /*5030*/  I2F R170, R161 ;  /* 0x000000a100aa7306 */ /* 0x000fe60000201400 */
[C---:B------:R-:W-:Y:S02]  /*5040*/  IADD3 R163, R148.reuse, 0x39, RZ ;  /* 0x0000003994a37810 */ /* 0x040fe40007ffe0ff */
[----:B------:R-:W-:Y:S02]  /*5050*/  IADD3 R162, R148, 0x38, RZ ;  /* 0x0000003894a27810 */ /* 0x000fe40007ffe0ff */
[-C--:B------:R-:W-:Y:S03]  /*5060*/  HMMA.16816.F32 R12, R136, R146.reuse, R12 ;  /* 0x00000092880c723c */ /* 0x080fe6000000180c */
[----:B------:R-:W-:Y:S05]  /*5070*/  I2F R171, R160 ;  /* 0x000000a000ab7306 */ /* 0x000fea0000201400 */
[C---:B------:R-:W-:Y:S01]  /*5080*/  FFMA.FTZ R4, R167.reuse, UR4, R4 ;  /* 0x00000004a7047c23 */ /* 0x040fe20008010004 */
[C---:B------:R-:W-:Y:S04]  /*5090*/  HMMA.16816.F32 R16, R132.reuse, R146, R16 ;  /* 0x000000928410723c */ /* 0x040fe80000001810 */
[----:B------:R-:W-:Y:S01]  /*50a0*/  I2F R196, R163 ;  /* 0x000000a300c47306 */ /* 0x000fe20000201400 */
[C---:B------:R-:W-:Y:S02]  /*50b0*/  FFMA.FTZ R5, R166.reuse, UR4, R5 ;  /* 0x00000004a6057c23 */ /* 0x040fe40008010005 */
[C---:B------:R-:W-:Y:S02]  /*50c0*/  FFMA.FTZ R7, R166.reuse, UR4, R7 ;  /* 0x00000004a6077c23 */ /* 0x040fe40008010007 */
[C---:B------:R-:W-:Y:S03]  /*50d0*/  FFMA.FTZ R6, R167.reuse, UR4, R6 ;  /* 0x00000004a7067c23 */ /* 0x040fe60008010006 */
[----:B------:R-:W-:Y:S02]  /*50e0*/  FFMA.FTZ R8, R167, UR4, R8 ;  /* 0x00000004a7087c23 */ /* 0x000fe40008010008 */
[----:B------:R-:W-:Y:S01]  /*50f0*/  I2F R195, R162 ;  /* 0x000000a200c37306 */ /* 0x000fe20000201400 */
[C---:B------:R-:W-:Y:S02]  /*5100*/  FFMA.FTZ R9, R166.reuse, UR4, R9 ;  /* 0x00000004a6097c23 */ /* 0x040fe40008010009 */
[----:B------:R-:W-:Y:S02]  /*5110*/  FFMA.FTZ R11, R166, UR4, R11 ;  /* 0x00000004a60b7c23 */ /* 0x000fe4000801000b */
[C---:B------:R-:W-:Y:S02]  /*5120*/  FFMA.FTZ R12, R188.reuse, UR4, R12 ;  /* 0x00000004bc0c7c23 */ /* 0x040fe4000801000c */
[C---:B------:R-:W-:Y:S02]  /*5130*/  FFMA.FTZ R13, R185.reuse, UR4, R13 ;  /* 0x00000004b90d7c23 */ /* 0x040fe4000801000d */
[C---:B------:R-:W-:Y:S02]  /*5140*/  FFMA.FTZ R14, R188.reuse, UR4, R14 ;  /* 0x00000004bc0e7c23 */ /* 0x040fe4000801000e */
[C---:B------:R-:W-:Y:S02]  /*5150*/  FFMA.FTZ R15, R185.reuse, UR4, R15 ;  /* 0x00000004b90f7c23 */ /* 0x040fe4000801000f */
[C---:B------:R-:W-:Y:S02]  /*5160*/  FFMA.FTZ R16, R188.reuse, UR4, R16 ;  /* 0x00000004bc107c23 */ /* 0x040fe40008010010 */
[C---:B------:R-:W-:Y:S02]  /*5170*/  FFMA.FTZ R17, R185.reuse, UR4, R17 ;  /* 0x00000004b9117c23 */ /* 0x040fe40008010011 */
[----:B------:R-:W-:Y:S02]  /*5180*/  FFMA.FTZ R18, R188, UR4, R18 ;  /* 0x00000004bc127c23 */ /* 0x000fe40008010012 */
[----:B------:R-:W-:Y:S02]  /*5190*/  FFMA.FTZ R19, R185, UR4, R19 ;  /* 0x00000004b9137c23 */ /* 0x000fe40008010013 */
[----:B------:R-:W-:Y:S01]  /*51a0*/  FFMA.FTZ R10, R167, UR4, R10 ;  /* 0x00000004a70a7c23 */ /* 0x000fe2000801000a */
[C---:B--2---:R-:W-:Y:S01]  /*51b0*/  FSETP.NEU.FTZ.AND P1, PT, R149.reuse, -INF , PT ;  /* 0xff8000009500780b */ /* 0x044fe20003f3d000 */
[----:B------:R-:W-:Y:S05]  /*51c0*/  FMUL.FTZ R149, R149, 1.4426950216293334961 ;  /* 0x3fb8aa3b95957820 */ /* 0x000fea0000410000 */
[----:B------:R-:W-:Y:S02]  /*51d0*/  FSEL R149, R149, RZ, P1 ;  /* 0x000000ff95957208 */ /* 0x000fe40000800000 */
[----:B------:R-:W-:Y:S04]  /*51e0*/  IADD3 R0, R0, -UR17, R150 ;  /* 0x8000001100007c10 */ /* 0x000fe8000fffe096 */
[----:B------:R-:W-:Y:S04]  /*51f0*/  @!P0 IADD3 R0, R0, UR14, RZ ;  /* 0x0000000e00008c10 */ /* 0x000fe8000fffe0ff */
[C---:B------:R-:W-:Y:S02]  /*5200*/  @!P0 IMNMX R150, R0.reuse, UR8, PT ;  /* 0x0000000800968c17 */ /* 0x040fe4000b800200 */
[----:B------:R-:W-:Y:S02]  /*5210*/  @!P0 IADD3 R143, R0, 0x8, RZ ;  /* 0x00000008008f8810 */ /* 0x000fe40007ffe0ff */
[-C--:B------:R-:W-:Y:S02]  /*5220*/  @!P0 ISETP.GE.AND P2, PT, R148, R150.reuse, PT ;  /* 0x000000969400820c */ /* 0x080fe40003f46270 */
[----:B------:R-:W-:Y:S02]  /*5230*/  @!P0 ISETP.GE.AND P1, PT, R151, R150, PT ;  /* 0x000000969700820c */ /* 0x000fe40003f26270 */
[----:B------:R-:W-:Y:S02]  /*5240*/  @!P0 FSEL R4, R4, -INF , !P2 ;  /* 0xff80000004048808 */ /* 0x000fe40005000000 */
[----:B------:R-:W-:Y:S02]  /*5250*/  @!P0 IMNMX R143, R143, UR8, PT ;  /* 0x000000088f8f8c17 */ /* 0x000fe4000b800200 */
[----:B------:R-:W-:Y:S01]  /*5260*/  @!P0 FSEL R5, R5, -INF , !P1 ;  /* 0xff80000005058808 */ /* 0x000fe20004800000 */
[--C-:B------:R-:W-:Y:S01]  /*5270*/  FFMA.FTZ R4, R4, c[0x0][0x23c], -R149.reuse ;  /* 0x00008f0004047a23 */ /* 0x100fe20000010895 */
[-C--:B------:R-:W-:Y:S02]  /*5280*/  @!P0 ISETP.GE.AND P2, PT, R148, R143.reuse, PT ;  /* 0x0000008f9400820c */ /* 0x080fe40003f46270 */
[-C--:B------:R-:W-:Y:S01]  /*5290*/  @!P0 ISETP.GE.AND P3, PT, R162, R143.reuse, PT ;  /* 0x0000008fa200820c */ /* 0x080fe20003f66270 */
[----:B------:R1:W-:Y:S01]  /*52a0*/  MUFU.EX2 R225, R4 ;  /* 0x0000000400e17308 */ /* 0x0003e20000000800 */
[----:B------:R-:W-:Y:S01]  /*52b0*/  FSETP.NEU.FTZ.AND P1, PT, R213, -INF , PT ;  /* 0xff800000d500780b */ /* 0x000fe20003f3d000 */
[----:B------:R-:W-:Y:S01]  /*52c0*/  FFMA.FTZ R5, R5, c[0x0][0x23c], -R149 ;  /* 0x00008f0005057a23 */ /* 0x000fe20000010895 */
[----:B------:R-:W-:Y:S02]  /*52d0*/  @!P0 IADD3 R140, R0, 0x40, RZ ;  /* 0x00000040008c8810 */ /* 0x000fe40007ffe0ff */
[----:B------:R-:W-:Y:S02]  /*52e0*/  FSEL R142, R142, RZ, P1 ;  /* 0x000000ff8e8e7208 */ /* 0x000fe40000800000 */
[-C--:B------:R-:W-:Y:S02]  /*52f0*/  @!P0 ISETP.GE.AND P1, PT, R151, R143.reuse, PT ;  /* 0x0000008f9700820c */ /* 0x080fe40003f26270 */
[----:B------:R-:W-:Y:S01]  /*5300*/  @!P0 IMNMX R140, R140, UR8, PT ;  /* 0x000000088c8c8c17 */ /* 0x000fe2000b800200 */
[----:B------:R-:W2:Y:S01]  /*5310*/  MUFU.EX2 R224, R5 ;  /* 0x0000000500e07308 */ /* 0x000ea20000000800 */
[----:B------:R-:W-:Y:S02]  /*5320*/  @!P0 FSEL R7, R7, -INF , !P1 ;  /* 0xff80000007078808 */ /* 0x000fe40004800000 */
[----:B------:R-:W-:Y:S02]  /*5330*/  @!P0 FSEL R6, R6, -INF , !P2 ;  /* 0xff80000006068808 */ /* 0x000fe40005000000 */
[----:B------:R-:W-:Y:S01]  /*5340*/  @!P0 ISETP.GE.AND P2, PT, R148, R140, PT ;  /* 0x0000008c9400820c */ /* 0x000fe20003f46270 */
[--C-:B------:R-:W-:Y:S01]  /*5350*/  FFMA.FTZ R7, R7, c[0x0][0x23c], -R142.reuse ;  /* 0x00008f0007077a23 */ /* 0x100fe2000001088e */
[----:B------:R-:W-:Y:S01]  /*5360*/  @!P0 IADD3 R0, R0, 0x48, RZ ;  /* 0x0000004800008810 */ /* 0x000fe20007ffe0ff */
[----:B------:R-:W-:Y:S01]  /*5370*/  FFMA.FTZ R6, R6, c[0x0][0x23c], -R142 ;  /* 0x00008f0006067a23 */ /* 0x000fe2000001088e */
[----:B------:R-:W-:Y:S01]  /*5380*/  @!P0 FSEL R8, R8, -INF , !P2 ;  /* 0xff80000008088808 */ /* 0x000fe20005000000 */
[----:B------:R-:W-:Y:S01]  /*5390*/  MUFU.EX2 R244, R7 ;  /* 0x0000000700f47308 */ /* 0x000fe20000000800 */
[-C--:B------:R-:W-:Y:S02]  /*53a0*/  @!P0 ISETP.GE.AND P5, PT, R162, R150.reuse, PT ;  /* 0x00000096a200820c */ /* 0x080fe40003fa6270 */
[----:B------:R-:W-:Y:S01]  /*53b0*/  @!P0 ISETP.GE.AND P4, PT, R163, R150, PT ;  /* 0x00000096a300820c */ /* 0x000fe20003f86270 */
[----:B-1----:R-:W4:Y:S06]  /*53c0*/  LDL R4, [R1+0x4] ;  /* 0x0000040001047983 */ /* 0x002f2c0000100800 */
[----:B------:R-:W1:Y:S01]  /*53d0*/  MUFU.EX2 R246, R6 ;  /* 0x0000000600f67308 */ /* 0x000e620000000800 */
[C---:B---3--:R-:W-:Y:S01]  /*53e0*/  FSETP.NEU.FTZ.AND P1, PT, R141.reuse, -INF , PT ;  /* 0xff8000008d00780b */ /* 0x048fe20003f3d000 */
[----:B------:R-:W-:Y:S05]  /*53f0*/  FMUL.FTZ R141, R141, 1.4426950216293334961 ;  /* 0x3fb8aa3b8d8d7820 */ /* 0x000fea0000410000 */
[----:B------:R-:W-:Y:S02]  /*5400*/  FSEL R141, R141, RZ, P1 ;  /* 0x000000ff8d8d7208 */ /* 0x000fe40000800000 */
[----:B------:R-:W-:Y:S03]  /*5410*/  @!P0 ISETP.GE.AND P1, PT, R151, R140, PT ;  /* 0x0000008c9700820c */ /* 0x000fe60003f26270 */
[--C-:B------:R-:W-:Y:S01]  /*5420*/  FFMA.FTZ R8, R8, c[0x0][0x23c], -R141.reuse ;  /* 0x00008f0008087a23 */ /* 0x100fe2000001088d */
[----:B------:R-:W-:Y:S03]  /*5430*/  @!P0 FSEL R9, R9, -INF , !P1 ;  /* 0xff80000009098808 */ /* 0x000fe60004800000 */
[----:B------:R3:W-:Y:S02]  /*5440*/  MUFU.EX2 R248, R8 ;  /* 0x0000000800f87308 */ /* 0x0007e40000000800 */
[--C-:B------:R-:W-:Y:S08]  /*5450*/  FFMA.FTZ R9, R9, c[0x0][0x23c], -R141.reuse ;  /* 0x00008f0009097a23 */ /* 0x100ff0000001088d */
[----:B------:R-:W-:Y:S01]  /*5460*/  MUFU.EX2 R247, R9 ;  /* 0x0000000900f77308 */ /* 0x000fe20000000800 */
[----:B---3--:R-:W-:Y:S04]  /*5470*/  @!P0 IMNMX R8, R0, UR8, PT ;  /* 0x0000000800088c17 */ /* 0x008fe8000b800200 */
[----:B------:R-:W-:Y:S02]  /*5480*/  @!P0 ISETP.GE.AND P2, PT, R148, R8, PT ;  /* 0x000000089400820c */ /* 0x000fe40003f46270 */
[----:B------:R-:W-:Y:S02]  /*5490*/  IADD3 R148, R2, R180, RZ ;  /* 0x000000b402947210 */ /* 0x000fe40007ffe0ff */
[----:B------:R-:W-:Y:S02]  /*54a0*/  @!P0 FSEL R10, R10, -INF , !P2 ;  /* 0xff8000000a0a8808 */ /* 0x000fe40005000000 */
[----:B------:R-:W-:Y:S01]  /*54b0*/  @!P0 ISETP.GE.AND P2, PT, R162, R140, PT ;  /* 0x0000008ca200820c */ /* 0x000fe20003f46270 */
[C---:B----4-:R-:W-:Y:S01]  /*54c0*/  FMUL.FTZ R0, R4.reuse, 1.4426950216293334961 ;  /* 0x3fb8aa3b04007820 */ /* 0x050fe20000410000 */
[----:B------:R-:W-:Y:S02]  /*54d0*/  FSETP.NEU.FTZ.AND P1, PT, R4, -INF , PT ;  /* 0xff8000000400780b */ /* 0x000fe40003f3d000 */
[----:B------:R-:W3:Y:S02]  /*54e0*/  LDSM.16.M88.4 R4, [R176+0xc800] ;  /* 0x00c80000b004783b */ /* 0x000ee40000000200 */
[----:B------:R-:W-:Y:S02]  /*54f0*/  FSEL R0, R0, RZ, P1 ;  /* 0x000000ff00007208 */ /* 0x000fe40000800000 */
[----:B------:R-:W-:Y:S03]  /*5500*/  @!P0 ISETP.GE.AND P1, PT, R151, R8, PT ;  /* 0x000000089700820c */ /* 0x000fe60003f26270 */
[--C-:B------:R-:W-:Y:S01]  /*5510*/  FFMA.FTZ R10, R10, c[0x0][0x23c], -R0.reuse ;  /* 0x00008f000a0a7a23 */ /* 0x100fe20000010800 */
[----:B------:R-:W4:Y:S01]  /*5520*/  LDL R151, [R1+0x40] ;  /* 0x0000400001977983 */ /* 0x000f220000100800 */
        /* <DEDUP_REMOVED lines=16> */
[-C--:B------:R-:W-:Y:S03]  /*5630*/  @!P0 ISETP.GE.AND P1, PT, R153, R150.reuse, PT ;  /* 0x000000969900820c */ /* 0x080fe60003f26270 */
[----:B------:R-:W-:Y:S01]  /*5640*/  FFMA.FTZ R15, R15, c[0x0][0x23c], -R0 ;  /* 0x00008f000f0f7a23 */ /* 0x000fe20000010800 */
[----:B------:R-:W-:Y:S01]  /*5650*/  @!P0 FSEL R16, R16, -INF , !P1 ;  /* 0xff80000010108808 */ /* 0x000fe20004800000 */
[-C--:B---3--:R-:W-:Y:S02]  /*5660*/  HMMA.16816.F32 R20, R132, R4.reuse, R20 ;  /* 0x000000048414723c */ /* 0x088fe40000001814 */
[----:B------:R-:W-:Y:S01]  /*5670*/  MUFU.EX2 R243, R13 ;  /* 0x0000000d00f37308 */ /* 0x000fe20000000800 */
[-C--:B------:R-:W-:Y:S01]  /*5680*/  @!P0 ISETP.GE.AND P1, PT, R152, R150.reuse, PT ;  /* 0x000000969800820c */ /* 0x080fe20003f26270 */
[--C-:B------:R-:W-:Y:S03]  /*5690*/  FFMA.FTZ R16, R16, c[0x0][0x23c], -R149.reuse ;  /* 0x00008f0010107a23 */ /* 0x100fe60000010895 */
[----:B------:R-:W-:Y:S01]  /*56a0*/  @!P0 FSEL R17, R17, -INF , !P1 ;  /* 0xff80000011118808 */ /* 0x000fe20004800000 */
[C---:B------:R-:W-:Y:S04]  /*56b0*/  HMMA.16816.F32 R24, R136.reuse, R4, R24 ;  /* 0x000000048818723c */ /* 0x040fe80000001818 */
[-C--:B------:R-:W-:Y:S01]  /*56c0*/  @!P0 ISETP.GE.AND P1, PT, R153, R143.reuse, PT ;  /* 0x0000008f9900820c */ /* 0x080fe20003f26270 */
[----:B------:R-:W-:Y:S01]  /*56d0*/  MUFU.EX2 R230, R16 ;  /* 0x0000001000e67308 */ /* 0x000fe20000000800 */
[----:B------:R-:W3:Y:S01]  /*56e0*/  LDL R153, [R1+0x3c] ;  /* 0x00003c0001997983 */ /* 0x000ee20000100800 */
[----:B------:R-:W-:Y:S01]  /*56f0*/  FFMA.FTZ R17, R17, c[0x0][0x23c], -R149 ;  /* 0x00008f0011117a23 */ /* 0x000fe20000010895 */
[-C--:B------:R-:W-:Y:S04]  /*5700*/  HMMA.16816.F32 R28, R136, R6.reuse, R28 ;  /* 0x00000006881c723c */ /* 0x080fe8000000181c */
[----:B------:R-:W-:Y:S02]  /*5710*/  @!P0 FSEL R18, R18, -INF , !P1 ;  /* 0xff80000012128808 */ /* 0x000fe40004800000 */
[-C--:B------:R-:W-:Y:S01]  /*5720*/  @!P0 ISETP.GE.AND P1, PT, R152, R143.reuse, PT ;  /* 0x0000008f9800820c */ /* 0x080fe20003f26270 */
[----:B------:R-:W-:Y:S01]  /*5730*/  MUFU.EX2 R229, R17 ;  /* 0x0000001100e57308 */ /* 0x000fe20000000800 */
[C---:B------:R-:W-:Y:S01]  /*5740*/  HMMA.16816.F32 R32, R132.reuse, R6, R32 ;  /* 0x000000068420723c */ /* 0x040fe20000001820 */
[----:B------:R-:W5:Y:S03]  /*5750*/  LDSM.16.M88.4 R4, [R176+0xd000] ;  /* 0x00d00000b004783b */ /* 0x000f660000000200 */
[--C-:B------:R-:W-:Y:S01]  /*5760*/  FFMA.FTZ R18, R18, c[0x0][0x23c], -R142.reuse ;  /* 0x00008f0012127a23 */ /* 0x100fe2000001088e */
[----:B------:R-:W-:Y:S01]  /*5770*/  @!P0 FSEL R19, R19, -INF , !P1 ;  /* 0xff80000013138808 */ /* 0x000fe20004800000 */
[----:B------:R-:W-:Y:S01]  /*5780*/  FFMA.FTZ R21, R189, UR4, R21 ;  /* 0x00000004bd157c23 */ /* 0x000fe20008010015 */
[-C--:B------:R-:W-:Y:S01]  /*5790*/  @!P0 ISETP.GE.AND P1, PT, R155, R150.reuse, PT ;  /* 0x000000969b00820c */ /* 0x080fe20003f26270 */
[----:B------:R-:W-:Y:S01]  /*57a0*/  FFMA.FTZ R23, R189, UR4, R23 ;  /* 0x00000004bd177c23 */ /* 0x000fe20008010017 */
[----:B------:R-:W-:Y:S03]  /*57b0*/  MUFU.EX2 R236, R18 ;  /* 0x0000001200ec7308 */ /* 0x000fe60000000800 */
[----:B------:R-:W-:Y:S02]  /*57c0*/  FFMA.FTZ R19, R19, c[0x0][0x23c], -R142 ;  /* 0x00008f0013137a23 */ /* 0x000fe4000001088e */
[C---:B------:R-:W-:Y:S02]  /*57d0*/  FFMA.FTZ R25, R189.reuse, UR4, R25 ;  /* 0x00000004bd197c23 */ /* 0x040fe40008010019 */
[----:B------:R-:W-:Y:S02]  /*57e0*/  FFMA.FTZ R27, R189, UR4, R27 ;  /* 0x00000004bd1b7c23 */ /* 0x000fe4000801001b */
[C---:B------:R-:W-:Y:S01]  /*57f0*/  FFMA.FTZ R20, R190.reuse, UR4, R20 ;  /* 0x00000004be147c23 */ /* 0x040fe20008010014 */
[----:B------:R-:W1:Y:S01]  /*5800*/  MUFU.EX2 R235, R19 ;  /* 0x0000001300eb7308 */ /* 0x000e620000000800 */
[C---:B------:R-:W-:Y:S02]  /*5810*/  FFMA.FTZ R22, R190.reuse, UR4, R22 ;  /* 0x00000004be167c23 */ /* 0x040fe40008010016 */
[----:B------:R-:W-:Y:S01]  /*5820*/  FFMA.FTZ R24, R190, UR4, R24 ;  /* 0x00000004be187c23 */ /* 0x000fe20008010018 */
[----:B------:R-:W-:Y:S01]  /*5830*/  @!P0 FSEL R20, R20, -INF , !P1 ;  /* 0xff80000014148808 */ /* 0x000fe20004800000 */
[----:B------:R-:W-:Y:S01]  /*5840*/  FFMA.FTZ R26, R190, UR4, R26 ;  /* 0x00000004be1a7c23 */ /* 0x000fe2000801001a */
[----:B------:R-:W-:Y:S01]  /*5850*/  @!P0 ISETP.GE.AND P1, PT, R154, R150, PT ;  /* 0x000000969a00820c */ /* 0x000fe20003f26270 */
[----:B------:R-:W-:Y:S02]  /*5860*/  FFMA.FTZ R28, R192, UR4, R28 ;  /* 0x00000004c01c7c23 */ /* 0x000fe4000801001c */
[----:B------:R-:W-:Y:S01]  /*5870*/  FFMA.FTZ R20, R20, c[0x0][0x23c], -R149 ;  /* 0x00008f0014147a23 */ /* 0x000fe20000010895 */
[----:B------:R-:W-:Y:S01]  /*5880*/  MUFU.EX2 R250, R14 ;  /* 0x0000000e00fa7308 */ /* 0x000fe20000000800 */
[----:B------:R-:W-:Y:S01]  /*5890*/  @!P0 FSEL R21, R21, -INF , !P1 ;  /* 0xff80000015158808 */ /* 0x000fe20004800000 */
[----:B------:R-:W-:Y:S01]  /*58a0*/  FFMA.FTZ R29, R191, UR4, R29 ;  /* 0x00000004bf1d7c23 */ /* 0x000fe2000801001d */
[-C--:B------:R-:W-:Y:S01]  /*58b0*/  @!P0 ISETP.GE.AND P1, PT, R155, R143.reuse, PT ;  /* 0x0000008f9b00820c */ /* 0x080fe20003f26270 */
[----:B------:R-:W-:Y:S02]  /*58c0*/  FFMA.FTZ R30, R192, UR4, R30 ;  /* 0x00000004c01e7c23 */ /* 0x000fe4000801001e */
[----:B------:R-:W-:Y:S01]  /*58d0*/  FFMA.FTZ R21, R21, c[0x0][0x23c], -R149 ;  /* 0x00008f0015157a23 */ /* 0x000fe20000010895 */
[----:B------:R-:W-:Y:S01]  /*58e0*/  @!P0 FSEL R22, R22, -INF , !P1 ;  /* 0xff80000016168808 */ /* 0x000fe20004800000 */
[----:B------:R-:W-:Y:S01]  /*58f0*/  FFMA.FTZ R31, R191, UR4, R31 ;  /* 0x00000004bf1f7c23 */ /* 0x000fe2000801001f */
[----:B------:R-:W-:Y:S01]  /*5900*/  @!P0 ISETP.GE.AND P1, PT, R154, R143, PT ;  /* 0x0000008f9a00820c */ /* 0x000fe20003f26270 */
[----:B------:R-:W-:Y:S01]  /*5910*/  MUFU.EX2 R152, R20 ;  /* 0x0000001400987308 */ /* 0x000fe20000000800 */
[----:B------:R-:W-:Y:S01]  /*5920*/  FFMA.FTZ R32, R192, UR4, R32 ;  /* 0x00000004c0207c23 */ /* 0x000fe20008010020 */
[-C--:B-----5:R-:W-:Y:S03]  /*5930*/  HMMA.16816.F32 R36, R132, R4.reuse, R36 ;  /* 0x000000048424723c */ /* 0x0a0fe60000001824 */
[----:B------:R-:W-:Y:S01]  /*5940*/  @!P0 FSEL R23, R23, -INF , !P1 ;  /* 0xff80000017178808 */ /* 0x000fe20004800000 */
[--C-:B------:R-:W-:Y:S01]  /*5950*/  FFMA.FTZ R22, R22, c[0x0][0x23c], -R142.reuse ;  /* 0x00008f0016167a23 */ /* 0x100fe2000001088e */
[-C--:B------:R-:W-:Y:S01]  /*5960*/  @!P0 ISETP.GE.AND P1, PT, R155, R140.reuse, PT ;  /* 0x0000008c9b00820c */ /* 0x080fe20003f26270 */
[----:B------:R-:W-:Y:S02]  /*5970*/  FFMA.FTZ R33, R191, UR4, R33 ;  /* 0x00000004bf217c23 */ /* 0x000fe40008010021 */
[C---:B------:R-:W-:Y:S01]  /*5980*/  HMMA.16816.F32 R40, R136.reuse, R4, R40 ;  /* 0x000000048828723c */ /* 0x040fe20000001828 */
[----:B------:R-:W-:Y:S03]  /*5990*/  MUFU.EX2 R249, R15 ;  /* 0x0000000f00f97308 */ /* 0x000fe60000000800 */
[----:B------:R-:W-:Y:S01]  /*59a0*/  @!P0 FSEL R24, R24, -INF , !P1 ;  /* 0xff80000018188808 */ /* 0x000fe20004800000 */
[----:B------:R-:W-:Y:S01]  /*59b0*/  FFMA.FTZ R23, R23, c[0x0][0x23c], -R142 ;  /* 0x00008f0017177a23 */ /* 0x000fe2000001088e */
[----:B------:R-:W-:Y:S01]  /*59c0*/  @!P0 ISETP.GE.AND P1, PT, R154, R140, PT ;  /* 0x0000008c9a00820c */ /* 0x000fe20003f26270 */
[----:B------:R-:W-:Y:S01]  /*59d0*/  FFMA.FTZ R34, R192, UR4, R34 ;  /* 0x00000004c0227c23 */ /* 0x000fe20008010022 */
[-C--:B------:R-:W-:Y:S03]  /*59e0*/  HMMA.16816.F32 R44, R136, R6.reuse, R44 ;  /* 0x00000006882c723c */ /* 0x080fe6000000182c */
[----:B------:R-:W-:Y:S01]  /*59f0*/  MUFU.EX2 R226, R21 ;  /* 0x0000001500e27308 */ /* 0x000fe20000000800 */
[----:B------:R-:W-:Y:S01]  /*5a00*/  @!P0 FSEL R25, R25, -INF , !P1 ;  /* 0xff80000019198808 */ /* 0x000fe20004800000 */
[----:B------:R-:W-:Y:S01]  /*5a10*/  FFMA.FTZ R24, R24, c[0x0][0x23c], -R141 ;  /* 0x00008f0018187a23 */ /* 0x000fe2000001088d */
[-C--:B------:R-:W-:Y:S01]  /*5a20*/  @!P0 ISETP.GE.AND P1, PT, R155, R8.reuse, PT ;  /* 0x000000089b00820c */ /* 0x080fe20003f26270 */
[----:B------:R-:W-:Y:S01]  /*5a30*/  FFMA.FTZ R35, R191, UR4, R35 ;  /* 0x00000004bf237c23 */ /* 0x000fe20008010023 */
[C---:B------:R-:W-:Y:S01]  /*5a40*/  HMMA.16816.F32 R48, R132.reuse, R6, R48 ;  /* 0x000000068430723c */ /* 0x040fe20000001830 */
[----:B------:R-:W5:Y:S03]  /*5a50*/  LDSM.16.M88.4 R4, [R176+0xd800] ;  /* 0x00d80000b004783b */ /* 0x000f660000000200 */
[----:B------:R-:W-:Y:S01]  /*5a60*/  FFMA.FTZ R25, R25, c[0x0][0x23c], -R141 ;  /* 0x00008f0019197a23 */ /* 0x000fe2000001088d */
[----:B------:R-:W-:Y:S01]  /*5a70*/  MUFU.EX2 R238, R24 ;  /* 0x0000001800ee7308 */ /* 0x000fe20000000800 */
[----:B------:R-:W-:Y:S01]  /*5a80*/  @!P0 FSEL R26, R26, -INF , !P1 ;  /* 0xff8000001a1a8808 */ /* 0x000fe20004800000 */
[----:B------:R-:W-:Y:S01]  /*5a90*/  FFMA.FTZ R36, R194, UR4, R36 ;  /* 0x00000004c2247c23 */ /* 0x000fe20008010024 */
[----:B------:R-:W-:Y:S01]  /*5aa0*/  @!P0 ISETP.GE.AND P1, PT, R154, R8, PT ;  /* 0x000000089a00820c */ /* 0x000fe20003f26270 */
[----:B------:R-:W-:Y:S03]  /*5ab0*/  FFMA.FTZ R37, R193, UR4, R37 ;  /* 0x00000004c1257c23 */ /* 0x000fe60008010025 */
[----:B------:R-:W-:Y:S01]  /*5ac0*/  FFMA.FTZ R26, R26, c[0x0][0x23c], -R0 ;  /* 0x00008f001a1a7a23 */ /* 0x000fe20000010800 */
[----:B------:R-:W-:Y:S01]  /*5ad0*/  @!P0 FSEL R27, R27, -INF , !P1 ;  /* 0xff8000001b1b8808 */ /* 0x000fe20004800000 */
[----:B------:R-:W-:Y:S01]  /*5ae0*/  FFMA.FTZ R38, R194, UR4, R38 ;  /* 0x00000004c2267c23 */ /* 0x000fe20008010026 */
[-C--:B------:R-:W-:Y:S01]  /*5af0*/  @!P0 ISETP.GE.AND P1, PT, R157, R140.reuse, PT ;  /* 0x0000008c9d00820c */ /* 0x080fe20003f26270 */
[----:B------:R-:W-:Y:S01]  /*5b00*/  MUFU.EX2 R233, R22 ;  /* 0x0000001600e97308 */ /* 0x000fe20000000800 */
[----:B------:R-:W-:Y:S02]  /*5b10*/  FFMA.FTZ R45, R168, UR4, R45 ;  /* 0x00000004a82d7c23 */ /* 0x000fe4000801002d */
[----:B------:R-:W-:Y:S01]  /*5b20*/  @!P0 FSEL R28, R28, -INF , !P1 ;  /* 0xff8000001c1c8808 */ /* 0x000fe20004800000 */
[----:B------:R-:W-:Y:S01]  /*5b30*/  FFMA.FTZ R47, R168, UR4, R47 ;  /* 0x00000004a82f7c23 */ /* 0x000fe2000801002f */
[----:B------:R-:W-:Y:S01]  /*5b40*/  @!P0 ISETP.GE.AND P1, PT, R156, R140, PT ;  /* 0x0000008c9c00820c */ /* 0x000fe20003f26270 */
[--C-:B------:R-:W-:Y:S02]  /*5b50*/  FFMA.FTZ R27, R27, c[0x0][0x23c], -R0.reuse ;  /* 0x00008f001b1b7a23 */ /* 0x100fe40000010800 */
[C---:B------:R-:W-:Y:S01]  /*5b60*/  FFMA.FTZ R49, R168.reuse, UR4, R49 ;  /* 0x00000004a8317c23 */ /* 0x040fe20008010031 */
[----:B------:R-:W-:Y:S01]  /*5b70*/  @!P0 FSEL R29, R29, -INF , !P1 ;  /* 0xff8000001d1d8808 */ /* 0x000fe20004800000 */
[----:B------:R-:W-:Y:S01]  /*5b80*/  MUFU.EX2 R237, R25 ;  /* 0x0000001900ed7308 */ /* 0x000fe20000000800 */
[-C--:B------:R-:W-:Y:S01]  /*5b90*/  @!P0 ISETP.GE.AND P1, PT, R157, R8.reuse, PT ;  /* 0x000000089d00820c */ /* 0x080fe20003f26270 */
[----:B------:R-:W-:Y:S02]  /*5ba0*/  FFMA.FTZ R51, R168, UR4, R51 ;  /* 0x00000004a8337c23 */ /* 0x000fe40008010033 */
[--C-:B------:R-:W-:Y:S01]  /*5bb0*/  FFMA.FTZ R28, R28, c[0x0][0x23c], -R141.reuse ;  /* 0x00008f001c1c7a23 */ /* 0x100fe2000001088d */
[----:B------:R-:W-:Y:S01]  /*5bc0*/  @!P0 FSEL R30, R30, -INF , !P1 ;  /* 0xff8000001e1e8808 */ /* 0x000fe20004800000 */
[----:B------:R-:W-:Y:S01]  /*5bd0*/  FFMA.FTZ R29, R29, c[0x0][0x23c], -R141 ;  /* 0x00008f001d1d7a23 */ /* 0x000fe2000001088d */
[----:B------:R-:W-:Y:S01]  /*5be0*/  @!P0 ISETP.GE.AND P1, PT, R156, R8, PT ;  /* 0x000000089c00820c */ /* 0x000fe20003f26270 */
[----:B------:R-:W-:Y:S02]  /*5bf0*/  FFMA.FTZ R39, R193, UR4, R39 ;  /* 0x00000004c1277c23 */ /* 0x000fe40008010027 */
[----:B------:R-:W-:Y:S01]  /*5c00*/  MUFU.EX2 R231, R23 ;  /* 0x0000001700e77308 */ /* 0x000fe20000000800 */
[----:B------:R-:W-:Y:S01]  /*5c10*/  FFMA.FTZ R30, R30, c[0x0][0x23c], -R0 ;  /* 0x00008f001e1e7a23 */ /* 0x000fe20000010800 */
[----:B------:R-:W-:Y:S01]  /*5c20*/  @!P0 FSEL R31, R31, -INF , !P1 ;  /* 0xff8000001f1f8808 */ /* 0x000fe20004800000 */
[----:B------:R-:W-:Y:S01]  /*5c30*/  FFMA.FTZ R40, R194, UR4, R40 ;  /* 0x00000004c2287c23 */ /* 0x000fe20008010028 */
[-C--:B------:R-:W-:Y:S01]  /*5c40*/  @!P0 ISETP.GE.AND P1, PT, R157, R150.reuse, PT ;  /* 0x000000969d00820c */ /* 0x080fe20003f26270 */
[-C--:B-----5:R-:W-:Y:S03]  /*5c50*/  HMMA.16816.F32 R52, R132, R4.reuse, R52 ;  /* 0x000000048434723c */ /* 0x0a0fe60000001834 */
[----:B------:R-:W-:Y:S01]  /*5c60*/  FFMA.FTZ R31, R31, c[0x0][0x23c], -R0 ;  /* 0x00008f001f1f7a23 */ /* 0x000fe20000010800 */
[----:B------:R-:W-:Y:S01]  /*5c70*/  @!P0 FSEL R32, R32, -INF , !P1 ;  /* 0xff80000020208808 */ /* 0x000fe20004800000 */
[----:B------:R-:W-:Y:S01]  /*5c80*/  MUFU.EX2 R242, R26 ;  /* 0x0000001a00f27308 */ /* 0x000fe20000000800 */
[----:B------:R-:W-:Y:S01]  /*5c90*/  @!P0 ISETP.GE.AND P1, PT, R156, R150, PT ;  /* 0x000000969c00820c */ /* 0x000fe20003f26270 */
[----:B------:R-:W-:Y:S01]  /*5ca0*/  FFMA.FTZ R41, R193, UR4, R41 ;  /* 0x00000004c1297c23 */ /* 0x000fe20008010029 */
[C---:B------:R-:W-:Y:S04]  /*5cb0*/  HMMA.16816.F32 R56, R136.reuse, R4, R56 ;  /* 0x000000048838723c */ /* 0x040fe80000001838 */
[--C-:B------:R-:W-:Y:S01]  /*5cc0*/  FFMA.FTZ R32, R32, c[0x0][0x23c], -R149.reuse ;  /* 0x00008f0020207a23 */ /* 0x100fe20000010895 */
[----:B------:R-:W-:Y:S01]  /*5cd0*/  @!P0 FSEL R33, R33, -INF , !P1 ;  /* 0xff80000021218808 */ /* 0x000fe20004800000 */
[----:B------:R-:W-:Y:S01]  /*5ce0*/  FFMA.FTZ R42, R194, UR4, R42 ;  /* 0x00000004c22a7c23 */ /* 0x000fe2000801002a */
[----:B--2---:R-:W-:Y:S01]  /*5cf0*/  F2FP.PACK_AB R4, R224, R225 ;  /* 0x000000e1e004723e */ /* 0x004fe200000000ff */
[-C--:B------:R-:W-:Y:S01]  /*5d00*/  HMMA.16816.F32 R60, R136, R6.reuse, R60 ;  /* 0x00000006883c723c */ /* 0x080fe2000000183c */
[----:B------:R-:W-:Y:S02]  /*5d10*/  MUFU.EX2 R215, R32 ;  /* 0x0000002000d77308 */ /* 0x000fe40000000800 */
[-C--:B------:R-:W-:Y:S01]  /*5d20*/  @!P0 ISETP.GE.AND P1, PT, R157, R143.reuse, PT ;  /* 0x0000008f9d00820c */ /* 0x080fe20003f26270 */
[----:B------:R2:W-:Y:S01]  /*5d30*/  STS [R199+0x1c000], R4 ;  /* 0x01c00004c7007388 */ /* 0x0005e20000000800 */
[----:B-1----:R-:W-:Y:S01]  /*5d40*/  F2FP.PACK_AB R5, R244, R246 ;  /* 0x000000f6f405723e */ /* 0x002fe200000000ff */
[----:B------:R-:W-:Y:S01]  /*5d50*/  FFMA.FTZ R33, R33, c[0x0][0x23c], -R149 ;  /* 0x00008f0021217a23 */ /* 0x000fe20000010895 */
[----:B------:R-:W-:Y:S01]  /*5d60*/  @!P0 FSEL R34, R34, -INF , !P1 ;  /* 0xff80000022228808 */ /* 0x000fe20004800000 */
[----:B------:R-:W-:Y:S02]  /*5d70*/  HMMA.16816.F32 R64, R132, R6, R64 ;  /* 0x000000068440723c */ /* 0x000fe40000001840 */
[----:B------:R1:W-:Y:S01]  /*5d80*/  STS [R199+0x1c400], R5 ;  /* 0x01c40005c7007388 */ /* 0x0003e20000000800 */
[----:B------:R-:W-:Y:S01]  /*5d90*/  MUFU.EX2 R214, R33 ;  /* 0x0000002100d67308 */ /* 0x000fe20000000800 */
[-C--:B------:R-:W-:Y:S01]  /*5da0*/  @!P0 ISETP.GE.AND P1, PT, R156, R143.reuse, PT ;  /* 0x0000008f9c00820c */ /* 0x080fe20003f26270 */
[----:B------:R-:W-:Y:S02]  /*5db0*/  FFMA.FTZ R43, R193, UR4, R43 ;  /* 0x00000004c12b7c23 */ /* 0x000fe4000801002b */
[----:B------:R-:W-:Y:S01]  /*5dc0*/  F2FP.PACK_AB R6, R235, R236 ;  /* 0x000000eceb06723e */ /* 0x000fe200000000ff */
[----:B------:R-:W-:Y:S01]  /*5dd0*/  FFMA.FTZ R44, R169, UR4, R44 ;  /* 0x00000004a92c7c23 */ /* 0x000fe2000801002c */
[----:B------:R-:W-:Y:S02]  /*5de0*/  @!P0 FSEL R35, R35, -INF , !P1 ;  /* 0xff80000023238808 */ /* 0x000fe40004800000 */
[-C--:B------:R-:W-:Y:S01]  /*5df0*/  @!P0 ISETP.GE.AND P1, PT, R159, R150.reuse, PT ;  /* 0x000000969f00820c */ /* 0x080fe20003f26270 */
[----:B------:R5:W-:Y:S01]  /*5e00*/  STS [R202+0x1c400], R6 ;  /* 0x01c40006ca007388 */ /* 0x000be20000000800 */
[----:B------:R-:W-:Y:S01]  /*5e10*/  FFMA.FTZ R46, R169, UR4, R46 ;  /* 0x00000004a92e7c23 */ /* 0x000fe2000801002e */
[----:B------:R-:W5:Y:S01]  /*5e20*/  MUFU.EX2 R241, R27 ;  /* 0x0000001b00f17308 */ /* 0x000f620000000800 */
[----:B------:R-:W-:Y:S01]  /*5e30*/  @!P0 FSEL R36, R36, -INF , !P1 ;  /* 0xff80000024248808 */ /* 0x000fe20004800000 */
[--C-:B------:R-:W-:Y:S01]  /*5e40*/  FFMA.FTZ R34, R34, c[0x0][0x23c], -R142.reuse ;  /* 0x00008f0022227a23 */ /* 0x100fe2000001088e */
[----:B------:R-:W-:Y:S01]  /*5e50*/  @!P0 ISETP.GE.AND P1, PT, R158, R150, PT ;  /* 0x000000969e00820c */ /* 0x000fe20003f26270 */
[----:B------:R-:W-:Y:S02]  /*5e60*/  FFMA.FTZ R35, R35, c[0x0][0x23c], -R142 ;  /* 0x00008f0023237a23 */ /* 0x000fe4000001088e */
[----:B------:R-:W-:Y:S01]  /*5e70*/  FFMA.FTZ R48, R169, UR4, R48 ;  /* 0x00000004a9307c23 */ /* 0x000fe20008010030 */
[----:B--2---:R-:W-:Y:S01]  /*5e80*/  F2FP.PACK_AB R4, R229, R230 ;  /* 0x000000e6e504723e */ /* 0x004fe200000000ff */
[----:B------:R-:W-:Y:S01]  /*5e90*/  FFMA.FTZ R50, R169, UR4, R50 ;  /* 0x00000004a9327c23 */ /* 0x000fe20008010032 */
[----:B------:R-:W-:Y:S01]  /*5ea0*/  @!P0 FSEL R37, R37, -INF , !P1 ;  /* 0xff80000025258808 */ /* 0x000fe20004800000 */
[----:B------:R-:W-:Y:S01]  /*5eb0*/  MUFU.EX2 R219, R34 ;  /* 0x0000002200db7308 */ /* 0x000fe20000000800 */
[-C--:B------:R-:W-:Y:S01]  /*5ec0*/  @!P0 ISETP.GE.AND P1, PT, R159, R143.reuse, PT ;  /* 0x0000008f9f00820c */ /* 0x080fe20003f26270 */
[----:B------:R2:W-:Y:S01]  /*5ed0*/  STS [R202+0x1c000], R4 ;  /* 0x01c00004ca007388 */ /* 0x0005e20000000800 */
[----:B-1----:R-:W-:Y:S01]  /*5ee0*/  F2FP.PACK_AB R5, R247, R248 ;  /* 0x000000f8f705723e */ /* 0x002fe200000000ff */
[----:B------:R-:W-:Y:S01]  /*5ef0*/  FFMA.FTZ R52, R170, UR4, R52 ;  /* 0x00000004aa347c23 */ /* 0x000fe20008010034 */
[----:B------:R-:W-:Y:S01]  /*5f00*/  @!P0 FSEL R38, R38, -INF , !P1 ;  /* 0xff80000026268808 */ /* 0x000fe20004800000 */
[----:B------:R-:W-:Y:S01]  /*5f10*/  FFMA.FTZ R53, R171, UR4, R53 ;  /* 0x00000004ab357c23 */ /* 0x000fe20008010035 */
[----:B------:R-:W-:Y:S01]  /*5f20*/  @!P0 ISETP.GE.AND P1, PT, R158, R143, PT ;  /* 0x0000008f9e00820c */ /* 0x000fe20003f26270 */
[----:B------:R1:W-:Y:S01]  /*5f30*/  STS [R199+0x1e000], R5 ;  /* 0x01e00005c7007388 */ /* 0x0003e20000000800 */
[C---:B------:R-:W-:Y:S01]  /*5f40*/  FFMA.FTZ R54, R170.reuse, UR4, R54 ;  /* 0x00000004aa367c23 */ /* 0x040fe20008010036 */
[----:B------:R-:W1:Y:S01]  /*5f50*/  MUFU.EX2 R218, R35 ;  /* 0x0000002300da7308 */ /* 0x000e620000000800 */
[----:B------:R-:W-:Y:S01]  /*5f60*/  @!P0 FSEL R39, R39, -INF , !P1 ;  /* 0xff80000027278808 */ /* 0x000fe20004800000 */
[----:B------:R-:W-:Y:S01]  /*5f70*/  FFMA.FTZ R55, R171, UR4, R55 ;  /* 0x00000004ab377c23 */ /* 0x000fe20008010037 */
[-C--:B------:R-:W-:Y:S01]  /*5f80*/  @!P0 ISETP.GE.AND P1, PT, R159, R140.reuse, PT ;  /* 0x0000008c9f00820c */ /* 0x080fe20003f26270 */
[----:B------:R-:W-:Y:S01]  /*5f90*/  FFMA.FTZ R56, R170, UR4, R56 ;  /* 0x00000004aa387c23 */ /* 0x000fe20008010038 */
[----:B-----5:R-:W-:Y:S01]  /*5fa0*/  F2FP.PACK_AB R6, R243, R245 ;  /* 0x000000f5f306723e */ /* 0x020fe200000000ff */
[--C-:B------:R-:W-:Y:S01]  /*5fb0*/  FFMA.FTZ R36, R36, c[0x0][0x23c], -R149.reuse ;  /* 0x00008f0024247a23 */ /* 0x100fe20000010895 */
[----:B------:R-:W-:Y:S01]  /*5fc0*/  @!P0 FSEL R40, R40, -INF , !P1 ;  /* 0xff80000028288808 */ /* 0x000fe20004800000 */
[----:B------:R-:W-:Y:S01]  /*5fd0*/  FFMA.FTZ R37, R37, c[0x0][0x23c], -R149 ;  /* 0x00008f0025257a23 */ /* 0x000fe20000010895 */
[----:B------:R-:W-:Y:S01]  /*5fe0*/  @!P0 ISETP.GE.AND P1, PT, R158, R140, PT ;  /* 0x0000008c9e00820c */ /* 0x000fe20003f26270 */
[----:B------:R-:W-:Y:S01]  /*5ff0*/  MUFU.EX2 R234, R28 ;  /* 0x0000001c00ea7308 */ /* 0x000fe20000000800 */
[----:B------:R-:W-:Y:S01]  /*6000*/  FFMA.FTZ R57, R171, UR4, R57 ;  /* 0x00000004ab397c23 */ /* 0x000fe20008010039 */
[----:B------:R-:W-:Y:S01]  /*6010*/  F2FP.PACK_AB R7, R241, R242 ;  /* 0x000000f2f107723e */ /* 0x000fe200000000ff */
[----:B------:R-:W-:Y:S01]  /*6020*/  FFMA.FTZ R58, R170, UR4, R58 ;  /* 0x00000004aa3a7c23 */ /* 0x000fe2000801003a */
[----:B------:R-:W-:Y:S01]  /*6030*/  @!P0 FSEL R41, R41, -INF , !P1 ;  /* 0xff80000029298808 */ /* 0x000fe20004800000 */
[----:B------:R-:W-:Y:S01]  /*6040*/  FFMA.FTZ R59, R171, UR4, R59 ;  /* 0x00000004ab3b7c23 */ /* 0x000fe2000801003b */
[----:B------:R-:W-:Y:S01]  /*6050*/  @!P0 ISETP.GE.AND P1, PT, R159, R8, PT ;  /* 0x000000089f00820c */ /* 0x000fe20003f26270 */
[----:B------:R-:W-:Y:S01]  /*6060*/  FFMA.FTZ R61, R196, UR4, R61 ;  /* 0x00000004c43d7c23 */ /* 0x000fe2000801003d */
[----:B--2---:R-:W-:Y:S01]  /*6070*/  F2FP.PACK_AB R4, R251, R252 ;  /* 0x000000fcfb04723e */ /* 0x004fe200000000ff */
[----:B------:R-:W-:Y:S01]  /*6080*/  FFMA.FTZ R62, R195, UR4, R62 ;  /* 0x00000004c33e7c23 */ /* 0x000fe2000801003e */
[----:B------:R-:W-:Y:S01]  /*6090*/  @!P0 FSEL R42, R42, -INF , !P1 ;  /* 0xff8000002a2a8808 */ /* 0x000fe20004800000 */
[----:B------:R-:W-:Y:S01]  /*60a0*/  MUFU.EX2 R232, R29 ;  /* 0x0000001d00e87308 */ /* 0x000fe20000000800 */
[----:B------:R-:W-:Y:S01]  /*60b0*/  @!P0 ISETP.GE.AND P1, PT, R158, R8, PT ;  /* 0x000000089e00820c */ /* 0x000fe20003f26270 */
[----:B------:R2:W-:Y:S01]  /*60c0*/  STS [R199+0x1e400], R4 ;  /* 0x01e40004c7007388 */ /* 0x0005e20000000800 */
[----:B-1----:R-:W-:Y:S01]  /*60d0*/  F2FP.PACK_AB R5, R249, R250 ;  /* 0x000000faf905723e */ /* 0x002fe200000000ff */
[----:B------:R-:W-:Y:S01]  /*60e0*/  FFMA.FTZ R63, R196, UR4, R63 ;  /* 0x00000004c43f7c23 */ /* 0x000fe2000801003f */
[----:B------:R-:W-:Y:S01]  /*60f0*/  @!P0 FSEL R43, R43, -INF , !P1 ;  /* 0xff8000002b2b8808 */ /* 0x000fe20004800000 */
[----:B------:R1:W-:Y:S01]  /*6100*/  STS [R202+0x1e000], R6 ;  /* 0x01e00006ca007388 */ /* 0x0003e20000000800 */
[-C--:B------:R-:W-:Y:S01]  /*6110*/  @!P0 ISETP.GE.AND P1, PT, R165, R140.reuse, PT ;  /* 0x0000008ca500820c */ /* 0x080fe20003f26270 */
[--C-:B------:R-:W-:Y:S02]  /*6120*/  FFMA.FTZ R38, R38, c[0x0][0x23c], -R142.reuse ;  /* 0x00008f0026267a23 */ /* 0x100fe4000001088e */
[----:B------:R5:W-:Y:S01]  /*6130*/  STS [R202+0x1e400], R5 ;  /* 0x01e40005ca007388 */ /* 0x000be20000000800 */
[----:B------:R-:W-:Y:S01]  /*6140*/  @!P0 FSEL R44, R44, -INF , !P1 ;  /* 0xff8000002c2c8808 */ /* 0x000fe20004800000 */
[----:B------:R-:W-:Y:S01]  /*6150*/  MUFU.EX2 R240, R30 ;  /* 0x0000001e00f07308 */ /* 0x000fe20000000800 */
[----:B------:R-:W-:Y:S01]  /*6160*/  @!P0 ISETP.GE.AND P1, PT, R164, R140, PT ;  /* 0x0000008ca400820c */ /* 0x000fe20003f26270 */
[----:B------:R-:W-:Y:S02]  /*6170*/  FFMA.FTZ R39, R39, c[0x0][0x23c], -R142 ;  /* 0x00008f0027277a23 */ /* 0x000fe4000001088e */
[--C-:B------:R-:W-:Y:S01]  /*6180*/  FFMA.FTZ R42, R42, c[0x0][0x23c], -R0.reuse ;  /* 0x00008f002a2a7a23 */ /* 0x100fe20000010800 */
[----:B------:R-:W-:Y:S01]  /*6190*/  @!P0 FSEL R45, R45, -INF , !P1 ;  /* 0xff8000002d2d8808 */ /* 0x000fe20004800000 */
[--C-:B------:R-:W-:Y:S01]  /*61a0*/  FFMA.FTZ R43, R43, c[0x0][0x23c], -R0.reuse ;  /* 0x00008f002b2b7a23 */ /* 0x100fe20000010800 */
[-C--:B------:R-:W-:Y:S01]  /*61b0*/  @!P0 ISETP.GE.AND P1, PT, R165, R8.reuse, PT ;  /* 0x00000008a500820c */ /* 0x080fe20003f26270 */
[--C-:B------:R-:W-:Y:S02]  /*61c0*/  FFMA.FTZ R40, R40, c[0x0][0x23c], -R141.reuse ;  /* 0x00008f0028287a23 */ /* 0x100fe4000001088d */
[----:B------:R-:W4:Y:S01]  /*61d0*/  MUFU.EX2 R239, R31 ;  /* 0x0000001f00ef7308 */ /* 0x000f220000000800 */
[----:B------:R-:W-:Y:S01]  /*61e0*/  @!P0 FSEL R46, R46, -INF , !P1 ;  /* 0xff8000002e2e8808 */ /* 0x000fe20004800000 */
[--C-:B------:R-:W-:Y:S01]  /*61f0*/  FFMA.FTZ R41, R41, c[0x0][0x23c], -R141.reuse ;  /* 0x00008f0029297a23 */ /* 0x100fe2000001088d */
[----:B------:R-:W-:Y:S01]  /*6200*/  @!P0 ISETP.GE.AND P1, PT, R164, R8, PT ;  /* 0x00000008a400820c */ /* 0x000fe20003f26270 */
[--C-:B------:R-:W-:Y:S01]  /*6210*/  FFMA.FTZ R44, R44, c[0x0][0x23c], -R141.reuse ;  /* 0x00008f002c2c7a23 */ /* 0x100fe2000001088d */
[----:B--2---:R-:W-:Y:S01]  /*6220*/  F2FP.PACK_AB R4, R226, R152 ;  /* 0x00000098e204723e */ /* 0x004fe200000000ff */
[--C-:B------:R-:W-:Y:S01]  /*6230*/  FFMA.FTZ R46, R46, c[0x0][0x23c], -R0.reuse ;  /* 0x00008f002e2e7a23 */ /* 0x100fe20000010800 */
[----:B------:R-:W-:Y:S01]  /*6240*/  @!P0 FSEL R47, R47, -INF , !P1 ;  /* 0xff8000002f2f8808 */ /* 0x000fe20004800000 */
[----:B------:R-:W-:Y:S01]  /*6250*/  FFMA.FTZ R45, R45, c[0x0][0x23c], -R141 ;  /* 0x00008f002d2d7a23 */ /* 0x000fe2000001088d */
[----:B-1----:R-:W-:Y:S01]  /*6260*/  F2FP.PACK_AB R6, R231, R233 ;  /* 0x000000e9e706723e */ /* 0x002fe200000000ff */
[----:B------:R1:W-:Y:S01]  /*6270*/  STS [R206+0x1c000], R4 ;  /* 0x01c00004ce007388 */ /* 0x0003e20000000800 */
[-C--:B------:R-:W-:Y:S01]  /*6280*/  @!P0 ISETP.GE.AND P1, PT, R165, R150.reuse, PT ;  /* 0x00000096a500820c */ /* 0x080fe20003f26270 */
[----:B------:R-:W-:Y:S01]  /*6290*/  MUFU.EX2 R213, R36 ;  /* 0x0000002400d57308 */ /* 0x000fe20000000800 */
[----:B-----5:R-:W-:Y:S01]  /*62a0*/  F2FP.PACK_AB R5, R214, R215 ;  /* 0x000000d7d605723e */ /* 0x020fe200000000ff */
[----:B------:R2:W-:Y:S01]  /*62b0*/  STS [R206+0x1c400], R6 ;  /* 0x01c40006ce007388 */ /* 0x0005e20000000800 */
[----:B------:R-:W-:Y:S01]  /*62c0*/  @!P0 FSEL R48, R48, -INF , !P1 ;  /* 0xff80000030308808 */ /* 0x000fe20004800000 */
[----:B------:R-:W-:Y:S01]  /*62d0*/  FFMA.FTZ R47, R47, c[0x0][0x23c], -R0 ;  /* 0x00008f002f2f7a23 */ /* 0x000fe20000010800 */
[-C--:B------:R-:W-:Y:S01]  /*62e0*/  @!P0 ISETP.GE.AND P1, PT, R164, R150.reuse, PT ;  /* 0x00000096a400820c */ /* 0x080fe20003f26270 */
[----:B------:R4:W-:Y:S01]  /*62f0*/  STS [R205+0x1c000], R5 ;  /* 0x01c00005cd007388 */ /* 0x0009e20000000800 */
[----:B------:R-:W-:Y:S02]  /*6300*/  FFMA.FTZ R65, R196, UR4, R65 ;  /* 0x00000004c4417c23 */ /* 0x000fe40008010041 */
[----:B------:R-:W-:Y:S01]  /*6310*/  @!P0 FSEL R49, R49, -INF , !P1 ;  /* 0xff80000031318808 */ /* 0x000fe20004800000 */
[----:B------:R-:W5:Y:S01]  /*6320*/  MUFU.EX2 R192, R37 ;  /* 0x0000002500c07308 */ /* 0x000f620000000800 */
[-C--:B------:R-:W-:Y:S01]  /*6330*/  @!P0 ISETP.GE.AND P1, PT, R165, R143.reuse, PT ;  /* 0x0000008fa500820c */ /* 0x080fe20003f26270 */
[--C-:B------:R-:W-:Y:S01]  /*6340*/  FFMA.FTZ R48, R48, c[0x0][0x23c], -R149.reuse ;  /* 0x00008f0030307a23 */ /* 0x100fe20000010895 */
[----:B------:R-:W-:Y:S01]  /*6350*/  @!P0 FSEL R65, R65, -INF , !P4 ;  /* 0xff80000041418808 */ /* 0x000fe20006000000 */
[----:B------:R-:W-:Y:S01]  /*6360*/  FFMA.FTZ R49, R49, c[0x0][0x23c], -R149 ;  /* 0x00008f0031317a23 */ /* 0x000fe20000010895 */
[----:B------:R-:W-:Y:S01]  /*6370*/  @!P0 FSEL R50, R50, -INF , !P1 ;  /* 0xff80000032328808 */ /* 0x000fe20004800000 */
[C---:B------:R-:W-:Y:S01]  /*6380*/  FFMA.FTZ R64, R195.reuse, UR4, R64 ;  /* 0x00000004c3407c23 */ /* 0x040fe20008010040 */
[----:B------:R-:W-:Y:S01]  /*6390*/  @!P0 ISETP.GE.AND P1, PT, R164, R143, PT ;  /* 0x0000008fa400820c */ /* 0x000fe20003f26270 */
[----:B------:R-:W-:Y:S02]  /*63a0*/  FFMA.FTZ R60, R195, UR4, R60 ;  /* 0x00000004c33c7c23 */ /* 0x000fe4000801003c */
[--C-:B------:R-:W-:Y:S01]  /*63b0*/  FFMA.FTZ R50, R50, c[0x0][0x23c], -R142.reuse ;  /* 0x00008f0032327a23 */ /* 0x100fe2000001088e */
[----:B------:R-:W-:Y:S01]  /*63c0*/  @!P0 FSEL R51, R51, -INF , !P1 ;  /* 0xff80000033338808 */ /* 0x000fe20004800000 */
[----:B------:R-:W-:Y:S01]  /*63d0*/  MUFU.EX2 R217, R38 ;  /* 0x0000002600d97308 */ /* 0x000fe20000000800 */
[-C--:B------:R-:W-:Y:S01]  /*63e0*/  @!P0 ISETP.GE.AND P1, PT, R161, R150.reuse, PT ;  /* 0x00000096a100820c */ /* 0x080fe20003f26270 */
[----:B------:R-:W-:Y:S01]  /*63f0*/  FFMA.FTZ R67, R196, UR4, R67 ;  /* 0x00000004c4437c23 */ /* 0x000fe20008010043 */
[----:B-1----:R-:W-:Y:S01]  /*6400*/  F2FP.PACK_AB R4, R218, R219 ;  /* 0x000000dbda04723e */ /* 0x002fe200000000ff */
[----:B------:R-:W-:Y:S01]  /*6410*/  FFMA.FTZ R51, R51, c[0x0][0x23c], -R142 ;  /* 0x00008f0033337a23 */ /* 0x000fe2000001088e */
[----:B------:R-:W-:Y:S01]  /*6420*/  @!P0 FSEL R52, R52, -INF , !P1 ;  /* 0xff80000034348808 */ /* 0x000fe20004800000 */
[----:B------:R-:W-:Y:S01]  /*6430*/  FFMA.FTZ R66, R195, UR4, R66 ;  /* 0x00000004c3427c23 */ /* 0x000fe20008010042 */
[----:B------:R-:W-:Y:S01]  /*6440*/  @!P0 ISETP.GE.AND P1, PT, R160, R150, PT ;  /* 0x00000096a000820c */ /* 0x000fe20003f26270 */
[----:B------:R5:W-:Y:S01]  /*6450*/  STS [R205+0x1c400], R4 ;  /* 0x01c40004cd007388 */ /* 0x000be20000000800 */
[----:B--2---:R-:W-:Y:S01]  /*6460*/  F2FP.PACK_AB R6, R237, R238 ;  /* 0x000000eeed06723e */ /* 0x004fe200000000ff */
[----:B------:R-:W1:Y:S01]  /*6470*/  MUFU.EX2 R216, R39 ;  /* 0x0000002700d87308 */ /* 0x000e620000000800 */
[----:B------:R-:W-:Y:S01]  /*6480*/  @!P0 FSEL R53, R53, -INF , !P1 ;  /* 0xff80000035358808 */ /* 0x000fe20004800000 */
[----:B------:R1:W-:Y:S01]  /*6490*/  STS [R206+0x1e400], R7 ;  /* 0x01e40007ce007388 */ /* 0x0003e20000000800 */
[-C--:B------:R-:W-:Y:S01]  /*64a0*/  @!P0 ISETP.GE.AND P1, PT, R161, R143.reuse, PT ;  /* 0x0000008fa100820c */ /* 0x080fe20003f26270 */
[--C-:B------:R-:W-:Y:S01]  /*64b0*/  FFMA.FTZ R52, R52, c[0x0][0x23c], -R149.reuse ;  /* 0x00008f0034347a23 */ /* 0x100fe20000010895 */
[----:B----4-:R-:W-:Y:S01]  /*64c0*/  F2FP.PACK_AB R5, R239, R240 ;  /* 0x000000f0ef05723e */ /* 0x010fe200000000ff */
[----:B------:R2:W-:Y:S01]  /*64d0*/  STS [R206+0x1e000], R6 ;  /* 0x01e00006ce007388 */ /* 0x0005e20000000800 */
[----:B------:R-:W-:Y:S01]  /*64e0*/  @!P0 FSEL R54, R54, -INF , !P1 ;  /* 0xff80000036368808 */ /* 0x000fe20004800000 */
[--C-:B------:R-:W-:Y:S01]  /*64f0*/  FFMA.FTZ R53, R53, c[0x0][0x23c], -R149.reuse ;  /* 0x00008f0035357a23 */ /* 0x100fe20000010895 */
[----:B------:R-:W-:Y:S01]  /*6500*/  @!P0 ISETP.GE.AND P1, PT, R160, R143, PT ;  /* 0x0000008fa000820c */ /* 0x000fe20003f26270 */
[----:B------:R-:W-:Y:S01]  /*6510*/  STS [R205+0x1e400], R5 ;  /* 0x01e40005cd007388 */ /* 0x000fe20000000800 */
[----:B------:R-:W-:Y:S01]  /*6520*/  MUFU.EX2 R167, R48 ;  /* 0x0000003000a77308 */ /* 0x000fe20000000800 */
[----:B------:R-:W-:Y:S01]  /*6530*/  @!P0 FSEL R64, R64, -INF , !P5 ;  /* 0xff80000040408808 */ /* 0x000fe20006800000 */
[--C-:B------:R-:W-:Y:S01]  /*6540*/  FFMA.FTZ R54, R54, c[0x0][0x23c], -R142.reuse ;  /* 0x00008f0036367a23 */ /* 0x100fe2000001088e */
[----:B------:R-:W-:Y:S02]  /*6550*/  @!P0 FSEL R55, R55, -INF , !P1 ;  /* 0xff80000037378808 */ /* 0x000fe40004800000 */
[-C--:B------:R-:W-:Y:S01]  /*6560*/  @!P0 ISETP.GE.AND P1, PT, R161, R140.reuse, PT ;  /* 0x0000008ca100820c */ /* 0x080fe20003f26270 */
[--C-:B------:R-:W-:Y:S01]  /*6570*/  FFMA.FTZ R64, R64, c[0x0][0x23c], -R149.reuse ;  /* 0x00008f0040407a23 */ /* 0x100fe20000010895 */
[----:B------:R-:W-:Y:S01]  /*6580*/  @!P0 FSEL R60, R60, -INF , !P2 ;  /* 0xff8000003c3c8808 */ /* 0x000fe20005000000 */
[----:B------:R-:W-:Y:S01]  /*6590*/  FFMA.FTZ R55, R55, c[0x0][0x23c], -R142 ;  /* 0x00008f0037377a23 */ /* 0x000fe2000001088e */
[----:B------:R-:W-:Y:S01]  /*65a0*/  @!P0 FSEL R56, R56, -INF , !P1 ;  /* 0xff80000038388808 */ /* 0x000fe20004800000 */
[----:B------:R-:W4:Y:S01]  /*65b0*/  MUFU.EX2 R166, R49 ;  /* 0x0000003100a67308 */ /* 0x000f220000000800 */
[----:B------:R-:W-:Y:S01]  /*65c0*/  @!P0 ISETP.GE.AND P1, PT, R160, R140, PT ;  /* 0x0000008ca000820c */ /* 0x000fe20003f26270 */
[----:B------:R-:W-:Y:S01]  /*65d0*/  FFMA.FTZ R149, R65, c[0x0][0x23c], -R149 ;  /* 0x00008f0041957a23 */ /* 0x000fe20000010895 */
[----:B-----5:R-:W-:Y:S01]  /*65e0*/  F2FP.PACK_AB R4, R192, R213 ;  /* 0x000000d5c004723e */ /* 0x020fe200000000ff */
[--C-:B------:R-:W-:Y:S01]  /*65f0*/  FFMA.FTZ R56, R56, c[0x0][0x23c], -R141.reuse ;  /* 0x00008f0038387a23 */ /* 0x100fe2000001088d */
[----:B------:R-:W-:Y:S01]  /*6600*/  @!P0 FSEL R57, R57, -INF , !P1 ;  /* 0xff80000039398808 */ /* 0x000fe20004800000 */
[--C-:B------:R-:W-:Y:S01]  /*6610*/  FFMA.FTZ R60, R60, c[0x0][0x23c], -R141.reuse ;  /* 0x00008f003c3c7a23 */ /* 0x100fe2000001088d */
[-C--:B------:R-:W-:Y:S02]  /*6620*/  @!P0 ISETP.GE.AND P1, PT, R161, R8.reuse, PT ;  /* 0x00000008a100820c */ /* 0x080fe40003f26270 */
[----:B-1----:R-:W-:Y:S01]  /*6630*/  F2FP.PACK_AB R7, R216, R217 ;  /* 0x000000d9d807723e */ /* 0x002fe200000000ff */
[----:B------:R-:W-:Y:S01]  /*6640*/  MUFU.EX2 R189, R50 ;  /* 0x0000003200bd7308 */ /* 0x000fe20000000800 */
[----:B------:R-:W-:Y:S01]  /*6650*/  @!P0 FSEL R58, R58, -INF , !P1 ;  /* 0xff8000003a3a8808 */ /* 0x000fe20004800000 */
[--C-:B------:R-:W-:Y:S01]  /*6660*/  FFMA.FTZ R57, R57, c[0x0][0x23c], -R141.reuse ;  /* 0x00008f0039397a23 */ /* 0x100fe2000001088d */
[----:B------:R-:W-:Y:S02]  /*6670*/  @!P0 ISETP.GE.AND P1, PT, R160, R8, PT ;  /* 0x00000008a000820c */ /* 0x000fe40003f26270 */
[----:B--2---:R-:W-:Y:S01]  /*6680*/  F2FP.PACK_AB R6, R232, R234 ;  /* 0x000000eae806723e */ /* 0x004fe200000000ff */
[--C-:B------:R-:W-:Y:S01]  /*6690*/  FFMA.FTZ R58, R58, c[0x0][0x23c], -R0.reuse ;  /* 0x00008f003a3a7a23 */ /* 0x100fe20000010800 */
[----:B------:R-:W-:Y:S02]  /*66a0*/  @!P0 FSEL R59, R59, -INF , !P1 ;  /* 0xff8000003b3b8808 */ /* 0x000fe40004800000 */
[----:B------:R-:W-:Y:S01]  /*66b0*/  @!P0 ISETP.GE.AND P1, PT, R163, R140, PT ;  /* 0x0000008ca300820c */ /* 0x000fe20003f26270 */
[----:B------:R-:W-:Y:S01]  /*66c0*/  STS [R205+0x1e000], R6 ;  /* 0x01e00006cd007388 */ /* 0x000fe20000000800 */
[----:B------:R-:W-:Y:S01]  /*66d0*/  MUFU.EX2 R188, R51 ;  /* 0x0000003300bc7308 */ /* 0x000fe20000000800 */
[--C-:B------:R-:W-:Y:S01]  /*66e0*/  FFMA.FTZ R59, R59, c[0x0][0x23c], -R0.reuse ;  /* 0x00008f003b3b7a23 */ /* 0x100fe20000010800 */
[----:B------:R-:W-:Y:S01]  /*66f0*/  @!P0 FSEL R61, R61, -INF , !P1 ;  /* 0xff8000003d3d8808 */ /* 0x000fe20004800000 */
[----:B------:R4:W-:Y:S01]  /*6700*/  STS [R200+0x1c000], R4 ;  /* 0x01c00004c8007388 */ /* 0x0009e20000000800 */
[-C--:B------:R-:W-:Y:S02]  /*6710*/  @!P0 ISETP.GE.AND P1, PT, R162, R8.reuse, PT ;  /* 0x00000008a200820c */ /* 0x080fe40003f26270 */
[----:B------:R-:W-:Y:S01]  /*6720*/  @!P0 ISETP.GE.AND P2, PT, R163, R143, PT ;  /* 0x0000008fa300820c */ /* 0x000fe20003f46270 */
[----:B------:R1:W-:Y:S01]  /*6730*/  STS [R200+0x1c400], R7 ;  /* 0x01c40007c8007388 */ /* 0x0003e20000000800 */
[----:B------:R-:W-:Y:S01]  /*6740*/  @!P0 FSEL R62, R62, -INF , !P1 ;  /* 0xff8000003e3e8808 */ /* 0x000fe20004800000 */
[----:B------:R-:W-:Y:S01]  /*6750*/  FFMA.FTZ R141, R61, c[0x0][0x23c], -R141 ;  /* 0x00008f003d8d7a23 */ /* 0x000fe2000001088d */
[----:B------:R-:W-:Y:S01]  /*6760*/  @!P0 ISETP.GE.AND P1, PT, R163, R8, PT ;  /* 0x00000008a300820c */ /* 0x000fe20003f26270 */
[----:B------:R-:W-:Y:S01]  /*6770*/  MUFU.EX2 R221, R40 ;  /* 0x0000002800dd7308 */ /* 0x000fe20000000800 */
[----:B------:R-:W-:Y:S01]  /*6780*/  @!P0 FSEL R67, R67, -INF , !P2 ;  /* 0xff80000043438808 */ /* 0x000fe20005000000 */
[--C-:B------:R-:W-:Y:S01]  /*6790*/  FFMA.FTZ R62, R62, c[0x0][0x23c], -R0.reuse ;  /* 0x00008f003e3e7a23 */ /* 0x100fe20000010800 */
[----:B------:R-:W-:Y:S02]  /*67a0*/  @!P0 FSEL R63, R63, -INF , !P1 ;  /* 0xff8000003f3f8808 */ /* 0x000fe40004800000 */
[----:B------:R-:W-:Y:S02]  /*67b0*/  @!P0 FSEL R66, R66, -INF , !P3 ;  /* 0xff80000042428808 */ /* 0x000fe40005800000 */
[----:B------:R-:W-:Y:S01]  /*67c0*/  IADD3 R150, P0, R151, UR12, RZ ;  /* 0x0000000c97967c10 */ /* 0x000fe2000ff1e0ff */
[----:B------:R-:W-:Y:S02]  /*67d0*/  FFMA.FTZ R0, R63, c[0x0][0x23c], -R0 ;  /* 0x00008f003f007a23 */ /* 0x000fe40000010800 */
[----:B------:R-:W2:Y:S01]  /*67e0*/  MUFU.EX2 R220, R41 ;  /* 0x0000002900dc7308 */ /* 0x000ea20000000800 */
[--C-:B------:R-:W-:Y:S01]  /*67f0*/  FFMA.FTZ R66, R66, c[0x0][0x23c], -R142.reuse ;  /* 0x00008f0042427a23 */ /* 0x100fe2000001088e */
[----:B---3--:R-:W-:Y:S01]  /*6800*/  IADD3.X R151, R153, UR11, RZ, P0, !PT ;  /* 0x0000000b99977c10 */ /* 0x008fe200087fe4ff */
[----:B------:R-:W-:Y:S01]  /*6810*/  FFMA.FTZ R142, R67, c[0x0][0x23c], -R142 ;  /* 0x00008f00438e7a23 */ /* 0x000fe2000001088e */
[----:B----4-:R-:W-:Y:S06]  /*6820*/  F2FP.PACK_AB R4, R166, R167 ;  /* 0x000000a7a604723e */ /* 0x010fec00000000ff */
[----:B------:R3:W-:Y:S01]  /*6830*/  MUFU.EX2 R160, R0 ;  /* 0x0000000000a07308 */ /* 0x0007e20000000800 */
[----:B------:R-:W-:Y:S09]  /*6840*/  STS [R201+0x1c000], R4 ;  /* 0x01c00004c9007388 */ /* 0x000ff20000000800 */
[----:B------:R-:W-:Y:S01]  /*6850*/  MUFU.EX2 R228, R42 ;  /* 0x0000002a00e47308 */ /* 0x000fe20000000800 */
[----:B--2---:R-:W-:Y:S09]  /*6860*/  F2FP.PACK_AB R6, R220, R221 ;  /* 0x000000dddc06723e */ /* 0x004ff200000000ff */
[----:B------:R-:W2:Y:S01]  /*6870*/  MUFU.EX2 R227, R43 ;  /* 0x0000002b00e37308 */ /* 0x000ea20000000800 */
[----:B---3--:R-:W-:Y:S05]  /*6880*/  F2FP.PACK_AB R0, R188, R189 ;  /* 0x000000bdbc00723e */ /* 0x008fea00000000ff */
[----:B------:R-:W-:Y:S04]  /*6890*/  STS [R201+0x1c400], R0 ;  /* 0x01c40000c9007388 */ /* 0x000fe80000000800 */
[----:B------:R-:W-:Y:S01]  /*68a0*/  MUFU.EX2 R194, R44 ;  /* 0x0000002c00c27308 */ /* 0x000fe20000000800 */
[----:B------:R3:W-:Y:S09]  /*68b0*/  STS [R200+0x1e000], R6 ;  /* 0x01e00006c8007388 */ /* 0x0007f20000000800 */
[----:B------:R-:W1:Y:S01]  /*68c0*/  MUFU.EX2 R193, R45 ;  /* 0x0000002d00c17308 */ /* 0x000e620000000800 */
[----:B--2---:R-:W-:Y:S05]  /*68d0*/  F2FP.PACK_AB R5, R227, R228 ;  /* 0x000000e4e305723e */ /* 0x004fea00000000ff */
[----:B------:R2:W-:Y:S04]  /*68e0*/  STS [R200+0x1e400], R5 ;  /* 0x01e40005c8007388 */ /* 0x0005e80000000800 */
[----:B------:R-:W-:Y:S10]  /*68f0*/  MUFU.EX2 R223, R46 ;  /* 0x0000002e00df7308 */ /* 0x000ff40000000800 */
[----:B------:R-:W3:Y:S01]  /*6900*/  MUFU.EX2 R222, R47 ;  /* 0x0000002f00de7308 */ /* 0x000ee20000000800 */
[----:B-1----:R-:W-:Y:S05]  /*6910*/  F2FP.PACK_AB R7, R193, R194 ;  /* 0x000000c2c107723e */ /* 0x002fea00000000ff */
[----:B------:R-:W-:Y:S04]  /*6920*/  STS [R201+0x1e000], R7 ;  /* 0x01e00007c9007388 */ /* 0x000fe80000000800 */
[----:B------:R-:W-:Y:S10]  /*6930*/  MUFU.EX2 R165, R52 ;  /* 0x0000003400a57308 */ /* 0x000ff40000000800 */
[----:B------:R-:W2:Y:S01]  /*6940*/  MUFU.EX2 R164, R53 ;  /* 0x0000003500a47308 */ /* 0x000ea20000000800 */
[----:B---3--:R-:W-:Y:S05]  /*6950*/  F2FP.PACK_AB R6, R222, R223 ;  /* 0x000000dfde06723e */ /* 0x008fea00000000ff */
[----:B------:R-:W-:Y:S04]  /*6960*/  STS [R201+0x1e400], R6 ;  /* 0x01e40006c9007388 */ /* 0x000fe80000000800 */
[----:B------:R-:W-:Y:S10]  /*6970*/  MUFU.EX2 R185, R54 ;  /* 0x0000003600b97308 */ /* 0x000ff40000000800 */
[----:B------:R-:W1:Y:S01]  /*6980*/  MUFU.EX2 R169, R55 ;  /* 0x0000003700a97308 */ /* 0x000e620000000800 */
[----:B--2---:R-:W-:Y:S05]  /*6990*/  F2FP.PACK_AB R5, R164, R165 ;  /* 0x000000a5a405723e */ /* 0x004fea00000000ff */
[----:B------:R2:W-:Y:S04]  /*69a0*/  STS [R204+0x1c000], R5 ;  /* 0x01c00005cc007388 */ /* 0x0005e80000000800 */
[----:B------:R-:W-:Y:S10]  /*69b0*/  MUFU.EX2 R157, R64 ;  /* 0x00000040009d7308 */ /* 0x000ff40000000800 */
[----:B------:R-:W3:Y:S01]  /*69c0*/  MUFU.EX2 R156, R149 ;  /* 0x00000095009c7308 */ /* 0x000ee20000000800 */
[----:B-1----:R-:W-:Y:S05]  /*69d0*/  F2FP.PACK_AB R4, R169, R185 ;  /* 0x000000b9a904723e */ /* 0x002fea00000000ff */
[----:B------:R1:W-:Y:S04]  /*69e0*/  STS [R204+0x1c400], R4 ;  /* 0x01c40004cc007388 */ /* 0x0003e80000000800 */
[----:B------:R-:W-:Y:S10]  /*69f0*/  MUFU.EX2 R159, R66 ;  /* 0x00000042009f7308 */ /* 0x000ff40000000800 */
[----:B------:R-:W2:Y:S01]  /*6a00*/  MUFU.EX2 R158, R142 ;  /* 0x0000008e009e7308 */ /* 0x000ea20000000800 */
[----:B---3--:R-:W-:Y:S02]  /*6a10*/  F2FP.PACK_AB R0, R156, R157 ;  /* 0x0000009d9c00723e */ /* 0x008fe400000000ff */
[----:B------:R-:W-:Y:S03]  /*6a20*/  MOV R149, c[0x0][0x22c] ;  /* 0x00008b0000957a02 */ /* 0x000fe60000000f00 */
[----:B------:R3:W-:Y:S04]  /*6a30*/  STS [R203+0x1c000], R0 ;  /* 0x01c00000cb007388 */ /* 0x0007e80000000800 */
[----:B------:R-:W-:Y:S01]  /*6a40*/  MUFU.EX2 R190, R56 ;  /* 0x0000003800be7308 */ /* 0x000fe20000000800 */
[----:B------:R-:W-:Y:S05]  /*6a50*/  IMAD R149, R149, c[0x0][0x1c0], RZ ;  /* 0x0000700095957a24 */ /* 0x000fea00078e02ff */
[----:B------:R-:W-:Y:S04]  /*6a60*/  LEA R149, -R149, RZ, 0x7 ;  /* 0x000000ff95957211 */ /* 0x000fe800078e39ff */
[----:B------:R-:W4:Y:S01]  /*6a70*/  MUFU.EX2 R170, R57 ;  /* 0x0000003900aa7308 */ /* 0x000f220000000800 */
[C---:B------:R-:W-:Y:S02]  /*6a80*/  LEA R186, P0, R149.reuse, R186, 0x2 ;  /* 0x000000ba95ba7211 */ /* 0x040fe400078010ff */
[----:B--2---:R-:W-:Y:S02]  /*6a90*/  F2FP.PACK_AB R5, R158, R159 ;  /* 0x0000009f9e05723e */ /* 0x004fe400000000ff */
[----:B------:R-:W-:Y:S02]  /*6aa0*/  LEA.HI.X.SX32 R187, R149, R187, 0x2, P0 ;  /* 0x000000bb95bb7211 */ /* 0x000fe400000f16ff */
[----:B------:R-:W-:Y:S01]  /*6ab0*/  PLOP3.LUT P0, PT, PT, PT, UP3, 0x80, 0x0 ;  /* 0x000000000000781c */ /* 0x000fe20003f0f038 */
[----:B------:R-:W-:Y:S02]  /*6ac0*/  STS [R203+0x1c400], R5 ;  /* 0x01c40005cb007388 */ /* 0x000fe40000000800 */
[----:B------:R-:W-:Y:S10]  /*6ad0*/  MUFU.EX2 R191, R58 ;  /* 0x0000003a00bf7308 */ /* 0x000ff40000000800 */
[----:B------:R-:W2:Y:S01]  /*6ae0*/  MUFU.EX2 R171, R59 ;  /* 0x0000003b00ab7308 */ /* 0x000ea20000000800 */
[----:B----4-:R-:W-:Y:S05]  /*6af0*/  F2FP.PACK_AB R7, R170, R190 ;  /* 0x000000beaa07723e */ /* 0x010fea00000000ff */
[----:B------:R-:W-:Y:S04]  /*6b00*/  STS [R204+0x1e000], R7 ;  /* 0x01e00007cc007388 */ /* 0x000fe80000000800 */
[----:B------:R-:W-:Y:S10]  /*6b10*/  MUFU.EX2 R168, R60 ;  /* 0x0000003c00a87308 */ /* 0x000ff40000000800 */
[----:B------:R-:W1:Y:S01]  /*6b20*/  MUFU.EX2 R161, R141 ;  /* 0x0000008d00a17308 */ /* 0x000e620000000800 */
[----:B--2---:R-:W-:Y:S05]  /*6b30*/  F2FP.PACK_AB R6, R171, R191 ;  /* 0x000000bfab06723e */ /* 0x004fea00000000ff */
[----:B------:R-:W-:Y:S04]  /*6b40*/  STS [R204+0x1e400], R6 ;  /* 0x01e40006cc007388 */ /* 0x000fe80000000800 */
[----:B------:R-:W3:Y:S01]  /*6b50*/  MUFU.EX2 R162, R62 ;  /* 0x0000003e00a27308 */ /* 0x000ee20000000800 */
[----:B-1----:R-:W-:Y:S05]  /*6b60*/  F2FP.PACK_AB R4, R161, R168 ;  /* 0x000000a8a104723e */ /* 0x002fea00000000ff */
[----:B------:R-:W-:Y:S01]  /*6b70*/  STS [R203+0x1e000], R4 ;  /* 0x01e00004cb007388 */ /* 0x000fe20000000800 */
[----:B---3--:R-:W-:Y:S05]  /*6b80*/  F2FP.PACK_AB R0, R160, R162 ;  /* 0x000000a2a000723e */ /* 0x008fea00000000ff */
[----:B------:R-:W-:Y:S04]  /*6b90*/  STS [R203+0x1e400], R0 ;  /* 0x01e40000cb007388 */ /* 0x000fe80000000800 */
[----:B------:R-:W-:Y:S08]  /*6ba0*/  LDSM.16.M88.4 R64, [R180+0x8000] ;  /* 0x00800000b440783b */ /* 0x000ff00000000200 */
[----:B------:R-:W1:Y:S08]  /*6bb0*/  LDSM.16.M88.4 R16, [R174+0x10000] ;  /* 0x01000000ae10783b */ /* 0x000e700000000200 */
[----:B------:R-:W2:Y:S08]  /*6bc0*/  LDSM.16.M88.4 R60, [R180+0xa000] ;  /* 0x00a00000b43c783b */ /* 0x000eb00000000200 */
[----:B------:R-:W3:Y:S08]  /*6bd0*/  LDSM.16.M88.4 R32, [R174+0x10800] ;  /* 0x01080000ae20783b */ /* 0x000ef00000000200 */
[----:B------:R-:W4:Y:S08]  /*6be0*/  LDSM.16.M88.4 R48, [R174+0x11000] ;  /* 0x01100000ae30783b */ /* 0x000f300000000200 */
[----:B------:R-:W5:Y:S01]  /*6bf0*/  LDSM.16.M88.4 R132, [R174+0x11800] ;  /* 0x01180000ae84783b */ /* 0x000f620000000200 */
[-C--:B-1----:R-:W-:Y:S07]  /*6c00*/  HMMA.16816.F32 R4, R64, R16.reuse, RZ ;  /* 0x000000104004723c */ /* 0x082fee00000018ff */
[----:B------:R-:W-:Y:S01]  /*6c10*/  LDSM.16.M88.4 R136, [R148+0x8000] ;  /* 0x008000009488783b */ /* 0x000fe20000000200 */
[C---:B--2---:R-:W-:Y:S07]  /*6c20*/  HMMA.16816.F32 R8, R60.reuse, R16, RZ ;  /* 0x000000103c08723c */ /* 0x044fee00000018ff */
[----:B------:R-:W1:Y:S01]  /*6c30*/  LDSM.16.M88.4 R140, [R177+0x10000] ;  /* 0x01000000b18c783b */ /* 0x000e620000000200 */
[-C--:B------:R-:W-:Y:S07]  /*6c40*/  HMMA.16816.F32 R12, R60, R18.reuse, RZ ;  /* 0x000000123c0c723c */ /* 0x080fee00000018ff */
[----:B------:R-:W2:Y:S01]  /*6c50*/  LDSM.16.M88.4 R144, [R148+0xa000] ;  /* 0x00a000009490783b */ /* 0x000ea20000000200 */
[C---:B------:R-:W-:Y:S08]  /*6c60*/  HMMA.16816.F32 R16, R64.reuse, R18, RZ ;  /* 0x000000124010723c */ /* 0x040ff000000018ff */
[-C--:B---3--:R-:W-:Y:S08]  /*6c70*/  HMMA.16816.F32 R20, R64, R32.reuse, RZ ;  /* 0x000000204014723c */ /* 0x088ff000000018ff */
[C---:B------:R-:W-:Y:S08]  /*6c80*/  HMMA.16816.F32 R24, R60.reuse, R32, RZ ;  /* 0x000000203c18723c */ /* 0x040ff000000018ff */
[-C--:B------:R-:W-:Y:S08]  /*6c90*/  HMMA.16816.F32 R28, R60, R34.reuse, RZ ;  /* 0x000000223c1c723c */ /* 0x080ff000000018ff */
[C---:B------:R-:W-:Y:S08]  /*6ca0*/  HMMA.16816.F32 R32, R64.reuse, R34, RZ ;  /* 0x000000224020723c */ /* 0x040ff000000018ff */
[-C--:B----4-:R-:W-:Y:S08]  /*6cb0*/  HMMA.16816.F32 R36, R64, R48.reuse, RZ ;  /* 0x000000304024723c */ /* 0x090ff000000018ff */
[C---:B------:R-:W-:Y:S08]  /*6cc0*/  HMMA.16816.F32 R40, R60.reuse, R48, RZ ;  /* 0x000000303c28723c */ /* 0x040ff000000018ff */
[-C--:B------:R-:W-:Y:S08]  /*6cd0*/  HMMA.16816.F32 R44, R60, R50.reuse, RZ ;  /* 0x000000323c2c723c */ /* 0x080ff000000018ff */
[C---:B------:R-:W-:Y:S08]  /*6ce0*/  HMMA.16816.F32 R48, R64.reuse, R50, RZ ;  /* 0x000000324030723c */ /* 0x040ff000000018ff */
[-C--:B-----5:R-:W-:Y:S08]  /*6cf0*/  HMMA.16816.F32 R52, R64, R132.reuse, RZ ;  /* 0x000000844034723c */ /* 0x0a0ff000000018ff */
[C---:B------:R-:W-:Y:S08]  /*6d00*/  HMMA.16816.F32 R56, R60.reuse, R132, RZ ;  /* 0x000000843c38723c */ /* 0x040ff000000018ff */
[-C--:B------:R-:W-:Y:S08]  /*6d10*/  HMMA.16816.F32 R60, R60, R134.reuse, RZ ;  /* 0x000000863c3c723c */ /* 0x080ff000000018ff */
[----:B------:R-:W-:Y:S01]  /*6d20*/  HMMA.16816.F32 R64, R64, R134, RZ ;  /* 0x000000864040723c */ /* 0x000fe200000018ff */
[----:B------:R-:W3:Y:S07]  /*6d30*/  LDSM.16.M88.4 R132, [R177+0x10800] ;  /* 0x01080000b184783b */ /* 0x000eee0000000200 */
[-C--:B-1----:R-:W-:Y:S08]  /*6d40*/  HMMA.16816.F32 R4, R136, R140.reuse, R4 ;  /* 0x0000008c8804723c */ /* 0x082ff00000001804 */
[C---:B--2---:R-:W-:Y:S08]  /*6d50*/  HMMA.16816.F32 R8, R144.reuse, R140, R8 ;  /* 0x0000008c9008723c */ /* 0x044ff00000001808 */
[-C--:B------:R-:W-:Y:S08]  /*6d60*/  HMMA.16816.F32 R12, R144, R142.reuse, R12 ;  /* 0x0000008e900c723c */ /* 0x080ff0000000180c */
[C---:B------:R-:W-:Y:S01]  /*6d70*/  HMMA.16816.F32 R16, R136.reuse, R142, R16 ;  /* 0x0000008e8810723c */ /* 0x040fe20000001810 */
[----:B------:R-:W1:Y:S07]  /*6d80*/  LDSM.16.M88.4 R140, [R177+0x11000] ;  /* 0x01100000b18c783b */ /* 0x000e6e0000000200 */
[-C--:B---3--:R-:W-:Y:S08]  /*6d90*/  HMMA.16816.F32 R20, R136, R132.reuse, R20 ;  /* 0x000000848814723c */ /* 0x088ff00000001814 */
        /* <DEDUP_REMOVED lines=10> */
[-C--:B------:R-:W-:Y:S01]  /*6e40*/  HMMA.16816.F32 R60, R144, R134.reuse, R60 ;  /* 0x00000086903c723c */ /* 0x080fe2000000183c */
[----:B------:R-:W2:Y:S04]  /*6e50*/  LDG.E R147, [R150.64] ;  /* 0x0000001896937981 */ /* 0x000ea8000c1e1900 */
[----:B------:R-:W3:Y:S02]  /*6e60*/  LDG.E R146, [R150.64+0x20] ;  /* 0x0000201896927981 */ /* 0x000ee4000c1e1900 */
[----:B------:R-:W-:Y:S01]  /*6e70*/  IADD3 R145, R173, R180, RZ ;  /* 0x000000b4ad917210 */ /* 0x000fe20007ffe0ff */
[----:B------:R-:W-:Y:S01]  /*6e80*/  HMMA.16816.F32 R64, R136, R134, R64 ;  /* 0x000000868840723c */ /* 0x000fe20000001840 */
[----:B------:R-:W-:Y:S03]  /*6e90*/  LDSM.16.M88.4 R132, [R175+0x10000] ;  /* 0x01000000af84783b */ /* 0x000fe60000000200 */
[----:B------:R-:W-:Y:S05]  /*6ea0*/  IADD3 R0, R2, R145, RZ ;  /* 0x0000009102007210 */ /* 0x000fea0007ffe0ff */
[----:B------:R-:W1:Y:S08]  /*6eb0*/  LDSM.16.M88.4 R140, [R145+0x8000] ;  /* 0x00800000918c783b */ /* 0x000e700000000200 */
[----:B------:R-:W4:Y:S08]  /*6ec0*/  LDSM.16.M88.4 R136, [R145+0xa000] ;  /* 0x00a000009188783b */ /* 0x000f300000000200 */
[----:B------:R-:W5:Y:S04]  /*6ed0*/  LDG.E R144, [R150.64+0x100] ;  /* 0x0001001896907981 */ /* 0x000f68000c1e1900 */
[----:B------:R-:W2:Y:S01]  /*6ee0*/  LDG.E R2, [R150.64+0x120] ;  /* 0x0001201896027981 */ /* 0x000ea2000c1e1900 */
[-C--:B-1----:R-:W-:Y:S08]  /*6ef0*/  HMMA.16816.F32 R4, R140, R132.reuse, R4 ;  /* 0x000000848c04723c */ /* 0x082ff00000001804 */
[C---:B----4-:R-:W-:Y:S08]  /*6f00*/  HMMA.16816.F32 R8, R136.reuse, R132, R8 ;  /* 0x000000848808723c */ /* 0x050ff00000001808 */
        /* <DEDUP_REMOVED lines=19> */
[----:B------:R-:W4:Y:S01]  /*7040*/  LDSM.16.M88.4 R140, [R0+0xa000] ;  /* 0x00a00000008c783b */ /* 0x000f220000000200 */
[-C--:B-1----:R-:W-:Y:S08]  /*7050*/  HMMA.16816.F32 R4, R132, R136.reuse, R4 ;  /* 0x000000888404723c */ /* 0x082ff00000001804 */
[C---:B----4-:R-:W-:Y:S08]  /*7060*/  HMMA.16816.F32 R8, R140.reuse, R136, R8 ;  /* 0x000000888c08723c */ /* 0x050ff00000001808 */
[-C--:B------:R-:W-:Y:S08]  /*7070*/  HMMA.16816.F32 R12, R140, R138.reuse, R12 ;  /* 0x0000008a8c0c723c */ /* 0x080ff0000000180c */
[C---:B--2---:R-:W-:Y:S01]  /*7080*/  FADD.FTZ R4, -R147.reuse, R4 ;  /* 0x0000000493047221 */ /* 0x044fe20000010100 */
[C---:B------:R-:W-:Y:S01]  /*7090*/  HMMA.16816.F32 R16, R132.reuse, R138, R16 ;  /* 0x0000008a8410723c */ /* 0x040fe20000001810 */
[----:B------:R-:W1:Y:S03]  /*70a0*/  LDSM.16.M88.4 R136, [R176+0x10800] ;  /* 0x01080000b088783b */ /* 0x000e660000000200 */
[C---:B------:R-:W-:Y:S02]  /*70b0*/  FADD.FTZ R5, -R147.reuse, R5 ;  /* 0x0000000593057221 */ /* 0x040fe40000010100 */
[C---:B---3--:R-:W-:Y:S02]  /*70c0*/  FADD.FTZ R6, -R146.reuse, R6 ;  /* 0x0000000692067221 */ /* 0x048fe40000010100 */
[----:B------:R-:W-:Y:S04]  /*70d0*/  FADD.FTZ R7, -R146, R7 ;  /* 0x0000000792077221 */ /* 0x000fe80000010100 */
[C---:B-----5:R-:W-:Y:S02]  /*70e0*/  FADD.FTZ R8, -R144.reuse, R8 ;  /* 0x0000000890087221 */ /* 0x060fe40000010100 */
[C---:B------:R-:W-:Y:S02]  /*70f0*/  FADD.FTZ R9, -R144.reuse, R9 ;  /* 0x0000000990097221 */ /* 0x040fe40000010100 */
[C---:B------:R-:W-:Y:S02]  /*7100*/  FADD.FTZ R12, -R144.reuse, R12 ;  /* 0x0000000c900c7221 */ /* 0x040fe40000010100 */
[----:B------:R-:W-:Y:S02]  /*7110*/  FADD.FTZ R13, -R144, R13 ;  /* 0x0000000d900d7221 */ /* 0x000fe40000010100 */
        /* <DEDUP_REMOVED lines=8> */
[----:B------:R-:W-:Y:S02]  /*71a0*/  FMUL.FTZ R155, R225, R4 ;  /* 0x00000004e19b7220 */ /* 0x000fe40000410000 */
[----:B------:R-:W-:Y:S02]  /*71b0*/  FMUL.FTZ R154, R224, R5 ;  /* 0x00000005e09a7220 */ /* 0x000fe40000410000 */
[----:B------:R-:W-:Y:S01]  /*71c0*/  FMUL.FTZ R153, R230, R16 ;  /* 0x00000010e6997220 */ /* 0x000fe20000410000 */
[-C--:B-1----:R-:W-:Y:S03]  /*71d0*/  HMMA.16816.F32 R20, R132, R136.reuse, R20 ;  /* 0x000000888414723c */ /* 0x082fe60000001814 */
[----:B------:R-:W-:Y:S05]  /*71e0*/  FMUL.FTZ R16, R250, R14 ;  /* 0x0000000efa107220 */ /* 0x000fea0000410000 */
[C---:B------:R-:W-:Y:S08]  /*71f0*/  HMMA.16816.F32 R24, R140.reuse, R136, R24 ;  /* 0x000000888c18723c */ /* 0x040ff00000001818 */
[-C--:B------:R-:W-:Y:S08]  /*7200*/  HMMA.16816.F32 R28, R140, R138.reuse, R28 ;  /* 0x0000008a8c1c723c */ /* 0x080ff0000000181c */
[C---:B------:R-:W-:Y:S01]  /*7210*/  FADD.FTZ R20, -R147.reuse, R20 ;  /* 0x0000001493147221 */ /* 0x040fe20000010100 */
[C---:B------:R-:W-:Y:S01]  /*7220*/  HMMA.16816.F32 R32, R132.reuse, R138, R32 ;  /* 0x0000008a8420723c */ /* 0x040fe20000001820 */
[----:B------:R-:W1:Y:S03]  /*7230*/  LDSM.16.M88.4 R136, [R176+0x11000] ;  /* 0x01100000b088783b */ /* 0x000e660000000200 */
[C---:B------:R-:W-:Y:S02]  /*7240*/  FADD.FTZ R21, -R147.reuse, R21 ;  /* 0x0000001593157221 */ /* 0x040fe40000010100 */
[C---:B------:R-:W-:Y:S02]  /*7250*/  FADD.FTZ R22, -R146.reuse, R22 ;  /* 0x0000001692167221 */ /* 0x040fe40000010100 */
[----:B------:R-:W-:Y:S04]  /*7260*/  FADD.FTZ R23, -R146, R23 ;  /* 0x0000001792177221 */ /* 0x000fe80000010100 */
[C---:B------:R-:W-:Y:S02]  /*7270*/  FADD.FTZ R24, -R144.reuse, R24 ;  /* 0x0000001890187221 */ /* 0x040fe40000010100 */
[C---:B------:R-:W-:Y:S02]  /*7280*/  FADD.FTZ R25, -R144.reuse, R25 ;  /* 0x0000001990197221 */ /* 0x040fe40000010100 */
[C---:B------:R-:W-:Y:S02]  /*7290*/  FADD.FTZ R29, -R144.reuse, R29 ;  /* 0x0000001d901d7221 */ /* 0x040fe40000010100 */
[----:B------:R-:W-:Y:S02]  /*72a0*/  FADD.FTZ R28, -R144, R28 ;  /* 0x0000001c901c7221 */ /* 0x000fe40000010100 */
[C---:B------:R-:W-:Y:S02]  /*72b0*/  FADD.FTZ R26, -R2.reuse, R26 ;  /* 0x0000001a021a7221 */ /* 0x040fe40000010100 */
[----:B------:R-:W-:Y:S02]  /*72c0*/  FADD.FTZ R27, -R2, R27 ;  /* 0x0000001b021b7221 */ /* 0x000fe40000010100 */
[C---:B------:R-:W-:Y:S02]  /*72d0*/  FADD.FTZ R34, -R146.reuse, R34 ;  /* 0x0000002292227221 */ /* 0x040fe40000010100 */
[C---:B------:R-:W-:Y:S02]  /*72e0*/  FADD.FTZ R32, -R147.reuse, R32 ;  /* 0x0000002093207221 */ /* 0x040fe40000010100 */
[----:B------:R-:W-:Y:S02]  /*72f0*/  FADD.FTZ R33, -R147, R33 ;  /* 0x0000002193217221 */ /* 0x000fe40000010100 */
[----:B------:R-:W-:Y:S02]  /*7300*/  FADD.FTZ R35, -R146, R35 ;  /* 0x0000002392237221 */ /* 0x000fe40000010100 */
        /* <DEDUP_REMOVED lines=29> */
[----:B------:R-:W-:Y:S02]  /*74e0*/  FMUL.FTZ R39, R216, R39 ;  /* 0x00000027d8277220 */ /* 0x000fe40000410000 */
[----:B------:R-:W-:Y:S02]  /*74f0*/  FMUL.FTZ R50, R189, R50 ;  /* 0x00000032bd327220 */ /* 0x000fe40000410000 */
[----:B------:R-:W-:Y:S01]  /*7500*/  FMUL.FTZ R51, R188, R51 ;  /* 0x00000033bc337220 */ /* 0x000fe20000410000 */
[C---:B------:R-:W-:Y:S04]  /*7510*/  HMMA.16816.F32 R56, R140.reuse, R136, R56 ;  /* 0x000000888c38723c */ /* 0x040fe80000001838 */
[----:B------:R-:W-:Y:S02]  /*7520*/  FMUL.FTZ R35, R237, R25 ;  /* 0x00000019ed237220 */ /* 0x000fe40000410000 */
[----:B------:R-:W-:Y:S02]  /*7530*/  FMUL.FTZ R36, R234, R28 ;  /* 0x0000001cea247220 */ /* 0x000fe40000410000 */
[----:B------:R-:W-:Y:S01]  /*7540*/  FMUL.FTZ R40, R221, R40 ;  /* 0x00000028dd287220 */ /* 0x000fe20000410000 */
[-C--:B------:R-:W-:Y:S03]  /*7550*/  HMMA.16816.F32 R60, R140, R138.reuse, R60 ;  /* 0x0000008a8c3c723c */ /* 0x080fe6000000183c */
[----:B------:R-:W-:Y:S02]  /*7560*/  FMUL.FTZ R41, R220, R41 ;  /* 0x00000029dc297220 */ /* 0x000fe40000410000 */
[----:B------:R-:W-:Y:S02]  /*7570*/  FMUL.FTZ R44, R194, R44 ;  /* 0x0000002cc22c7220 */ /* 0x000fe40000410000 */
[C---:B------:R-:W-:Y:S01]  /*7580*/  FADD.FTZ R52, -R147.reuse, R52 ;  /* 0x0000003493347221 */ /* 0x040fe20000010100 */
[----:B------:R-:W-:Y:S04]  /*7590*/  HMMA.16816.F32 R64, R132, R138, R64 ;  /* 0x0000008a8440723c */ /* 0x000fe80000001840 */
        /* <DEDUP_REMOVED lines=166> */
.L_x_386:
        /* <DEDUP_REMOVED lines=212> */
.L_x_387:
[----:B------:R-:W-:Y:S01]  /*8d40*/  LDSM.16.M88.4 R32, [R179+0x14000] ;  /* 0x01400000b320783b */ /* 0x000fe20000000200 */
[----:B------:R-:W-:Y:S01]  /*8d50*/  IMAD.IADD R144, R173, 0x1, R148 ;  /* 0x00000001ad907824 */ /* 0x000fe200078e0294 */
[----:B------:R-:W-:Y:S01]  /*8d60*/  ULOP3.LUT UR13, UR5, 0x1, URZ, 0xc0, !UPT ;  /* 0x00000001050d7892 */ /* 0x000fe2000f8ec03f */
[----:B------:R-:W-:Y:S01]  /*8d70*/  IMAD.MOV.U32 R147, RZ, RZ, c[0x0][0x22c] ;  /* 0x00008b00ff937624 */ /* 0x000fe200078e00ff */
[----:B------:R-:W2:Y:S01]  /*8d80*/  LDSM.16.MT88.4 R16, [R0+0xc000] ;  /* 0x00c000000010783b */ /* 0x000ea20000004200 */
[----:B------:R-:W-:Y:S02]  /*8d90*/  UISETP.GT.AND UP2, UPT, UR5, UR16, UPT ;  /* 0x000000100500728c */ /* 0x000fe4000bf44270 */
[----:B------:R-:W-:Y:S01]  /*8da0*/  IMAD R147, R147, c[0x0][0x1c0], RZ ;  /* 0x0000700093937a24 */ /* 0x000fe200078e02ff */
[----:B------:R-:W3:Y:S01]  /*8db0*/  LDSM.16.M88.4 R28, [R179+0x16000] ;  /* 0x01600000b31c783b */ /* 0x000ee20000000200 */
[----:B------:R-:W-:Y:S02]  /*8dc0*/  UISETP.NE.U32.AND UP0, UPT, UR13, 0x1, UPT ;  /* 0x000000010d00788c */ /* 0x000fe4000bf05070 */
[----:B------:R-:W-:Y:S01]  /*8dd0*/  IMAD.SHL.U32 R147, R147, 0x8, RZ ;  /* 0x0000000893937824 */ /* 0x000fe200078e00ff */
[----:B------:R-:W4:Y:S01]  /*8de0*/  LDSM.16.MT88.4 R36, [R2+0xc000] ;  /* 0x00c000000224783b */ /* 0x000f220000004200 */
[----:B------:R-:W-:Y:S03]  /*8df0*/  UIADD3 UR5, UR5, -0x1, URZ ;  /* 0xffffffff05057890 */ /* 0x000fe6000fffe03f */
[----:B------:R-:W5:Y:S04]  /*8e00*/  LDL R154, [R1+0x38] ;  /* 0x00003800019a7983 */ /* 0x000f680000100800 */
[----:B------:R-:W-:Y:S04]  /*8e10*/  LDSM.16.M88.4 R40, [R148+0x14000] ;  /* 0x014000009428783b */ /* 0x000fe80000000200 */
[----:B------:R-:W5:Y:S04]  /*8e20*/  LDL R153, [R1+0x4c] ;  /* 0x00004c0001997983 */ /* 0x000f680000100800 */
[----:B------:R-:W1:Y:S04]  /*8e30*/  LDSM.16.MT88.4 R44, [R0+0xc800] ;  /* 0x00c80000002c783b */ /* 0x000e680000004200 */
[----:B------:R1:W5:Y:S04]  /*8e40*/  LDL R149, [R1+0x8] ;  /* 0x0000080001957983 */ /* 0x0003680000100800 */
[----:B------:R-:W1:Y:S04]  /*8e50*/  LDSM.16.M88.4 R48, [R148+0x16000] ;  /* 0x016000009430783b */ /* 0x000e680000000200 */
[----:B------:R1:W5:Y:S02]  /*8e60*/  LDL R150, [R1+0x4] ;  /* 0x0000040001967983 */ /* 0x0003640000100800 */
[-C--:B-12---:R-:W-:Y:S02]  /*8e70*/  HMMA.16816.F32 R4, R32, R16.reuse, RZ ;  /* 0x000000102004723c */ /* 0x086fe400000018ff */
[----:B------:R-:W1:Y:S04]  /*8e80*/  LDSM.16.MT88.4 R52, [R2+0xc800] ;  /* 0x00c800000234783b */ /* 0x000e680000004200 */
[----:B------:R2:W2:Y:S02]  /*8e90*/  LDL R151, [R1] ;  /* 0x0000000001977983 */ /* 0x0004a40000100800 */
[C---:B---3--:R-:W-:Y:S02]  /*8ea0*/  HMMA.16816.F32 R8, R28.reuse, R16, RZ ;  /* 0x000000101c08723c */ /* 0x048fe400000018ff */
[----:B------:R-:W-:Y:S04]  /*8eb0*/  LDSM.16.M88.4 R56, [R145+0x14000] ;  /* 0x014000009138783b */ /* 0x000fe80000000200 */
[----:B------:R3:W2:Y:S02]  /*8ec0*/  LDL R152, [R1+0xc] ;  /* 0x00000c0001987983 */ /* 0x0006a40000100800 */
[-C--:B------:R-:W-:Y:S02]  /*8ed0*/  HMMA.16816.F32 R12, R28, R18.reuse, RZ ;  /* 0x000000121c0c723c */ /* 0x080fe400000018ff */
[----:B------:R-:W1:Y:S04]  /*8ee0*/  LDSM.16.MT88.4 R60, [R0+0xd000] ;  /* 0x00d00000003c783b */ /* 0x000e680000004200 */
[----:B------:R-:W1:Y:S02]  /*8ef0*/  LDSM.16.M88.4 R64, [R145+0x16000] ;  /* 0x016000009140783b */ /* 0x000e640000000200 */
[C---:B------:R-:W-:Y:S02]  /*8f00*/  HMMA.16816.F32 R16, R32.reuse, R18, RZ ;  /* 0x000000122010723c */ /* 0x040fe400000018ff */
[----:B------:R-:W1:Y:S04]  /*8f10*/  LDSM.16.MT88.4 R132, [R2+0xd000] ;  /* 0x00d000000284783b */ /* 0x000e680000004200 */
[----:B------:R-:W-:Y:S02]  /*8f20*/  LDSM.16.M88.4 R136, [R144+0x16000] ;  /* 0x016000009088783b */ /* 0x000fe40000000200 */
[-C--:B----4-:R-:W-:Y:S02]  /*8f30*/  HMMA.16816.F32 R20, R32, R36.reuse, RZ ;  /* 0x000000242014723c */ /* 0x090fe400000018ff */
[----:B------:R-:W-:Y:S06]  /*8f40*/  LDSM.16.MT88.4 R140, [R2+0xd800] ;  /* 0x00d80000028c783b */ /* 0x000fec0000004200 */
        /* <DEDUP_REMOVED lines=8> */
[----:B------:R-:W4:Y:S07]  /*8fd0*/  LDSM.16.MT88.4 R44, [R0+0xd800] ;  /* 0x00d80000002c783b */ /* 0x000f2e0000004200 */
[-C--:B-1----:R-:W-:Y:S08]  /*8fe0*/  HMMA.16816.F32 R20, R40, R52.reuse, R20 ;  /* 0x000000342814723c */ /* 0x082ff00000001814 */
[C---:B------:R-:W-:Y:S08]  /*8ff0*/  HMMA.16816.F32 R24, R48.reuse, R52, R24 ;  /* 0x000000343018723c */ /* 0x040ff00000001818 */
[-C--:B------:R-:W-:Y:S01]  /*9000*/  HMMA.16816.F32 R28, R48, R54.reuse, R28 ;  /* 0x00000036301c723c */ /* 0x080fe2000000181c */
[----:B------:R-:W-:Y:S07]  /*9010*/  LDSM.16.MT88.4 R48, [R0+0xe000] ;  /* 0x00e000000030783b */ /* 0x000fee0000004200 */
[----:B------:R-:W-:Y:S01]  /*9020*/  HMMA.16816.F32 R32, R40, R54, R32 ;  /* 0x000000362820723c */ /* 0x000fe20000001820 */
[----:B------:R-:W1:Y:S04]  /*9030*/  LDSM.16.M88.4 R40, [R179+0x18000] ;  /* 0x01800000b328783b */ /* 0x000e680000000200 */
[----:B------:R-:W1:Y:S03]  /*9040*/  LDSM.16.M88.4 R52, [R179+0x1a000] ;  /* 0x01a00000b334783b */ /* 0x000e660000000200 */
[-C--:B------:R-:W-:Y:S08]  /*9050*/  HMMA.16816.F32 R4, R56, R60.reuse, R4 ;  /* 0x0000003c3804723c */ /* 0x080ff00000001804 */
[C---:B------:R-:W-:Y:S08]  /*9060*/  HMMA.16816.F32 R8, R64.reuse, R60, R8 ;  /* 0x0000003c4008723c */ /* 0x040ff00000001808 */
[-C--:B------:R-:W-:Y:S08]  /*9070*/  HMMA.16816.F32 R12, R64, R62.reuse, R12 ;  /* 0x0000003e400c723c */ /* 0x080ff0000000180c */
[C---:B------:R-:W-:Y:S01]  /*9080*/  HMMA.16816.F32 R16, R56.reuse, R62, R16 ;  /* 0x0000003e3810723c */ /* 0x040fe20000001810 */
[----:B------:R-:W1:Y:S07]  /*9090*/  LDSM.16.MT88.4 R60, [R2+0xe000] ;  /* 0x00e00000023c783b */ /* 0x000e6e0000004200 */
[-C--:B------:R-:W-:Y:S08]  /*90a0*/  HMMA.16816.F32 R20, R56, R132.reuse, R20 ;  /* 0x000000843814723c */ /* 0x080ff00000001814 */
[C---:B------:R-:W-:Y:S08]  /*90b0*/  HMMA.16816.F32 R24, R64.reuse, R132, R24 ;  /* 0x000000844018723c */ /* 0x040ff00000001818 */
[-C--:B------:R-:W-:Y:S01]  /*90c0*/  HMMA.16816.F32 R28, R64, R134.reuse, R28 ;  /* 0x00000086401c723c */ /* 0x080fe2000000181c */
[----:B------:R-:W-:Y:S07]  /*90d0*/  LDSM.16.M88.4 R64, [R148+0x1a000] ;  /* 0x01a000009440783b */ /* 0x000fee0000000200 */
[----:B------:R-:W-:Y:S01]  /*90e0*/  HMMA.16816.F32 R32, R56, R134, R32 ;  /* 0x000000863820723c */ /* 0x000fe20000001820 */
[----:B------:R-:W-:Y:S04]  /*90f0*/  LDSM.16.MT88.4 R56, [R0+0xe800] ;  /* 0x00e800000038783b */ /* 0x000fe80000004200 */
[----:B------:R-:W-:Y:S03]  /*9100*/  LDSM.16.MT88.4 R132, [R2+0xe800] ;  /* 0x00e800000284783b */ /* 0x000fe60000004200 */
[-C--:B----4-:R-:W-:Y:S08]  /*9110*/  HMMA.16816.F32 R4, R36, R44.reuse, R4 ;  /* 0x0000002c2404723c */ /* 0x090ff00000001804 */
[C---:B------:R-:W-:Y:S08]  /*9120*/  HMMA.16816.F32 R8, R136.reuse, R44, R8 ;  /* 0x0000002c8808723c */ /* 0x040ff00000001808 */
[-C--:B------:R-:W-:Y:S08]  /*9130*/  HMMA.16816.F32 R12, R136, R46.reuse, R12 ;  /* 0x0000002e880c723c */ /* 0x080ff0000000180c */
[C---:B------:R-:W-:Y:S01]  /*9140*/  HMMA.16816.F32 R16, R36.reuse, R46, R16 ;  /* 0x0000002e2410723c */ /* 0x040fe20000001810 */
[----:B------:R-:W4:Y:S07]  /*9150*/  LDSM.16.M88.4 R44, [R148+0x18000] ;  /* 0x01800000942c783b */ /* 0x000f2e0000000200 */
[-C--:B------:R-:W-:Y:S08]  /*9160*/  HMMA.16816.F32 R20, R36, R140.reuse, R20 ;  /* 0x0000008c2414723c */ /* 0x080ff00000001814 */
[C---:B------:R-:W-:Y:S08]  /*9170*/  HMMA.16816.F32 R24, R136.reuse, R140, R24 ;  /* 0x0000008c8818723c */ /* 0x040ff00000001818 */
[-C--:B------:R-:W-:Y:S01]  /*9180*/  HMMA.16816.F32 R28, R136, R142.reuse, R28 ;  /* 0x0000008e881c723c */ /* 0x080fe2000000181c */
[----:B------:R-:W-:Y:S07]  /*9190*/  LDSM.16.M88.4 R136, [R145+0x1a000] ;  /* 0x01a000009188783b */ /* 0x000fee0000000200 */
[----:B------:R-:W-:Y:S01]  /*91a0*/  HMMA.16816.F32 R32, R36, R142, R32 ;  /* 0x0000008e2420723c */ /* 0x000fe20000001820 */
[----:B------:R-:W-:Y:S04]  /*91b0*/  LDSM.16.M88.4 R36, [R145+0x18000] ;  /* 0x018000009124783b */ /* 0x000fe80000000200 */
[----:B------:R-:W-:Y:S03]  /*91c0*/  LDSM.16.MT88.4 R140, [R2+0xf000] ;  /* 0x00f00000028c783b */ /* 0x000fe60000004200 */
        /* <DEDUP_REMOVED lines=8> */
[----:B------:R1:W-:Y:S07]  /*9250*/  LDSM.16.MT88.4 R52, [R0+0xf800] ;  /* 0x00f800000034783b */ /* 0x0003ee0000004200 */
[----:B------:R-:W-:Y:S01]  /*9260*/  HMMA.16816.F32 R32, R40, R62, R32 ;  /* 0x0000003e2820723c */ /* 0x000fe20000001820 */
[----:B------:R-:W2:Y:S04]  /*9270*/  LDSM.16.M88.4 R40, [R144+0x18000] ;  /* 0x018000009028783b */ /* 0x000ea80000000200 */
[----:B------:R3:W-:Y:S03]  /*9280*/  LDSM.16.MT88.4 R60, [R2+0xf800] ;  /* 0x00f80000023c783b */ /* 0x0007e60000004200 */
[-C--:B----4-:R-:W-:Y:S08]  /*9290*/  HMMA.16816.F32 R4, R44, R56.reuse, R4 ;  /* 0x000000382c04723c */ /* 0x090ff00000001804 */
[C---:B------:R-:W-:Y:S01]  /*92a0*/  HMMA.16816.F32 R8, R64.reuse, R56, R8 ;  /* 0x000000384008723c */ /* 0x040fe20000001808 */
[----:B-1----:R-:W-:Y:S04]  /*92b0*/  IMAD.MOV.U32 R0, RZ, RZ, c[0x0][0x22c] ;  /* 0x00008b00ff007624 */ /* 0x002fe800078e00ff */
[----:B------:R-:W-:Y:S03]  /*92c0*/  IMAD R0, R0, c[0x0][0x1c0], RZ ;  /* 0x0000700000007a24 */ /* 0x000fe600078e02ff */
[-C--:B------:R-:W-:Y:S04]  /*92d0*/  HMMA.16816.F32 R12, R64, R58.reuse, R12 ;  /* 0x0000003a400c723c */ /* 0x080fe8000000180c */
[----:B------:R-:W-:Y:S02]  /*92e0*/  IMAD R0, R0, 0x38, RZ ;  /* 0x0000003800007824 */ /* 0x000fe400078e02ff */
[----:B---3--:R-:W-:Y:S02]  /*92f0*/  IMAD.MOV.U32 R2, RZ, RZ, c[0x0][0x22c] ;  /* 0x00008b00ff027624 */ /* 0x008fe400078e00ff */
[C---:B------:R-:W-:Y:S01]  /*9300*/  HMMA.16816.F32 R16, R44.reuse, R58, R16 ;  /* 0x0000003a2c10723c */ /* 0x040fe20000001810 */
[----:B------:R-:W1:Y:S03]  /*9310*/  LDSM.16.M88.4 R56, [R144+0x1a000] ;  /* 0x01a000009038783b */ /* 0x000e660000000200 */
[----:B------:R-:W-:Y:S04]  /*9320*/  IMAD R2, R2, c[0x0][0x1c0], RZ ;  /* 0x0000700002027a24 */ /* 0x000fe800078e02ff */
[-C--:B------:R-:W-:Y:S04]  /*9330*/  HMMA.16816.F32 R20, R44, R132.reuse, R20 ;  /* 0x000000842c14723c */ /* 0x080fe80000001814 */
[----:B------:R-:W-:Y:S04]  /*9340*/  IMAD R2, R2, 0x50, RZ ;  /* 0x0000005002027824 */ /* 0x000fe800078e02ff */
[C---:B------:R-:W-:Y:S08]  /*9350*/  HMMA.16816.F32 R24, R64.reuse, R132, R24 ;  /* 0x000000844018723c */ /* 0x040ff00000001818 */
[-C--:B------:R-:W-:Y:S08]  /*9360*/  HMMA.16816.F32 R28, R64, R134.reuse, R28 ;  /* 0x00000086401c723c */ /* 0x080ff0000000181c */
[----:B------:R-:W-:Y:S07]  /*9370*/  HMMA.16816.F32 R32, R44, R134, R32 ;  /* 0x000000862c20723c */ /* 0x000fee0000001820 */
[----:B------:R-:W-:Y:S01]  /*9380*/  IMAD.MOV.U32 R46, RZ, RZ, c[0x0][0x22c] ;  /* 0x00008b00ff2e7624 */ /* 0x000fe200078e00ff */
[-C--:B------:R-:W-:Y:S01]  /*9390*/  HMMA.16816.F32 R4, R36, R48.reuse, R4 ;  /* 0x000000302404723c */ /* 0x080fe20000001804 */
[----:B------:R-:W-:Y:S04]  /*93a0*/  IMAD.MOV.U32 R47, RZ, RZ, c[0x0][0x22c] ;  /* 0x00008b00ff2f7624 */ /* 0x000fe800078e00ff */
[----:B------:R-:W-:Y:S02]  /*93b0*/  IMAD R46, R46, c[0x0][0x1c0], RZ ;  /* 0x000070002e2e7a24 */ /* 0x000fe400078e02ff */
[----:B------:R-:W-:Y:S01]  /*93c0*/  IMAD R47, R47, c[0x0][0x1c0], RZ ;  /* 0x000070002f2f7a24 */ /* 0x000fe200078e02ff */
[C---:B------:R-:W-:Y:S04]  /*93d0*/  HMMA.16816.F32 R8, R136.reuse, R48, R8 ;  /* 0x000000308808723c */ /* 0x040fe80000001808 */
[----:B------:R-:W-:Y:S02]  /*93e0*/  IMAD.SHL.U32 R46, R46, 0x40, RZ ;  /* 0x000000402e2e7824 */ /* 0x000fe400078e00ff */
[----:B------:R-:W-:Y:S02]  /*93f0*/  IMAD R47, R47, 0x58, RZ ;  /* 0x000000582f2f7824 */ /* 0x000fe400078e02ff */
[-C--:B------:R-:W-:Y:S08]  /*9400*/  HMMA.16816.F32 R12, R136, R50.reuse, R12 ;  /* 0x00000032880c723c */ /* 0x080ff0000000180c */
[C---:B------:R-:W-:Y:S08]  /*9410*/  HMMA.16816.F32 R16, R36.reuse, R50, R16 ;  /* 0x000000322410723c */ /* 0x040ff00000001810 */
[-C--:B------:R-:W-:Y:S08]  /*9420*/  HMMA.16816.F32 R20, R36, R140.reuse, R20 ;  /* 0x0000008c2414723c */ /* 0x080ff00000001814 */
[C---:B------:R-:W-:Y:S08]  /*9430*/  HMMA.16816.F32 R24, R136.reuse, R140, R24 ;  /* 0x0000008c8818723c */ /* 0x040ff00000001818 */
[-C--:B------:R-:W-:Y:S08]  /*9440*/  HMMA.16816.F32 R28, R136, R142.reuse, R28 ;  /* 0x0000008e881c723c */ /* 0x080ff0000000181c */
[----:B------:R-:W-:Y:S07]  /*9450*/  HMMA.16816.F32 R32, R36, R142, R32 ;  /* 0x0000008e2420723c */ /* 0x000fee0000001820 */
[----:B-----5:R-:W-:Y:S01]  /*9460*/  @P0 IADD3 R36, P1, R154, UR10, RZ ;  /* 0x0000000a9a240c10 */ /* 0x020fe2000ff3e0ff */
[-C--:B--2---:R-:W-:Y:S01]  /*9470*/  HMMA.16816.F32 R4, R40, R52.reuse, R4 ;  /* 0x000000342804723c */ /* 0x084fe20000001804 */
[----:B------:R-:W-:Y:S04]  /*9480*/  @UP3 UIADD3 UR10, UP1, UR10, -0x200, URZ ;  /* 0xfffffe000a0a3890 */ /* 0x000fe8000ff3e03f */
[----:B------:R-:W-:Y:S01]  /*9490*/  @P0 IADD3.X R37, R153, UR9, RZ, P1, !PT ;  /* 0x0000000999250c10 */ /* 0x000fe20008ffe4ff */
[----:B------:R-:W-:Y:S01]  /*94a0*/  @UP3 UIADD3.X UR9, UR9, -0x1, URZ, UP1, !UPT ;  /* 0xffffffff09093890 */ /* 0x000fe20008ffe43f */
[CC--:B------:R-:W-:Y:S01]  /*94b0*/  LEA R38, P1, R147.reuse, R186.reuse, 0x2 ;  /* 0x000000ba93267211 */ /* 0x0c0fe200078210ff */
[C---:B-1----:R-:W-:Y:S02]  /*94c0*/  HMMA.16816.F32 R8, R56.reuse, R52, R8 ;  /* 0x000000343808723c */ /* 0x042fe40000001808 */
[----:B------:R-:W2:Y:S02]  /*94d0*/  @P0 LDG.E R149, [R36.64] ;  /* 0x0000000624950981 */ /* 0x000ea4000c1e1900 */
[-C--:B------:R-:W-:Y:S02]  /*94e0*/  LEA.HI.X.SX32 R39, R147, R187.reuse, 0x2, P1 ;  /* 0x000000bb93277211 */ /* 0x080fe400008f16ff */
[----:B------:R-:W3:Y:S02]  /*94f0*/  @P0 LDG.E R150, [R36.64+0x120] ;  /* 0x0001200624960981 */ /* 0x000ee4000c1e1900 */
[-C--:B------:R-:W-:Y:S02]  /*9500*/  HMMA.16816.F32 R12, R56, R54.reuse, R12 ;  /* 0x00000036380c723c */ /* 0x080fe4000000180c */
[----:B------:R-:W4:Y:S04]  /*9510*/  @P0 LDG.E R151, [R36.64+0x100] ;  /* 0x0001000624970981 */ /* 0x000f28000c1e1900 */
[----:B------:R-:W5:Y:S02]  /*9520*/  @P0 LDG.E R152, [R36.64+0x20] ;  /* 0x0000200624980981 */ /* 0x000f64000c1e1900 */
[C---:B------:R-:W-:Y:S02]  /*9530*/  HMMA.16816.F32 R16, R40.reuse, R54, R16 ;  /* 0x000000362810723c */ /* 0x040fe40000001810 */
[----:B------:R-:W-:Y:S04]  /*9540*/  RED.E.ADD.F32.FTZ.RN.STRONG.GPU [R186.64], R4 ;  /* 0x00000004ba00798e */ /* 0x000fe8000c10e786 */
[----:B------:R-:W-:Y:S02]  /*9550*/  RED.E.ADD.F32.FTZ.RN.STRONG.GPU [R38.64], R5 ;  /* 0x000000052600798e */ /* 0x000fe4000c10e786 */
[-C--:B------:R-:W-:Y:S08]  /*9560*/  HMMA.16816.F32 R20, R40, R60.reuse, R20 ;  /* 0x0000003c2814723c */ /* 0x080ff00000001814 */
[C---:B------:R-:W-:Y:S08]  /*9570*/  HMMA.16816.F32 R24, R56.reuse, R60, R24 ;  /* 0x0000003c3818723c */ /* 0x040ff00000001818 */
[-C--:B------:R-:W-:Y:S08]  /*9580*/  HMMA.16816.F32 R28, R56, R62.reuse, R28 ;  /* 0x0000003e381c723c */ /* 0x080ff0000000181c */
[----:B------:R-:W-:Y:S01]  /*9590*/  HMMA.16816.F32 R32, R40, R62, R32 ;  /* 0x0000003e2820723c */ /* 0x000fe20000001820 */
[----:B--2---:R1:W-:Y:S04]  /*95a0*/  @P0 STL [R1+0x8], R149 ;  /* 0x0000089501000387 */ /* 0x0043e80000100800 */
[----:B---3--:R2:W-:Y:S04]  /*95b0*/  @P0 STL [R1+0x4], R150 ;  /* 0x0000049601000387 */ /* 0x0085e80000100800 */
[----:B----4-:R-:W-:Y:S04]  /*95c0*/  @P0 STL [R1], R151 ;  /* 0x0000009701000387 */ /* 0x010fe80000100800 */
[----:B-----5:R3:W-:Y:S01]  /*95d0*/  @P0 STL [R1+0xc], R152 ;  /* 0x00000c9801000387 */ /* 0x0207e20000100800 */
[----:B-1----:R-:W-:Y:S04]  /*95e0*/  IMAD.MOV.U32 R149, RZ, RZ, c[0x0][0x22c] ;  /* 0x00008b00ff957624 */ /* 0x002fe800078e00ff */
[----:B------:R-:W-:Y:S02]  /*95f0*/  IMAD R149, R149, c[0x0][0x1c0], RZ ;  /* 0x0000700095957a24 */ /* 0x000fe400078e02ff */
[----:B--2---:R-:W-:Y:S02]  /*9600*/  IMAD.MOV.U32 R150, RZ, RZ, c[0x0][0x22c] ;  /* 0x00008b00ff967624 */ /* 0x004fe400078e00ff */
[----:B------:R-:W-:Y:S02]  /*9610*/  IMAD.SHL.U32 R149, R149, 0x10, RZ ;  /* 0x0000001095957824 */ /* 0x000fe400078e00ff */
[----:B------:R-:W-:Y:S02]  /*9620*/  IMAD R150, R150, c[0x0][0x1c0], RZ ;  /* 0x0000700096967a24 */ /* 0x000fe400078e02ff */
[----:B---3--:R-:W-:Y:S01]  /*9630*/  IMAD.MOV.U32 R152, RZ, RZ, c[0x0][0x22c] ;  /* 0x00008b00ff987624 */ /* 0x008fe200078e00ff */
[CC--:B------:R-:W-:Y:S01]  /*9640*/  LEA R44, P0, R149.reuse, R186.reuse, 0x2 ;  /* 0x000000ba952c7211 */ /* 0x0c0fe200078010ff */
[----:B------:R-:W-:Y:S02]  /*9650*/  IMAD R150, R150, 0x18, RZ ;  /* 0x0000001896967824 */ /* 0x000fe400078e02ff */
[----:B------:R-:W-:Y:S01]  /*9660*/  IMAD R152, R152, c[0x0][0x1c0], RZ ;  /* 0x0000700098987a24 */ /* 0x000fe200078e02ff */
[-C--:B------:R-:W-:Y:S01]  /*9670*/  LEA.HI.X.SX32 R45, R149, R187.reuse, 0x2, P0 ;  /* 0x000000bb952d7211 */ /* 0x080fe200000f16ff */
[----:B------:R-:W-:Y:S01]  /*9680*/  IMAD.MOV.U32 R151, RZ, RZ, c[0x0][0x22c] ;  /* 0x00008b00ff977624 */ /* 0x000fe200078e00ff */
[-C--:B------:R-:W-:Y:S01]  /*9690*/  LEA R40, P1, R150, R186.reuse, 0x2 ;  /* 0x000000ba96287211 */ /* 0x080fe200078210ff */
[----:B------:R-:W-:Y:S02]  /*96a0*/  IMAD.SHL.U32 R152, R152, 0x20, RZ ;  /* 0x0000002098987824 */ /* 0x000fe400078e00ff */
[----:B------:R1:W-:Y:S01]  /*96b0*/  RED.E.ADD.F32.FTZ.RN.STRONG.GPU [R44.64], R6 ;  /* 0x000000062c00798e */ /* 0x0003e2000c10e786 */
[-C--:B------:R-:W-:Y:S01]  /*96c0*/  LEA.HI.X.SX32 R41, R150, R187.reuse, 0x2, P1 ;  /* 0x000000bb96297211 */ /* 0x080fe200008f16ff */
[----:B------:R-:W-:Y:S01]  /*96d0*/  IMAD R151, R151, c[0x0][0x1c0], RZ ;  /* 0x0000700097977a24 */ /* 0x000fe200078e02ff */
[CC--:B------:R-:W-:Y:S01]  /*96e0*/  LEA R4, P0, R152.reuse, R186.reuse, 0x2 ;  /* 0x000000ba98047211 */ /* 0x0c0fe200078010ff */
[----:B------:R-:W-:Y:S02]  /*96f0*/  IMAD.MOV.U32 R150, RZ, RZ, c[0x0][0x22c] ;  /* 0x00008b00ff967624 */ /* 0x000fe400078e00ff */
[----:B------:R2:W-:Y:S01]  /*9700*/  RED.E.ADD.F32.FTZ.RN.STRONG.GPU [R40.64], R7 ;  /* 0x000000072800798e */ /* 0x0005e2000c10e786 */
[-C--:B------:R-:W-:Y:S01]  /*9710*/  LEA.HI.X.SX32 R5, R152, R187.reuse, 0x2, P0 ;  /* 0x000000bb98057211 */ /* 0x080fe200000f16ff */
[----:B------:R-:W-:Y:S02]  /*9720*/  IMAD R151, R151, 0x28, RZ ;  /* 0x0000002897977824 */ /* 0x000fe400078e02ff */
[----:B------:R-:W-:Y:S02]  /*9730*/  IMAD R150, R150, c[0x0][0x1c0], RZ ;  /* 0x0000700096967a24 */ /* 0x000fe400078e02ff */
[----:B------:R3:W-:Y:S01]  /*9740*/  RED.E.ADD.F32.FTZ.RN.STRONG.GPU [R4.64], R8 ;  /* 0x000000080400798e */ /* 0x0007e2000c10e786 */
[CC--:B------:R-:W-:Y:S01]  /*9750*/  LEA R36, P1, R151.reuse, R186.reuse, 0x2 ;  /* 0x000000ba97247211 */ /* 0x0c0fe200078210ff */
[----:B------:R-:W-:Y:S03]  /*9760*/  IMAD R150, R150, 0x30, RZ ;  /* 0x0000003096967824 */ /* 0x000fe600078e02ff */
[-C--:B------:R-:W-:Y:S05]  /*9770*/  LEA.HI.X.SX32 R37, R151, R187.reuse, 0x2, P1 ;  /* 0x000000bb97257211 */ /* 0x080fea00008f16ff */
[----:B------:R4:W-:Y:S01]  /*9780*/  RED.E.ADD.F32.FTZ.RN.STRONG.GPU [R36.64], R9 ;  /* 0x000000092400798e */ /* 0x0009e2000c10e786 */
[CC--:B-1----:R-:W-:Y:S04]  /*9790*/  LEA R6, P0, R150.reuse, R186.reuse, 0x2 ;  /* 0x000000ba96067211 */ /* 0x0c2fe800078010ff */
[-C--:B--2---:R-:W-:Y:S01]  /*97a0*/  LEA.HI.X.SX32 R7, R150, R187.reuse, 0x2, P0 ;  /* 0x000000bb96077211 */ /* 0x084fe200000f16ff */
[----:B------:R-:W-:Y:S01]  /*97b0*/  IMAD.MOV.U32 R150, RZ, RZ, c[0x0][0x22c] ;  /* 0x00008b00ff967624 */ /* 0x000fe200078e00ff */
[C---:B------:R-:W-:Y:S02]  /*97c0*/  IADD3 R41, R149.reuse, 0x20, RZ ;  /* 0x0000002095297810 */ /* 0x040fe40007ffe0ff */
[----:B------:R-:W-:Y:S01]  /*97d0*/  IADD3 R40, R149, 0x20, RZ ;  /* 0x0000002095287810 */ /* 0x000fe20007ffe0ff */
[----:B------:R1:W-:Y:S01]  /*97e0*/  RED.E.ADD.F32.FTZ.RN.STRONG.GPU [R6.64], R10 ;  /* 0x0000000a0600798e */ /* 0x0003e2000c10e786 */
[-C--:B---3--:R-:W-:Y:S01]  /*97f0*/  LEA R4, P1, R0, R186.reuse, 0x2 ;  /* 0x000000ba00047211 */ /* 0x088fe200078210ff */
[----:B------:R-:W-:Y:S01]  /*9800*/  IMAD R150, R150, c[0x0][0x1c0], RZ ;  /* 0x0000700096967a24 */ /* 0x000fe200078e02ff */
[-C--:B------:R-:W-:Y:S01]  /*9810*/  LEA R8, P0, R46, R186.reuse, 0x2 ;  /* 0x000000ba2e087211 */ /* 0x080fe200078010ff */
[----:B------:R-:W-:Y:S01]  /*9820*/  IMAD.IADD R41, R147, 0x1, R41 ;  /* 0x0000000193297824 */ /* 0x000fe200078e0229 */
[-C--:B------:R-:W-:Y:S01]  /*9830*/  LEA.HI.X.SX32 R5, R0, R187.reuse, 0x2, P1 ;  /* 0x000000bb00057211 */ /* 0x080fe200008f16ff */
[----:B------:R-:W-:Y:S02]  /*9840*/  IMAD.MOV.U32 R0, RZ, RZ, c[0x0][0x22c] ;  /* 0x00008b00ff007624 */ /* 0x000fe400078e00ff */
[----:B------:R-:W-:Y:S02]  /*9850*/  IMAD.SHL.U32 R150, R150, 0x10, RZ ;  /* 0x0000001096967824 */ /* 0x000fe400078e00ff */
[----:B------:R2:W-:Y:S01]  /*9860*/  RED.E.ADD.F32.FTZ.RN.STRONG.GPU [R4.64], R11 ;  /* 0x0000000b0400798e */ /* 0x0005e2000c10e786 */
[----:B------:R-:W-:Y:S01]  /*9870*/  IMAD R0, R0, c[0x0][0x1c0], RZ ;  /* 0x0000700000007a24 */ /* 0x000fe200078e02ff */
[-C--:B----4-:R-:W-:Y:S01]  /*9880*/  LEA.HI.X.SX32 R9, R46, R187.reuse, 0x2, P0 ;  /* 0x000000bb2e097211 */ /* 0x090fe200000f16ff */
[----:B------:R-:W-:Y:S01]  /*9890*/  IMAD.MOV.U32 R46, RZ, RZ, c[0x0][0x22c] ;  /* 0x00008b00ff2e7624 */ /* 0x000fe200078e00ff */
[----:B------:R-:W3:Y:S01]  /*98a0*/  LDL R36, [R1+0x30] ;  /* 0x0000300001247983 */ /* 0x000ee20000100800 */
[----:B------:R-:W-:Y:S01]  /*98b0*/  IMAD R0, R0, 0x48, RZ ;  /* 0x0000004800007824 */ /* 0x000fe200078e02ff */
[----:B------:R-:W-:Y:S01]  /*98c0*/  IADD3 R37, R149, 0x20, RZ ;  /* 0x0000002095257810 */ /* 0x000fe20007ffe0ff */
[----:B------:R-:W-:Y:S01]  /*98d0*/  IMAD R46, R46, c[0x0][0x1c0], RZ ;  /* 0x000070002e2e7a24 */ /* 0x000fe200078e02ff */
[----:B------:R4:W-:Y:S01]  /*98e0*/  RED.E.ADD.F32.FTZ.RN.STRONG.GPU [R8.64], R16 ;  /* 0x000000100800798e */ /* 0x0009e2000c10e786 */
[C---:B------:R-:W-:Y:S02]  /*98f0*/  IMAD.IADD R40, R147.reuse, 0x1, R40 ;  /* 0x0000000193287824 */ /* 0x040fe400078e0228 */
[----:B------:R-:W-:Y:S02]  /*9900*/  IMAD R46, R46, 0x68, RZ ;  /* 0x000000682e2e7824 */ /* 0x000fe400078e02ff */
[C---:B------:R-:W-:Y:S02]  /*9910*/  IMAD.IADD R40, R147.reuse, 0x1, R40 ;  /* 0x0000000193287824 */ /* 0x040fe400078e0228 */
[C---:B------:R-:W-:Y:S01]  /*9920*/  IMAD.IADD R37, R147.reuse, 0x1, R37 ;  /* 0x0000000193257824 */ /* 0x040fe200078e0225 */
[CC--:B-1----:R-:W-:Y:S03]  /*9930*/  LEA R6, P1, R0.reuse, R186.reuse, 0x2 ;  /* 0x000000ba00067211 */ /* 0x0c2fe600078210ff */
[C---:B------:R-:W-:Y:S01]  /*9940*/  IMAD.IADD R37, R147.reuse, 0x1, R37 ;  /* 0x0000000193257824 */ /* 0x040fe200078e0225 */
[-C--:B------:R-:W-:Y:S01]  /*9950*/  LEA.HI.X.SX32 R7, R0, R187.reuse, 0x2, P1 ;  /* 0x000000bb00077211 */ /* 0x080fe200008f16ff */
[----:B------:R-:W-:Y:S02]  /*9960*/  IMAD.MOV.U32 R0, RZ, RZ, c[0x0][0x22c] ;  /* 0x00008b00ff007624 */ /* 0x000fe400078e00ff */
[----:B------:R-:W-:Y:S02]  /*9970*/  IMAD.IADD R37, R147, 0x1, R37 ;  /* 0x0000000193257824 */ /* 0x000fe400078e0225 */
[----:B------:R1:W-:Y:S01]  /*9980*/  RED.E.ADD.F32.FTZ.RN.STRONG.GPU [R6.64], R17 ;  /* 0x000000110600798e */ /* 0x0003e2000c10e786 */
[-C--:B--2---:R-:W-:Y:S01]  /*9990*/  LEA R4, P0, R2, R186.reuse, 0x2 ;  /* 0x000000ba02047211 */ /* 0x084fe200078010ff */
[----:B------:R-:W-:Y:S03]  /*99a0*/  IMAD R0, R0, c[0x0][0x1c0], RZ ;  /* 0x0000700000007a24 */ /* 0x000fe600078e02ff */
[-C--:B------:R-:W-:Y:S01]  /*99b0*/  LEA.HI.X.SX32 R5, R2, R187.reuse, 0x2, P0 ;  /* 0x000000bb02057211 */ /* 0x080fe200000f16ff */
[----:B------:R-:W-:Y:S02]  /*99c0*/  IMAD R0, R0, 0x60, RZ ;  /* 0x0000006000007824 */ /* 0x000fe400078e02ff */
[----:B------:R-:W-:Y:S01]  /*99d0*/  IMAD.MOV.U32 R2, RZ, RZ, c[0x0][0x22c] ;  /* 0x00008b00ff027624 */ /* 0x000fe200078e00ff */
[CC--:B----4-:R-:W-:Y:S01]  /*99e0*/  LEA R16, P1, R47.reuse, R186.reuse, 0x2 ;  /* 0x000000ba2f107211 */ /* 0x0d0fe200078210ff */
[----:B------:R2:W-:Y:S01]  /*99f0*/  RED.E.ADD.F32.FTZ.RN.STRONG.GPU [R4.64], R18 ;  /* 0x000000120400798e */ /* 0x0005e2000c10e786 */
[-C--:B------:R-:W-:Y:S01]  /*9a00*/  LEA R10, P0, R0, R186.reuse, 0x2 ;  /* 0x000000ba000a7211 */ /* 0x080fe200078010ff */
[----:B------:R-:W-:Y:S01]  /*9a10*/  IMAD R2, R2, c[0x0][0x1c0], RZ ;  /* 0x0000700002027a24 */ /* 0x000fe200078e02ff */
[-C--:B------:R-:W-:Y:S02]  /*9a20*/  LEA R8, P2, R46, R186.reuse, 0x2 ;  /* 0x000000ba2e087211 */ /* 0x080fe400078410ff */
[-C--:B------:R-:W-:Y:S01]  /*9a30*/  LEA.HI.X.SX32 R11, R0, R187.reuse, 0x2, P0 ;  /* 0x000000bb000b7211 */ /* 0x080fe200000f16ff */
[----:B------:R-:W-:Y:S01]  /*9a40*/  IMAD.MOV.U32 R0, RZ, RZ, c[0x0][0x22c] ;  /* 0x00008b00ff007624 */ /* 0x000fe200078e00ff */
[-C--:B------:R-:W-:Y:S01]  /*9a50*/  LEA.HI.X.SX32 R9, R46, R187.reuse, 0x2, P2 ;  /* 0x000000bb2e097211 */ /* 0x080fe200010f16ff */
[----:B------:R-:W-:Y:S02]  /*9a60*/  IMAD R2, R2, 0x70, RZ ;  /* 0x0000007002027824 */ /* 0x000fe400078e02ff */
[----:B------:R-:W-:Y:S04]  /*9a70*/  IMAD R0, R0, c[0x0][0x1c0], RZ ;  /* 0x0000700000007a24 */ /* 0x000fe800078e02ff */
[----:B------:R-:W-:Y:S01]  /*9a80*/  IMAD R0, R0, 0x78, RZ ;  /* 0x0000007800007824 */ /* 0x000fe200078e02ff */
[-C--:B-1----:R-:W-:Y:S02]  /*9a90*/  LEA.HI.X.SX32 R17, R47, R187.reuse, 0x2, P1 ;  /* 0x000000bb2f117211 */ /* 0x082fe400008f16ff */
[CC--:B------:R-:W-:Y:S03]  /*9aa0*/  LEA R6, P1, R2.reuse, R186.reuse, 0x2 ;  /* 0x000000ba02067211 */ /* 0x0c0fe600078210ff */
[----:B------:R1:W-:Y:S01]  /*9ab0*/  RED.E.ADD.F32.FTZ.RN.STRONG.GPU [R16.64], R19 ;  /* 0x000000131000798e */ /* 0x0003e2000c10e786 */
[-C--:B------:R-:W-:Y:S03]  /*9ac0*/  LEA.HI.X.SX32 R7, R2, R187.reuse, 0x2, P1 ;  /* 0x000000bb02077211 */ /* 0x080fe600008f16ff */
[----:B------:R4:W-:Y:S01]  /*9ad0*/  RED.E.ADD.F32.FTZ.RN.STRONG.GPU [R10.64], R12 ;  /* 0x0000000c0a00798e */ /* 0x0009e2000c10e786 */
[CC--:B--2---:R-:W-:Y:S03]  /*9ae0*/  LEA R4, P0, R0.reuse, R186.reuse, 0x2 ;  /* 0x000000ba00047211 */ /* 0x0c4fe600078010ff */
[----:B------:R-:W2:Y:S01]  /*9af0*/  LDL R18, [R1+0x2c] ;  /* 0x00002c0001127983 */ /* 0x000ea20000100800 */
[-C--:B------:R-:W-:Y:S02]  /*9b00*/  LEA.HI.X.SX32 R5, R0, R187.reuse, 0x2, P0 ;  /* 0x000000bb00057211 */ /* 0x080fe400000f16ff */
[----:B------:R-:W-:Y:S01]  /*9b10*/  IADD3 R0, R150, 0x20, RZ ;  /* 0x0000002096007810 */ /* 0x000fe20007ffe0ff */
[----:B------:R5:W-:Y:S04]  /*9b20*/  RED.E.ADD.F32.FTZ.RN.STRONG.GPU [R8.64], R13 ;  /* 0x0000000d0800798e */ /* 0x000be8000c10e786 */
[----:B------:R5:W-:Y:S04]  /*9b30*/  RED.E.ADD.F32.FTZ.RN.STRONG.GPU [R6.64], R14 ;  /* 0x0000000e0600798e */ /* 0x000be8000c10e786 */
[----:B------:R5:W-:Y:S04]  /*9b40*/  RED.E.ADD.F32.FTZ.RN.STRONG.GPU [R4.64], R15 ;  /* 0x0000000f0400798e */ /* 0x000be8000c10e786 */
[----:B------:R-:W2:Y:S04]  /*9b50*/  LDL R2, [R1+0x10] ;  /* 0x0000100001027983 */ /* 0x000ea80000100800 */
[----:B-1----:R-:W2:Y:S04]  /*9b60*/  LDL R17, [R1+0x28] ;  /* 0x0000280001117983 */ /* 0x002ea80000100800 */
[----:B----4-:R-:W4:Y:S04]  /*9b70*/  LDL R11, [R1+0x24] ;  /* 0x00002400010b7983 */ /* 0x010f280000100800 */
[----:B------:R-:W4:Y:S01]  /*9b80*/  LDL R10, [R1+0x20] ;  /* 0x00002000010a7983 */ /* 0x000f220000100800 */
[CC--:B-----5:R-:W-:Y:S03]  /*9b90*/  LEA R8, P1, R0.reuse, R186.reuse, 0x2 ;  /* 0x000000ba00087211 */ /* 0x0e0fe600078210ff */
[----:B------:R-:W5:Y:S01]  /*9ba0*/  LDL R16, [R1+0x1c] ;  /* 0x00001c0001107983 */ /* 0x000f620000100800 */
[-C--:B------:R-:W-:Y:S03]  /*9bb0*/  LEA.HI.X.SX32 R9, R0, R187.reuse, 0x2, P1 ;  /* 0x000000bb00097211 */ /* 0x080fe600008f16ff */
[----:B------:R-:W5:Y:S01]  /*9bc0*/  LDL R14, [R1+0x14] ;  /* 0x00001400010e7983 */ /* 0x000f620000100800 */
[CC--:B------:R-:W-:Y:S02]  /*9bd0*/  LEA R6, P0, R41.reuse, R186.reuse, 0x2 ;  /* 0x000000ba29067211 */ /* 0x0c0fe400078010ff */
[CC--:B------:R-:W-:Y:S01]  /*9be0*/  LEA R4, P1, R40.reuse, R186.reuse, 0x2 ;  /* 0x000000ba28047211 */ /* 0x0c0fe200078210ff */
[----:B------:R-:W5:Y:S01]  /*9bf0*/  LDL R15, [R1+0x18] ;  /* 0x00001800010f7983 */ /* 0x000f620000100800 */
[-C--:B------:R-:W-:Y:S02]  /*9c00*/  LEA.HI.X.SX32 R7, R41, R187.reuse, 0x2, P0 ;  /* 0x000000bb29077211 */ /* 0x080fe400000f16ff */
[-C--:B------:R-:W-:Y:S01]  /*9c10*/  LEA.HI.X.SX32 R5, R40, R187.reuse, 0x2, P1 ;  /* 0x000000bb28057211 */ /* 0x080fe200008f16ff */
[----:B------:R-:W5:Y:S04]  /*9c20*/  LDL R0, [R1+0x34] ;  /* 0x0000340001007983 */ /* 0x000f680000100800 */
[----:B------:R-:W-:Y:S04]  /*9c30*/  RED.E.ADD.F32.FTZ.RN.STRONG.GPU [R186.64+0x80], R20 ;  /* 0x00008014ba00798e */ /* 0x000fe8000c10e786 */
[----:B------:R-:W-:Y:S04]  /*9c40*/  RED.E.ADD.F32.FTZ.RN.STRONG.GPU [R38.64+0x80], R21 ;  /* 0x000080152600798e */ /* 0x000fe8000c10e786 */
[----:B------:R1:W-:Y:S04]  /*9c50*/  RED.E.ADD.F32.FTZ.RN.STRONG.GPU [R8.64], R22 ;  /* 0x000000160800798e */ /* 0x0003e8000c10e786 */
[----:B------:R3:W-:Y:S04]  /*9c60*/  RED.E.ADD.F32.FTZ.RN.STRONG.GPU [R6.64], R23 ;  /* 0x000000170600798e */ /* 0x0007e8000c10e786 */
[----:B------:R2:W-:Y:S04]  /*9c70*/  RED.E.ADD.F32.FTZ.RN.STRONG.GPU [R4.64], R24 ;  /* 0x000000180400798e */ /* 0x0005e8000c10e786 */
[----:B------:R-:W-:Y:S01]  /*9c80*/  LDSM.16.MT88.4 R20, [R3+0x14800] ;  /* 0x014800000314783b */ /* 0x000fe20000004200 */
[CC--:B-1----:R-:W-:Y:S04]  /*9c90*/  LEA R8, P0, R37.reuse, R186.reuse, 0x2 ;  /* 0x000000ba25087211 */ /* 0x0c2fe800078010ff */
[-C--:B------:R-:W-:Y:S05]  /*9ca0*/  LEA.HI.X.SX32 R9, R37, R187.reuse, 0x2, P0 ;  /* 0x000000bb25097211 */ /* 0x080fea00000f16ff */
[----:B------:R1:W-:Y:S01]  /*9cb0*/  RED.E.ADD.F32.FTZ.RN.STRONG.GPU [R8.64], R25 ;  /* 0x000000190800798e */ /* 0x0003e2000c10e786 */
[CC--:B---3--:R-:W-:Y:S04]  /*9cc0*/  LEA R6, P1, R36.reuse, R186.reuse, 0x2 ;  /* 0x000000ba24067211 */ /* 0x0c8fe800078210ff */
[-C--:B------:R-:W-:Y:S02]  /*9cd0*/  LEA.HI.X.SX32 R7, R36, R187.reuse, 0x2, P1 ;  /* 0x000000bb24077211 */ /* 0x080fe400008f16ff */
[----:B------:R-:W-:Y:S04]  /*9ce0*/  LDSM.16.MT88.4 R36, [R3+0x19000] ;  /* 0x019000000324783b */ /* 0x000fe80000004200 */
[----:B------:R4:W-:Y:S01]  /*9cf0*/  RED.E.ADD.F32.FTZ.RN.STRONG.GPU [R6.64], R26 ;  /* 0x0000001a0600798e */ /* 0x0009e2000c10e786 */
[CC--:B--2---:R-:W-:Y:S04]  /*9d00*/  LEA R4, P0, R18.reuse, R186.reuse, 0x2 ;  /* 0x000000ba12047211 */ /* 0x0c4fe800078010ff */
[-C--:B------:R-:W-:Y:S05]  /*9d10*/  LEA.HI.X.SX32 R5, R18, R187.reuse, 0x2, P0 ;  /* 0x000000bb12057211 */ /* 0x080fea00000f16ff */
[----:B------:R2:W-:Y:S04]  /*9d20*/  RED.E.ADD.F32.FTZ.RN.STRONG.GPU [R4.64], R27 ;  /* 0x0000001b0400798e */ /* 0x0005e8000c10e786 */
[----:B------:R-:W-:Y:S01]  /*9d30*/  LDSM.16.MT88.4 R24, [R172+0x800] ;  /* 0x00080000ac18783b */ /* 0x000fe20000004200 */
[-C--:B-1----:R-:W-:Y:S02]  /*9d40*/  LEA R8, P1, R17, R186.reuse, 0x2 ;  /* 0x000000ba11087211 */ /* 0x082fe400078210ff */
[-C--:B----4-:R-:W-:Y:S02]  /*9d50*/  LEA R6, P0, R11, R186.reuse, 0x2 ;  /* 0x000000ba0b067211 */ /* 0x090fe400078010ff */
[-C--:B------:R-:W-:Y:S02]  /*9d60*/  LEA.HI.X.SX32 R9, R17, R187.reuse, 0x2, P1 ;  /* 0x000000bb11097211 */ /* 0x080fe400008f16ff */
[-C--:B------:R-:W-:Y:S03]  /*9d70*/  LEA.HI.X.SX32 R7, R11, R187.reuse, 0x2, P0 ;  /* 0x000000bb0b077211 */ /* 0x080fe600000f16ff */
[----:B------:R1:W-:Y:S01]  /*9d80*/  RED.E.ADD.F32.FTZ.RN.STRONG.GPU [R8.64], R32 ;  /* 0x000000200800798e */ /* 0x0003e2000c10e786 */
[-C--:B-----5:R-:W-:Y:S03]  /*9d90*/  LEA R12, P0, R16, R186.reuse, 0x2 ;  /* 0x000000ba100c7211 */ /* 0x0a0fe600078010ff */
[----:B------:R3:W-:Y:S01]  /*9da0*/  RED.E.ADD.F32.FTZ.RN.STRONG.GPU [R6.64], R33 ;  /* 0x000000210600798e */ /* 0x0007e2000c10e786 */
[-C--:B--2---:R-:W-:Y:S02]  /*9db0*/  LEA R4, P1, R10, R186.reuse, 0x2 ;  /* 0x000000ba0a047211 */ /* 0x084fe400078210ff */
[-C--:B------:R-:W-:Y:S02]  /*9dc0*/  LEA.HI.X.SX32 R13, R16, R187.reuse, 0x2, P0 ;  /* 0x000000bb100d7211 */ /* 0x080fe400000f16ff */
[-C--:B------:R-:W-:Y:S02]  /*9dd0*/  LEA.HI.X.SX32 R5, R10, R187.reuse, 0x2, P1 ;  /* 0x000000bb0a057211 */ /* 0x080fe400008f16ff */
[CC--:B------:R-:W-:Y:S03]  /*9de0*/  LEA R10, P3, R15.reuse, R186.reuse, 0x2 ;  /* 0x000000ba0f0a7211 */ /* 0x0c0fe600078610ff */
[----:B------:R2:W-:Y:S01]  /*9df0*/  RED.E.ADD.F32.FTZ.RN.STRONG.GPU [R4.64], R34 ;  /* 0x000000220400798e */ /* 0x0005e2000c10e786 */
[-C--:B------:R-:W-:Y:S03]  /*9e00*/  LEA.HI.X.SX32 R11, R15, R187.reuse, 0x2, P3 ;  /* 0x000000bb0f0b7211 */ /* 0x080fe600018f16ff */
[----:B------:R-:W-:Y:S04]  /*9e10*/  RED.E.ADD.F32.FTZ.RN.STRONG.GPU [R12.64], R35 ;  /* 0x000000230c00798e */ /* 0x000fe8000c10e786 */
[----:B------:R-:W-:Y:S04]  /*9e20*/  RED.E.ADD.F32.FTZ.RN.STRONG.GPU [R10.64], R28 ;  /* 0x0000001c0a00798e */ /* 0x000fe8000c10e786 */
[----:B------:R-:W-:Y:S01]  /*9e30*/  LDSM.16.MT88.4 R32, [R3+0x18800] ;  /* 0x018800000320783b */ /* 0x000fe20000004200 */
[-C--:B-1----:R-:W-:Y:S02]  /*9e40*/  LEA R8, P2, R14, R186.reuse, 0x2 ;  /* 0x000000ba0e087211 */ /* 0x082fe400078410ff */
[-C--:B---3--:R-:W-:Y:S02]  /*9e50*/  LEA R6, P1, R2, R186.reuse, 0x2 ;  /* 0x000000ba02067211 */ /* 0x088fe400078210ff */
[-C--:B------:R-:W-:Y:S02]  /*9e60*/  LEA.HI.X.SX32 R9, R14, R187.reuse, 0x2, P2 ;  /* 0x000000bb0e097211 */ /* 0x080fe400010f16ff */
[-C--:B------:R-:W-:Y:S01]  /*9e70*/  LEA.HI.X.SX32 R7, R2, R187.reuse, 0x2, P1 ;  /* 0x000000bb02077211 */ /* 0x080fe200008f16ff */
[----:B------:R-:W-:Y:S01]  /*9e80*/  LDSM.16.MT88.4 R12, [R3+0x18000] ;  /* 0x01800000030c783b */ /* 0x000fe20000004200 */
[----:B------:R-:W-:Y:S01]  /*9e90*/  PLOP3.LUT P1, PT, PT, PT, UP0, 0x80, 0x0 ;  /* 0x000000000000781c */ /* 0x000fe20003f2f008 */
[----:B------:R-:W-:Y:S02]  /*9ea0*/  @UP3 UIADD3 UR12, UP0, UR12, -0x200, URZ ;  /* 0xfffffe000c0c3890 */ /* 0x000fe4000ff1e03f */
[----:B------:R-:W-:Y:S01]  /*9eb0*/  RED.E.ADD.F32.FTZ.RN.STRONG.GPU [R8.64], R29 ;  /* 0x0000001d0800798e */ /* 0x000fe2000c10e786 */
[C---:B--2---:R-:W-:Y:S01]  /*9ec0*/  LEA R4, P0, R0.reuse, R186, 0x2 ;  /* 0x000000ba00047211 */ /* 0x044fe200078010ff */
[----:B------:R-:W-:Y:S02]  /*9ed0*/  @UP3 UIADD3.X UR11, UR11, -0x1, URZ, UP0, !UPT ;  /* 0xffffffff0b0b3890 */ /* 0x000fe400087fe43f */
[----:B------:R-:W-:Y:S01]  /*9ee0*/  RED.E.ADD.F32.FTZ.RN.STRONG.GPU [R6.64], R30 ;  /* 0x0000001e0600798e */ /* 0x000fe2000c10e786 */
[----:B------:R-:W-:Y:S01]  /*9ef0*/  LEA.HI.X.SX32 R5, R0, R187, 0x2, P0 ;  /* 0x000000bb00057211 */ /* 0x000fe200000f16ff */
[----:B------:R-:W-:Y:S01]  /*9f00*/  IMAD.IADD R0, R173, 0x1, R172 ;  /* 0x00000001ad007824 */ /* 0x000fe200078e02ac */
[----:B------:R-:W-:Y:S01]  /*9f10*/  PLOP3.LUT P0, PT, PT, PT, UP2, 0x80, 0x0 ;  /* 0x000000000000781c */ /* 0x000fe20003f0f028 */
[----:B------:R-:W-:Y:S04]  /*9f20*/  LDSM.16.MT88.4 R8, [R172] ;  /* 0x00000000ac08783b */ /* 0x000fe80000004200 */
[----:B------:R-:W-:Y:S04]  /*9f30*/  RED.E.ADD.F32.FTZ.RN.STRONG.GPU [R4.64], R31 ;  /* 0x0000001f0400798e */ /* 0x000fe8000c10e786 */
[----:B------:R-:W1:Y:S04]  /*9f40*/  LDSM.16.MT88.4 R4, [R3+0x14000] ;  /* 0x014000000304783b */ /* 0x000e680000004200 */
[----:B------:R-:W2:Y:S04]  /*9f50*/  LDSM.16.MT88.4 R16, [R0] ;  /* 0x000000000010783b */ /* 0x000ea80000004200 */
[----:B------:R-:W3:Y:S04]  /*9f60*/  LDSM.16.MT88.4 R28, [R0+0x800] ;  /* 0x00080000001c783b */ /* 0x000ee80000004200 */
        /* <DEDUP_REMOVED lines=11> */
[----:B------:R-:W-:Y:S04]  /*a020*/  LDSM.16.MT88.4 R4, [R3+0x15800] ;  /* 0x015800000304783b */ /* 0x000fe80000004200 */
[----:B------:R-:W2:Y:S03]  /*a030*/  LDSM.16.MT88.4 R16, [R172+0x1800] ;  /* 0x00180000ac10783b */ /* 0x000ea60000004200 */
        /* <DEDUP_REMOVED lines=10> */
[----:B------:R-:W-:Y:S04]  /*a0e0*/  LDSM.16.MT88.4 R20, [R172+0x2000] ;  /* 0x00200000ac14783b */ /* 0x000fe80000004200 */
        /* <DEDUP_REMOVED lines=9> */
[----:B------:R-:W5:Y:S07]  /*a180*/  LDSM.16.MT88.4 R36, [R0+0x2000] ;  /* 0x002000000024783b */ /* 0x000f6e0000004200 */
[----:B------:R-:W-:Y:S01]  /*a190*/  HMMA.16816.F32 R128, R8, R42, R128 ;  /* 0x0000002a0880723c */ /* 0x000fe20000001880 */
[----:B------:R-:W-:Y:S04]  /*a1a0*/  LDSM.16.MT88.4 R8, [R3+0x16800] ;  /* 0x016800000308783b */ /* 0x000fe80000004200 */
[----:B------:R-:W-:Y:S03]  /*a1b0*/  LDSM.16.MT88.4 R40, [R0+0x2800] ;  /* 0x002800000028783b */ /* 0x000fe60000004200 */
        /* <DEDUP_REMOVED lines=17> */
[-C--:B-----5:R-:W-:Y:S08]  /*a2d0*/  HMMA.16816.F32 R116, R12, R36.reuse, R116 ;  /* 0x000000240c74723c */ /* 0x0a0ff00000001874 */
[C---:B------:R-:W-:Y:S08]  /*a2e0*/  HMMA.16816.F32 R120, R28.reuse, R36, R120 ;  /* 0x000000241c78723c */ /* 0x040ff00000001878 */
[-C--:B------:R-:W-:Y:S01]  /*a2f0*/  HMMA.16816.F32 R124, R28, R38.reuse, R124 ;  /* 0x000000261c7c723c */ /* 0x080fe2000000187c */
[----:B------:R-:W4:Y:S07]  /*a300*/  LDSM.16.MT88.4 R28, [R3+0x1b000] ;  /* 0x01b00000031c783b */ /* 0x000f2e0000004200 */
[----:B------:R-:W-:Y:S01]  /*a310*/  HMMA.16816.F32 R128, R12, R38, R128 ;  /* 0x000000260c80723c */ /* 0x000fe20000001880 */
[----:B------:R-:W-:Y:S04]  /*a320*/  LDSM.16.MT88.4 R12, [R3+0x17800] ;  /* 0x01780000030c783b */ /* 0x000fe80000004200 */
[----:B------:R5:W-:Y:S03]  /*a330*/  LDSM.16.MT88.4 R36, [R0+0x3800] ;  /* 0x003800000024783b */ /* 0x000be60000004200 */
[-C--:B--2---:R-:W-:Y:S08]  /*a340*/  HMMA.16816.F32 R100, R8, R16.reuse, R100 ;  /* 0x000000100864723c */ /* 0x084ff00000001864 */
[C---:B---3--:R-:W-:Y:S08]  /*a350*/  HMMA.16816.F32 R104, R24.reuse, R16, R104 ;  /* 0x000000101868723c */ /* 0x048ff00000001868 */
[-C--:B------:R-:W-:Y:S04]  /*a360*/  HMMA.16816.F32 R108, R24, R18.reuse, R108 ;  /* 0x00000012186c723c */ /* 0x080fe8000000186c */
[C---:B-----5:R-:W-:Y:S02]  /*a370*/  IADD3 R0, R172.reuse, -0x4000, RZ ;  /* 0xffffc000ac007810 */ /* 0x060fe40007ffe0ff */
[----:B------:R-:W-:Y:S02]  /*a380*/  @P1 IADD3 R0, R172, 0x4000, RZ ;  /* 0x00004000ac001810 */ /* 0x000fe40007ffe0ff */
[C---:B------:R-:W-:Y:S01]  /*a390*/  HMMA.16816.F32 R112, R8.reuse, R18, R112 ;  /* 0x000000120870723c */ /* 0x040fe20000001870 */
[----:B------:R2:W3:Y:S07]  /*a3a0*/  LDSM.16.MT88.4 R16, [R172+0x3800] ;  /* 0x00380000ac10783b */ /* 0x0004ee0000004200 */
[-C--:B------:R-:W-:Y:S08]  /*a3b0*/  HMMA.16816.F32 R116, R8, R40.reuse, R116 ;  /* 0x000000280874723c */ /* 0x080ff00000001874 */
[C---:B------:R-:W-:Y:S08]  /*a3c0*/  HMMA.16816.F32 R120, R24.reuse, R40, R120 ;  /* 0x000000281878723c */ /* 0x040ff00000001878 */
[-C--:B------:R-:W-:Y:S01]  /*a3d0*/  HMMA.16816.F32 R124, R24, R42.reuse, R124 ;  /* 0x0000002a187c723c */ /* 0x080fe2000000187c */
[----:B------:R-:W5:Y:S03]  /*a3e0*/  LDSM.16.MT88.4 R24, [R3+0x1b800] ;  /* 0x01b800000318783b */ /* 0x000f660000004200 */
[----:B--2---:R-:W-:Y:S04]  /*a3f0*/  IMAD.MOV.U32 R172, RZ, RZ, R0 ;  /* 0x000000ffffac7224 */ /* 0x004fe800078e0000 */
[----:B------:R-:W-:Y:S08]  /*a400*/  HMMA.16816.F32 R128, R8, R42, R128 ;  /* 0x0000002a0880723c */ /* 0x000ff00000001880 */
[-C--:B-1----:R-:W-:Y:S08]  /*a410*/  HMMA.16816.F32 R100, R4, R20.reuse, R100 ;  /* 0x000000140464723c */ /* 0x082ff00000001864 */
[C---:B----4-:R-:W-:Y:S08]  /*a420*/  HMMA.16816.F32 R104, R28.reuse, R20, R104 ;  /* 0x000000141c68723c */ /* 0x050ff00000001868 */
[-C--:B------:R-:W-:Y:S08]  /*a430*/  HMMA.16816.F32 R108, R28, R22.reuse, R108 ;  /* 0x000000161c6c723c */ /* 0x080ff0000000186c */
[C---:B------:R-:W-:Y:S08]  /*a440*/  HMMA.16816.F32 R112, R4.reuse, R22, R112 ;  /* 0x000000160470723c */ /* 0x040ff00000001870 */
[-C--:B------:R-:W-:Y:S08]  /*a450*/  HMMA.16816.F32 R116, R4, R32.reuse, R116 ;  /* 0x000000200474723c */ /* 0x080ff00000001874 */
[C---:B------:R-:W-:Y:S08]  /*a460*/  HMMA.16816.F32 R120, R28.reuse, R32, R120 ;  /* 0x000000201c78723c */ /* 0x040ff00000001878 */
[-C--:B------:R-:W-:Y:S08]  /*a470*/  HMMA.16816.F32 R124, R28, R34.reuse, R124 ;  /* 0x000000221c7c723c */ /* 0x080ff0000000187c */
[----:B------:R-:W-:Y:S08]  /*a480*/  HMMA.16816.F32 R128, R4, R34, R128 ;  /* 0x000000220480723c */ /* 0x000ff00000001880 */
[-C--:B---3--:R-:W-:Y:S08]  /*a490*/  HMMA.16816.F32 R100, R12, R16.reuse, R100 ;  /* 0x000000100c64723c */ /* 0x088ff00000001864 */
[C---:B-----5:R-:W-:Y:S08]  /*a4a0*/  HMMA.16816.F32 R104, R24.reuse, R16, R104 ;  /* 0x000000101868723c */ /* 0x060ff00000001868 */
        /* <DEDUP_REMOVED lines=10> */
[----:B------:R-:W5:Y:S04]  /*a550*/  LDL R53, [R1+0x60] ;  /* 0x0000600001357983 */ /* 0x000f680000100800 */
        /* <DEDUP_REMOVED lines=8> */
[----:B------:R-:W5:Y:S01]  /*a5e0*/  LDL R44, [R1+0x7c] ;  /* 0x00007c00012c7983 */ /* 0x000f620000100800 */
        /* <DEDUP_REMOVED lines=78> */
[----:B-----5:R1:W-:Y:S04]  /*aad0*/  STS [R53], R11 ;  /* 0x0000000b35007388 */ /* 0x0203e80000000800 */
        /* <DEDUP_REMOVED lines=39> */
.L_x_389:
        /* <DEDUP_REMOVED lines=19> */
.L_x_390:
[----:B------:R-:W-:Y:S01]  /*ae80*/  BAR.SYNC.DEFER_BLOCKING 0x0 ;  /* 0x0000000000007b1d */ /* 0x000fe20000010000 */
[----:B------:R-:W-:Y:S01]  /*ae90*/  USHF.L.U32 UR4, UR20, 0x7, URZ ;  /* 0x0000000714047899 */ /* 0x000fe2000800063f */
[--C-:B-1----:R-:W-:Y:S01]  /*aea0*/  SHF.R.S32.HI R7, RZ, 0x1f, R208.reuse ;  /* 0x0000001fff077819 */ /* 0x102fe200000114d0 */
[----:B------:R-:W-:Y:S01]  /*aeb0*/  IMAD.MOV.U32 R6, RZ, RZ, R208 ;  /* 0x000000ffff067224 */ /* 0x000fe200078e00d0 */
[----:B------:R-:W-:Y:S01]  /*aec0*/  UIMAD UR8, UR20, -0x80, UR8 ;  /* 0xffffff80140878a4 */ /* 0x000fe2000f8e0208 */
[----:B------:R-:W-:Y:S01]  /*aed0*/  ISETP.GE.AND P1, PT, R208, c[0x0][0x220], PT ;  /* 0x00008800d0007a0c */ /* 0x000fe20003f26270 */
[----:B------:R-:W1:Y:S01]  /*aee0*/  S2R R8, SR_TID.X ;  /* 0x0000000000087919 */ /* 0x000e620000002100 */
[----:B------:R-:W-:Y:S01]  /*aef0*/  USHF.R.S32.HI UR12, URZ, 0x1f, UR4 ;  /* 0x0000001f3f0c7899 */ /* 0x000fe20008011404 */
[----:B------:R-:W-:Y:S01]  /*af00*/  IMAD.U32 R13, RZ, RZ, UR4 ;  /* 0x00000004ff0d7e24 */ /* 0x000fe2000f8e00ff */
[----:B------:R-:W-:Y:S01]  /*af10*/  ULDC.64 UR10, c[0x0][0x3a0] ;  /* 0x0000e800000a7ab9 */ /* 0x000fe20000000a00 */
[----:B------:R-:W-:Y:S01]  /*af20*/  BSSY B0, `(.L_x_391) ;  /* 0x0000025000007945 */ /* 0x000fe20003800000 */
[----:B------:R-:W-:Y:S01]  /*af30*/  UIMAD UR5, UR12, UR10, URZ ;  /* 0x0000000a0c0572a4 */ /* 0x000fe2000f8e023f */
[----:B------:R-:W-:Y:S01]  /*af40*/  IMAD.WIDE.U32 R4, R13, c[0x0][0x3a0], R6 ;  /* 0x0000e8000d047a25 */ /* 0x000fe200078e0006 */
[----:B------:R-:W-:-:S02]  /*af50*/  USHF.R.S32.HI UR9, URZ, 0x1f, UR38 ;  /* 0x0000001f3f097899 */ /* 0x000fc40008011426 */
[----:B------:R-:W-:Y:S02]  /*af60*/  UIMAD UR5, UR4, UR11, UR5 ;  /* 0x0000000b040572a4 */ /* 0x000fe4000f8e0205 */
[----:B------:R-:W-:Y:S01]  /*af70*/  IADD3 R4, P0, R4, UR15, RZ ;  /* 0x0000000f04047c10 */ /* 0x000fe2000ff1e0ff */
[----:B------:R-:W-:-:S03]  /*af80*/  ULDC.64 UR10, c[0x0][0x3b8] ;  /* 0x0000ee00000a7ab9 */ /* 0x000fc60000000a00 */
[----:B------:R-:W-:Y:S01]  /*af90*/  IMAD.U32 R2, RZ, RZ, UR5 ;  /* 0x00000005ff027e24 */ /* 0x000fe2000f8e00ff */
[----:B------:R-:W-:Y:S01]  /*afa0*/  UIMAD UR5, UR9, UR10, URZ ;  /* 0x0000000a090572a4 */ /* 0x000fe2000f8e023f */
[----:B------:R2:W3:Y:S03]  /*afb0*/  LDS.128 R16, [R146+0xd000] ;  /* 0x00d0000092107984 */ /* 0x0004e60000000c00 */
[----:B------:R-:W-:Y:S01]  /*afc0*/  IADD3.X R5, R5, UR16, R2, P0, !PT ;  /* 0x0000001005057c10 */ /* 0x000fe200087fe402 */
[----:B------:R-:W-:Y:S01]  /*afd0*/  IMAD.U32 R2, RZ, RZ, UR38 ;  /* 0x00000026ff027e24 */ /* 0x000fe2000f8e00ff */
[----:B------:R2:W4:Y:S01]  /*afe0*/  LDS.128 R20, [R146+0xe000] ;  /* 0x00e0000092147984 */ /* 0x0005220000000c00 */
[----:B------:R-:W-:Y:S01]  /*aff0*/  UIMAD UR5, UR38, UR11, UR5 ;  /* 0x0000000b260572a4 */ /* 0x000fe2000f8e0205 */
[----:B-1----:R-:W-:Y:S01]  /*b000*/  SHF.R.S32.HI R0, RZ, 0x1f, R8 ;  /* 0x0000001fff007819 */ /* 0x002fe20000011408 */
[----:B------:R-:W-:Y:S01]  /*b010*/  IMAD.WIDE.U32 R4, R2, c[0x0][0x3b8], R4 ;  /* 0x0000ee0002047a25 */ /* 0x000fe200078e0004 */
[----:B------:R2:W1:Y:S02]  /*b020*/  LDS.128 R24, [R146+0xf000] ;  /* 0x00f0000092187984 */ /* 0x0004640000000c00 */
[----:B------:R-:W-:-:S02]  /*b030*/  LEA.HI R0, R0, R8, RZ, 0x3 ;  /* 0x0000000800007211 */ /* 0x000fc400078f18ff */
        /* <DEDUP_REMOVED lines=19> */
.L_x_392:
[----:B------:R-:W-:Y:S05]  /*b170*/  BSYNC B0 ;  /* 0x0000000000007941 */ /* 0x000fea0003800000 */
.L_x_391:
        /* <DEDUP_REMOVED lines=15> */
.L_x_394:
[----:B------:R-:W-:Y:S05]  /*b270*/  BSYNC B0 ;  /* 0x0000000000007941 */ /* 0x000fea0003800000 */
.L_x_393:
        /* <DEDUP_REMOVED lines=15> */
.L_x_396:
[----:B------:R-:W-:Y:S05]  /*b370*/  BSYNC B0 ;  /* 0x0000000000007941 */ /* 0x000fea0003800000 */
.L_x_395:
        /* <DEDUP_REMOVED lines=14> */
.L_x_398:
[----:B------:R-:W-:Y:S05]  /*b460*/  BSYNC B0 ;  /* 0x0000000000007941 */ /* 0x000fea0003800000 */
.L_x_397:
        /* <DEDUP_REMOVED lines=25> */
.L_x_400:
[----:B------:R-:W-:Y:S05]  /*b600*/  BSYNC B0 ;  /* 0x0000000000007941 */ /* 0x000fea0003800000 */
.L_x_399:
        /* <DEDUP_REMOVED lines=13> */
.L_x_402:
[----:B------:R-:W-:Y:S05]  /*b6e0*/  BSYNC B0 ;  /* 0x0000000000007941 */ /* 0x000fea0003800000 */
.L_x_401:
        /* <DEDUP_REMOVED lines=13> */
.L_x_404:
[----:B------:R-:W-:Y:S05]  /*b7c0*/  BSYNC B0 ;  /* 0x0000000000007941 */ /* 0x000fea0003800000 */
.L_x_403:
        /* <DEDUP_REMOVED lines=11> */
.L_x_353:
[----:B------:R-:W-:Y:S05]  /*b880*/  BSYNC B1 ;  /* 0x0000000000017941 */ /* 0x000fea0003800000 */
.L_x_331:
        /* <DEDUP_REMOVED lines=11> */
.L_x_405:
[----:B------:R-:W-:Y:S05]  /*b940*/  EXIT ;  /* 0x000000000000794d */ /* 0x000fea0003800000 */
.L_x_407:
        /* <DEDUP_REMOVED lines=11> */
.L_x_1258:


//--------------------- .text._ZN5flash27flash_bwd_convert_dq_kernelI23Flash_bwd_kernel_traitsILi64ELi64ELi128ELi8ELi2ELi4ELi4ELb1ELb0EN7cutlass6half_tE19Flash_kernel_traitsILi64ELi64ELi128ELi8ES3_EEEEvNS_16Flash_bwd_paramsEi --------------------------
	.section	.text._ZN5flash27flash_bwd_convert_dq_kernelI23Flash_bwd_kernel_traitsILi64ELi64ELi128ELi8ELi2ELi4ELi4ELb1ELb0EN7cutlass6half_tE19Flash_kernel_traitsILi64ELi64ELi128ELi8ES3_EEEEvNS_16Flash_bwd_paramsEi,"ax",@progbits
	.sectioninfo	@"SHI_REGISTERS=42"
	.align	128
        .global         _ZN5flash27flash_bwd_convert_dq_kernelI23Flash_bwd_kernel_traitsILi64ELi64ELi128ELi8ELi2ELi4ELi4ELb1ELb0EN7cutlass6half_tE19Flash_kernel_traitsILi64ELi64ELi128ELi8ES3_EEEEvNS_16Flash_bwd_paramsEi
        .type           _ZN5flash27flash_bwd_convert_dq_kernelI23Flash_bwd_kernel_traitsILi64ELi64ELi128ELi8ELi2ELi4ELi4ELb1ELb0EN7cutlass6half_tE19Flash_kernel_traitsILi64ELi64ELi128ELi8ES3_EEEEvNS_16Flash_bwd_paramsEi,@function
        .size           _ZN5flash27flash_bwd_convert_dq_kernelI23Flash_bwd_kernel_traitsILi64ELi64ELi128ELi8ELi2ELi4ELi4ELb1ELb0EN7cutlass6half_tE19Flash_kernel_traitsILi64ELi64ELi128ELi8ES3_EEEEvNS_16Flash_bwd_paramsEi,(.L_x_1259 - _ZN5flash27flash_bwd_convert_dq_kernelI23Flash_bwd_kernel_traitsILi64ELi64ELi128ELi8ELi2ELi4ELi4ELb1ELb0EN7cutlass6half_tE19Flash_kernel_traitsILi64ELi64ELi128ELi8ES3_EEEEvNS_16Flash_bwd_paramsEi)
        .other          _ZN5flash27flash_bwd_convert_dq_kernelI23Flash_bwd_kernel_traitsILi64ELi64ELi128ELi8ELi2ELi4ELi4ELb1ELb0EN7cutlass6half_tE19Flash_kernel_traitsILi64ELi64ELi128ELi8ES3_EEEEvNS_16Flash_bwd_paramsEi,@"STO_CUDA_ENTRY STV_DEFAULT"
_ZN5flash27flash_bwd_convert_dq_kernelI23Flash_bwd_kernel_traitsILi64ELi64ELi128ELi8ELi2ELi4ELi4ELb1ELb0EN7cutlass6half_tE19Flash_kernel_traitsILi64ELi64ELi128ELi8ES3_EEEEvNS_16Flash_bwd_paramsEi:
.text._ZN5flash27flash_bwd_convert_dq_kernelI23Flash_bwd_kernel_traitsILi64ELi64ELi128ELi8ELi2ELi4ELi4ELb1ELb0EN7cutlass6half_tE19Flash_kernel_traitsILi64ELi64ELi128ELi8ES3_EEEEvNS_16Flash_bwd_paramsEi:
[----:B------:R-:W-:Y:S02]  /*0000*/  MOV R1, c[0x0][0x28] ;  /* 0x00000a0000017a02 */ /* 0x000fe40000000f00 */
[----:B------:R-:W0:Y:S01]  /*0010*/  S2UR UR18, SR_CTAID.Y ;  /* 0x00000000001279c3 */ /* 0x000e220000002600 */
[----:B------:R-:W-:Y:S02]  /*0020*/  ULDC.64 UR4, c[0x0][0x240] ;  /* 0x0000900000047ab9 */ /* 0x000fe40000000a00 */
[----:B------:R-:W-:Y:S02]  /*0030*/  UISETP.NE.U32.AND UP0, UPT, URZ, UR4, UPT ;  /* 0x000000043f00728c */ /* 0x000fe4000bf05070 */
[----:B------:R-:W-:Y:S02]  /*0040*/  UMOV UR6, 0x4 ;  /* 0x0000000400067882 */ /* 0x000fe40000000000 */
[----:B------:R-:W-:Y:S02]  /*0050*/  UISETP.NE.AND.EX UP0, UPT, URZ, UR5, UPT, UP0 ;  /* 0x000000053f00728c */ /* 0x000fe4000bf05300 */
[----:B------:R-:W-:Y:S02]  /*0060*/  ULDC.64 UR24, c[0x0][0x118] ;  /* 0x0000460000187ab9 */ /* 0x000fe40000000a00 */
[----:B------:R-:W-:-:S02]  /*0070*/  ULDC.64 UR4, c[0x0][0x240] ;  /* 0x0000900000047ab9 */ /* 0x000fc40000000a00 */
[----:B------:R-:W-:Y:S01]  /*0080*/  PLOP3.LUT P0, PT, PT, PT, UP0, 0x80, 0x0 ;  /* 0x000000000000781c */ /* 0x000fe20003f0f008 */
[----:B0-----:R-:W-:-:S06]  /*0090*/  UIMAD.WIDE UR4, UR18, UR6, UR4 ;  /* 0x00000006120472a5 */ /* 0x001fcc000f8e0204 */
[----:B------:R-:W-:Y:S01]  /*00a0*/  IMAD.U32 R2, RZ, RZ, UR4 ;  /* 0x00000004ff027e24 */ /* 0x000fe2000f8e00ff */
[----:B------:R-:W-:-:S05]  /*00b0*/  MOV R3, UR5 ;  /* 0x0000000500037c02 */ /* 0x000fca0008000f00 */
[----:B------:R-:W2:Y:S04]  /*00c0*/  @P0 LDG.E R4, [R2.64] ;  /* 0x0000001802040981 */ /* 0x000ea8000c1e1900 */
[----:B------:R-:W3:Y:S01]  /*00d0*/  @P0 LDG.E R0, [R2.64+0x4] ;  /* 0x0000041802000981 */ /* 0x000ee2000c1e1900 */
[----:B------:R-:W-:Y:S01]  /*00e0*/  UMOV UR19, 0xffffffff ;  /* 0xffffffff00137882 */ /* 0x000fe20000000000 */
[----:B------:R-:W0:Y:S02]  /*00f0*/  S2UR UR5, SR_CTAID.X ;  /* 0x00000000000579c3 */ /* 0x000e240000002500 */
[----:B0-----:R-:W-:-:S06]  /*0100*/  USHF.L.U32 UR7, UR5, 0x6, URZ ;  /* 0x0000000605077899 */ /* 0x001fcc000800063f */
[----:B--2---:R-:W0:Y:S08]  /*0110*/  @P0 R2UR UR19, R4 ;  /* 0x00000000041303c2 */ /* 0x004e3000000e0000 */
[----:B---3--:R-:W0:Y:S02]  /*0120*/  @P0 R2UR UR6, R0 ;  /* 0x00000000000603c2 */ /* 0x008e2400000e0000 */
[----:B0-----:R-:W-:-:S07]  /*0130*/  @UP0 UIADD3 UR6, UR6, -UR19, URZ ;  /* 0x8000001306060290 */ /* 0x001fce000fffe03f */
[----:B------:R-:W-:Y:S02]  /*0140*/  @!UP0 ULDC UR6, c[0x0][0x214] ;  /* 0x0000850000068ab9 */ /* 0x000fe40000000800 */
[----:B------:R-:W-:-:S06]  /*0150*/  UISETP.GT.AND UP1, UPT, UR6, UR7, UPT ;  /* 0x000000070600728c */ /* 0x000fcc000bf24270 */
[----:B------:R-:W-:-:S13]  /*0160*/  PLOP3.LUT P0, PT, PT, PT, UP1, 0x80, 0x0 ;  /* 0x000000000000781c */ /* 0x000fda0003f0f018 */
[----:B------:R-:W-:Y:S05]  /*0170*/  @!P0 EXIT ;  /* 0x000000000000894d */ /* 0x000fea0003800000 */
[----:B------:R-:W0:Y:S01]  /*0180*/  S2R R9, SR_TID.X ;  /* 0x0000000000097919 */ /* 0x000e220000002100 */
[----:B------:R-:W-:Y:S01]  /*0190*/  UISETP.NE.AND UP1, UPT, UR19, -0x1, UPT ;  /* 0xffffffff1300788c */ /* 0x000fe2000bf25270 */
[----:B------:R-:W1:Y:S01]  /*01a0*/  S2UR UR8, SR_CTAID.Z ;  /* 0x00000000000879c3 */ /* 0x000e620000002700 */
[----:B------:R-:W-:Y:S01]  /*01b0*/  ULDC UR20, c[0x0][0x224] ;  /* 0x0000890000147ab9 */ /* 0x000fe20000000800 */
[----:B------:R-:W-:Y:S01]  /*01c0*/  HFMA2.MMA R23, -RZ, RZ, 0, 0 ;  /* 0x00000000ff177435 */ /* 0x000fe200000001ff */
[----:B------:R-:W-:Y:S01]  /*01d0*/  UIMAD.WIDE UR20, UR18, UR20, URZ ;  /* 0x00000014121472a5 */ /* 0x000fe2000f8e023f */
[----:B------:R-:W-:Y:S01]  /*01e0*/  IMAD.MOV.U32 R26, RZ, RZ, RZ ;  /* 0x000000ffff1a7224 */ /* 0x000fe200078e00ff */
[----:B------:R-:W-:Y:S01]  /*01f0*/  ULDC.64 UR12, c[0x0][0x398] ;  /* 0x0000e600000c7ab9 */ /* 0x000fe20000000a00 */
[----:B------:R-:W-:Y:S01]  /*0200*/  CS2R R30, SRZ ;  /* 0x00000000001e7805 */ /* 0x000fe2000001ff00 */
[----:B------:R-:W-:Y:S01]  /*0210*/  ULDC UR29, c[0x0][0x1c0] ;  /* 0x00007000001d7ab9 */ /* 0x000fe20000000800 */
[----:B------:R-:W-:Y:S01]  /*0220*/  CS2R R24, SRZ ;  /* 0x0000000000187805 */ /* 0x000fe2000001ff00 */
[----:B------:R-:W-:Y:S01]  /*0230*/  UIMAD.WIDE UR16, UR18, 0x80, URZ ;  /* 0x00000080121078a5 */ /* 0x000fe2000f8e023f */
[----:B------:R-:W-:Y:S01]  /*0240*/  IMAD.MOV.U32 R28, RZ, RZ, RZ ;  /* 0x000000ffff1c7224 */ /* 0x000fe200078e00ff */
[----:B------:R-:W-:Y:S01]  /*0250*/  @UP1 UIMAD.WIDE.U32 UR10, UR19, UR12, URZ ;  /* 0x0000000c130a12a5 */ /* 0x000fe2000f8e003f */
[----:B------:R-:W-:Y:S01]  /*0260*/  CS2R R14, SRZ ;  /* 0x00000000000e7805 */ /* 0x000fe2000001ff00 */
[----:B------:R-:W-:Y:S01]  /*0270*/  ULDC UR32, c[0x0][0x22c] ;  /* 0x00008b0000207ab9 */ /* 0x000fe20000000800 */
[----:B------:R-:W-:Y:S01]  /*0280*/  CS2R R12, SRZ ;  /* 0x00000000000c7805 */ /* 0x000fe2000001ff00 */
[----:B------:R-:W-:Y:S01]  /*0290*/  USHF.R.S32.HI UR12, URZ, 0x1f, UR29 ;  /* 0x0000001f3f0c7899 */ /* 0x000fe2000801141d */
[----:B------:R-:W-:Y:S01]  /*02a0*/  IMAD.MOV.U32 R16, RZ, RZ, RZ ;  /* 0x000000ffff107224 */ /* 0x000fe200078e00ff */
[----:B------:R-:W-:-:S02]  /*02b0*/  UIMAD UR21, UR21, UR29, URZ ;  /* 0x0000001d151572a4 */ /* 0x000fc4000f8e023f */
[----:B------:R-:W-:Y:S02]  /*02c0*/  UIMAD.WIDE UR14, UR29, UR32, URZ ;  /* 0x000000201d0e72a5 */ /* 0x000fe4000f8e023f */
[----:B------:R-:W-:Y:S01]  /*02d0*/  USEL UR23, UR16, URZ, UP0 ;  /* 0x0000003f10177287 */ /* 0x000fe20008000000 */
[----:B0-----:R-:W-:Y:S01]  /*02e0*/  SHF.R.S32.HI R0, RZ, 0x1f, R9 ;  /* 0x0000001fff007819 */ /* 0x001fe20000011409 */
[----:B------:R-:W-:Y:S02]  /*02f0*/  USEL UR27, UR17, URZ, UP0 ;  /* 0x0000003f111b7287 */ /* 0x000fe40008000000 */
[----:B------:R-:W-:Y:S01]  /*0300*/  @UP1 UMOV UR28, UR19 ;  /* 0x00000013001c1c82 */ /* 0x000fe20008000000 */
[CC--:B------:R-:W-:Y:S01]  /*0310*/  LEA.HI R2, R0.reuse, R9.reuse, RZ, 0x2 ;  /* 0x0000000900027211 */ /* 0x0c0fe200078f10ff */
[----:B------:R-:W-:Y:S01]  /*0320*/  UIMAD UR26, UR32, UR29, URZ ;  /* 0x0000001d201a72a4 */ /* 0x000fe2000f8e023f */
[CC--:B------:R-:W-:Y:S01]  /*0330*/  LEA.HI R4, R0.reuse, R9.reuse, RZ, 0x5 ;  /* 0x0000000900047211 */ /* 0x0c0fe200078f28ff */
[----:B------:R-:W-:Y:S01]  /*0340*/  UIMAD.WIDE.U32 UR16, UR20, UR29, URZ ;  /* 0x0000001d141072a5 */ /* 0x000fe2000f8e003f */
[CC--:B------:R-:W-:Y:S01]  /*0350*/  LEA.HI R8, R0.reuse, R9.reuse, RZ, 0x3 ;  /* 0x0000000900087211 */ /* 0x0c0fe200078f18ff */
[----:B------:R-:W-:Y:S01]  /*0360*/  @!UP1 UMOV UR28, 0xffffffff ;  /* 0xffffffff001c9882 */ /* 0x000fe20000000000 */
[CC--:B------:R-:W-:Y:S01]  /*0370*/  LEA.HI R5, R0.reuse, R9.reuse, RZ, 0x7 ;  /* 0x0000000900057211 */ /* 0x0c0fe200078f38ff */
[----:B------:R-:W-:Y:S01]  /*0380*/  UIMAD UR29, UR20, UR12, UR21 ;  /* 0x0000000c141d72a4 */ /* 0x000fe2000f8e0215 */
[----:B------:R-:W-:Y:S01]  /*0390*/  LEA.HI R10, R0, R9, RZ, 0x6 ;  /* 0x00000009000a7211 */ /* 0x000fe200078f30ff */
[----:B------:R-:W-:Y:S01]  /*03a0*/  UIMAD.WIDE.U32 UR30, UR14, UR28, URZ ;  /* 0x0000001c0e1e72a5 */ /* 0x000fe2000f8e003f */
[--C-:B------:R-:W-:Y:S01]  /*03b0*/  SHF.R.S32.HI R3, RZ, 0x2, R2.reuse ;  /* 0x00000002ff037819 */ /* 0x100fe20000011402 */
[----:B------:R-:W-:Y:S01]  /*03c0*/  UIMAD UR28, UR15, UR28, URZ ;  /* 0x0000001c0f1c72a4 */ /* 0x000fe2000f8e023f */
[----:B------:R-:W-:Y:S01]  /*03d0*/  LOP3.LUT R0, R2, 0x7ffffffc, RZ, 0xc0, !PT ;  /* 0x7ffffffc02007812 */ /* 0x000fe200078ec0ff */
[----:B------:R-:W-:Y:S01]  /*03e0*/  UIADD3 UR17, UR17, UR29, URZ ;  /* 0x0000001d11117290 */ /* 0x000fe2000fffe03f */
[----:B------:R-:W-:Y:S01]  /*03f0*/  SHF.R.S32.HI R2, RZ, 0x1f, R2 ;  /* 0x0000001fff027819 */ /* 0x000fe20000011402 */
[----:B------:R-:W-:Y:S01]  /*0400*/  UMOV UR4, URZ ;  /* 0x0000003f00047c82 */ /* 0x000fe20008000000 */
[----:B------:R-:W-:Y:S01]  /*0410*/  LOP3.LUT R6, R8, 0x1ffffff8, RZ, 0xc0, !PT ;  /* 0x1ffffff808067812 */ /* 0x000fe200078ec0ff */
[C---:B------:R-:W-:Y:S01]  /*0420*/  IMAD.IADD R0, R9.reuse, 0x1, -R0 ;  /* 0x0000000109007824 */ /* 0x040fe200078e0a00 */
[----:B------:R-:W-:Y:S01]  /*0430*/  LOP3.LUT R7, R4, 0xffffffe0, RZ, 0xc0, !PT ;  /* 0xffffffe004077812 */ /* 0x000fe200078ec0ff */
[----:B------:R-:W-:Y:S01]  /*0440*/  UIMAD UR28, UR14, UR4, UR28 ;  /* 0x000000040e1c72a4 */ /* 0x000fe2000f8e021c */
[----:B------:R-:W-:Y:S01]  /*0450*/  LEA.HI R2, R2, R3, RZ, 0x3 ;  /* 0x0000000302027211 */ /* 0x000fe200078f18ff */
[----:B------:R-:W-:Y:S01]  /*0460*/  USHF.R.S32.HI UR22, URZ, 0x1f, UR32 ;  /* 0x0000001f3f167899 */ /* 0x000fe20008011420 */
[----:B------:R-:W-:Y:S01]  /*0470*/  IADD3 R18, -R6, R9, RZ ;  /* 0x0000000906127210 */ /* 0x000fe20007ffe1ff */
[----:B------:R-:W-:Y:S01]  /*0480*/  IMAD.IADD R9, R9, 0x1, -R7 ;  /* 0x0000000109097824 */ /* 0x000fe200078e0a07 */
[--C-:B------:R-:W-:Y:S01]  /*0490*/  SHF.R.S32.HI R6, RZ, 0x5, R4.reuse ;  /* 0x00000005ff067819 */ /* 0x100fe20000011404 */
[----:B------:R-:W-:Y:S01]  /*04a0*/  UIMAD UR4, UR17, UR32, URZ ;  /* 0x00000020110472a4 */ /* 0x000fe2000f8e023f */
[----:B------:R-:W-:Y:S01]  /*04b0*/  SHF.R.S32.HI R7, RZ, 0x1f, R4 ;  /* 0x0000001fff077819 */ /* 0x000fe20000011404 */
[----:B------:R-:W-:Y:S01]  /*04c0*/  UIMAD.WIDE.U32 UR20, UR16, UR32, URZ ;  /* 0x00000020101472a5 */ /* 0x000fe2000f8e003f */
[----:B------:R-:W-:Y:S01]  /*04d0*/  SHF.R.S32.HI R4, RZ, 0x3, R8 ;  /* 0x00000003ff047819 */ /* 0x000fe20000011408 */
[----:B------:R-:W-:Y:S01]  /*04e0*/  USHF.R.S32.HI UR9, URZ, 0x1f, UR7 ;  /* 0x0000001f3f097899 */ /* 0x000fe20008011407 */
[----:B------:R-:W-:Y:S01]  /*04f0*/  LOP3.LUT R2, R2, 0xfffffff8, RZ, 0xc0, !PT ;  /* 0xfffffff802027812 */ /* 0x000fe200078ec0ff */
[----:B------:R-:W-:Y:S01]  /*0500*/  UIADD3 UR23, UP0, UR7, UR23, URZ ;  /* 0x0000001707177290 */ /* 0x000fe2000ff1e03f */
[----:B------:R-:W-:Y:S01]  /*0510*/  IMAD R8, R6, UR26, R9 ;  /* 0x0000001a06087c24 */ /* 0x000fe2000f8e0209 */
[----:B------:R-:W-:Y:S01]  /*0520*/  UIMAD UR4, UR22, UR16, UR4 ;  /* 0x00000010160472a4 */ /* 0x000fe2000f8e0204 */
[----:B------:R-:W-:Y:S01]  /*0530*/  IADD3 R3, R3, -R2, RZ ;  /* 0x8000000203037210 */ /* 0x000fe20007ffe0ff */
[----:B------:R-:W-:Y:S01]  /*0540*/  IMAD.SHL.U32 R2, R4, 0x40, RZ ;  /* 0x0000004004027824 */ /* 0x000fe200078e00ff */
[----:B-1----:R-:W-:Y:S01]  /*0550*/  UIMAD UR33, UR8, UR32, URZ ;  /* 0x00000020082172a4 */ /* 0x002fe2000f8e023f */
[----:B------:R-:W-:Y:S01]  /*0560*/  SHF.L.U32 R18, R18, 0x3, RZ ;  /* 0x0000000312127819 */ /* 0x000fe200000006ff */
[----:B------:R-:W-:Y:S01]  /*0570*/  USEL UR17, UR20, UR30, !UP1 ;  /* 0x0000001e14117287 */ /* 0x000fe2000c800000 */
[----:B------:R-:W-:Y:S01]  /*0580*/  LEA.HI R7, R7, R6, RZ, 0x2 ;  /* 0x0000000607077211 */ /* 0x000fe200078f10ff */
[----:B------:R-:W-:Y:S01]  /*0590*/  UIADD3.X UR12, UR9, UR27, URZ, UP0, !UPT ;  /* 0x0000001b090c7290 */ /* 0x000fe200087fe43f */
[----:B------:R-:W-:Y:S01]  /*05a0*/  LOP3.LUT R9, R2, 0x1c0, RZ, 0xc0, !PT ;  /* 0x000001c002097812 */ /* 0x000fe200078ec0ff */
[----:B------:R-:W-:Y:S01]  /*05b0*/  UIADD3 UR20, UR21, UR4, URZ ;  /* 0x0000000415147290 */ /* 0x000fe2000fffe03f */
[----:B------:R-:W-:Y:S01]  /*05c0*/  LOP3.LUT R7, R7, 0x3ffffc, RZ, 0xc0, !PT ;  /* 0x003ffffc07077812 */ /* 0x000fe200078ec0ff */
[----:B------:R-:W-:Y:S01]  /*05d0*/  UIADD3 UR16, UP0, UR33, UR17, URZ ;  /* 0x0000001121107290 */ /* 0x000fe2000ff1e03f */
[----:B------:R-:W-:Y:S01]  /*05e0*/  LOP3.LUT R2, R9, 0x38, R18, 0xf8, !PT ;  /* 0x0000003809027812 */ /* 0x000fe200078ef812 */
[----:B------:R-:W-:Y:S01]  /*05f0*/  @UP1 UIADD3 UR20, UR31, UR28, URZ ;  /* 0x0000001c1f141290 */ /* 0x000fe2000fffe03f */
[----:B------:R-:W-:Y:S01]  /*0600*/  SHF.R.U32.HI R9, RZ, 0x3, R9 ;  /* 0x00000003ff097819 */ /* 0x000fe20000011609 */
[----:B------:R-:W-:Y:S01]  /*0610*/  UIMAD UR12, UR12, UR14, URZ ;  /* 0x0000000e0c0c72a4 */ /* 0x000fe2000f8e023f */
[----:B------:R-:W-:Y:S01]  /*0620*/  IMAD.IADD R7, R6, 0x1, -R7 ;  /* 0x0000000106077824 */ /* 0x000fe200078e0a07 */
[----:B------:R-:W-:Y:S01]  /*0630*/  ULEA.HI.X.SX32 UR17, UR33, UR20, 0x1, UP0 ;  /* 0x0000001421117291 */ /* 0x000fe200080f0e3f */
[----:B------:R-:W-:Y:S01]  /*0640*/  LOP3.LUT R9, R2, R9, RZ, 0x3c, !PT ;  /* 0x0000000902097212 */ /* 0x000fe200078e3cff */
[----:B------:R-:W-:Y:S01]  /*0650*/  UIMAD UR12, UR15, UR23, UR12 ;  /* 0x000000170f0c72a4 */ /* 0x000fe2000f8e020c */
[----:B------:R-:W-:Y:S01]  /*0660*/  SHF.L.U32 R2, R10, 0x3, RZ ;  /* 0x000000030a027819 */ /* 0x000fe200000006ff */
[----:B------:R-:W-:Y:S01]  /*0670*/  UIMAD.WIDE.U32 UR14, UR14, UR23, UR16 ;  /* 0x000000170e0e72a5 */ /* 0x000fe2000f8e0010 */
[----:B------:R-:W-:Y:S01]  /*0680*/  SHF.R.S32.HI R6, RZ, 0x1f, R8 ;  /* 0x0000001fff067819 */ /* 0x000fe20000011408 */
[----:B------:R-:W-:Y:S01]  /*0690*/  @UP1 UIMAD UR13, UR19, UR13, UR11 ;  /* 0x0000000d130d12a4 */ /* 0x000fe2000f8e020b */
[----:B------:R-:W-:Y:S01]  /*06a0*/  LOP3.LUT R2, R9, 0xfffffe00, R2, 0xf8, !PT ;  /* 0xfffffe0009027812 */ /* 0x000fe200078ef802 */
[----:B------:R-:W-:Y:S01]  /*06b0*/  IMAD.U32 R11, RZ, RZ, UR12 ;  /* 0x0000000cff0b7e24 */ /* 0x000fe2000f8e00ff */
[----:B------:R-:W-:Y:S01]  /*06c0*/  ULDC UR11, c[0x0][0x3e0] ;  /* 0x0000f800000b7ab9 */ /* 0x000fe20000000800 */
[----:B------:R-:W-:Y:S01]  /*06d0*/  IADD3 R9, P0, R8, UR14, RZ ;  /* 0x0000000e08097c10 */ /* 0x000fe2000ff1e0ff */
[----:B------:R-:W-:Y:S01]  /*06e0*/  UISETP.GE.AND UP0, UPT, UR11, 0x1, UPT ;  /* 0x000000010b00788c */ /* 0x000fe2000bf06270 */
[----:B------:R-:W-:Y:S01]  /*06f0*/  LEA R7, R7, R0, 0x9 ;  /* 0x0000000007077211 */ /* 0x000fe200078e48ff */
[----:B------:R-:W-:Y:S01]  /*0700*/  IMAD.SHL.U32 R0, R3, 0x40, RZ ;  /* 0x0000004003007824 */ /* 0x000fe200078e00ff */
[----:B------:R-:W-:Y:S01]  /*0710*/  IADD3.X R6, R6, UR15, R11, P0, !PT ;  /* 0x0000000f06067c10 */ /* 0x000fe200087fe40b */
[----:B------:R-:W-:Y:S01]  /*0720*/  @!UP1 USHF.R.S32.HI UR4, URZ, 0x1f, UR18 ;  /* 0x0000001f3f049899 */ /* 0x000fe20008011412 */
[C---:B------:R-:W-:Y:S01]  /*0730*/  LEA R8, P0, R9.reuse, c[0x0][0x350], 0x2 ;  /* 0x0000d40009087a11 */ /* 0x040fe200078010ff */
[----:B------:R-:W-:Y:S01]  /*0740*/  ULDC.64 UR16, c[0x0][0x380] ;  /* 0x0000e00000107ab9 */ /* 0x000fe20000000a00 */
[----:B------:R-:W-:Y:S01]  /*0750*/  SHF.R.U32.HI R5, RZ, 0x4, R5 ;  /* 0x00000004ff057819 */ /* 0x000fe20000011605 */
[----:B------:R-:W-:Y:S01]  /*0760*/  @!UP1 UIMAD UR4, UR4, UR16, URZ ;  /* 0x00000010040492a4 */ /* 0x000fe2000f8e023f */
[----:B------:R-:W-:Y:S01]  /*0770*/  LEA.HI.X R9, R9, c[0x0][0x354], R6, 0x2, P0 ;  /* 0x0000d50009097a11 */ /* 0x000fe200000f1406 */
[----:B------:R-:W-:Y:S01]  /*0780*/  @!UP1 UIMAD.WIDE.U32 UR14, UR18, UR16, URZ ;  /* 0x00000010120e92a5 */ /* 0x000fe2000f8e003f */
[----:B------:R-:W-:Y:S01]  /*0790*/  PLOP3.LUT P0, PT, PT, PT, UP0, 0x80, 0x0 ;  /* 0x000000000000781c */ /* 0x000fe20003f0f008 */
[----:B------:R-:W-:Y:S01]  /*07a0*/  @!UP1 UIMAD UR18, UR18, UR17, UR4 ;  /* 0x00000011121292a4 */ /* 0x000fe2000f8e0204 */
[----:B------:R-:W-:Y:S01]  /*07b0*/  LOP3.LUT R0, R0, 0x1c0, RZ, 0xc0, !PT ;  /* 0x000001c000007812 */ /* 0x000fe200078ec0ff */
[----:B------:R-:W-:Y:S01]  /*07c0*/  @UP1 UMOV UR27, UR10 ;  /* 0x0000000a001b1c82 */ /* 0x000fe20008000000 */
[----:B------:R-:W-:Y:S01]  /*07d0*/  HFMA2.MMA R6, -RZ, RZ, 0, 0 ;  /* 0x00000000ff067435 */ /* 0x000fe200000001ff */
[----:B------:R-:W-:Y:S01]  /*07e0*/  USHF.R.S32.HI UR4, URZ, 0x1f, UR8 ;  /* 0x0000001f3f047899 */ /* 0x000fe20008011408 */
[----:B------:R-:W-:Y:S01]  /*07f0*/  LOP3.LUT R5, R0, 0x8, R5, 0xf8, !PT ;  /* 0x0000000800057812 */ /* 0x000fe200078ef805 */
[----:B------:R-:W-:Y:S01]  /*0800*/  @!UP1 UIADD3 UR13, UR15, UR18, URZ ;  /* 0x000000120f0d9290 */ /* 0x000fe2000fffe03f */
[----:B------:R-:W-:Y:S01]  /*0810*/  SHF.R.U32.HI R0, RZ, 0x3, R0 ;  /* 0x00000003ff007819 */ /* 0x000fe20000011600 */
[----:B------:R-:W-:Y:S01]  /*0820*/  @!UP1 UMOV UR27, UR14 ;  /* 0x0000000e001b9c82 */ /* 0x000fe20008000000 */
[----:B------:R-:W-:-:S02]  /*0830*/  CS2R R10, SRZ ;  /* 0x00000000000a7805 */ /* 0x000fc4000001ff00 */
[----:B------:R-:W-:Y:S02]  /*0840*/  LOP3.LUT R0, R5, R0, RZ, 0x3c, !PT ;  /* 0x0000000005007212 */ /* 0x000fe400078e3cff */
[----:B------:R-:W-:Y:S02]  /*0850*/  MOV R5, RZ ;  /* 0x000000ff00057202 */ /* 0x000fe40000000f00 */
[----:B------:R-:W-:Y:S02]  /*0860*/  LEA R0, R7, R0, 0x1 ;  /* 0x0000000007007211 */ /* 0x000fe400078e08ff */
[----:B------:R-:W-:Y:S01]  /*0870*/  SHF.R.S32.HI R7, RZ, 0x1f, R4 ;  /* 0x0000001fff077819 */ /* 0x000fe20000011404 */
[----:B------:R-:W-:Y:S05]  /*0880*/  @!P0 BRA `(.L_x_408) ;  /* 0x00000e3000008947 */ /* 0x000fea0003800000 */
[----:B------:R-:W-:Y:S01]  /*0890*/  UISETP.NE.AND UP0, UPT, UR11, 0x1, UPT ;  /* 0x000000010b00788c */ /* 0x000fe2000bf05270 */
[----:B------:R-:W-:Y:S01]  /*08a0*/  IMAD.MOV.U32 R17, RZ, RZ, 0x1 ;  /* 0x00000001ff117424 */ /* 0x000fe200078e00ff */
[----:B------:R-:W-:Y:S01]  /*08b0*/  USHF.L.U32 UR35, UR26, 0x3, URZ ;  /* 0x000000031a237899 */ /* 0x000fe2000800063f */
[----:B------:R-:W-:-:S03]  /*08c0*/  MOV R26, RZ ;  /* 0x000000ff001a7202 */ /* 0x000fc60000000f00 */
[----:B------:R-:W-:Y:S02]  /*08d0*/  PLOP3.LUT P1, PT, PT, PT, UP0, 0x80, 0x0 ;  /* 0x000000000000781c */ /* 0x000fe40003f2f008 */
[----:B------:R-:W-:-:S11]  /*08e0*/  LOP3.LUT P0, RZ, R17, c[0x0][0x3e0], RZ, 0xc0, !PT ;  /* 0x0000f80011ff7a12 */ /* 0x000fd6000780c0ff */
[----:B------:R-:W-:Y:S05]  /*08f0*/  @!P1 BRA `(.L_x_409) ;  /* 0x00000a2000009947 */ /* 0x000fea0003800000 */
[----:B------:R-:W-:Y:S01]  /*0900*/  USHF.L.U32 UR28, UR26, 0x4, URZ ;  /* 0x000000041a1c7899 */ /* 0x000fe2000800063f */
[----:B------:R-:W-:Y:S01]  /*0910*/  HFMA2.MMA R23, -RZ, RZ, 0, 0 ;  /* 0x00000000ff177435 */ /* 0x000fe200000001ff */
[----:B------:R-:W-:Y:S01]  /*0920*/  ULOP3.LUT UR10, UR11, 0x1, URZ, 0xc0, !UPT ;  /* 0x000000010b0a7892 */ /* 0x000fe2000f8ec03f */
[----:B------:R-:W-:Y:S01]  /*0930*/  HFMA2.MMA R6, -RZ, RZ, 0, 0 ;  /* 0x00000000ff067435 */ /* 0x000fe200000001ff */
[----:B------:R-:W-:Y:S01]  /*0940*/  USHF.R.S32.HI UR18, URZ, 0x1f, UR35 ;  /* 0x0000001f3f127899 */ /* 0x000fe20008011423 */
[----:B------:R-:W-:Y:S01]  /*0950*/  IMAD.MOV.U32 R26, RZ, RZ, RZ ;  /* 0x000000ffff1a7224 */ /* 0x000fe200078e00ff */
[----:B------:R-:W-:Y:S01]  /*0960*/  ULDC UR11, c[0x0][0x3e0] ;  /* 0x0000f800000b7ab9 */ /* 0x000fe20000000800 */
[----:B------:R-:W-:Y:S01]  /*0970*/  CS2R R30, SRZ ;  /* 0x00000000001e7805 */ /* 0x000fe2000001ff00 */
[----:B------:R-:W-:Y:S01]  /*0980*/  UIMAD UR29, UR26, 0x18, URZ ;  /* 0x000000181a1d78a4 */ /* 0x000fe2000f8e023f */
[----:B------:R-:W-:Y:S01]  /*0990*/  CS2R R24, SRZ ;  /* 0x0000000000187805 */ /* 0x000fe2000001ff00 */
[----:B------:R-:W-:Y:S01]  /*09a0*/  USHF.L.U32 UR30, UR26, 0x5, URZ ;  /* 0x000000051a1e7899 */ /* 0x000fe2000800063f */
[----:B------:R-:W-:Y:S01]  /*09b0*/  IMAD.MOV.U32 R28, RZ, RZ, RZ ;  /* 0x000000ffff1c7224 */ /* 0x000fe200078e00ff */
[----:B------:R-:W-:Y:S01]  /*09c0*/  UIMAD UR31, UR26, 0x28, URZ ;  /* 0x000000281a1f78a4 */ /* 0x000fe2000f8e023f */
[----:B------:R-:W-:Y:S01]  /*09d0*/  MOV R5, RZ ;  /* 0x000000ff00057202 */ /* 0x000fe20000000f00 */
[----:B------:R-:W-:Y:S01]  /*09e0*/  UIMAD UR32, UR26, 0x30, URZ ;  /* 0x000000301a2078a4 */ /* 0x000fe2000f8e023f */
[----:B------:R-:W-:Y:S01]  /*09f0*/  CS2R R14, SRZ ;  /* 0x00000000000e7805 */ /* 0x000fe2000001ff00 */
[----:B------:R-:W-:Y:S01]  /*0a00*/  UIMAD UR33, UR26, 0x38, URZ ;  /* 0x000000381a2178a4 */ /* 0x000fe2000f8e023f */
[----:B------:R-:W-:Y:S01]  /*0a10*/  CS2R R12, SRZ ;  /* 0x00000000000c7805 */ /* 0x000fe2000001ff00 */
[----:B------:R-:W-:Y:S01]  /*0a20*/  UIADD3 UR34, UR28, 0x20, URZ ;  /* 0x000000201c227890 */ /* 0x000fe2000fffe03f */
[----:B------:R-:W-:Y:S01]  /*0a30*/  CS2R R10, SRZ ;  /* 0x00000000000a7805 */ /* 0x000fe2000001ff00 */
[----:B------:R-:W-:Y:S01]  /*0a40*/  UMOV UR21, 0x1 ;  /* 0x0000000100157882 */ /* 0x000fe20000000000 */
[----:B------:R-:W-:Y:S01]  /*0a50*/  IMAD.MOV.U32 R16, RZ, RZ, RZ ;  /* 0x000000ffff107224 */ /* 0x000fe200078e00ff */
[----:B------:R-:W-:-:S02]  /*0a60*/  ULDC.64 UR22, c[0x0][0x3d8] ;  /* 0x0000f60000167ab9 */ /* 0x000fc40000000a00 */
[----:B------:R-:W-:Y:S02]  /*0a70*/  UIADD3 UR10, -UR10, UR11, URZ ;  /* 0x0000000b0a0a7290 */ /* 0x000fe4000fffe13f */
[----:B------:R-:W-:Y:S02]  /*0a80*/  USHF.R.S32.HI UR11, URZ, 0x1f, UR28 ;  /* 0x0000001f3f0b7899 */ /* 0x000fe4000801141c */
[----:B------:R-:W-:Y:S02]  /*0a90*/  USHF.L.U64.HI UR21, UR22, UR21, UR23 ;  /* 0x0000001516157299 */ /* 0x000fe40008010217 */
[----:B------:R-:W-:Y:S02]  /*0aa0*/  USHF.L.U64.HI UR20, UR35, 0x2, UR18 ;  /* 0x0000000223147899 */ /* 0x000fe40008010212 */
[----:B------:R-:W-:Y:S02]  /*0ab0*/  USHF.R.S32.HI UR12, URZ, 0x1f, UR29 ;  /* 0x0000001f3f0c7899 */ /* 0x000fe4000801141d */
[----:B------:R-:W-:-:S02]  /*0ac0*/  USHF.R.S32.HI UR14, URZ, 0x1f, UR30 ;  /* 0x0000001f3f0e7899 */ /* 0x000fc4000801141e */
[----:B------:R-:W-:Y:S02]  /*0ad0*/  USHF.R.S32.HI UR15, URZ, 0x1f, UR31 ;  /* 0x0000001f3f0f7899 */ /* 0x000fe4000801141f */
[----:B------:R-:W-:Y:S02]  /*0ae0*/  USHF.R.S32.HI UR16, URZ, 0x1f, UR32 ;  /* 0x0000001f3f107899 */ /* 0x000fe40008011420 */
[----:B------:R-:W-:Y:S02]  /*0af0*/  USHF.R.S32.HI UR17, URZ, 0x1f, UR33 ;  /* 0x0000001f3f117899 */ /* 0x000fe40008011421 */
[----:B------:R-:W-:Y:S02]  /*0b00*/  USHF.L.U32 UR23, UR22, 0x1, URZ ;  /* 0x0000000116177899 */ /* 0x000fe4000800063f */
[----:B------:R-:W-:Y:S02]  /*0b10*/  USHF.R.S32.HI UR18, URZ, 0x1f, UR34 ;  /* 0x0000001f3f127899 */ /* 0x000fe40008011422 */
[----:B------:R-:W-:-:S02]  /*0b20*/  USHF.L.U64.HI UR19, UR28, 0x2, UR11 ;  /* 0x000000021c137899 */ /* 0x000fc4000801020b */
[----:B------:R-:W-:Y:S02]  /*0b30*/  USHF.L.U32 UR36, UR35, 0x2, URZ ;  /* 0x0000000223247899 */ /* 0x000fe4000800063f */
[----:B------:R-:W-:Y:S02]  /*0b40*/  USHF.L.U64.HI UR12, UR29, 0x2, UR12 ;  /* 0x000000021d0c7899 */ /* 0x000fe4000801020c */
[----:B------:R-:W-:Y:S02]  /*0b50*/  USHF.L.U64.HI UR14, UR30, 0x2, UR14 ;  /* 0x000000021e0e7899 */ /* 0x000fe4000801020e */
[----:B------:R-:W-:Y:S02]  /*0b60*/  USHF.L.U64.HI UR15, UR31, 0x2, UR15 ;  /* 0x000000021f0f7899 */ /* 0x000fe4000801020f */
[----:B------:R-:W-:Y:S02]  /*0b70*/  USHF.L.U64.HI UR16, UR32, 0x2, UR16 ;  /* 0x0000000220107899 */ /* 0x000fe40008010210 */
[----:B------:R-:W-:-:S02]  /*0b80*/  USHF.L.U64.HI UR17, UR33, 0x2, UR17 ;  /* 0x0000000221117899 */ /* 0x000fc40008010211 */
[----:B------:R-:W-:Y:S02]  /*0b90*/  USHF.L.U64.HI UR11, UR23, 0x2, UR21 ;  /* 0x00000002170b7899 */ /* 0x000fe40008010215 */
[----:B------:R-:W-:Y:S02]  /*0ba0*/  USHF.L.U64.HI UR18, UR34, 0x2, UR18 ;  /* 0x0000000222127899 */ /* 0x000fe40008010212 */
.L_x_410:
[----:B------:R-:W-:Y:S01]  /*0bb0*/  IADD3 R36, P1, R8, UR36, RZ ;  /* 0x0000002408247c10 */ /* 0x000fe2000ff3e0ff */
[----:B------:R-:W-:Y:S01]  /*0bc0*/  IMAD.U32 R33, RZ, RZ, UR26 ;  /* 0x0000001aff217e24 */ /* 0x000fe2000f8e00ff */
[----:B------:R-:W-:Y:S01]  /*0bd0*/  MOV R21, UR26 ;  /* 0x0000001a00157c02 */ /* 0x000fe20008000f00 */
[----:B------:R-:W-:Y:S01]  /*0be0*/  IMAD.U32 R39, RZ, RZ, UR26 ;  /* 0x0000001aff277e24 */ /* 0x000fe2000f8e00ff */
[----:B------:R-:W-:-:S05]  /*0bf0*/  IADD3.X R37, R9, UR20, RZ, P1, !PT ;  /* 0x0000001409257c10 */ /* 0x000fca0008ffe4ff */
[----:B------:R-:W-:-:S05]  /*0c00*/  IMAD.WIDE R32, R33, 0x20, R36 ;  /* 0x0000002021207825 */ /* 0x000fca00078e0224 */
[----:B------:R0:W2:Y:S01]  /*0c10*/  LDG.E R29, [R32.64] ;  /* 0x00000018201d7981 */ /* 0x0000a2000c1e1900 */
[----:B------:R-:W-:-:S05]  /*0c20*/  IMAD.WIDE R20, R21, 0x20, R32 ;  /* 0x0000002015147825 */ /* 0x000fca00078e0220 */
[----:B------:R1:W3:Y:S01]  /*0c30*/  LDG.E R27, [R20.64] ;  /* 0x00000018141b7981 */ /* 0x0002e2000c1e1900 */
[----:B------:R-:W-:-:S05]  /*0c40*/  IMAD.WIDE R38, R39, 0x20, R20 ;  /* 0x0000002027267825 */ /* 0x000fca00078e0214 */
[----:B-1----:R1:W4:Y:S01]  /*0c50*/  LDG.E R20, [R38.64] ;  /* 0x0000001826147981 */ /* 0x002322000c1e1900 */
[----:B------:R-:W-:Y:S01]  /*0c60*/  MOV R17, UR26 ;  /* 0x0000001a00117c02 */ /* 0x000fe20008000f00 */
[----:B------:R-:W-:Y:S02]  /*0c70*/  IMAD.U32 R35, RZ, RZ, UR26 ;  /* 0x0000001aff237e24 */ /* 0x000fe4000f8e00ff */
[----:B------:R5:W4:Y:S02]  /*0c80*/  LDG.E R21, [R36.64+0x80] ;  /* 0x0000801824157981 */ /* 0x000b24000c1e1900 */
[----:B-1----:R-:W-:-:S05]  /*0c90*/  IMAD.WIDE R38, R17, 0x20, R38 ;  /* 0x0000002011267825 */ /* 0x002fca00078e0226 */
[----:B0-----:R0:W4:Y:S02]  /*0ca0*/  LDG.E R33, [R38.64] ;  /* 0x0000001826217981 */ /* 0x001124000c1e1900 */
[----:B0-----:R-:W-:Y:S02]  /*0cb0*/  IMAD.WIDE R38, R17, 0x20, R38 ;  /* 0x0000002011267825 */ /* 0x001fe400078e0226 */
[----:B------:R5:W4:Y:S04]  /*0cc0*/  LDG.E R17, [R36.64] ;  /* 0x0000001824117981 */ /* 0x000b28000c1e1900 */
[----:B------:R-:W-:Y:S01]  /*0cd0*/  IMAD.WIDE R34, R35, 0x20, R38 ;  /* 0x0000002023227825 */ /* 0x000fe200078e0226 */
[----:B------:R0:W4:Y:S04]  /*0ce0*/  LDG.E R32, [R38.64] ;  /* 0x0000001826207981 */ /* 0x000128000c1e1900 */
[----:B------:R1:W4:Y:S01]  /*0cf0*/  LDG.E R22, [R34.64] ;  /* 0x0000001822167981 */ /* 0x000322000c1e1900 */
[----:B-----5:R-:W-:Y:S01]  /*0d00*/  MOV R37, UR35 ;  /* 0x0000002300257c02 */ /* 0x020fe20008000f00 */
[----:B--2---:R-:W-:Y:S01]  /*0d10*/  FADD.FTZ R10, R29, R10 ;  /* 0x0000000a1d0a7221 */ /* 0x004fe20000010000 */
[----:B------:R-:W-:-:S04]  /*0d20*/  MOV R29, UR34 ;  /* 0x00000022001d7c02 */ /* 0x000fc80008000f00 */
[----:B-1----:R-:W-:Y:S01]  /*0d30*/  LEA R34, P1, R29, R8, 0x2 ;  /* 0x000000081d227211 */ /* 0x002fe200078210ff */
[----:B---3--:R-:W-:-:S03]  /*0d40*/  FADD.FTZ R11, R27, R11 ;  /* 0x0000000b1b0b7221 */ /* 0x008fc60000010000 */
[----:B------:R-:W-:Y:S01]  /*0d50*/  IADD3.X R35, R9, UR18, RZ, P1, !PT ;  /* 0x0000001209237c10 */ /* 0x000fe20008ffe4ff */
[----:B------:R-:W-:-:S04]  /*0d60*/  IMAD.U32 R27, RZ, RZ, UR35 ;  /* 0x00000023ff1b7e24 */ /* 0x000fc8000f8e00ff */
[----:B------:R1:W2:Y:S02]  /*0d70*/  LDG.E R29, [R34.64] ;  /* 0x00000018221d7981 */ /* 0x0002a4000c1e1900 */
[----:B-1----:R-:W-:-:S04]  /*0d80*/  IMAD.WIDE R34, R27, 0x4, R34 ;  /* 0x000000041b227825 */ /* 0x002fc800078e0222 */
[----:B----4-:R-:W-:Y:S01]  /*0d90*/  FADD.FTZ R12, R20, R12 ;  /* 0x0000000c140c7221 */ /* 0x010fe20000010000 */
[----:B------:R1:W3:Y:S01]  /*0da0*/  LDG.E R27, [R34.64] ;  /* 0x00000018221b7981 */ /* 0x0002e2000c1e1900 */
[----:B------:R-:W-:-:S05]  /*0db0*/  IMAD.WIDE R36, R37, 0x4, R34 ;  /* 0x0000000425247825 */ /* 0x000fca00078e0222 */
[----:B------:R4:W5:Y:S01]  /*0dc0*/  LDG.E R20, [R36.64] ;  /* 0x0000001824147981 */ /* 0x000962000c1e1900 */
[----:B------:R-:W-:Y:S02]  /*0dd0*/  FADD.FTZ R13, R33, R13 ;  /* 0x0000000d210d7221 */ /* 0x000fe40000010000 */
[----:B------:R-:W-:-:S04]  /*0de0*/  IMAD.U32 R33, RZ, RZ, UR35 ;  /* 0x00000023ff217e24 */ /* 0x000fc8000f8e00ff */
[----:B----4-:R-:W-:-:S05]  /*0df0*/  IMAD.WIDE R36, R33, 0x4, R36 ;  /* 0x0000000421247825 */ /* 0x010fca00078e0224 */
[----:B-1----:R1:W4:Y:S01]  /*0e00*/  LDG.E R34, [R36.64] ;  /* 0x0000001824227981 */ /* 0x002322000c1e1900 */
[----:B0-----:R-:W-:Y:S01]  /*0e10*/  MOV R39, UR35 ;  /* 0x0000002300277c02 */ /* 0x001fe20008000f00 */
[----:B------:R-:W-:Y:S02]  /*0e20*/  FADD.FTZ R28, R21, R28 ;  /* 0x0000001c151c7221 */ /* 0x000fe40000010000 */
[----:B------:R-:W-:Y:S02]  /*0e30*/  IMAD.U32 R21, RZ, RZ, UR22 ;  /* 0x00000016ff157e24 */ /* 0x000fe4000f8e00ff */
[----:B-1----:R-:W-:-:S05]  /*0e40*/  IMAD.WIDE R36, R33, 0x4, R36 ;  /* 0x0000000421247825 */ /* 0x002fca00078e0224 */
[----:B------:R0:W4:Y:S01]  /*0e50*/  LDG.E R33, [R36.64] ;  /* 0x0000001824217981 */ /* 0x000122000c1e1900 */
[----:B------:R-:W-:Y:S01]  /*0e60*/  FADD.FTZ R16, R17, R16 ;  /* 0x0000001011107221 */ /* 0x000fe20000010000 */
[----:B------:R-:W-:Y:S02]  /*0e70*/  MOV R38, c[0x0][0x3dc] ;  /* 0x0000f70000267a02 */ /* 0x000fe40000000f00 */
[----:B------:R-:W4:Y:S01]  /*0e80*/  LDG.E R17, [R8.64] ;  /* 0x0000001808117981 */ /* 0x000f22000c1e1900 */
[----:B------:R-:W-:Y:S02]  /*0e90*/  FADD.FTZ R14, R32, R14 ;  /* 0x0000000e200e7221 */ /* 0x000fe40000010000 */
[----:B0-----:R-:W-:-:S05]  /*0ea0*/  IMAD.WIDE R36, R39, 0x4, R36 ;  /* 0x0000000427247825 */ /* 0x001fca00078e0224 */
[----:B------:R0:W4:Y:S01]  /*0eb0*/  LDG.E R32, [R36.64] ;  /* 0x0000001824207981 */ /* 0x000122000c1e1900 */
[----:B-----5:R-:W-:Y:S01]  /*0ec0*/  FADD.FTZ R25, R20, R25 ;  /* 0x0000001914197221 */ /* 0x020fe20000010000 */
[----:B------:R-:W-:-:S04]  /*0ed0*/  LEA R20, P1, R21, R8, 0x2 ;  /* 0x0000000815147211 */ /* 0x000fc800078210ff */
[----:B------:R-:W-:Y:S02]  /*0ee0*/  LEA.HI.X R21, R21, R9, R38, 0x2, P1 ;  /* 0x0000000915157211 */ /* 0x000fe400008f1426 */
[----:B0-----:R-:W-:-:S04]  /*0ef0*/  IADD3 R36, P1, R20, UR36, RZ ;  /* 0x0000002414247c10 */ /* 0x001fc8000ff3e0ff */
[----:B------:R-:W-:Y:S01]  /*0f00*/  IADD3.X R37, R21, UR20, RZ, P1, !PT ;  /* 0x0000001415257c10 */ /* 0x000fe20008ffe4ff */
[----:B---3--:R-:W-:-:S04]  /*0f10*/  FADD.FTZ R24, R27, R24 ;  /* 0x000000181b187221 */ /* 0x008fc80000010000 */
[----:B------:R0:W3:Y:S01]  /*0f20*/  LDG.E R27, [R36.64] ;  /* 0x00000018241b7981 */ /* 0x0000e2000c1e1900 */
[----:B--2---:R-:W-:Y:S02]  /*0f30*/  FADD.FTZ R23, R29, R23 ;  /* 0x000000171d177221 */ /* 0x004fe40000010000 */
[----:B------:R-:W-:Y:S01]  /*0f40*/  IMAD.U32 R35, RZ, RZ, UR28 ;  /* 0x0000001cff237e24 */ /* 0x000fe2000f8e00ff */
[----:B------:R0:W2:Y:S01]  /*0f50*/  LDG.E R29, [R36.64+0x80] ;  /* 0x00008018241d7981 */ /* 0x0000a2000c1e1900 */
[----:B------:R-:W-:Y:S02]  /*0f60*/  FADD.FTZ R15, R22, R15 ;  /* 0x0000000f160f7221 */ /* 0x000fe40000010000 */
[----:B----4-:R-:W-:Y:S01]  /*0f70*/  FADD.FTZ R31, R34, R31 ;  /* 0x0000001f221f7221 */ /* 0x010fe20000010000 */
[----:B------:R-:W4:Y:S01]  /*0f80*/  LDG.E R22, [R8.64+0x80] ;  /* 0x0000801808167981 */ /* 0x000f22000c1e1900 */
[----:B------:R-:W-:Y:S02]  /*0f90*/  LEA R34, P1, R35, R20, 0x2 ;  /* 0x0000001423227211 */ /* 0x000fe400078210ff */
[----:B------:R-:W-:-:S02]  /*0fa0*/  MOV R39, UR29 ;  /* 0x0000001d00277c02 */ /* 0x000fc40008000f00 */
[----:B------:R-:W-:Y:S02]  /*0fb0*/  IADD3.X R35, R21, UR19, RZ, P1, !PT ;  /* 0x0000001315237c10 */ /* 0x000fe40008ffe4ff */
[----:B0-----:R-:W-:Y:S01]  /*0fc0*/  LEA R36, P1, R39, R20, 0x2 ;  /* 0x0000001427247211 */ /* 0x001fe200078210ff */
[----:B------:R-:W-:Y:S02]  /*0fd0*/  FADD.FTZ R30, R33, R30 ;  /* 0x0000001e211e7221 */ /* 0x000fe40000010000 */
[----:B------:R0:W5:Y:S01]  /*0fe0*/  LDG.E R33, [R34.64] ;  /* 0x0000001822217981 */ /* 0x000162000c1e1900 */
[----:B------:R-:W-:Y:S01]  /*0ff0*/  IADD3.X R37, R21, UR12, RZ, P1, !PT ;  /* 0x0000000c15257c10 */ /* 0x000fe20008ffe4ff */
[----:B------:R-:W-:Y:S02]  /*1000*/  FADD.FTZ R6, R17, R6 ;  /* 0x0000000611067221 */ /* 0x000fe40000010000 */
[----:B------:R-:W-:Y:S02]  /*1010*/  IMAD.U32 R39, RZ, RZ, UR30 ;  /* 0x0000001eff277e24 */ /* 0x000fe4000f8e00ff */
[----:B------:R1:W5:Y:S04]  /*1020*/  LDG.E R17, [R36.64+0x80] ;  /* 0x0000801824117981 */ /* 0x000368000c1e1900 */
[----:B0-----:R0:W5:Y:S01]  /*1030*/  LDG.E R34, [R34.64+0x80] ;  /* 0x0000801822227981 */ /* 0x001162000c1e1900 */
[----:B------:R-:W-:-:S03]  /*1040*/  FADD.FTZ R26, R32, R26 ;  /* 0x0000001a201a7221 */ /* 0x000fc60000010000 */
[----:B------:R1:W5:Y:S02]  /*1050*/  LDG.E R32, [R36.64] ;  /* 0x0000001824207981 */ /* 0x000364000c1e1900 */
[----:B-1----:R-:W-:-:S04]  /*1060*/  LEA R36, P1, R39, R20, 0x2 ;  /* 0x0000001427247211 */ /* 0x002fc800078210ff */
[----:B------:R-:W-:Y:S01]  /*1070*/  IADD3.X R37, R21, UR14, RZ, P1, !PT ;  /* 0x0000000e15257c10 */ /* 0x000fe20008ffe4ff */
[----:B---3--:R-:W-:-:S04]  /*1080*/  FADD.FTZ R16, R16, R27 ;  /* 0x0000001b10107221 */ /* 0x008fc80000010000 */
[----:B------:R1:W3:Y:S01]  /*1090*/  LDG.E R27, [R36.64] ;  /* 0x00000018241b7981 */ /* 0x0002e2000c1e1900 */
[----:B--2---:R-:W-:Y:S01]  /*10a0*/  FADD.FTZ R28, R28, R29 ;  /* 0x0000001d1c1c7221 */ /* 0x004fe20000010000 */
[----:B------:R-:W-:Y:S01]  /*10b0*/  MOV R29, UR31 ;  /* 0x0000001f001d7c02 */ /* 0x000fe20008000f00 */
[----:B----4-:R-:W-:Y:S02]  /*10c0*/  FADD.FTZ R5, R22, R5 ;  /* 0x0000000516057221 */ /* 0x010fe40000010000 */
[----:B------:R1:W2:Y:S01]  /*10d0*/  LDG.E R22, [R36.64+0x80] ;  /* 0x0000801824167981 */ /* 0x0002a2000c1e1900 */
[----:B0-----:R-:W-:Y:S02]  /*10e0*/  MOV R35, UR32 ;  /* 0x0000002000237c02 */ /* 0x001fe40008000f00 */
[----:B-1----:R-:W-:-:S04]  /*10f0*/  LEA R36, P1, R29, R20, 0x2 ;  /* 0x000000141d247211 */ /* 0x002fc800078210ff */
[----:B------:R-:W-:Y:S01]  /*1100*/  IADD3.X R37, R21, UR15, RZ, P1, !PT ;  /* 0x0000000f15257c10 */ /* 0x000fe20008ffe4ff */
[----:B-----5:R-:W-:-:S04]  /*1110*/  FADD.FTZ R10, R10, R33 ;  /* 0x000000210a0a7221 */ /* 0x020fc80000010000 */
[----:B------:R0:W4:Y:S04]  /*1120*/  LDG.E R33, [R36.64] ;  /* 0x0000001824217981 */ /* 0x000128000c1e1900 */
[----:B------:R0:W5:Y:S01]  /*1130*/  LDG.E R29, [R36.64+0x80] ;  /* 0x00008018241d7981 */ /* 0x000162000c1e1900 */
[----:B------:R-:W-:Y:S02]  /*1140*/  FADD.FTZ R24, R24, R17 ;  /* 0x0000001118187221 */ /* 0x000fe40000010000 */
[----:B------:R-:W-:Y:S01]  /*1150*/  IMAD.U32 R17, RZ, RZ, UR33 ;  /* 0x00000021ff117e24 */ /* 0x000fe2000f8e00ff */
[----:B0-----:R-:W-:-:S04]  /*1160*/  LEA R36, P1, R35, R20, 0x2 ;  /* 0x0000001423247211 */ /* 0x001fc800078210ff */
[----:B------:R-:W-:Y:S01]  /*1170*/  IADD3.X R37, R21, UR16, RZ, P1, !PT ;  /* 0x0000001015257c10 */ /* 0x000fe20008ffe4ff */
[----:B------:R-:W-:Y:S02]  /*1180*/  FADD.FTZ R23, R23, R34 ;  /* 0x0000002217177221 */ /* 0x000fe40000010000 */
[----:B------:R-:W-:Y:S02]  /*1190*/  FADD.FTZ R11, R11, R32 ;  /* 0x000000200b0b7221 */ /* 0x000fe40000010000 */
[----:B------:R0:W5:Y:S04]  /*11a0*/  LDG.E R34, [R36.64] ;  /* 0x0000001824227981 */ /* 0x000168000c1e1900 */
[----:B------:R0:W5:Y:S02]  /*11b0*/  LDG.E R32, [R36.64+0x80] ;  /* 0x0000801824207981 */ /* 0x000164000c1e1900 */
[----:B0-----:R-:W-:-:S02]  /*11c0*/  LEA R36, P1, R17, R20, 0x2 ;  /* 0x0000001411247211 */ /* 0x001fc400078210ff */
[----:B------:R0:W5:Y:S02]  /*11d0*/  LDG.E R17, [R20.64] ;  /* 0x0000001814117981 */ /* 0x000164000c1e1900 */
[----:B------:R-:W-:-:S05]  /*11e0*/  IADD3.X R37, R21, UR17, RZ, P1, !PT ;  /* 0x0000001115257c10 */ /* 0x000fca0008ffe4ff */
[----:B------:R-:W5:Y:S04]  /*11f0*/  LDG.E R35, [R36.64] ;  /* 0x0000001824237981 */ /* 0x000f68000c1e1900 */
[----:B0-----:R-:W5:Y:S01]  /*1200*/  LDG.E R20, [R20.64+0x80] ;  /* 0x0000801814147981 */ /* 0x001f62000c1e1900 */
[----:B---3--:R-:W-:-:S03]  /*1210*/  FADD.FTZ R12, R12, R27 ;  /* 0x0000001b0c0c7221 */ /* 0x008fc60000010000 */
[----:B------:R-:W3:Y:S01]  /*1220*/  LDG.E R27, [R36.64+0x80] ;  /* 0x00008018241b7981 */ /* 0x000ee2000c1e1900 */
[----:B------:R-:W-:-:S06]  /*1230*/  UIADD3 UR10, UR10, -0x2, URZ ;  /* 0xfffffffe0a0a7890 */ /* 0x000fcc000fffe03f */
[----:B------:R-:W-:Y:S01]  /*1240*/  ISETP.NE.AND P1, PT, RZ, UR10, PT ;  /* 0x0000000aff007c0c */ /* 0x000fe2000bf25270 */
[----:B--2---:R-:W-:Y:S02]  /*1250*/  FADD.FTZ R25, R25, R22 ;  /* 0x0000001619197221 */ /* 0x004fe40000010000 */
[----:B----4-:R-:W-:Y:S01]  /*1260*/  FADD.FTZ R13, R13, R33 ;  /* 0x000000210d0d7221 */ /* 0x010fe20000010000 */
[----:B------:R-:W-:-:S04]  /*1270*/  MOV R33, UR23 ;  /* 0x0000001700217c02 */ /* 0x000fc80008000f00 */
[----:B------:R-:W-:Y:S01]  /*1280*/  LEA R8, P2, R33, R8, 0x2 ;  /* 0x0000000821087211 */ /* 0x000fe200078410ff */
[----:B-----5:R-:W-:-:S03]  /*1290*/  FADD.FTZ R31, R31, R29 ;  /* 0x0000001d1f1f7221 */ /* 0x020fc60000010000 */
[----:B------:R-:W-:Y:S01]  /*12a0*/  IADD3.X R9, R9, UR11, RZ, P2, !PT ;  /* 0x0000000b09097c10 */ /* 0x000fe200097fe4ff */
[----:B------:R-:W-:Y:S02]  /*12b0*/  FADD.FTZ R14, R14, R34 ;  /* 0x000000220e0e7221 */ /* 0x000fe40000010000 */
[----:B------:R-:W-:Y:S02]  /*12c0*/  FADD.FTZ R30, R30, R32 ;  /* 0x000000201e1e7221 */ /* 0x000fe40000010000 */
[----:B------:R-:W-:Y:S02]  /*12d0*/  FADD.FTZ R6, R6, R17 ;  /* 0x0000001106067221 */ /* 0x000fe40000010000 */
[----:B------:R-:W-:Y:S02]  /*12e0*/  FADD.FTZ R15, R15, R35 ;  /* 0x000000230f0f7221 */ /* 0x000fe40000010000 */
[----:B------:R-:W-:Y:S02]  /*12f0*/  FADD.FTZ R5, R5, R20 ;  /* 0x0000001405057221 */ /* 0x000fe40000010000 */
[----:B---3--:R-:W-:Y:S01]  /*1300*/  FADD.FTZ R26, R26, R27 ;  /* 0x0000001b1a1a7221 */ /* 0x008fe20000010000 */
[----:B------:R-:W-:Y:S05]  /*1310*/  @P1 BRA `(.L_x_410) ;  /* 0xfffff89000001947 */ /* 0x000fea000383ffff */
.L_x_409:
[----:B------:R-:W-:Y:S01]  /*1320*/  MOV R20, R8 ;  /* 0x0000000800147202 */ /* 0x000fe20000000f00 */
[----:B------:R-:W-:Y:S01]  /*1330*/  IMAD.MOV.U32 R21, RZ, RZ, R9 ;  /* 0x000000ffff157224 */ /* 0x000fe200078e0009 */
[----:B------:R-:W-:Y:S05]  /*1340*/  @!P0 BRA `(.L_x_408) ;  /* 0x0000037000008947 */ /* 0x000fea0003800000 */
[----:B------:R-:W-:Y:S02]  /*1350*/  MOV R33, UR35 ;  /* 0x0000002300217c02 */ /* 0x000fe40008000f00 */
[----:B------:R-:W-:-:S03]  /*1360*/  MOV R35, UR26 ;  /* 0x0000001a00237c02 */ /* 0x000fc60008000f00 */
[----:B------:R-:W-:-:S04]  /*1370*/  IMAD.WIDE R32, R33, 0x4, R20 ;  /* 0x0000000421207825 */ /* 0x000fc800078e0214 */
[----:B------:R-:W-:Y:S01]  /*1380*/  IMAD.U32 R9, RZ, RZ, UR26 ;  /* 0x0000001aff097e24 */ /* 0x000fe2000f8e00ff */
[----:B------:R0:W2:Y:S01]  /*1390*/  LDG.E R29, [R32.64] ;  /* 0x00000018201d7981 */ /* 0x0000a2000c1e1900 */
[----:B------:R-:W-:Y:S01]  /*13a0*/  IMAD.WIDE R34, R35, 0x20, R32 ;  /* 0x0000002023227825 */ /* 0x000fe200078e0220 */
[----:B------:R-:W-:Y:S02]  /*13b0*/  MOV R17, UR26 ;  /* 0x0000001a00117c02 */ /* 0x000fe40008000f00 */
[----:B------:R0:W3:Y:S04]  /*13c0*/  LDG.E R36, [R32.64+0x80] ;  /* 0x0000801820247981 */ /* 0x0000e8000c1e1900 */
[----:B------:R1:W4:Y:S02]  /*13d0*/  LDG.E R27, [R34.64] ;  /* 0x00000018221b7981 */ /* 0x000324000c1e1900 */
[----:B-1----:R-:W-:-:S05]  /*13e0*/  IMAD.WIDE R34, R9, 0x20, R34 ;  /* 0x0000002009227825 */ /* 0x002fca00078e0222 */
[----:B------:R1:W5:Y:S02]  /*13f0*/  LDG.E R22, [R34.64] ;  /* 0x0000001822167981 */ /* 0x000364000c1e1900 */
[----:B-1----:R-:W-:-:S05]  /*1400*/  IMAD.WIDE R34, R9, 0x20, R34 ;  /* 0x0000002009227825 */ /* 0x002fca00078e0222 */
[----:B------:R1:W3:Y:S02]  /*1410*/  LDG.E R9, [R34.64] ;  /* 0x0000001822097981 */ /* 0x0002e4000c1e1900 */
[----:B-1----:R-:W-:-:S05]  /*1420*/  IMAD.WIDE R34, R17, 0x20, R34 ;  /* 0x0000002011227825 */ /* 0x002fca00078e0222 */
[----:B------:R1:W3:Y:S01]  /*1430*/  LDG.E R8, [R34.64] ;  /* 0x0000001822087981 */ /* 0x0002e2000c1e1900 */
[----:B0-----:R-:W-:Y:S01]  /*1440*/  MOV R33, UR26 ;  /* 0x0000001a00217c02 */ /* 0x001fe20008000f00 */
[----:B------:R-:W-:Y:S01]  /*1450*/  UIADD3 UR10, UR35, 0x20, UR35 ;  /* 0x00000020230a7890 */ /* 0x000fe2000fffe023 */
[----:B-1----:R-:W-:-:S05]  /*1460*/  IMAD.WIDE R34, R17, 0x20, R34 ;  /* 0x0000002011227825 */ /* 0x002fca00078e0222 */
[----:B------:R-:W-:Y:S01]  /*1470*/  IMAD.U32 R37, RZ, RZ, UR10 ;  /* 0x0000000aff257e24 */ /* 0x000fe2000f8e00ff */
[----:B------:R0:W3:Y:S01]  /*1480*/  LDG.E R17, [R34.64] ;  /* 0x0000001822117981 */ /* 0x0000e2000c1e1900 */
[----:B------:R-:W-:-:S06]  /*1490*/  IMAD.WIDE R32, R33, 0x20, R34 ;  /* 0x0000002021207825 */ /* 0x000fcc00078e0222 */
[----:B------:R1:W3:Y:S04]  /*14a0*/  LDG.E R32, [R32.64] ;  /* 0x0000001820207981 */ /* 0x0002e8000c1e1900 */
[----:B-1----:R1:W3:Y:S01]  /*14b0*/  LDG.E R33, [R20.64+0x80] ;  /* 0x0000801814217981 */ /* 0x0022e2000c1e1900 */
[----:B0-----:R-:W-:Y:S01]  /*14c0*/  MOV R35, UR35 ;  /* 0x0000002300237c02 */ /* 0x001fe20008000f00 */
[----:B--2---:R-:W-:Y:S02]  /*14d0*/  FADD.FTZ R16, R16, R29 ;  /* 0x0000001d10107221 */ /* 0x004fe40000010000 */
[----:B------:R1:W2:Y:S01]  /*14e0*/  LDG.E R29, [R20.64] ;  /* 0x00000018141d7981 */ /* 0x0002a2000c1e1900 */
[----:B----4-:R-:W-:Y:S02]  /*14f0*/  FADD.FTZ R10, R10, R27 ;  /* 0x0000001b0a0a7221 */ /* 0x010fe40000010000 */
[----:B-1----:R-:W-:Y:S01]  /*1500*/  IMAD.WIDE R20, R37, 0x4, R20 ;  /* 0x0000000425147825 */ /* 0x002fe200078e0214 */
[----:B------:R-:W-:-:S04]  /*1510*/  MOV R37, UR35 ;  /* 0x0000002300257c02 */ /* 0x000fc80008000f00 */
[----:B------:R0:W4:Y:S01]  /*1520*/  LDG.E R27, [R20.64] ;  /* 0x00000018141b7981 */ /* 0x000122000c1e1900 */
[----:B-----5:R-:W-:Y:S02]  /*1530*/  FADD.FTZ R11, R11, R22 ;  /* 0x000000160b0b7221 */ /* 0x020fe40000010000 */
[----:B0-----:R-:W-:-:S05]  /*1540*/  IMAD.WIDE R20, R37, 0x4, R20 ;  /* 0x0000000425147825 */ /* 0x001fca00078e0214 */
[----:B------:R0:W5:Y:S01]  /*1550*/  LDG.E R22, [R20.64] ;  /* 0x0000001814167981 */ /* 0x000162000c1e1900 */
[----:B---3--:R-:W-:Y:S02]  /*1560*/  FADD.FTZ R12, R12, R9 ;  /* 0x000000090c0c7221 */ /* 0x008fe40000010000 */
[----:B------:R-:W-:Y:S02]  /*1570*/  IMAD.U32 R9, RZ, RZ, UR35 ;  /* 0x00000023ff097e24 */ /* 0x000fe4000f8e00ff */
[----:B0-----:R-:W-:-:S05]  /*1580*/  IMAD.WIDE R20, R35, 0x4, R20 ;  /* 0x0000000423147825 */ /* 0x001fca00078e0214 */
[----:B------:R0:W3:Y:S01]  /*1590*/  LDG.E R34, [R20.64] ;  /* 0x0000001814227981 */ /* 0x0000e2000c1e1900 */
[----:B------:R-:W-:Y:S02]  /*15a0*/  FADD.FTZ R28, R28, R36 ;  /* 0x000000241c1c7221 */ /* 0x000fe40000010000 */
[----:B0-----:R-:W-:-:S05]  /*15b0*/  IMAD.WIDE R20, R9, 0x4, R20 ;  /* 0x0000000409147825 */ /* 0x001fca00078e0214 */
[----:B------:R0:W3:Y:S01]  /*15c0*/  LDG.E R36, [R20.64] ;  /* 0x0000001814247981 */ /* 0x0000e2000c1e1900 */
[----:B------:R-:W-:Y:S02]  /*15d0*/  FADD.FTZ R13, R13, R8 ;  /* 0x000000080d0d7221 */ /* 0x000fe40000010000 */
[----:B0-----:R-:W-:-:S05]  /*15e0*/  IMAD.WIDE R20, R9, 0x4, R20 ;  /* 0x0000000409147825 */ /* 0x001fca00078e0214 */
[----:B------:R-:W3:Y:S01]  /*15f0*/  LDG.E R35, [R20.64] ;  /* 0x0000001814237981 */ /* 0x000ee2000c1e1900 */
[----:B------:R-:W-:-:S06]  /*1600*/  IMAD.WIDE R8, R9, 0x4, R20 ;  /* 0x0000000409087825 */ /* 0x000fcc00078e0214 */
[----:B------:R-:W3:Y:S01]  /*1610*/  LDG.E R9, [R8.64] ;  /* 0x0000001808097981 */ /* 0x000ee2000c1e1900 */
[----:B------:R-:W-:Y:S02]  /*1620*/  FADD.FTZ R14, R14, R17 ;  /* 0x000000110e0e7221 */ /* 0x000fe40000010000 */
[----:B------:R-:W-:Y:S02]  /*1630*/  FADD.FTZ R15, R15, R32 ;  /* 0x000000200f0f7221 */ /* 0x000fe40000010000 */
[----:B------:R-:W-:Y:S02]  /*1640*/  FADD.FTZ R5, R5, R33 ;  /* 0x0000002105057221 */ /* 0x000fe40000010000 */
[----:B--2---:R-:W-:Y:S02]  /*1650*/  FADD.FTZ R6, R6, R29 ;  /* 0x0000001d06067221 */ /* 0x004fe40000010000 */
[----:B----4-:R-:W-:Y:S02]  /*1660*/  FADD.FTZ R23, R23, R27 ;  /* 0x0000001b17177221 */ /* 0x010fe40000010000 */
[----:B-----5:R-:W-:-:S02]  /*1670*/  FADD.FTZ R24, R24, R22 ;  /* 0x0000001618187221 */ /* 0x020fc40000010000 */
[----:B---3--:R-:W-:Y:S02]  /*1680*/  FADD.FTZ R25, R25, R34 ;  /* 0x0000002219197221 */ /* 0x008fe40000010000 */
[----:B------:R-:W-:Y:S02]  /*1690*/  FADD.FTZ R31, R31, R36 ;  /* 0x000000241f1f7221 */ /* 0x000fe40000010000 */
[----:B------:R-:W-:Y:S02]  /*16a0*/  FADD.FTZ R30, R30, R35 ;  /* 0x000000231e1e7221 */ /* 0x000fe40000010000 */
[----:B------:R-:W-:Y:S02]  /*16b0*/  FADD.FTZ R26, R26, R9 ;  /* 0x000000091a1a7221 */ /* 0x000fe40000010000 */
.L_x_408:
[----:B------:R-:W-:Y:S01]  /*16c0*/  R2P PR, R3, 0x6 ;  /* 0x0000000603007804 */ /* 0x000fe20000000000 */
[----:B------:R-:W-:Y:S01]  /*16d0*/  FMUL.FTZ R5, R5, c[0x0][0x2e0] ;  /* 0x0000b80005057a20 */ /* 0x000fe20000410000 */
[----:B------:R-:W-:Y:S01]  /*16e0*/  MOV R9, 0x20 ;  /* 0x0000002000097802 */ /* 0x000fe20000000f00 */
[----:B------:R-:W-:Y:S01]  /*16f0*/  FMUL.FTZ R28, R28, c[0x0][0x2e0] ;  /* 0x0000b8001c1c7a20 */ /* 0x000fe20000410000 */
[----:B------:R-:W-:Y:S01]  /*1700*/  SHF.L.U32 R0, R0, 0x1, RZ ;  /* 0x0000000100007819 */ /* 0x000fe200000006ff */
[----:B------:R-:W-:Y:S01]  /*1710*/  FMUL.FTZ R3, R6, c[0x0][0x2e0] ;  /* 0x0000b80006037a20 */ /* 0x000fe20000410000 */
[----:B------:R-:W-:Y:S01]  /*1720*/  SEL R9, R9, 0xffffffe0, !P1 ;  /* 0xffffffe009097807 */ /* 0x000fe20004800000 */
[----:B------:R-:W-:Y:S01]  /*1730*/  FMUL.FTZ R16, R16, c[0x0][0x2e0] ;  /* 0x0000b80010107a20 */ /* 0x000fe20000410000 */
[----:B------:R-:W-:Y:S01]  /*1740*/  F2FP.PACK_AB R28, R28, R5 ;  /* 0x000000051c1c723e */ /* 0x000fe200000000ff */
[----:B------:R-:W-:Y:S01]  /*1750*/  FMUL.FTZ R10, R10, c[0x0][0x2e0] ;  /* 0x0000b8000a0a7a20 */ /* 0x000fe20000410000 */
[----:B------:R-:W-:Y:S01]  /*1760*/  IADD3 R20, R0, 0x40, RZ ;  /* 0x0000004000147810 */ /* 0x000fe20007ffe0ff */
[----:B------:R-:W-:Y:S01]  /*1770*/  FMUL.FTZ R11, R11, c[0x0][0x2e0] ;  /* 0x0000b8000b0b7a20 */ /* 0x000fe20000410000 */
[----:B------:R-:W-:Y:S01]  /*1780*/  F2FP.PACK_AB R3, R16, R3 ;  /* 0x000000031003723e */ /* 0x000fe200000000ff */
[----:B------:R-:W-:Y:S01]  /*1790*/  FMUL.FTZ R12, R12, c[0x0][0x2e0] ;  /* 0x0000b8000c0c7a20 */ /* 0x000fe20000410000 */
[----:B------:R-:W-:Y:S01]  /*17a0*/  @P2 IADD3 R20, R0, -0x40, RZ ;  /* 0xffffffc000142810 */ /* 0x000fe20007ffe0ff */
[----:B------:R-:W-:Y:S01]  /*17b0*/  FMUL.FTZ R13, R13, c[0x0][0x2e0] ;  /* 0x0000b8000d0d7a20 */ /* 0x000fe20000410000 */
[----:B------:R-:W-:Y:S01]  /*17c0*/  F2FP.PACK_AB R16, R11, R10 ;  /* 0x0000000a0b10723e */ /* 0x000fe200000000ff */
[----:B------:R-:W-:Y:S01]  /*17d0*/  FMUL.FTZ R14, R14, c[0x0][0x2e0] ;  /* 0x0000b8000e0e7a20 */ /* 0x000fe20000410000 */
[----:B------:R0:W-:Y:S01]  /*17e0*/  STS [R0], R3 ;  /* 0x0000000300007388 */ /* 0x0001e20000000800 */
[----:B------:R-:W-:Y:S01]  /*17f0*/  FMUL.FTZ R15, R15, c[0x0][0x2e0] ;  /* 0x0000b8000f0f7a20 */ /* 0x000fe20000410000 */
[----:B------:R-:W-:Y:S01]  /*1800*/  F2FP.PACK_AB R12, R13, R12 ;  /* 0x0000000c0d0c723e */ /* 0x000fe200000000ff */
[----:B------:R-:W-:Y:S01]  /*1810*/  FMUL.FTZ R23, R23, c[0x0][0x2e0] ;  /* 0x0000b80017177a20 */ /* 0x000fe20000410000 */
[----:B------:R1:W-:Y:S01]  /*1820*/  STS [R0+0x400], R16 ;  /* 0x0004001000007388 */ /* 0x0003e20000000800 */
[----:B------:R-:W-:Y:S01]  /*1830*/  FMUL.FTZ R24, R24, c[0x0][0x2e0] ;  /* 0x0000b80018187a20 */ /* 0x000fe20000410000 */
[----:B------:R-:W-:Y:S01]  /*1840*/  F2FP.PACK_AB R14, R15, R14 ;  /* 0x0000000e0f0e723e */ /* 0x000fe200000000ff */
[----:B------:R-:W-:Y:S01]  /*1850*/  FMUL.FTZ R25, R25, c[0x0][0x2e0] ;  /* 0x0000b80019197a20 */ /* 0x000fe20000410000 */
[----:B------:R-:W-:Y:S01]  /*1860*/  IADD3 R15, R9, R20, RZ ;  /* 0x00000014090f7210 */ /* 0x000fe20007ffe0ff */
[----:B------:R-:W-:Y:S01]  /*1870*/  FMUL.FTZ R6, R31, c[0x0][0x2e0] ;  /* 0x0000b8001f067a20 */ /* 0x000fe20000410000 */
[----:B------:R-:W-:Y:S01]  /*1880*/  F2FP.PACK_AB R23, R24, R23 ;  /* 0x000000171817723e */ /* 0x000fe200000000ff */
[----:B------:R-:W-:Y:S01]  /*1890*/  FMUL.FTZ R30, R30, c[0x0][0x2e0] ;  /* 0x0000b8001e1e7a20 */ /* 0x000fe20000410000 */
[----:B------:R-:W-:Y:S01]  /*18a0*/  SHF.L.U32 R22, R2, 0x1, RZ ;  /* 0x0000000102167819 */ /* 0x000fe200000006ff */
[----:B------:R-:W-:Y:S01]  /*18b0*/  FMUL.FTZ R5, R26, c[0x0][0x2e0] ;  /* 0x0000b8001a057a20 */ /* 0x000fe20000410000 */
[----:B------:R-:W-:Y:S01]  /*18c0*/  F2FP.PACK_AB R6, R6, R25 ;  /* 0x000000190606723e */ /* 0x000fe200000000ff */
[----:B------:R-:W-:Y:S01]  /*18d0*/  IMAD.IADD R13, R0, 0x1, R9 ;  /* 0x00000001000d7824 */ /* 0x000fe200078e0209 */
[----:B------:R-:W-:Y:S01]  /*18e0*/  ULDC.64 UR10, c[0x0][0x398] ;  /* 0x0000e600000a7ab9 */ /* 0x000fe20000000a00 */
[--C-:B------:R-:W-:Y:S01]  /*18f0*/  SHF.R.S32.HI R19, RZ, 0x1f, R18.reuse ;  /* 0x0000001fff137819 */ /* 0x100fe20000011412 */
[----:B------:R-:W-:Y:S01]  /*1900*/  UIMAD UR9, UR9, UR10, URZ ;  /* 0x0000000a090972a4 */ /* 0x000fe2000f8e023f */
[----:B------:R-:W-:Y:S01]  /*1910*/  F2FP.PACK_AB R5, R5, R30 ;  /* 0x0000001e0505723e */ /* 0x000fe200000000ff */
[----:B------:R-:W-:Y:S01]  /*1920*/  STS [R13], R12 ;  /* 0x0000000c0d007388 */ /* 0x000fe20000000800 */
[----:B0-----:R-:W-:Y:S01]  /*1930*/  IMAD.U32 R3, RZ, RZ, UR7 ;  /* 0x00000007ff037e24 */ /* 0x001fe2000f8e00ff */
[----:B------:R-:W-:Y:S01]  /*1940*/  UIMAD UR9, UR7, UR11, UR9 ;  /* 0x0000000b070972a4 */ /* 0x000fe2000f8e0209 */
[----:B------:R-:W-:Y:S01]  /*1950*/  ISETP.GE.AND P0, PT, R18, c[0x0][0x220], PT ;  /* 0x0000880012007a0c */ /* 0x000fe20003f06270 */
[----:B------:R-:W-:Y:S01]  /*1960*/  STS [R13+0x400], R14 ;  /* 0x0004000e0d007388 */ /* 0x000fe20000000800 */
[----:B------:R-:W-:Y:S01]  /*1970*/  IMAD.WIDE.U32 R2, R3, c[0x0][0x398], R18 ;  /* 0x0000e60003027a25 */ /* 0x000fe200078e0012 */
[----:B------:R-:W-:Y:S01]  /*1980*/  UIMAD UR5, UR5, -0x40, UR6 ;  /* 0xffffffc0050578a4 */ /* 0x000fe2000f8e0206 */
[----:B-1----:R-:W-:Y:S01]  /*1990*/  IADD3 R0, R4, 0x20, RZ ;  /* 0x0000002004007810 */ /* 0x002fe20007ffe0ff */
[----:B------:R-:W-:Y:S01]  /*19a0*/  STS [R20], R28 ;  /* 0x0000001c14007388 */ /* 0x000fe20000000800 */
[----:B------:R-:W-:Y:S01]  /*19b0*/  ULDC.64 UR6, c[0x0][0x3b0] ;  /* 0x0000ec0000067ab9 */ /* 0x000fe20000000a00 */
[----:B------:R-:W-:Y:S01]  /*19c0*/  IADD3 R2, P1, R2, UR27, RZ ;  /* 0x0000001b02027c10 */ /* 0x000fe2000ff3e0ff */
[----:B------:R-:W-:Y:S01]  /*19d0*/  UIMAD UR4, UR4, UR6, URZ ;  /* 0x00000006040472a4 */ /* 0x000fe2000f8e023f */
[----:B------:R-:W-:Y:S01]  /*19e0*/  STS [R20+0x400], R23 ;  /* 0x0004001714007388 */ /* 0x000fe20000000800 */
[----:B------:R-:W-:Y:S01]  /*19f0*/  MOV R21, UR8 ;  /* 0x0000000800157c02 */ /* 0x000fe20008000f00 */
[----:B------:R-:W-:Y:S01]  /*1a00*/  BSSY B0, `(.L_x_411) ;  /* 0x0000016000007945 */ /* 0x000fe20003800000 */
[----:B------:R-:W-:Y:S01]  /*1a10*/  UIMAD UR4, UR8, UR7, UR4 ;  /* 0x00000007080472a4 */ /* 0x000fe2000f8e0204 */
[----:B------:R-:W-:Y:S04]  /*1a20*/  STS [R15], R6 ;  /* 0x000000060f007388 */ /* 0x000fe80000000800 */
[----:B------:R0:W-:Y:S04]  /*1a30*/  STS [R15+0x400], R5 ;  /* 0x000400050f007388 */ /* 0x0001e80000000800 */
[----:B------:R-:W-:Y:S01]  /*1a40*/  BAR.SYNC.DEFER_BLOCKING 0x0 ;  /* 0x0000000000007b1d */ /* 0x000fe20000010000 */
[----:B0-----:R-:W-:-:S04]  /*1a50*/  MOV R5, UR9 ;  /* 0x0000000900057c02 */ /* 0x001fc80008000f00 */
[----:B------:R-:W-:Y:S02]  /*1a60*/  IADD3.X R3, R3, UR13, R5, P1, !PT ;  /* 0x0000000d03037c10 */ /* 0x000fe40008ffe405 */
[----:B------:R-:W-:Y:S02]  /*1a70*/  ISETP.GE.OR P1, PT, R0, UR5, P0 ;  /* 0x0000000500007c0c */ /* 0x000fe40008726670 */
[----:B------:R-:W-:Y:S01]  /*1a80*/  ISETP.GE.OR P0, PT, R4, UR5, P0 ;  /* 0x0000000504007c0c */ /* 0x000fe20008706670 */
[----:B------:R-:W-:-:S05]  /*1a90*/  IMAD.WIDE.U32 R20, R21, c[0x0][0x3b0], R2 ;  /* 0x0000ec0015147a25 */ /* 0x000fca00078e0002 */
[----:B------:R-:W-:Y:S01]  /*1aa0*/  IADD3 R17, R21, UR4, RZ ;  /* 0x0000000415117c10 */ /* 0x000fe2000fffe0ff */
[----:B------:R0:W1:Y:S06]  /*1ab0*/  LDS.128 R8, [R22+0x1000] ;  /* 0x0010000016087984 */ /* 0x00006c0000000c00 */
[----:B------:R-:W-:Y:S05]  /*1ac0*/  @P0 BRA `(.L_x_412) ;  /* 0x0000009000000947 */ /* 0x000fea0003800000 */
[----:B------:R-:W2:Y:S01]  /*1ad0*/  LDS.128 R12, [R22] ;  /* 0x00000000160c7984 */ /* 0x000ea20000000c00 */
[----:B------:R-:W-:Y:S02]  /*1ae0*/  IMAD R5, R7, c[0x0][0x398], RZ ;  /* 0x0000e60007057a24 */ /* 0x000fe400078e02ff */
[----:B------:R-:W-:-:S02]  /*1af0*/  IMAD.MOV.U32 R16, RZ, RZ, R20 ;  /* 0x000000ffff107224 */ /* 0x000fc400078e0014 */
[C---:B------:R-:W-:Y:S02]  /*1b00*/  IMAD R5, R4.reuse, c[0x0][0x39c], R5 ;  /* 0x0000e70004057a24 */ /* 0x040fe400078e0205 */
[----:B------:R-:W-:-:S05]  /*1b10*/  IMAD.WIDE.U32 R2, R4, c[0x0][0x398], R16 ;  /* 0x0000e60004027a25 */ /* 0x000fca00078e0010 */
[----:B------:R-:W-:Y:S02]  /*1b20*/  IADD3 R3, R3, R5, RZ ;  /* 0x0000000503037210 */ /* 0x000fe40007ffe0ff */
[----:B------:R-:W-:-:S04]  /*1b30*/  LEA R18, P0, R2, c[0x0][0x338], 0x1 ;  /* 0x0000ce0002127a11 */ /* 0x000fc800078008ff */
[----:B------:R-:W-:-:S05]  /*1b40*/  LEA.HI.X R19, R2, c[0x0][0x33c], R3, 0x1, P0 ;  /* 0x0000cf0002137a11 */ /* 0x000fca00000f0c03 */
[----:B--2---:R2:W-:Y:S04]  /*1b50*/  STG.E.128 [R18.64], R12 ;  /* 0x0000000c12007986 */ /* 0x0045e8000c101d18 */
.L_x_412:
[----:B------:R-:W-:Y:S05]  /*1b60*/  BSYNC B0 ;  /* 0x0000000000007941 */ /* 0x000fea0003800000 */
.L_x_411:
[----:B------:R-:W-:Y:S05]  /*1b70*/  @P1 EXIT ;  /* 0x000000000000194d */ /* 0x000fea0003800000 */
[----:B------:R-:W-:Y:S01]  /*1b80*/  IADD3 R5, P0, R4, 0x20, RZ ;  /* 0x0000002004057810 */ /* 0x000fe20007f1e0ff */
[----:B------:R-:W-:Y:S01]  /*1b90*/  IMAD.MOV.U32 R2, RZ, RZ, R20 ;  /* 0x000000ffff027224 */ /* 0x000fe200078e0014 */
        /* <DEDUP_REMOVED lines=8> */
[----:B-1----:R-:W-:Y:S01]  /*1c20*/  STG.E.128 [R4.64], R8 ;  /* 0x0000000804007986 */ /* 0x002fe2000c101d18 */
[----:B------:R-:W-:Y:S05]  /*1c30*/  EXIT ;  /* 0x000000000000794d */ /* 0x000fea0003800000 */
.L_x_413:
        /* <DEDUP_REMOVED lines=12> */
.L_x_1259:


//--------------------- .text._ZN5flash44flash_bwd_dq_dk_dv_loop_seqk_parallel_kernelI23Flash_bwd_kernel_traitsILi64ELi64ELi128ELi8ELi2ELi4ELi4ELb1ELb0EN7cutlass6half_tE19Flash_kernel_traitsILi64ELi64ELi128ELi8ES3_EELb1ELb1ELb0ELb0ELb0ELb0ELb0EEEvNS_16Flash_bwd_paramsE --------------------------
	.section	.text._ZN5flash44flash_bwd_dq_dk_dv_loop_seqk_parallel_kernelI23Flash_bwd_kernel_traitsILi64ELi64ELi128ELi8ELi2ELi4ELi4ELb1ELb0EN7cutlass6half_tE19Flash_kernel_traitsILi64ELi64ELi128ELi8ES3_EELb1ELb1ELb0ELb0ELb0ELb0ELb0EEEvNS_16Flash_bwd_paramsE,"ax",@progbits
	.sectioninfo	@"SHI_REGISTERS=255"
	.align	128
        .global         _ZN5flash44flash_bwd_dq_dk_dv_loop_seqk_parallel_kernelI23Flash_bwd_kernel_traitsILi64ELi64ELi128ELi8ELi2ELi4ELi4ELb1ELb0EN7cutlass6half_tE19Flash_kernel_traitsILi64ELi64ELi128ELi8ES3_EELb1ELb1ELb0ELb0ELb0ELb0ELb0EEEvNS_16Flash_bwd_paramsE
        .type           _ZN5flash44flash_bwd_dq_dk_dv_loop_seqk_parallel_kernelI23Flash_bwd_kernel_traitsILi64ELi64ELi128ELi8ELi2ELi4ELi4ELb1ELb0EN7cutlass6half_tE19Flash_kernel_traitsILi64ELi64ELi128ELi8ES3_EELb1ELb1ELb0ELb0ELb0ELb0ELb0EEEvNS_16Flash_bwd_paramsE,@function
        .size           _ZN5flash44flash_bwd_dq_dk_dv_loop_seqk_parallel_kernelI23Flash_bwd_kernel_traitsILi64ELi64ELi128ELi8ELi2ELi4ELi4ELb1ELb0EN7cutlass6half_tE19Flash_kernel_traitsILi64ELi64ELi128ELi8ES3_EELb1ELb1ELb0ELb0ELb0ELb0ELb0EEEvNS_16Flash_bwd_paramsE,(.L_x_1260 - _ZN5flash44flash_bwd_dq_dk_dv_loop_seqk_parallel_kernelI23Flash_bwd_kernel_traitsILi64ELi64ELi128ELi8ELi2ELi4ELi4ELb1ELb0EN7cutlass6half_tE19Flash_kernel_traitsILi64ELi64ELi128ELi8ES3_EELb1ELb1ELb0ELb0ELb0ELb0ELb0EEEvNS_16Flash_bwd_paramsE)
        .other          _ZN5flash44flash_bwd_dq_dk_dv_loop_seqk_parallel_kernelI23Flash_bwd_kernel_traitsILi64ELi64ELi128ELi8ELi2ELi4ELi4ELb1ELb0EN7cutlass6half_tE19Flash_kernel_traitsILi64ELi64ELi128ELi8ES3_EELb1ELb1ELb0ELb0ELb0ELb0ELb0EEEvNS_16Flash_bwd_paramsE,@"STO_CUDA_ENTRY STV_DEFAULT"
_ZN5flash44flash_bwd_dq_dk_dv_loop_seqk_parallel_kernelI23Flash_bwd_kernel_traitsILi64ELi64ELi128ELi8ELi2ELi4ELi4ELb1ELb0EN7cutlass6half_tE19Flash_kernel_traitsILi64ELi64ELi128ELi8ES3_EELb1ELb1ELb0ELb0ELb0ELb0ELb0EEEvNS_16Flash_bwd_paramsE:
.text._ZN5flash44flash_bwd_dq_dk_dv_loop_seqk_parallel_kernelI23Flash_bwd_kernel_traitsILi64ELi64ELi128ELi8ELi2ELi4ELi4ELb1ELb0EN7cutlass6half_tE19Flash_kernel_traitsILi64ELi64ELi128ELi8ES3_EELb1ELb1ELb0ELb0ELb0ELb0ELb0EEEvNS_16Flash_bwd_paramsE:
        /* <DEDUP_REMOVED lines=14> */
[----:B-1----:R-:W-:-:S04]  /*00e0*/  SHF.R.S32.HI R4, RZ, 0x1f, R11 ;  /* 0x0000001fff047819 */ /* 0x002fc8000001140b */
[CC--:B------:R-:W-:Y:S02]  /*00f0*/  LEA.HI R2, R4.reuse, R11.reuse, RZ, 0x5 ;  /* 0x0000000b04027211 */ /* 0x0c0fe400078f28ff */
[CC--:B------:R-:W-:Y:S02]  /*0100*/  LEA.HI R13, R4.reuse, R11.reuse, RZ, 0x3 ;  /* 0x0000000b040d7211 */ /* 0x0c0fe400078f18ff */
[-C--:B------:R-:W-:Y:S02]  /*0110*/  LEA.HI R0, R4, R11.reuse, RZ, 0x2 ;  /* 0x0000000b04007211 */ /* 0x080fe400078f10ff */
[----:B------:R-:W-:Y:S02]  /*0120*/  LOP3.LUT R5, R2, 0xffffffe0, RZ, 0xc0, !PT ;  /* 0xffffffe002057812 */ /* 0x000fe400078ec0ff */
[----:B------:R-:W-:Y:S02]  /*0130*/  LOP3.LUT R6, R13, 0xfffffff8, RZ, 0xc0, !PT ;  /* 0xfffffff80d067812 */ /* 0x000fe400078ec0ff */
[CC--:B------:R-:W-:Y:S01]  /*0140*/  LEA.HI R235, R4.reuse, R11.reuse, RZ, 0x6 ;  /* 0x0000000b04eb7211 */ /* 0x0c0fe200078f30ff */
[C---:B------:R-:W-:Y:S01]  /*0150*/  IMAD.IADD R12, R11.reuse, 0x1, -R5 ;  /* 0x000000010b0c7824 */ /* 0x040fe200078e0a05 */
[CC--:B------:R-:W-:Y:S01]  /*0160*/  LEA.HI R3, R4.reuse, R11.reuse, RZ, 0x4 ;  /* 0x0000000b04037211 */ /* 0x0c0fe200078f20ff */
[----:B------:R-:W-:Y:S01]  /*0170*/  IMAD.IADD R5, R11, 0x1, -R6 ;  /* 0x000000010b057824 */ /* 0x000fe200078e0a06 */
[----:B------:R-:W-:-:S02]  /*0180*/  LEA.HI R15, R4, R11, RZ, 0x7 ;  /* 0x0000000b040f7211 */ /* 0x000fc400078f38ff */
[----:B------:R-:W-:Y:S01]  /*0190*/  LOP3.LUT R4, R0, 0x7ffffffc, RZ, 0xc0, !PT ;  /* 0x7ffffffc00047812 */ /* 0x000fe200078ec0ff */
[----:B------:R-:W-:Y:S01]  /*01a0*/  IMAD.SHL.U32 R210, R5, 0x8, RZ ;  /* 0x0000000805d27824 */ /* 0x000fe200078e00ff */
[--C-:B------:R-:W-:Y:S02]  /*01b0*/  SHF.R.S32.HI R8, RZ, 0x2, R0.reuse ;  /* 0x00000002ff087819 */ /* 0x100fe40000011400 */
[----:B------:R-:W-:Y:S01]  /*01c0*/  SHF.R.S32.HI R6, RZ, 0x1f, R0 ;  /* 0x0000001fff067819 */ /* 0x000fe20000011400 */
[----:B------:R-:W-:Y:S01]  /*01d0*/  IMAD.IADD R16, R11, 0x1, -R4 ;  /* 0x000000010b107824 */ /* 0x000fe200078e0a04 */
[--C-:B------:R-:W-:Y:S02]  /*01e0*/  SHF.R.S32.HI R0, RZ, 0x5, R2.reuse ;  /* 0x00000005ff007819 */ /* 0x100fe40000011402 */
[----:B------:R-:W-:Y:S02]  /*01f0*/  SHF.R.S32.HI R4, RZ, 0x1f, R2 ;  /* 0x0000001fff047819 */ /* 0x000fe40000011402 */
[----:B------:R-:W-:-:S02]  /*0200*/  LOP3.LUT R7, R3, 0xfffffff0, RZ, 0xc0, !PT ;  /* 0xfffffff003077812 */ /* 0x000fc400078ec0ff */
[-C--:B------:R-:W-:Y:S02]  /*0210*/  LEA.HI R9, R2, R0.reuse, RZ, 0x1 ;  /* 0x0000000002097211 */ /* 0x080fe400078f08ff */
[----:B------:R-:W-:Y:S01]  /*0220*/  SHF.R.S32.HI R218, RZ, 0x3, R13 ;  /* 0x00000003ffda7819 */ /* 0x000fe2000001140d */
[----:B------:R-:W-:Y:S01]  /*0230*/  IMAD.IADD R11, R11, 0x1, -R7 ;  /* 0x000000010b0b7824 */ /* 0x000fe200078e0a07 */
[----:B------:R-:W-:Y:S02]  /*0240*/  LEA.HI R2, R4, R0, RZ, 0x2 ;  /* 0x0000000004027211 */ /* 0x000fe400078f10ff */
[----:B------:R-:W-:Y:S01]  /*0250*/  SHF.R.S32.HI R7, RZ, 0x4, R3 ;  /* 0x00000004ff077819 */ /* 0x000fe20000011403 */
[----:B------:R-:W-:Y:S01]  /*0260*/  IMAD.SHL.U32 R10, R218, 0x40, RZ ;  /* 0x00000040da0a7824 */ /* 0x000fe200078e00ff */
[----:B------:R-:W-:Y:S02]  /*0270*/  LEA.HI R4, R6, R8, RZ, 0x3 ;  /* 0x0000000806047211 */ /* 0x000fe400078f18ff */
[----:B------:R-:W-:-:S02]  /*0280*/  LOP3.LUT R9, R9, 0xfffffffe, RZ, 0xc0, !PT ;  /* 0xfffffffe09097812 */ /* 0x000fc400078ec0ff */
[----:B------:R-:W-:Y:S02]  /*0290*/  LOP3.LUT R2, R2, 0xfffffffc, RZ, 0xc0, !PT ;  /* 0xfffffffc02027812 */ /* 0x000fe400078ec0ff */
[----:B------:R-:W-:Y:S01]  /*02a0*/  LEA.HI R6, R3, R7, RZ, 0x1 ;  /* 0x0000000703067211 */ /* 0x000fe200078f08ff */
[----:B------:R-:W-:Y:S01]  /*02b0*/  IMAD.IADD R238, R0, 0x1, -R9 ;  /* 0x0000000100ee7824 */ /* 0x000fe200078e0a09 */
[----:B------:R-:W-:Y:S01]  /*02c0*/  LOP3.LUT R3, R4, 0xfffffff8, RZ, 0xc0, !PT ;  /* 0xfffffff804037812 */ /* 0x000fe200078ec0ff */
[----:B------:R-:W-:Y:S01]  /*02d0*/  IMAD.IADD R168, R0, 0x1, -R2 ;  /* 0x0000000100a87824 */ /* 0x000fe200078e0a02 */
[----:B------:R-:W-:Y:S01]  /*02e0*/  LOP3.LUT R0, R10, 0x1c0, RZ, 0xc0, !PT ;  /* 0x000001c00a007812 */ /* 0x000fe200078ec0ff */
[----:B------:R-:W-:Y:S01]  /*02f0*/  IMAD.SHL.U32 R10, R16, 0x2, RZ ;  /* 0x00000002100a7824 */ /* 0x000fe200078e00ff */
[----:B------:R-:W-:Y:S01]  /*0300*/  LOP3.LUT R4, R6, 0xfffffffe, RZ, 0xc0, !PT ;  /* 0xfffffffe06047812 */ /* 0x000fe200078ec0ff */
[----:B------:R-:W-:Y:S01]  /*0310*/  IMAD.IADD R8, R8, 0x1, -R3 ;  /* 0x0000000108087824 */ /* 0x000fe200078e0a03 */
[----:B------:R-:W-:-:S02]  /*0320*/  SHF.R.U32.HI R3, RZ, 0x3, R0 ;  /* 0x00000003ff037819 */ /* 0x000fc40000011600 */
[----:B------:R-:W-:Y:S01]  /*0330*/  LOP3.LUT R2, R0, 0x38, R210, 0xf8, !PT ;  /* 0x0000003800027812 */ /* 0x000fe200078ef8d2 */
[----:B------:R-:W-:Y:S01]  /*0340*/  IMAD.IADD R14, R7, 0x1, -R4 ;  /* 0x00000001070e7824 */ /* 0x000fe200078e0a04 */
[----:B------:R-:W-:Y:S01]  /*0350*/  SHF.R.S32.HI R4, RZ, 0x1f, R12 ;  /* 0x0000001fff047819 */ /* 0x000fe2000001140c */
[----:B------:R-:W-:Y:S01]  /*0360*/  IMAD.SHL.U32 R0, R5, 0x40, RZ ;  /* 0x0000004005007824 */ /* 0x000fe200078e00ff */
[----:B------:R-:W-:Y:S01]  /*0370*/  LOP3.LUT R236, R2, R3, RZ, 0x3c, !PT ;  /* 0x0000000302ec7212 */ /* 0x000fe200078e3cff */
[----:B------:R-:W-:Y:S01]  /*0380*/  IMAD.SHL.U32 R2, R168, 0x10, RZ ;  /* 0x00000010a8027824 */ /* 0x000fe200078e00ff */
[----:B------:R-:W-:Y:S02]  /*0390*/  SHF.R.S32.HI R3, RZ, 0x1f, R11 ;  /* 0x0000001fff037819 */ /* 0x000fe4000001140b */
[----:B------:R-:W-:Y:S02]  /*03a0*/  LEA.HI R215, R4, R12, RZ, 0x2 ;  /* 0x0000000c04d77211 */ /* 0x000fe400078f10ff */
[----:B------:R-:W-:-:S02]  /*03b0*/  LOP3.LUT R0, R0, 0x1c0, RZ, 0xc0, !PT ;  /* 0x000001c000007812 */ /* 0x000fc400078ec0ff */
[----:B------:R-:W-:Y:S02]  /*03c0*/  LEA.HI R12, R3, R11, RZ, 0x3 ;  /* 0x0000000b030c7211 */ /* 0x000fe400078f18ff */
[C---:B------:R-:W-:Y:S02]  /*03d0*/  LOP3.LUT P4, RZ, R5.reuse, 0x2, RZ, 0xc0, !PT ;  /* 0x0000000205ff7812 */ /* 0x040fe4000788c0ff */
[----:B------:R-:W-:Y:S02]  /*03e0*/  LOP3.LUT P3, RZ, R5, 0x4, RZ, 0xc0, !PT ;  /* 0x0000000405ff7812 */ /* 0x000fe4000786c0ff */
[----:B------:R-:W-:Y:S01]  /*03f0*/  LOP3.LUT R6, R0, 0x30, R2, 0xf8, !PT ;  /* 0x0000003000067812 */ /* 0x000fe200078ef802 */
[----:B------:R-:W-:Y:S01]  /*0400*/  IMAD.SHL.U32 R2, R14, 0x200, RZ ;  /* 0x000002000e027824 */ /* 0x000fe200078e00ff */
[----:B------:R-:W-:Y:S02]  /*0410*/  LOP3.LUT R5, R12, 0xfffffff8, RZ, 0xc0, !PT ;  /* 0xfffffff80c057812 */ /* 0x000fe400078ec0ff */
[----:B------:R-:W-:-:S02]  /*0420*/  SHF.R.S32.HI R235, RZ, 0x6, R235 ;  /* 0x00000006ffeb7819 */ /* 0x000fc400000114eb */
[----:B------:R-:W-:Y:S01]  /*0430*/  LOP3.LUT R3, R0, 0x8, R13, 0xf8, !PT ;  /* 0x0000000800037812 */ /* 0x000fe200078ef80d */
[----:B------:R-:W-:Y:S01]  /*0440*/  IMAD.IADD R11, R11, 0x1, -R5 ;  /* 0x000000010b0b7824 */ /* 0x000fe200078e0a05 */
[----:B------:R-:W-:Y:S01]  /*0450*/  SHF.R.U32.HI R4, RZ, 0x3, R0 ;  /* 0x00000003ff047819 */ /* 0x000fe20000011600 */
[----:B------:R-:W-:Y:S01]  /*0460*/  IMAD R236, R235, 0x200, R236 ;  /* 0x00000200ebec7824 */ /* 0x000fe200078e02ec */
[----:B------:R-:W-:Y:S02]  /*0470*/  LOP3.LUT R6, R6, 0x8, R13, 0xf8, !PT ;  /* 0x0000000806067812 */ /* 0x000fe400078ef80d */
[----:B------:R-:W-:Y:S01]  /*0480*/  LOP3.LUT R0, R3, R4, RZ, 0x3c, !PT ;  /* 0x0000000403007212 */ /* 0x000fe200078e3cff */
[----:B------:R-:W-:Y:S01]  /*0490*/  IMAD R3, R235, 0x800, R2 ;  /* 0x00000800eb037824 */ /* 0x000fe200078e0202 */
[----:B------:R-:W-:Y:S02]  /*04a0*/  SHF.R.S32.HI R5, RZ, 0x7, R15 ;  /* 0x00000007ff057819 */ /* 0x000fe4000001140f */
[----:B------:R-:W-:Y:S01]  /*04b0*/  LOP3.LUT R7, R8, 0x1, RZ, 0xc0, !PT ;  /* 0x0000000108077812 */ /* 0x000fe200078ec0ff */
[----:B------:R-:W-:Y:S01]  /*04c0*/  IMAD.IADD R0, R3, 0x1, R0 ;  /* 0x0000000103007824 */ /* 0x000fe200078e0200 */
[----:B------:R-:W-:Y:S01]  /*04d0*/  LOP3.LUT R4, R2, R6, R4, 0xf6, !PT ;  /* 0x0000000602047212 */ /* 0x000fe200078ef604 */
[----:B------:R-:W-:Y:S01]  /*04e0*/  IMAD.SHL.U32 R2, R8, 0x40, RZ ;  /* 0x0000004008027824 */ /* 0x000fe200078e00ff */
[----:B------:R-:W-:Y:S01]  /*04f0*/  ISETP.NE.U32.AND P0, PT, R7, 0x1, PT ;  /* 0x000000010700780c */ /* 0x000fe20003f05070 */
[----:B------:R-:W-:Y:S01]  /*0500*/  IMAD.SHL.U32 R3, R5, 0x8, RZ ;  /* 0x0000000805037824 */ /* 0x000fe200078e00ff */
[----:B------:R-:W-:Y:S01]  /*0510*/  SHF.R.S32.HI R215, RZ, 0x2, R215 ;  /* 0x00000002ffd77819 */ /* 0x000fe200000114d7 */
[----:B------:R-:W-:Y:S01]  /*0520*/  IMAD.SHL.U32 R7, R235, 0x20, RZ ;  /* 0x00000020eb077824 */ /* 0x000fe200078e00ff */
[----:B------:R-:W-:Y:S01]  /*0530*/  LOP3.LUT R2, R2, 0x1c0, RZ, 0xc0, !PT ;  /* 0x000001c002027812 */ /* 0x000fe200078ec0ff */
[----:B------:R-:W-:Y:S01]  /*0540*/  IMAD.SHL.U32 R6, R14, 0x10, RZ ;  /* 0x000000100e067824 */ /* 0x000fe200078e00ff */
[----:B------:R-:W-:Y:S01]  /*0550*/  LOP3.LUT R3, R3, 0x8, RZ, 0xc0, !PT ;  /* 0x0000000803037812 */ /* 0x000fe200078ec0ff */
[----:B------:R-:W-:Y:S01]  /*0560*/  IMAD R9, R5, 0x1000, R10 ;  /* 0x0000100005097824 */ /* 0x000fe200078e020a */
[----:B------:R-:W-:Y:S01]  /*0570*/  SHF.R.U32.HI R5, RZ, 0x3, R2 ;  /* 0x00000003ff057819 */ /* 0x000fe20000011602 */
[----:B------:R-:W-:Y:S01]  /*0580*/  IMAD R215, R238, 0x10, R215 ;  /* 0x00000010eed77824 */ /* 0x000fe200078e02d7 */
[----:B------:R-:W-:Y:S01]  /*0590*/  LOP3.LUT R7, R2, 0x20, R7, 0xf8, !PT ;  /* 0x0000002002077812 */ /* 0x000fe200078ef807 */
[----:B------:R-:W-:Y:S01]  /*05a0*/  IMAD.SHL.U32 R174, R0, 0x2, RZ ;  /* 0x0000000200ae7824 */ /* 0x000fe200078e00ff */
[----:B------:R-:W-:Y:S01]  /*05b0*/  R2P PR, R8, 0x6 ;  /* 0x0000000608007804 */ /* 0x000fe20000000000 */
[----:B------:R-:W-:Y:S01]  /*05c0*/  IMAD.SHL.U32 R8, R11, 0x40, RZ ;  /* 0x000000400b087824 */ /* 0x000fe200078e00ff */
[----:B------:R-:W-:-:S02]  /*05d0*/  LOP3.LUT R11, R3, 0x10, R6, 0xf8, !PT ;  /* 0x00000010030b7812 */ /* 0x000fc400078ef806 */
[----:B------:R-:W-:Y:S01]  /*05e0*/  LOP3.LUT R13, R5, R2, R3, 0x1e, !PT ;  /* 0x00000002050d7212 */ /* 0x000fe200078e1e03 */
[----:B------:R-:W-:Y:S01]  /*05f0*/  IMAD R2, R238, 0x400, R9 ;  /* 0x00000400ee027824 */ /* 0x000fe200078e0209 */
[----:B------:R-:W-:Y:S01]  /*0600*/  LOP3.LUT R6, R7, R5, RZ, 0x3c, !PT ;  /* 0x0000000507067212 */ /* 0x000fe200078e3cff */
[----:B------:R-:W-:Y:S01]  /*0610*/  IMAD.SHL.U32 R7, R12, 0x40, RZ ;  /* 0x000000400c077824 */ /* 0x000fe200078e00ff */
[----:B------:R-:W-:Y:S01]  /*0620*/  LOP3.LUT R3, R8, 0x1c0, RZ, 0xc0, !PT ;  /* 0x000001c008037812 */ /* 0x000fe200078ec0ff */
[----:B------:R-:W-:Y:S01]  /*0630*/  IMAD.SHL.U32 R8, R14, 0x8, RZ ;  /* 0x000000080e087824 */ /* 0x000fe200078e00ff */
[----:B------:R-:W-:Y:S01]  /*0640*/  SEL R195, R195, 0x10, !P0 ;  /* 0x00000010c3c37807 */ /* 0x000fe20004000000 */
[----:B------:R-:W-:Y:S01]  /*0650*/  IMAD.IADD R201, R6, 0x1, R2 ;  /* 0x0000000106c97824 */ /* 0x000fe200078e0202 */
[----:B------:R-:W-:Y:S01]  /*0660*/  SHF.R.U32.HI R5, RZ, 0x3, R3 ;  /* 0x00000003ff057819 */ /* 0x000fe20000011603 */
[----:B------:R-:W-:Y:S01]  /*0670*/  IMAD R6, R168, 0x400, R10 ;  /* 0x00000400a8067824 */ /* 0x000fe200078e020a */
[----:B------:R-:W-:Y:S01]  /*0680*/  LOP3.LUT R8, R3, 0x8, R8, 0xf8, !PT ;  /* 0x0000000803087812 */ /* 0x000fe200078ef808 */
[----:B------:R-:W-:Y:S01]  /*0690*/  IMAD.SHL.U32 R201, R201, 0x2, RZ ;  /* 0x00000002c9c97824 */ /* 0x000fe200078e00ff */
[----:B------:R-:W-:Y:S01]  /*06a0*/  LOP3.LUT R2, R7, 0xfffffe00, RZ, 0xc0, !PT ;  /* 0xfffffe0007027812 */ /* 0x000fe200078ec0ff */
[----:B------:R-:W-:Y:S01]  /*06b0*/  IMAD.IADD R6, R6, 0x1, R13 ;  /* 0x0000000106067824 */ /* 0x000fe200078e020d */
[----:B------:R-:W-:Y:S01]  /*06c0*/  LOP3.LUT R3, R5, R11, R3, 0x1e, !PT ;  /* 0x0000000b05037212 */ /* 0x000fe200078e1e03 */
[----:B------:R-:W-:Y:S01]  /*06d0*/  IMAD.IADD R202, R201, 0x1, R195 ;  /* 0x00000001c9ca7824 */ /* 0x000fe200078e02c3 */
[----:B------:R-:W-:Y:S01]  /*06e0*/  LOP3.LUT R5, R8, R5, RZ, 0x3c, !PT ;  /* 0x0000000508057212 */ /* 0x000fe200078e3cff */
[--C-:B------:R-:W-:Y:S01]  /*06f0*/  IMAD R177, R238, 0x400, R2.reuse ;  /* 0x00000400eeb17824 */ /* 0x100fe200078e0202 */
[----:B------:R-:W-:Y:S01]  /*0700*/  LEA R241, R6, 0x6000, 0x1 ;  /* 0x0000600006f17811 */ /* 0x000fe200078e08ff */
[----:B------:R-:W-:Y:S01]  /*0710*/  IMAD R168, R168, 0x400, R2 ;  /* 0x00000400a8a87824 */ /* 0x000fe200078e0202 */
[----:B------:R-:W-:Y:S01]  /*0720*/  LOP3.LUT R176, R3, R2, RZ, 0xfc, !PT ;  /* 0x0000000203b07212 */ /* 0x000fe200078efcff */
[----:B------:R-:W-:Y:S01]  /*0730*/  IMAD.IADD R177, R177, 0x1, R5 ;  /* 0x00000001b1b17824 */ /* 0x000fe200078e0205 */
[----:B------:R-:W-:Y:S01]  /*0740*/  IADD3 R17, R241, 0x420, RZ ;  /* 0x00000420f1117810 */ /* 0x000fe20007ffe0ff */
[----:B------:R-:W-:Y:S01]  /*0750*/  IMAD.IADD R168, R5, 0x1, R168 ;  /* 0x0000000105a87824 */ /* 0x000fe200078e02a8 */
[C---:B------:R-:W-:Y:S01]  /*0760*/  @P1 IADD3 R17, R241.reuse, 0x3e0, RZ ;  /* 0x000003e0f1111810 */ /* 0x040fe20007ffe0ff */
[----:B------:R-:W-:Y:S01]  /*0770*/  IMAD.MOV.U32 R5, RZ, RZ, 0x20 ;  /* 0x00000020ff057424 */ /* 0x000fe200078e00ff */
[C---:B------:R-:W-:Y:S01]  /*0780*/  IADD3 R242, R241.reuse, 0x40, RZ ;  /* 0x00000040f1f27810 */ /* 0x040fe20007ffe0ff */
[----:B------:R-:W-:Y:S01]  /*0790*/  IMAD.MOV.U32 R2, RZ, RZ, 0x40 ;  /* 0x00000040ff027424 */ /* 0x000fe200078e00ff */
[----:B------:R-:W-:Y:S01]  /*07a0*/  @P2 IADD3 R242, R241, -0x40, RZ ;  /* 0xffffffc0f1f22810 */ /* 0x000fe20007ffe0ff */
[----:B------:R1:W-:Y:S01]  /*07b0*/  STL [R1], R17 ;  /* 0x0000001101007387 */ /* 0x0003e20000100800 */
[----:B------:R-:W-:Y:S01]  /*07c0*/  SEL R172, R5, 0xffffffe0, !P4 ;  /* 0xffffffe005ac7807 */ /* 0x000fe20006000000 */
[----:B------:R-:W-:Y:S01]  /*07d0*/  IMAD.SHL.U32 R3, R4, 0x2, RZ ;  /* 0x0000000204037824 */ /* 0x000fe200078e00ff */
[----:B------:R-:W-:-:S02]  /*07e0*/  SEL R2, R2, 0xffffffc0, !P3 ;  /* 0xffffffc002027807 */ /* 0x000fc40005800000 */
[----:B------:R-:W-:Y:S01]  /*07f0*/  SEL R5, R5, 0xffffffe0, !P1 ;  /* 0xffffffe005057807 */ /* 0x000fe20004800000 */
[----:B------:R-:W-:Y:S01]  /*0800*/  IMAD R173, R0, 0x2, R172 ;  /* 0x0000000200ad7824 */ /* 0x000fe200078e02ac */
[----:B------:R-:W-:Y:S01]  /*0810*/  LEA R168, R168, 0xa000, 0x1 ;  /* 0x0000a000a8a87811 */ /* 0x000fe200078e08ff */
[----:B------:R-:W-:Y:S02]  /*0820*/  IMAD R171, R0, 0x2, R2 ;  /* 0x0000000200ab7824 */ /* 0x000fe400078e0202 */
[----:B------:R-:W-:Y:S02]  /*0830*/  IMAD.IADD R200, R201, 0x1, R5 ;  /* 0x00000001c9c87824 */ /* 0x000fe400078e0205 */
[----:B------:R-:W-:Y:S02]  /*0840*/  IMAD.IADD R172, R172, 0x1, R171 ;  /* 0x00000001acac7824 */ /* 0x000fe400078e02ab */
[----:B------:R-:W-:Y:S02]  /*0850*/  IMAD.IADD R244, R5, 0x1, R241 ;  /* 0x0000000105f47824 */ /* 0x000fe400078e02f1 */
[----:B------:R-:W-:-:S02]  /*0860*/  IMAD.IADD R195, R195, 0x1, R200 ;  /* 0x00000001c3c37824 */ /* 0x000fc400078e02c8 */
[----:B--2---:R-:W-:Y:S02]  /*0870*/  IMAD.IADD R243, R5, 0x1, R242 ;  /* 0x0000000105f37824 */ /* 0x004fe400078e02f2 */
.L_x_482:
        /* <DEDUP_REMOVED lines=19> */
[----:B------:R-:W-:-:S05]  /*09b0*/  @P3 IADD3.X R7, R8, c[0x0][0x254], RZ, P0, !PT ;  /* 0x0000950008073a10 */ /* 0x000fca00007fe4ff */
        /* <DEDUP_REMOVED lines=10> */
[----:B--2---:R-:W2:Y:S02]  /*0a60*/  @P4 LDG.E R2, [R4.64+0x4] ;  /* 0x0000040804024981 */ /* 0x004ea4000c1e1900 */
[----:B--2--5:R-:W-:-:S06]  /*0a70*/  @P4 IADD3 R2, R2, -R239, RZ ;  /* 0x800000ef02024210 */ /* 0x024fcc0007ffe0ff */
[----:B------:R2:W5:Y:S02]  /*0a80*/  @!P4 LDG.E R2, [R4.64] ;  /* 0x000000080402c981 */ /* 0x000564000c1e1900 */
.L_x_414:
[----:B--2---:R-:W-:-:S04]  /*0a90*/  ISETP.NE.U32.AND P1, PT, RZ, c[0x0][0x258], PT ;  /* 0x00009600ff007a0c */ /* 0x004fc80003f25070 */
        /* <DEDUP_REMOVED lines=31> */
[----:B-1----:R-:W-:Y:S01]  /*0c90*/  SHF.R.S32.HI R17, RZ, 0x1f, R10 ;  /* 0x0000001fff117819 */ /* 0x002fe2000001140a */
        /* <DEDUP_REMOVED lines=12> */
.L_x_416:
        /* <DEDUP_REMOVED lines=15> */
.L_x_417:
[----:B------:R-:W-:Y:S01]  /*0e50*/  IABS R11, c[0x0][0x1c8] ;  /* 0x00007200000b7a13 */ /* 0x000fe20000000000 */
[----:B------:R-:W1:Y:S01]  /*0e60*/  S2R R35, SR_CTAID.Z ;  /* 0x0000000000237919 */ /* 0x000e620000002700 */
[----:B------:R-:W2:Y:S01]  /*0e70*/  LDC.U8 R16, c[0x0][0x328] ;  /* 0x0000ca00ff107b82 */ /* 0x000ea20000000000 */
[----:B------:R-:W-:Y:S01]  /*0e80*/  IMAD.MOV.U32 R14, RZ, RZ, c[0x0][0x224] ;  /* 0x00008900ff0e7624 */ /* 0x000fe200078e00ff */
[----:B------:R-:W3:Y:S01]  /*0e90*/  I2F.RP R4, R11 ;  /* 0x0000000b00047306 */ /* 0x000ee20000209400 */
[C---:B------:R-:W-:Y:S01]  /*0ea0*/  @P1 IMAD.WIDE.U32 R6, R0.reuse, c[0x0][0x370], RZ ;  /* 0x0000dc0000061a25 */ /* 0x040fe200078e00ff */
[----:B------:R-:W4:Y:S02]  /*0eb0*/  S2R R19, SR_CTAID.X ;  /* 0x0000000000137919 */ /* 0x000f240000002500 */
[----:B------:R-:W-:Y:S01]  /*0ec0*/  SHF.R.S32.HI R14, RZ, 0x1f, R14 ;  /* 0x0000001fff0e7819 */ /* 0x000fe2000001140e */
[----:B------:R-:W-:Y:S01]  /*0ed0*/  @P1 IMAD R13, R0, c[0x0][0x374], R7 ;  /* 0x0000dd00000d1a24 */ /* 0x000fe200078e0207 */
[----:B------:R-:W-:Y:S01]  /*0ee0*/  @P1 MOV R12, R6 ;  /* 0x00000006000c1202 */ /* 0x000fe20000000f00 */
[----:B------:R-:W-:Y:S01]  /*0ef0*/  @!P1 IMAD.WIDE.U32 R6, R252, c[0x0][0x368], RZ ;  /* 0x0000da00fc069a25 */ /* 0x000fe200078e00ff */
[----:B------:R-:W5:Y:S03]  /*0f00*/  LDC.U8 R25, c[0x0][0x3d0] ;  /* 0x0000f400ff197b82 */ /* 0x000f660000000000 */
[----:B------:R-:W-:-:S02]  /*0f10*/  IMAD.MOV.U32 R31, RZ, RZ, c[0x0][0x22c] ;  /* 0x00008b00ff1f7624 */ /* 0x000fc400078e00ff */
[----:B------:R-:W-:Y:S02]  /*0f20*/  @!P1 IMAD.MOV.U32 R12, RZ, RZ, R6 ;  /* 0x000000ffff0c9224 */ /* 0x000fe400078e0006 */
[----:B------:R-:W-:Y:S01]  /*0f30*/  IMAD.WIDE R20, R31, c[0x0][0x1c0], RZ ;  /* 0x000070001f147a25 */ /* 0x000fe200078e02ff */
[----:B---3--:R-:W3:Y:S01]  /*0f40*/  MUFU.RCP R4, R4 ;  /* 0x0000000400047308 */ /* 0x008ee20000001000 */
[----:B-1----:R-:W-:Y:S02]  /*0f50*/  IABS R8, R35 ;  /* 0x0000002300087213 */ /* 0x002fe40000000000 */
[----:B------:R-:W-:Y:S02]  /*0f60*/  LOP3.LUT R9, R35, c[0x0][0x1c8], RZ, 0x3c, !PT ;  /* 0x0000720023097a12 */ /* 0x000fe400078e3cff */
[----:B--2---:R-:W-:Y:S02]  /*0f70*/  ISETP.NE.AND P3, PT, R16, RZ, PT ;  /* 0x000000ff1000720c */ /* 0x004fe40003f65270 */
        /* <DEDUP_REMOVED lines=20> */
[----:B------:R-:W-:Y:S02]  /*10c0*/  IMAD.SHL.U32 R8, R252, 0x80, RZ ;  /* 0x00000080fc087824 */ /* 0x000fe400078e00ff */
[-C--:B------:R-:W-:Y:S01]  /*10d0*/  IMAD R6, R21, R14.reuse, RZ ;  /* 0x0000000e15067224 */ /* 0x080fe200078e02ff */
[----:B------:R-:W-:Y:S01]  /*10e0*/  IADD3 R5, R15, R5, RZ ;  /* 0x000000050f057210 */ /* 0x000fe20007ffe0ff */
[----:B------:R-:W-:Y:S01]  /*10f0*/  IMAD.WIDE.U32 R14, R20, R14, RZ ;  /* 0x0000000e140e7225 */ /* 0x000fe200078e00ff */
[----:B------:R-:W-:-:S03]  /*1100*/  SEL R8, R8, RZ, P2 ;  /* 0x000000ff08087207 */ /* 0x000fc60001000000 */
[----:B------:R-:W-:Y:S01]  /*1110*/  @!P5 IADD3 R4, R4, -R11, RZ ;  /* 0x8000000b0404d210 */ /* 0x000fe20007ffe0ff */
[----:B------:R-:W-:Y:S01]  /*1120*/  IMAD R5, R20, R5, R6 ;  /* 0x0000000514057224 */ /* 0x000fe200078e0206 */
[----:B------:R-:W-:Y:S01]  /*1130*/  IADD3 R8, P2, R10, R8, RZ ;  /* 0x000000080a087210 */ /* 0x000fe20007f5e0ff */
[----:B------:R-:W-:Y:S01]  /*1140*/  IMAD.WIDE.U32 R6, R20, R0, RZ ;  /* 0x0000000014067225 */ /* 0x000fe200078e00ff */
[----:B------:R-:W-:Y:S02]  /*1150*/  ISETP.GE.U32.AND P6, PT, R4, R11, PT ;  /* 0x0000000b0400720c */ /* 0x000fe40003fc6070 */
[----:B------:R-:W-:Y:S01]  /*1160*/  @!P5 IADD3 R2, R2, 0x1, RZ ;  /* 0x000000010202d810 */ /* 0x000fe20007ffe0ff */
[----:B------:R-:W-:Y:S01]  /*1170*/  IMAD.X R4, R17, 0x1, R9, P2 ;  /* 0x0000000111047824 */ /* 0x000fe200010e0609 */
[----:B------:R-:W-:Y:S01]  /*1180*/  ISETP.NE.AND P5, PT, RZ, c[0x0][0x1c8], PT ;  /* 0x00007200ff007a0c */ /* 0x000fe20003fa5270 */
[C---:B------:R-:W-:Y:S01]  /*1190*/  IMAD R16, R21.reuse, R8, RZ ;  /* 0x0000000815107224 */ /* 0x040fe200078e02ff */
[----:B------:R-:W-:Y:S01]  /*11a0*/  SEL R18, R14, R6, !P1 ;  /* 0x000000060e127207 */ /* 0x000fe20004800000 */
[----:B------:R-:W-:Y:S01]  /*11b0*/  IMAD R11, R21, R0, RZ ;  /* 0x00000000150b7224 */ /* 0x000fe200078e02ff */
[----:B------:R-:W-:Y:S01]  /*11c0*/  IADD3 R15, R15, R5, RZ ;  /* 0x000000050f0f7210 */ /* 0x000fe20007ffe0ff */
[----:B------:R-:W-:Y:S01]  /*11d0*/  IMAD R6, R20, R4, R16 ;  /* 0x0000000414067224 */ /* 0x000fe200078e0210 */
[----:B-----5:R-:W-:Y:S01]  /*11e0*/  ISETP.NE.AND P2, PT, R25, RZ, PT ;  /* 0x000000ff1900720c */ /* 0x020fe20003f45270 */
[----:B------:R-:W-:Y:S01]  /*11f0*/  @P3 IMAD R4, R252, c[0x0][0x214], RZ ;  /* 0x00008500fc043a24 */ /* 0x000fe200078e02ff */
[----:B------:R-:W-:Y:S01]  /*1200*/  @P1 IADD3 R15, R7, R11, RZ ;  /* 0x0000000b070f1210 */ /* 0x000fe20007ffe0ff */
[----:B------:R-:W-:Y:S01]  /*1210*/  IMAD.WIDE.U32 R8, R20, R8, RZ ;  /* 0x0000000814087225 */ /* 0x000fe200078e00ff */
[----:B------:R-:W-:-:S02]  /*1220*/  @P6 IADD3 R2, R2, 0x1, RZ ;  /* 0x0000000102026810 */ /* 0x000fc40007ffe0ff */
[----:B------:R-:W-:Y:S01]  /*1230*/  @P3 SEL R4, R4, R0, !P1 ;  /* 0x0000000004043207 */ /* 0x000fe20004800000 */
[----:B----4-:R-:W-:Y:S01]  /*1240*/  IMAD.WIDE.U32 R20, R19, c[0x0][0x3d8], RZ ;  /* 0x0000f60013147a25 */ /* 0x010fe200078e00ff */
[----:B------:R-:W-:-:S03]  /*1250*/  IADD3 R11, R9, R6, RZ ;  /* 0x00000006090b7210 */ /* 0x000fc60007ffe0ff */
[----:B------:R-:W-:Y:S01]  /*1260*/  IMAD.MOV.U32 R14, RZ, RZ, R2 ;  /* 0x000000ffff0e7224 */ /* 0x000fe200078e0002 */
[----:B------:R-:W-:Y:S01]  /*1270*/  SEL R20, R20, RZ, P2 ;  /* 0x000000ff14147207 */ /* 0x000fe20001000000 */
[----:B------:R-:W-:Y:S01]  /*1280*/  IMAD R5, R19, c[0x0][0x3dc], R21 ;  /* 0x0000f70013057a24 */ /* 0x000fe200078e0215 */
[----:B------:R-:W-:Y:S01]  /*1290*/  SHF.R.S32.HI R21, RZ, 0x1f, R234 ;  /* 0x0000001fff157819 */ /* 0x000fe200000114ea */
[C---:B------:R-:W-:Y:S01]  /*12a0*/  IMAD R16, R35.reuse, c[0x0][0x22c], RZ ;  /* 0x00008b0023107a24 */ /* 0x040fe200078e02ff */
[----:B------:R-:W-:Y:S01]  /*12b0*/  @!P4 IADD3 R14, -R14, RZ, RZ ;  /* 0x000000ff0e0ec210 */ /* 0x000fe20007ffe1ff */
[----:B------:R-:W-:Y:S01]  /*12c0*/  @!P3 IMAD R7, R252, c[0x0][0x1c0], R35 ;  /* 0x00007000fc07ba24 */ /* 0x000fe200078e0223 */
[----:B------:R-:W-:Y:S01]  /*12d0*/  @!P5 LOP3.LUT R14, RZ, c[0x0][0x1c8], RZ, 0x33, !PT ;  /* 0x00007200ff0eda12 */ /* 0x000fe200078e33ff */
        /* <DEDUP_REMOVED lines=13> */
.L_x_418:
[----:B------:R-:W-:-:S04]  /*13b0*/  IMAD R0, R252, c[0x0][0x1c0], R35 ;  /* 0x00007000fc007a24 */ /* 0x000fc800078e0223 */
[----:B------:R-:W-:Y:S02]  /*13c0*/  IMAD R0, R0, c[0x0][0x224], RZ ;  /* 0x0000890000007a24 */ /* 0x000fe400078e02ff */
.L_x_419:
[----:B------:R-:W1:Y:S01]  /*13d0*/  S2R R32, SR_TID.X ;  /* 0x0000000000207919 */ /* 0x000e620000002100 */
[----:B------:R-:W-:Y:S01]  /*13e0*/  IMAD R31, R31, c[0x0][0x1c0], RZ ;  /* 0x000070001f1f7a24 */ /* 0x000fe200078e02ff */
[----:B------:R-:W-:Y:S01]  /*13f0*/  IADD3 R4, P4, R210, R12, RZ ;  /* 0x0000000cd2047210 */ /* 0x000fe20007f9e0ff */
[----:B------:R-:W-:Y:S01]  /*1400*/  IMAD R6, R17, c[0x0][0x370], RZ ;  /* 0x0000dc0011067a24 */ /* 0x000fe200078e02ff */
[----:B------:R-:W-:Y:S01]  /*1410*/  SHF.R.S32.HI R211, RZ, 0x1f, R210 ;  /* 0x0000001fffd37819 */ /* 0x000fe200000114d2 */
[----:B------:R-:W-:Y:S01]  /*1420*/  IMAD.SHL.U32 R224, R31, 0x40, RZ ;  /* 0x000000401fe07824 */ /* 0x000fe200078e00ff */
[----:B------:R-:W-:Y:S01]  /*1430*/  BSSY B1, `(.L_x_415) ;  /* 0x000073a000017945 */ /* 0x000fe20003800000 */
[----:B------:R-:W-:Y:S02]  /*1440*/  IMAD.IADD R208, R10, 0x1, R2 ;  /* 0x000000010ad07824 */ /* 0x000fe400078e0202 */
[----:B------:R-:W-:Y:S01]  /*1450*/  IMAD.X R5, R211, 0x1, R13, P4 ;  /* 0x00000001d3057824 */ /* 0x000fe200020e060d */
[----:B------:R-:W-:Y:S01]  /*1460*/  IADD3 R8, P3, P1, R8, R224, R16 ;  /* 0x000000e008087210 */ /* 0x000fe2000797e010 */
[C---:B------:R-:W-:Y:S01]  /*1470*/  IMAD.IADD R16, R10.reuse, 0x1, R0 ;  /* 0x000000010a107824 */ /* 0x040fe200078e0200 */
[----:B------:R-:W-:Y:S01]  /*1480*/  SHF.R.S32.HI R7, RZ, 0x1f, R224 ;  /* 0x0000001fff077819 */ /* 0x000fe200000114e0 */
[----:B------:R-:W-:Y:S01]  /*1490*/  IMAD R0, R10, c[0x0][0x374], R6 ;  /* 0x0000dd000a007a24 */ /* 0x000fe200078e0206 */
[----:B------:R-:W-:Y:S01]  /*14a0*/  IADD3 R6, P4, R218, R10, RZ ;  /* 0x0000000ada067210 */ /* 0x000fe20007f9e0ff */
[----:B------:R-:W-:Y:S01]  /*14b0*/  IMAD.WIDE.U32 R4, R10, c[0x0][0x370], R4 ;  /* 0x0000dc000a047a25 */ /* 0x000fe200078e0004 */
[----:B------:R-:W-:-:S02]  /*14c0*/  IADD3.X R13, R11, R7, R29, P3, P1 ;  /* 0x000000070b0d7210 */ /* 0x000fc40001fe241d */
[----:B------:R-:W-:Y:S01]  /*14d0*/  IADD3 R11, P3, P1, R20, R8, R18 ;  /* 0x00000008140b7210 */ /* 0x000fe2000797e012 */
[----:B------:R-:W-:Y:S01]  /*14e0*/  IMAD.IADD R5, R5, 0x1, R0 ;  /* 0x0000000105057824 */ /* 0x000fe200078e0200 */
[----:B------:R-:W-:Y:S01]  /*14f0*/  SHF.R.S32.HI R29, RZ, 0x1f, R218 ;  /* 0x0000001fff1d7819 */ /* 0x000fe200000114da */
[----:B------:R-:W-:Y:S01]  /*1500*/  IMAD R10, R33, c[0x0][0x378], RZ ;  /* 0x0000de00210a7a24 */ /* 0x000fe200078e02ff */
[----:B------:R-:W-:Y:S01]  /*1510*/  IADD3 R0, -R203, R229, R234 ;  /* 0x000000e5cb007210 */ /* 0x000fe20007ffe1ea */
[----:B------:R-:W-:Y:S01]  /*1520*/  IMAD.WIDE.U32 R4, R35, c[0x0][0x378], R4 ;  /* 0x0000de0023047a25 */ /* 0x000fe200078e0004 */
[----:B-1----:R-:W-:Y:S02]  /*1530*/  SHF.R.S32.HI R34, RZ, 0x1f, R32 ;  /* 0x0000001fff227819 */ /* 0x002fe40000011420 */
[----:B------:R-:W-:Y:S01]  /*1540*/  IADD3 R0, R0, -c[0x0][0x2e8], RZ ;  /* 0x8000ba0000007a10 */ /* 0x000fe20007ffe0ff */
[----:B------:R-:W-:Y:S01]  /*1550*/  IMAD.X R7, R29, 0x1, R17, P4 ;  /* 0x000000011d077824 */ /* 0x000fe200020e0611 */
[-C--:B------:R-:W-:Y:S01]  /*1560*/  LEA.HI R8, R34, R32.reuse, RZ, 0x5 ;  /* 0x0000002022087211 */ /* 0x080fe200078f28ff */
[----:B------:R-:W-:Y:S01]  /*1570*/  IMAD R10, R35, c[0x0][0x37c], R10 ;  /* 0x0000df00230a7a24 */ /* 0x000fe200078e020a */
[----:B------:R-:W-:Y:S01]  /*1580*/  SHF.R.S32.HI R9, RZ, 0x1f, R0 ;  /* 0x0000001fff097819 */ /* 0x000fe20000011400 */
[----:B------:R-:W-:Y:S01]  /*1590*/  IMAD R7, R7, c[0x0][0x190], RZ ;  /* 0x0000640007077a24 */ /* 0x000fe200078e02ff */
[----:B------:R-:W-:Y:S01]  /*15a0*/  LOP3.LUT R2, R8, 0xffffffe0, RZ, 0xc0, !PT ;  /* 0xffffffe008027812 */ /* 0x000fe200078ec0ff */
[----:B------:R-:W-:Y:S01]  /*15b0*/  IMAD.IADD R5, R5, 0x1, R10 ;  /* 0x0000000105057824 */ /* 0x000fe200078e020a */
[----:B------:R-:W-:Y:S01]  /*15c0*/  SHF.R.S32.HI R8, RZ, 0x5, R8 ;  /* 0x00000005ff087819 */ /* 0x000fe20000011408 */
[----:B------:R-:W-:Y:S01]  /*15d0*/  IMAD R12, R6, c[0x0][0x194], R7 ;  /* 0x00006500060c7a24 */ /* 0x000fe200078e0207 */
[----:B------:R-:W-:Y:S01]  /*15e0*/  IADD3 R17, -R2, R32, RZ ;  /* 0x0000002002117210 */ /* 0x000fe20007ffe1ff */
[----:B------:R-:W-:Y:S01]  /*15f0*/  IMAD.WIDE.U32 R6, R6, c[0x0][0x190], R210 ;  /* 0x0000640006067a25 */ /* 0x000fe200078e00d2 */
[----:B------:R-:W-:-:S02]  /*1600*/  LEA.HI R9, R9, R0, RZ, 0x6 ;  /* 0x0000000009097211 */ /* 0x000fc400078f30ff */
[----:B------:R-:W-:Y:S01]  /*1610*/  IADD3.X R0, R19, R13, R15, P3, P1 ;  /* 0x0000000d13007210 */ /* 0x000fe20001fe240f */
[----:B------:R-:W-:Y:S01]  /*1620*/  IMAD R2, R8, R31, R17 ;  /* 0x0000001f08027224 */ /* 0x000fe200078e0211 */
[----:B------:R-:W-:Y:S01]  /*1630*/  IADD3 R6, P4, R26, R6, RZ ;  /* 0x000000061a067210 */ /* 0x000fe20007f9e0ff */
[----:B------:R-:W-:Y:S02]  /*1640*/  IMAD R10, R33, c[0x0][0x1a8], RZ ;  /* 0x00006a00210a7a24 */ /* 0x000fe400078e02ff */
[----:B------:R-:W-:Y:S01]  /*1650*/  IMAD.WIDE.U32 R4, R218, c[0x0][0x370], R4 ;  /* 0x0000dc00da047a25 */ /* 0x000fe200078e0004 */
[----:B------:R-:W-:Y:S02]  /*1660*/  IADD3 R8, P1, R2, R11, RZ ;  /* 0x0000000b02087210 */ /* 0x000fe40007f3e0ff */
[----:B------:R-:W-:Y:S01]  /*1670*/  IADD3.X R7, R22, R7, R12, P4, !PT ;  /* 0x0000000716077210 */ /* 0x000fe200027fe40c */
[----:B------:R-:W-:Y:S01]  /*1680*/  IMAD R10, R35, c[0x0][0x1ac], R10 ;  /* 0x00006b00230a7a24 */ /* 0x000fe200078e020a */
[----:B------:R-:W-:Y:S01]  /*1690*/  LEA.HI.X.SX32 R204, R2, R0, 0x1, P1 ;  /* 0x0000000002cc7211 */ /* 0x000fe200008f0eff */
[----:B------:R-:W-:Y:S01]  /*16a0*/  IMAD R2, R29, c[0x0][0x370], RZ ;  /* 0x0000dc001d027a24 */ /* 0x000fe200078e02ff */
[----:B------:R-:W-:Y:S01]  /*16b0*/  SHF.R.S32.HI R0, RZ, 0x6, R9 ;  /* 0x00000006ff007819 */ /* 0x000fe20000011409 */
[----:B------:R-:W-:Y:S01]  /*16c0*/  IMAD.WIDE.U32 R6, R35, c[0x0][0x1a8], R6 ;  /* 0x00006a0023067a25 */ /* 0x000fe200078e0006 */
[----:B------:R-:W-:-:S02]  /*16d0*/  LEA R196, P3, R4, c[0x0][0x330], 0x1 ;  /* 0x0000cc0004c47a11 */ /* 0x000fc400078608ff */
[----:B------:R-:W-:Y:S01]  /*16e0*/  IMNMX R225, RZ, R0, !PT ;  /* 0x00000000ffe17217 */ /* 0x000fe20007800200 */
[----:B------:R-:W-:Y:S01]  /*16f0*/  IMAD R0, R218, c[0x0][0x374], R2 ;  /* 0x0000dd00da007a24 */ /* 0x000fe200078e0202 */
[----:B------:R-:W-:Y:S01]  /*1700*/  IADD3 R10, R7, R10, RZ ;  /* 0x0000000a070a7210 */ /* 0x000fe20007ffe0ff */
[----:B------:R-:W-:Y:S01]  /*1710*/  IMAD.MOV.U32 R209, RZ, RZ, 0x4 ;  /* 0x00000004ffd17424 */ /* 0x000fe200078e00ff */
[----:B------:R-:W-:Y:S01]  /*1720*/  ISETP.GT.AND P5, PT, R194, R225, PT ;  /* 0x000000e1c200720c */ /* 0x000fe20003fa4270 */
[----:B------:R-:W-:Y:S01]  /*1730*/  IMAD.IADD R0, R5, 0x1, R0 ;  /* 0x0000000105007824 */ /* 0x000fe200078e0200 */
[----:B------:R-:W-:Y:S01]  /*1740*/  LEA R198, P4, R6, c[0x0][0x160], 0x1 ;  /* 0x0000580006c67a11 */ /* 0x000fe200078808ff */
[-C--:B------:R-:W-:Y:S01]  /*1750*/  IMAD.WIDE R12, R16, R209.reuse, c[0x0][0x3c8] ;  /* 0x0000f200100c7625 */ /* 0x080fe200078e02d1 */
[----:B------:R-:W-:Y:S02]  /*1760*/  LEA R205, P1, R8, c[0x0][0x350], 0x2 ;  /* 0x0000d40008cd7a11 */ /* 0x000fe400078210ff */
[----:B------:R-:W-:Y:S01]  /*1770*/  LEA.HI.X R199, R6, c[0x0][0x164], R10, 0x1, P4 ;  /* 0x0000590006c77a11 */ /* 0x000fe200020f0c0a */
[----:B------:R-:W-:Y:S01]  /*1780*/  IMAD.MOV.U32 R217, RZ, RZ, R12 ;  /* 0x000000ffffd97224 */ /* 0x000fe200078e000c */
[----:B------:R-:W-:Y:S01]  /*1790*/  LEA.HI.X R197, R4, c[0x0][0x334], R0, 0x1, P3 ;  /* 0x0000cd0004c57a11 */ /* 0x000fe200018f0c00 */
[----:B------:R-:W-:Y:S01]  /*17a0*/  IMAD.MOV.U32 R216, RZ, RZ, R13 ;  /* 0x000000ffffd87224 */ /* 0x000fe200078e000d */
[----:B------:R-:W-:Y:S01]  /*17b0*/  LEA.HI.X R204, R8, c[0x0][0x354], R204, 0x2, P1 ;  /* 0x0000d50008cc7a11 */ /* 0x000fe200008f14cc */
[----:B------:R-:W-:Y:S01]  /*17c0*/  IMAD.WIDE R208, R208, R209, c[0x0][0x200] ;  /* 0x00008000d0d07625 */ /* 0x000fe200078e02d1 */
[----:B------:R-:W-:Y:S01]  /*17d0*/  IADD3 R194, R194, -0x1, RZ ;  /* 0xffffffffc2c27810 */ /* 0x000fe20007ffe0ff */
        /* <DEDUP_REMOVED lines=16> */
.L_x_421:
        /* <DEDUP_REMOVED lines=15> */
.L_x_422:
        /* <DEDUP_REMOVED lines=23> */
.L_x_424:
[----:B------:R-:W-:Y:S05]  /*1b40*/  BSYNC B0 ;  /* 0x0000000000007941 */ /* 0x000fea0003800000 */
.L_x_423:
        /* <DEDUP_REMOVED lines=15> */
.L_x_426:
[----:B------:R-:W-:Y:S05]  /*1c40*/  BSYNC B0 ;  /* 0x0000000000007941 */ /* 0x000fea0003800000 */
.L_x_425:
        /* <DEDUP_REMOVED lines=15> */
.L_x_428:
[----:B------:R-:W-:Y:S05]  /*1d40*/  BSYNC B0 ;  /* 0x0000000000007941 */ /* 0x000fea0003800000 */
.L_x_427:
        /* <DEDUP_REMOVED lines=14> */
.L_x_430:
[----:B------:R-:W-:Y:S05]  /*1e30*/  BSYNC B0 ;  /* 0x0000000000007941 */ /* 0x000fea0003800000 */
.L_x_429:
        /* <DEDUP_REMOVED lines=20> */
.L_x_432:
[----:B------:R-:W-:Y:S05]  /*1f80*/  BSYNC B0 ;  /* 0x0000000000007941 */ /* 0x000fea0003800000 */
.L_x_431:
        /* <DEDUP_REMOVED lines=13> */
.L_x_434:
[----:B------:R-:W-:Y:S05]  /*2060*/  BSYNC B0 ;  /* 0x0000000000007941 */ /* 0x000fea0003800000 */
.L_x_433:
        /* <DEDUP_REMOVED lines=13> */
.L_x_436:
[----:B------:R-:W-:Y:S05]  /*2140*/  BSYNC B0 ;  /* 0x0000000000007941 */ /* 0x000fea0003800000 */
.L_x_435:
        /* <DEDUP_REMOVED lines=12> */
.L_x_420:
        /* <DEDUP_REMOVED lines=10> */
[----:B------:R-:W-:Y:S01]  /*22b0*/  IMAD R2, R234, c[0x0][0x1a4], R2 ;  /* 0x00006900ea027a24 */ /* 0x000fe200078e0202 */
[----:B------:R-:W-:-:S02]  /*22c0*/  P2R R12, PR, RZ, 0x8 ;  /* 0x00000008ff0c7803 */ /* 0x000fc40000000000 */
        /* <DEDUP_REMOVED lines=24> */
.L_x_439:
[----:B------:R-:W-:Y:S05]  /*2450*/  BSYNC B0 ;  /* 0x0000000000007941 */ /* 0x000fea0003800000 */
.L_x_438:
        /* <DEDUP_REMOVED lines=22> */
.L_x_441:
[----:B------:R-:W-:Y:S05]  /*25c0*/  BSYNC B0 ;  /* 0x0000000000007941 */ /* 0x000fea0003800000 */
.L_x_440:
        /* <DEDUP_REMOVED lines=22> */
.L_x_443:
[----:B------:R-:W-:Y:S05]  /*2730*/  BSYNC B0 ;  /* 0x0000000000007941 */ /* 0x000fea0003800000 */
.L_x_442:
        /* <DEDUP_REMOVED lines=21> */
.L_x_445:
[----:B------:R-:W-:Y:S05]  /*2890*/  BSYNC B0 ;  /* 0x0000000000007941 */ /* 0x000fea0003800000 */
.L_x_444:
        /* <DEDUP_REMOVED lines=13> */
.L_x_447:
[----:B------:R-:W-:Y:S05]  /*2970*/  BSYNC B0 ;  /* 0x0000000000007941 */ /* 0x000fea0003800000 */
.L_x_446:
        /* <DEDUP_REMOVED lines=15> */
.L_x_449:
[----:B------:R-:W-:Y:S05]  /*2a70*/  BSYNC B0 ;  /* 0x0000000000007941 */ /* 0x000fea0003800000 */
.L_x_448:
[----:B---3--:R-:W-:Y:S01]  /*2a80*/  IADD3 R4, R236, 0x1000, RZ ;  /* 0x00001000ec047810 */ /* 0x008fe20007ffe0ff */
        /* <DEDUP_REMOVED lines=18> */
.L_x_451:
[----:B------:R-:W-:Y:S05]  /*2bb0*/  BSYNC B0 ;  /* 0x0000000000007941 */ /* 0x000fea0003800000 */
.L_x_450:
        /* <DEDUP_REMOVED lines=20> */
.L_x_453:
[----:B------:R-:W-:Y:S05]  /*2d00*/  BSYNC B0 ;  /* 0x0000000000007941 */ /* 0x000fea0003800000 */
.L_x_452:
[C---:B-1----:R-:W-:Y:S01]  /*2d10*/  IADD3 R4, R215.reuse, 0x8, RZ ;  /* 0x00000008d7047810 */ /* 0x042fe20007ffe0ff */
[----:B------:R-:W-:Y:S01]  /*2d20*/  IMAD.MOV.U32 R213, RZ, RZ, 0x7f800000 ;  /* 0x7f800000ffd57424 */ /* 0x000fe200078e00ff */
[CC--:B------:R-:W-:Y:S02]  /*2d30*/  ISETP.GE.AND P0, PT, R215.reuse, R2.reuse, PT ;  /* 0x00000002d700720c */ /* 0x0c0fe40003f06270 */
[----:B------:R-:W-:Y:S01]  /*2d40*/  ISETP.GE.AND P2, PT, R4, R2, PT ;  /* 0x000000020400720c */ /* 0x000fe20003f46270 */
[C---:B------:R-:W-:Y:S01]  /*2d50*/  IMAD.WIDE R4, R215.reuse, 0x4, R208 ;  /* 0x00000004d7047825 */ /* 0x040fe200078e02d0 */
[----:B------:R-:W-:Y:S02]  /*2d60*/  MOV R214, 0x7f800000 ;  /* 0x7f80000000d67802 */ /* 0x000fe40000000f00 */
[C---:B------:R-:W-:Y:S02]  /*2d70*/  IADD3 R6, R215.reuse, 0x28, RZ ;  /* 0x00000028d7067810 */ /* 0x040fe40007ffe0ff */
[----:B------:R-:W-:-:S02]  /*2d80*/  IADD3 R7, R215, 0x20, RZ ;  /* 0x00000020d7077810 */ /* 0x000fc40007ffe0ff */
[----:B------:R-:W-:-:S03]  /*2d90*/  ISETP.NE.AND P3, PT, R12, RZ, PT ;  /* 0x000000ff0c00720c */ /* 0x000fc60003f65270 */
[----:B------:R1:W5:Y:S01]  /*2da0*/  @!P0 LDG.E R213, [R4.64] ;  /* 0x0000000804d58981 */ /* 0x000362000c1e1900 */
[----:B------:R-:W-:-:S03]  /*2db0*/  ISETP.GE.AND P0, PT, R6, R2, PT ;  /* 0x000000020600720c */ /* 0x000fc60003f06270 */
[----:B------:R1:W5:Y:S01]  /*2dc0*/  @!P2 LDG.E R214, [R4.64+0x20] ;  /* 0x0000200804d6a981 */ /* 0x000362000c1e1900 */
[----:B------:R-:W-:Y:S01]  /*2dd0*/  ISETP.GE.AND P2, PT, R7, R2, PT ;  /* 0x000000020700720c */ /* 0x000fe20003f46270 */
[----:B------:R-:W-:Y:S01]  /*2de0*/  IMAD.MOV.U32 R212, RZ, RZ, 0x7f800000 ;  /* 0x7f800000ffd47424 */ /* 0x000fe200078e00ff */
[----:B------:R-:W-:Y:S01]  /*2df0*/  MOV R207, 0x7f800000 ;  /* 0x7f80000000cf7802 */ /* 0x000fe20000000f00 */
[----:B------:R-:W-:Y:S02]  /*2e00*/  IMAD R2, R21, c[0x0][0x198], RZ ;  /* 0x0000660015027a24 */ /* 0x000fe400078e02ff */
[----:B------:R2:W-:Y:S04]  /*2e10*/  @P3 STS.128 [R0+0x6000], RZ ;  /* 0x006000ff00003388 */ /* 0x0005e80000000c00 */
[----:B------:R-:W-:-:S04]  /*2e20*/  @!P0 IMAD.WIDE R6, R6, 0x4, R208 ;  /* 0x0000000406068825 */ /* 0x000fc800078e02d0 */
[----:B------:R1:W5:Y:S01]  /*2e30*/  @!P2 LDG.E R207, [R4.64+0x80] ;  /* 0x0000800804cfa981 */ /* 0x000362000c1e1900 */
[----:B------:R-:W-:-:S03]  /*2e40*/  IMAD R2, R234, c[0x0][0x19c], R2 ;  /* 0x00006700ea027a24 */ /* 0x000fc600078e0202 */
[----:B------:R2:W5:Y:S01]  /*2e50*/  @!P0 LDG.E R212, [R6.64] ;  /* 0x0000000806d48981 */ /* 0x000562000c1e1900 */
[----:B------:R-:W-:Y:S01]  /*2e60*/  BSSY B0, `(.L_x_454) ;  /* 0x0000018000007945 */ /* 0x000fe20003800000 */
[----:B-1----:R-:W-:-:S05]  /*2e70*/  IMAD.WIDE.U32 R4, R234, c[0x0][0x198], R210 ;  /* 0x00006600ea047a25 */ /* 0x002fca00078e00d2 */
[----:B------:R-:W-:-:S04]  /*2e80*/  IADD3 R4, P0, R27, R4, RZ ;  /* 0x000000041b047210 */ /* 0x000fc80007f1e0ff */
[----:B------:R-:W-:Y:S01]  /*2e90*/  IADD3.X R5, R28, R5, R2, P0, !PT ;  /* 0x000000051c057210 */ /* 0x000fe200007fe402 */
[----:B------:R-:W-:-:S04]  /*2ea0*/  IMAD R2, R25, c[0x0][0x1b0], RZ ;  /* 0x00006c0019027a24 */ /* 0x000fc800078e02ff */
[C---:B------:R-:W-:Y:S02]  /*2eb0*/  IMAD R2, R14.reuse, c[0x0][0x1b4], R2 ;  /* 0x00006d000e027a24 */ /* 0x040fe400078e0202 */
[----:B------:R-:W-:-:S04]  /*2ec0*/  IMAD.WIDE.U32 R4, R14, c[0x0][0x1b0], R4 ;  /* 0x00006c000e047a25 */ /* 0x000fc800078e0004 */
[----:B------:R-:W-:Y:S01]  /*2ed0*/  IMAD.IADD R10, R5, 0x1, R2 ;  /* 0x00000001050a7824 */ /* 0x000fe200078e0202 */
[----:B------:R-:W-:Y:S05]  /*2ee0*/  @P3 BRA `(.L_x_455) ;  /* 0x000000f000003947 */ /* 0x000fea0003800000 */
[----:B--2---:R-:W-:-:S13]  /*2ef0*/  ISETP.GE.AND P0, PT, R210, c[0x0][0x220], PT ;  /* 0x00008800d2007a0c */ /* 0x004fda0003f06270 */
        /* <DEDUP_REMOVED lines=14> */
.L_x_455:
[----:B--2---:R-:W-:Y:S05]  /*2fe0*/  BSYNC B0 ;  /* 0x0000000000007941 */ /* 0x004fea0003800000 */
.L_x_454:
        /* <DEDUP_REMOVED lines=20> */
.L_x_457:
[----:B------:R-:W-:Y:S05]  /*3130*/  BSYNC B0 ;  /* 0x0000000000007941 */ /* 0x000fea0003800000 */
.L_x_456:
        /* <DEDUP_REMOVED lines=20> */
.L_x_459:
[----:B------:R-:W-:Y:S05]  /*3280*/  BSYNC B0 ;  /* 0x0000000000007941 */ /* 0x000fea0003800000 */
.L_x_458:
        /* <DEDUP_REMOVED lines=19> */
.L_x_461:
[----:B------:R-:W-:Y:S05]  /*33c0*/  BSYNC B0 ;  /* 0x0000000000007941 */ /* 0x000fea0003800000 */
.L_x_460:
[----:B------:R-:W0:Y:S01]  /*33d0*/  LDGDEPBAR ;  /* 0x00000000000079af */ /* 0x000e220000000000 */
[----:B-1----:R-:W-:Y:S02]  /*33e0*/  IMAD.MOV.U32 R8, RZ, RZ, c[0x0][0x308] ;  /* 0x0000c200ff087624 */ /* 0x002fe400078e00ff */
[----:B------:R-:W-:Y:S01]  /*33f0*/  IMAD.MOV.U32 R9, RZ, RZ, c[0x0][0x30c] ;  /* 0x0000c300ff097624 */ /* 0x000fe200078e00ff */
[----:B------:R-:W-:-:S04]  /*3400*/  DEPBAR.LE SB0, 0x1 ;  /* 0x000080400000791a */ /* 0x000fc80000000000 */
[----:B------:R-:W-:Y:S06]  /*3410*/  BAR.SYNC.DEFER_BLOCKING 0x0 ;  /* 0x0000000000007b1d */ /* 0x000fec0000010000 */
[----:B--2---:R1:W2:Y:S01]  /*3420*/  LDG.E.64 R4, [R8.64+0x8] ;  /* 0x0000080808047981 */ /* 0x0042a2000c1e1b00 */
[----:B----4-:R-:W-:-:S03]  /*3430*/  LEA.HI R0, R34, R32, RZ, 0x4 ;  /* 0x0000002022007211 */ /* 0x010fc600078f20ff */
[----:B------:R4:W3:Y:S04]  /*3440*/  LDSM.16.M88.4 R132, [R174+0xa000] ;  /* 0x00a00000ae84783b */ /* 0x0008e80000000200 */
[----:B------:R4:W2:Y:S04]  /*3450*/  LDSM.16.M88.4 R136, [R174+0xa800] ;  /* 0x00a80000ae88783b */ /* 0x0008a80000000200 */
[----:B------:R4:W2:Y:S04]  /*3460*/  LDSM.16.M88.4 R140, [R173+0xa000] ;  /* 0x00a00000ad8c783b */ /* 0x0008a80000000200 */
[----:B------:R4:W2:Y:S04]  /*3470*/  LDSM.16.M88.4 R144, [R173+0xa800] ;  /* 0x00a80000ad90783b */ /* 0x0008a80000000200 */
[----:B------:R4:W2:Y:S04]  /*3480*/  LDSM.16.M88.4 R148, [R171+0xa000] ;  /* 0x00a00000ab94783b */ /* 0x0008a80000000200 */
[----:B------:R4:W2:Y:S04]  /*3490*/  LDSM.16.M88.4 R152, [R171+0xa800] ;  /* 0x00a80000ab98783b */ /* 0x0008a80000000200 */
[----:B-1----:R-:W3:Y:S01]  /*34a0*/  LDG.E.64 R8, [R8.64] ;  /* 0x0000000808087981 */ /* 0x002ee2000c1e1b00 */
[----:B------:R-:W-:Y:S01]  /*34b0*/  LOP3.LUT R0, R0, 0xfffffff0, RZ, 0xc0, !PT ;  /* 0xfffffff000007812 */ /* 0x000fe200078ec0ff */
[----:B------:R-:W-:Y:S01]  /*34c0*/  IMAD.SHL.U32 R240, R31, 0x10, RZ ;  /* 0x000000101ff07824 */ /* 0x000fe200078e00ff */
[----:B------:R-:W-:Y:S01]  /*34d0*/  SHF.L.U32 R167, R177, 0x1, RZ ;  /* 0x00000001b1a77819 */ /* 0x000fe200000006ff */
[----:B------:R4:W1:Y:S01]  /*34e0*/  LDSM.16.M88.4 R156, [R172+0xa000] ;  /* 0x00a00000ac9c783b */ /* 0x0008620000000200 */
[----:B------:R-:W-:Y:S01]  /*34f0*/  IMAD R7, R252, c[0x0][0x1c0], R35 ;  /* 0x00007000fc077a24 */ /* 0x000fe200078e0223 */
[C---:B------:R-:W-:Y:S01]  /*3500*/  SHF.L.U32 R248, R31.reuse, 0x5, RZ ;  /* 0x000000051ff87819 */ /* 0x040fe200000006ff */
[----:B------:R-:W-:Y:S01]  /*3510*/  IMAD.IADD R0, R32, 0x1, -R0 ;  /* 0x0000000120007824 */ /* 0x000fe200078e0a00 */
[----:B------:R4:W1:Y:S01]  /*3520*/  LDSM.16.M88.4 R160, [R172+0xa800] ;  /* 0x00a80000aca0783b */ /* 0x0008620000000200 */
[----:B------:R-:W-:Y:S01]  /*3530*/  IMAD.SHL.U32 R227, R31, 0x8, RZ ;  /* 0x000000081fe37824 */ /* 0x000fe200078e00ff */
[----:B------:R-:W-:Y:S01]  /*3540*/  IADD3 R237, R240, 0x20, RZ ;  /* 0x00000020f0ed7810 */ /* 0x000fe20007ffe0ff */
[----:B------:R-:W-:Y:S01]  /*3550*/  IMAD.MOV.U32 R175, RZ, RZ, 0x20 ;  /* 0x00000020ffaf7424 */ /* 0x000fe200078e00ff */
[----:B------:R-:W-:Y:S01]  /*3560*/  SHF.R.S32.HI R2, RZ, 0x1f, R0 ;  /* 0x0000001fff027819 */ /* 0x000fe20000011400 */
[----:B------:R-:W-:Y:S01]  /*3570*/  IMAD.MOV.U32 R164, RZ, RZ, 0x40 ;  /* 0x00000040ffa47424 */ /* 0x000fe200078e00ff */
[----:B------:R-:W-:Y:S01]  /*3580*/  IADD3 R233, R227, R237, RZ ;  /* 0x000000ede3e97210 */ /* 0x000fe20007ffe0ff */
[----:B------:R-:W-:Y:S01]  /*3590*/  IMAD.MOV R224, RZ, RZ, -R224 ;  /* 0x000000ffffe07224 */ /* 0x000fe200078e0ae0 */
[----:B------:R-:W-:Y:S01]  /*35a0*/  LEA.HI R2, R2, R0, RZ, 0x3 ;  /* 0x0000000002027211 */ /* 0x000fe200078f18ff */
[----:B------:R-:W-:Y:S01]  /*35b0*/  IMAD R249, R31, 0x18, RZ ;  /* 0x000000181ff97824 */ /* 0x000fe200078e02ff */
[----:B------:R-:W-:Y:S01]  /*35c0*/  IADD3 R250, R227, R233, RZ ;  /* 0x000000e9e3fa7210 */ /* 0x000fe20007ffe0ff */
[----:B------:R-:W-:Y:S01]  /*35d0*/  IMAD R247, R31, 0x28, RZ ;  /* 0x000000281ff77824 */ /* 0x000fe200078e02ff */
[----:B------:R-:W-:Y:S01]  /*35e0*/  LOP3.LUT R6, R2, 0xfffffff8, RZ, 0xc0, !PT ;  /* 0xfffffff802067812 */ /* 0x000fe200078ec0ff */
[----:B------:R-:W-:Y:S01]  /*35f0*/  IMAD.SHL.U32 R2, R7, 0x20, RZ ;  /* 0x0000002007027824 */ /* 0x000fe200078e00ff */
[----:B------:R-:W-:Y:S01]  /*3600*/  CS2R R94, SRZ ;  /* 0x00000000005e7805 */ /* 0x000fe2000001ff00 */
[----:B------:R-:W-:Y:S01]  /*3610*/  IMAD.IADD R222, R227, 0x1, R250 ;  /* 0x00000001e3de7824 */ /* 0x000fe200078e02fa */
[----:B------:R-:W-:Y:S01]  /*3620*/  IADD3 R0, R0, -R6, RZ ;  /* 0x8000000600007210 */ /* 0x000fe20007ffe0ff */
[----:B------:R-:W-:Y:S01]  /*3630*/  IMAD R246, R31, 0x30, RZ ;  /* 0x000000301ff67824 */ /* 0x000fe200078e02ff */
[----:B------:R-:W-:Y:S01]  /*3640*/  SHF.R.S32.HI R6, RZ, 0x1f, R17 ;  /* 0x0000001fff067819 */ /* 0x000fe20000011411 */
[----:B------:R-:W-:Y:S01]  /*3650*/  IMAD.IADD R219, R227, 0x1, R222 ;  /* 0x00000001e3db7824 */ /* 0x000fe200078e02de */
[C---:B------:R-:W-:Y:S01]  /*3660*/  LOP3.LUT P0, RZ, R0.reuse, 0x2, RZ, 0xc0, !PT ;  /* 0x0000000200ff7812 */ /* 0x040fe2000780c0ff */
[----:B------:R-:W-:Y:S01]  /*3670*/  IMAD R245, R31, 0x38, RZ ;  /* 0x000000381ff57824 */ /* 0x000fe200078e02ff */
[----:B------:R-:W-:Y:S01]  /*3680*/  LOP3.LUT P2, RZ, R0, 0x4, RZ, 0xc0, !PT ;  /* 0x0000000400ff7812 */ /* 0x000fe2000784c0ff */
[----:B------:R-:W-:Y:S01]  /*3690*/  IMAD.MOV.U32 R206, RZ, RZ, R193 ;  /* 0x000000ffffce7224 */ /* 0x000fe200078e00c1 */
        /* <DEDUP_REMOVED lines=34> */
[----:B------:R-:W-:Y:S01]  /*38c0*/  IMAD.SHL.U32 R166, R0, 0x2, RZ ;  /* 0x0000000200a67824 */ /* 0x000fe200078e00ff */
[----:B------:R-:W-:Y:S01]  /*38d0*/  SEL R164, R164, 0xffffffc0, !P2 ;  /* 0xffffffc0a4a47807 */ /* 0x000fe20005000000 */
[----:B------:R-:W-:Y:S01]  /*38e0*/  IMAD.SHL.U32 R251, R235, 0x20, RZ ;  /* 0x00000020ebfb7824 */ /* 0x000fe200078e00ff */
[----:B------:R-:W-:Y:S01]  /*38f0*/  IADD3 R230, R234, 0x80, RZ ;  /* 0x00000080eae67810 */ /* 0x000fe20007ffe0ff */
[----:B------:R-:W-:Y:S01]  /*3900*/  IMAD.IADD R169, R168, 0x1, R175 ;  /* 0x00000001a8a97824 */ /* 0x000fe200078e02af */
[----:B------:R-:W-:Y:S01]  /*3910*/  IADD3 R170, R167, R175, RZ ;  /* 0x000000afa7aa7210 */ /* 0x000fe20007ffe0ff */
[----:B------:R-:W-:Y:S01]  /*3920*/  IMAD.IADD R223, R227, 0x1, R219 ;  /* 0x00000001e3df7824 */ /* 0x000fe200078e02db */
[----:B--2---:R-:W-:-:S02]  /*3930*/  IADD3 R220, P4, P3, R2, R4, R17 ;  /* 0x0000000402dc7210 */ /* 0x004fc40007b9e011 */
[----:B------:R-:W-:Y:S02]  /*3940*/  SHF.R.S32.HI R2, RZ, 0x1f, R2 ;  /* 0x0000001fff027819 */ /* 0x000fe40000011402 */
[----:B------:R-:W-:Y:S01]  /*3950*/  IADD3 R4, R229, 0x80, R234 ;  /* 0x00000080e5047810 */ /* 0x000fe20007ffe0ea */
[----:B------:R-:W-:Y:S01]  /*3960*/  IMAD.WIDE.U32 R220, R220, -0x2daee0ad, RZ ;  /* 0xd2511f53dcdc7825 */ /* 0x000fe200078e00ff */
[----:B------:R-:W-:Y:S02]  /*3970*/  IADD3.X R232, R2, R5, R6, P4, P3 ;  /* 0x0000000502e87210 */ /* 0x000fe400027e6406 */
[----:B------:R-:W-:Y:S01]  /*3980*/  IADD3 R2, R176, 0x1000, RZ ;  /* 0x00001000b0027810 */ /* 0x000fe20007ffe0ff */
[----:B------:R-:W-:-:S03]  /*3990*/  IMAD.IADD R231, R4, 0x1, -R203 ;  /* 0x0000000104e77824 */ /* 0x000fc600078e0acb */
[----:B------:R-:W-:-:S05]  /*39a0*/  SEL R2, R2, R176, !P1 ;  /* 0x000000b002027207 */ /* 0x000fca0004800000 */
[----:B------:R-:W-:Y:S01]  /*39b0*/  IMAD.SHL.U32 R165, R2, 0x2, RZ ;  /* 0x0000000202a57824 */ /* 0x000fe200078e00ff */
[----:B---3--:R4:W2:Y:S08]  /*39c0*/  R2UR UR6, R9 ;  /* 0x00000000090673c2 */ /* 0x0088b000000e0000 */
[----:B-1----:R4:W3:Y:S01]  /*39d0*/  R2UR UR7, R8 ;  /* 0x00000000080773c2 */ /* 0x0028e200000e0000 */
[----:B------:R-:W-:-:S07]  /*39e0*/  DEPBAR.LE SB2, 0x0, {4,3} ;  /* 0x0000a0180000791a */ /* 0x000fce0000000000 */
.L_x_464:
[----:B-----5:R-:W-:Y:S01]  /*39f0*/  FSETP.NEU.FTZ.AND P0, PT, R213, -INF , PT ;  /* 0xff800000d500780b */ /* 0x020fe20003f1d000 */
[----:B------:R-:W0:Y:S01]  /*3a00*/  LDGDEPBAR ;  /* 0x00000000000079af */ /* 0x000e220000000000 */
[----:B------:R-:W-:Y:S01]  /*3a10*/  IMAD.IADD R0, R166, 0x1, R175 ;  /* 0x00000001a6007824 */ /* 0x000fe200078e02af */
[----:B------:R-:W-:Y:S01]  /*3a20*/  UIADD3 UR4, UR7, 0x3c6ef372, URZ ;  /* 0x3c6ef37207047890 */ /* 0x000fe2000fffe03f */
[----:B------:R-:W-:Y:S01]  /*3a30*/  IMAD.SHL.U32 R2, R194, 0x40, RZ ;  /* 0x00000040c2027824 */ /* 0x000fe200078e00ff */
[----:B------:R-:W-:Y:S04]  /*3a40*/  UIADD3 UR5, UR7, -0x61c88647, URZ ;  /* 0x9e3779b907057890 */ /* 0x000fe8000fffe03f */
[----:B------:R-:W-:Y:S04]  /*3a50*/  ISETP.GE.AND P6, PT, R2, R231, PT ;  /* 0x000000e70200720c */ /* 0x000fe80003fc6270 */
[-C--:B------:R-:W-:Y:S01]  /*3a60*/  ISETP.LT.AND P6, PT, R230, R203.reuse, P6 ;  /* 0x000000cbe600720c */ /* 0x080fe200037c1270 */
        /* <DEDUP_REMOVED lines=16> */
[--C-:B-1----:R-:W-:Y:S01]  /*3b70*/  IMAD.IADD R0, R0, 0x1, R164.reuse ;  /* 0x0000000100007824 */ /* 0x102fe200078e02a4 */
[-C--:B---3--:R-:W-:Y:S08]  /*3b80*/  HMMA.16816.F32 R20, R32, R100.reuse, RZ ;  /* 0x000000642014723c */ /* 0x088ff000000018ff */
[C---:B------:R-:W-:Y:S07]  /*3b90*/  HMMA.16816.F32 R24, R28.reuse, R100, RZ ;  /* 0x000000641c18723c */ /* 0x040fee00000018ff */
[----:B------:R-:W-:Y:S01]  /*3ba0*/  IMAD.IADD R100, R166, 0x1, R164 ;  /* 0x00000001a6647824 */ /* 0x000fe200078e02a4 */
[-C--:B------:R-:W-:Y:S01]  /*3bb0*/  HMMA.16816.F32 R28, R28, R102.reuse, RZ ;  /* 0x000000661c1c723c */ /* 0x080fe200000018ff */
[----:B------:R-:W-:Y:S03]  /*3bc0*/  IMAD.MOV.U32 R164, RZ, RZ, 0x40 ;  /* 0x00000040ffa47424 */ /* 0x000fe600078e00ff */
[----:B------:R-:W1:Y:S02]  /*3bd0*/  LDSM.16.M88.4 R120, [R100] ;  /* 0x000000006478783b */ /* 0x000e640000000200 */
[----:B------:R-:W-:Y:S02]  /*3be0*/  SEL R164, R164, 0xffffffc0, !P2 ;  /* 0xffffffc0a4a47807 */ /* 0x000fe40005000000 */
[----:B------:R-:W-:Y:S04]  /*3bf0*/  HMMA.16816.F32 R32, R32, R102, RZ ;  /* 0x000000662020723c */ /* 0x000fe800000018ff */
[----:B------:R-:W3:Y:S04]  /*3c00*/  LDSM.16.M88.4 R100, [R100+0x1000] ;  /* 0x001000006464783b */ /* 0x000ee80000000200 */
[-C--:B----4-:R-:W-:Y:S08]  /*3c10*/  HMMA.16816.F32 R4, R104, R108.reuse, R4 ;  /* 0x0000006c6804723c */ /* 0x090ff00000001804 */
[C---:B------:R-:W-:Y:S08]  /*3c20*/  HMMA.16816.F32 R8, R112.reuse, R108, R8 ;  /* 0x0000006c7008723c */ /* 0x040ff00000001808 */
[-C--:B------:R-:W-:Y:S08]  /*3c30*/  HMMA.16816.F32 R12, R112, R110.reuse, R12 ;  /* 0x0000006e700c723c */ /* 0x080ff0000000180c */
[C---:B------:R-:W-:Y:S01]  /*3c40*/  HMMA.16816.F32 R16, R104.reuse, R110, R16 ;  /* 0x0000006e6810723c */ /* 0x040fe20000001810 */
[----:B------:R-:W-:Y:S07]  /*3c50*/  LDSM.16.M88.4 R108, [R172+0x6000] ;  /* 0x00600000ac6c783b */ /* 0x000fee0000000200 */
[-C--:B--2---:R-:W-:Y:S08]  /*3c60*/  HMMA.16816.F32 R20, R104, R116.reuse, R20 ;  /* 0x000000746814723c */ /* 0x084ff00000001814 */
[C---:B------:R-:W-:Y:S07]  /*3c70*/  HMMA.16816.F32 R24, R112.reuse, R116, R24 ;  /* 0x000000747018723c */ /* 0x040fee0000001818 */
[----:B------:R-:W-:Y:S01]  /*3c80*/  IMAD R116, R194, 0x4, R238 ;  /* 0x00000004c2747824 */ /* 0x000fe200078e02ee */
[-C--:B------:R-:W-:Y:S07]  /*3c90*/  HMMA.16816.F32 R28, R112, R118.reuse, R28 ;  /* 0x00000076701c723c */ /* 0x080fee000000181c */
[----:B------:R-:W-:Y:S01]  /*3ca0*/  IADD3 R114, R116, 0x2, RZ ;  /* 0x0000000274727810 */ /* 0x000fe20007ffe0ff */
[----:B------:R-:W-:Y:S01]  /*3cb0*/  HMMA.16816.F32 R32, R104, R118, R32 ;  /* 0x000000766820723c */ /* 0x000fe20000001820 */
[----:B------:R-:W2:Y:S03]  /*3cc0*/  LDSM.16.M88.4 R104, [R0] ;  /* 0x000000000068783b */ /* 0x000ea60000000200 */
[----:B------:R-:W-:Y:S02]  /*3cd0*/  IMAD R112, R226, 0x4, R235 ;  /* 0x00000004e2707824 */ /* 0x000fe400078e02eb */
[----:B------:R-:W-:Y:S02]  /*3ce0*/  IMAD.WIDE.U32 R114, R114, -0x326172a9, RZ ;  /* 0xcd9e8d5772727825 */ /* 0x000fe400078e00ff */
[-C--:B-1----:R-:W-:Y:S01]  /*3cf0*/  HMMA.16816.F32 R4, R120, R124.reuse, R4 ;  /* 0x0000007c7804723c */ /* 0x082fe20000001804 */
[----:B------:R-:W-:Y:S01]  /*3d00*/  LOP3.LUT R112, R221, UR6, R112, 0x96, !PT ;  /* 0x00000006dd707c12 */ /* 0x000fe2000f8e9670 */
[----:B------:R-:W1:Y:S02]  /*3d10*/  @!P6 S2R R119, SR_TID.X ;  /* 0x000000000077e919 */ /* 0x000e640000002100 */
[----:B------:R-:W-:Y:S04]  /*3d20*/  IMAD.WIDE.U32 R116, R116, -0x326172a9, RZ ;  /* 0xcd9e8d5774747825 */ /* 0x000fe800078e00ff */
[C---:B---3--:R-:W-:Y:S01]  /*3d30*/  HMMA.16816.F32 R8, R100.reuse, R124, R8 ;  /* 0x0000007c6408723c */ /* 0x048fe20000001808 */
[----:B------:R-:W-:Y:S07]  /*3d40*/  IMAD.WIDE.U32 R112, R112, -0x326172a9, RZ ;  /* 0xcd9e8d5770707825 */ /* 0x000fee00078e00ff */
[-C--:B------:R-:W-:Y:S08]  /*3d50*/  HMMA.16816.F32 R12, R100, R126.reuse, R12 ;  /* 0x0000007e640c723c */ /* 0x080ff0000000180c */
[C---:B------:R-:W-:Y:S08]  /*3d60*/  HMMA.16816.F32 R16, R120.reuse, R126, R16 ;  /* 0x0000007e7810723c */ /* 0x040ff00000001810 */
[-C--:B------:R-:W-:Y:S08]  /*3d70*/  HMMA.16816.F32 R20, R120, R128.reuse, R20 ;  /* 0x000000807814723c */ /* 0x080ff00000001814 */
[C---:B------:R-:W-:Y:S07]  /*3d80*/  HMMA.16816.F32 R24, R100.reuse, R128, R24 ;  /* 0x000000806418723c */ /* 0x040fee0000001818 */
[C---:B------:R-:W-:Y:S01]  /*3d90*/  LOP3.LUT R128, R113.reuse, UR5, R116, 0x96, !PT ;  /* 0x0000000571807c12 */ /* 0x040fe2000f8e9674 */
[-C--:B------:R-:W-:Y:S01]  /*3da0*/  HMMA.16816.F32 R28, R100, R130.reuse, R28 ;  /* 0x00000082641c723c */ /* 0x080fe2000000181c */
[----:B------:R3:W4:Y:S03]  /*3db0*/  LDSM.16.M88.4 R100, [R0+0x1000] ;  /* 0x001000000064783b */ /* 0x0007260000000200 */
[----:B------:R-:W-:Y:S04]  /*3dc0*/  IMAD.WIDE.U32 R128, R128, -0x2daee0ad, RZ ;  /* 0xd2511f5380807825 */ /* 0x000fe800078e00ff */
[----:B------:R-:W-:Y:S07]  /*3dd0*/  HMMA.16816.F32 R32, R120, R130, R32 ;  /* 0x000000827820723c */ /* 0x000fee0000001820 */
[----:B------:R-:W-:Y:S01]  /*3de0*/  LOP3.LUT R122, R112, UR4, RZ, 0x3c, !PT ;  /* 0x00000004707a7c12 */ /* 0x000fe2000f8e3cff */
[-C--:B--2---:R-:W-:Y:S01]  /*3df0*/  HMMA.16816.F32 R4, R104, R108.reuse, R4 ;  /* 0x0000006c6804723c */ /* 0x084fe20000001804 */
[----:B------:R-:W-:Y:S01]  /*3e00*/  LOP3.LUT R130, R113, UR5, R114, 0x96, !PT ;  /* 0x0000000571827c12 */ /* 0x000fe2000f8e9672 */
[----:B------:R-:W-:Y:S02]  /*3e10*/  UIADD3 UR4, UR6, 0x76cf5d0a, URZ ;  /* 0x76cf5d0a06047890 */ /* 0x000fe4000fffe03f */
[----:B-1----:R-:W-:Y:S01]  /*3e20*/  @!P6 IMAD.SHL.U32 R112, R119, 0x2, RZ ;  /* 0x000000027770e824 */ /* 0x002fe200078e00ff */
[----:B------:R-:W-:Y:S01]  /*3e30*/  UIADD3 UR5, UR6, -0x4498517b, URZ ;  /* 0xbb67ae8506057890 */ /* 0x000fe2000fffe03f */
[----:B------:R-:W-:Y:S01]  /*3e40*/  IMAD.WIDE.U32 R130, R130, -0x2daee0ad, RZ ;  /* 0xd2511f5382827825 */ /* 0x000fe200078e00ff */
[----:B---3--:R-:W-:Y:S05]  /*3e50*/  LOP3.LUT R0, R232, UR7, RZ, 0x3c, !PT ;  /* 0x00000007e8007c12 */ /* 0x008fea000f8e3cff */
[-C--:B------:R-:W-:Y:S01]  /*3e60*/  LOP3.LUT R118, R117, R0.reuse, RZ, 0x3c, !PT ;  /* 0x0000000075767212 */ /* 0x080fe200078e3cff */
[----:B------:R-:W-:Y:S01]  /*3e70*/  FMUL.FTZ R117, R213, 1.4426950216293334961 ;  /* 0x3fb8aa3bd5757820 */ /* 0x000fe20000410000 */
[----:B------:R-:W-:Y:S02]  /*3e80*/  LOP3.LUT R120, R115, R0, RZ, 0x3c, !PT ;  /* 0x0000000073787212 */ /* 0x000fe400078e3cff */
[----:B------:R-:W-:Y:S01]  /*3e90*/  @!P6 IADD3 R0, -R229, 0x1, R215 ;  /* 0x00000001e500e810 */ /* 0x000fe20007ffe1d7 */
[----:B------:R-:W-:Y:S01]  /*3ea0*/  IMAD.WIDE.U32 R114, R118, -0x2daee0ad, RZ ;  /* 0xd2511f5376727825 */ /* 0x000fe200078e00ff */
[----:B------:R-:W-:Y:S02]  /*3eb0*/  FSEL R117, R117, RZ, P0 ;  /* 0x000000ff75757208 */ /* 0x000fe40000000000 */
[----:B------:R-:W-:Y:S02]  /*3ec0*/  @!P6 IADD3 R2, R2, R0, R203 ;  /* 0x000000000202e210 */ /* 0x000fe40007ffe0cb */
[----:B------:R-:W-:Y:S01]  /*3ed0*/  @!P6 LOP3.LUT R0, R251, 0x6, R112, 0xf8, !PT ;  /* 0x00000006fb00e812 */ /* 0x000fe200078ef870 */
[----:B------:R-:W-:Y:S01]  /*3ee0*/  IMAD.WIDE.U32 R112, R120, -0x2daee0ad, RZ ;  /* 0xd2511f5378707825 */ /* 0x000fe200078e00ff */
[-C--:B------:R-:W-:Y:S01]  /*3ef0*/  @!P6 IMNMX R116, R2, R203.reuse, PT ;  /* 0x000000cb0274e217 */ /* 0x080fe20003800200 */
[C---:B----4-:R-:W-:Y:S01]  /*3f00*/  HMMA.16816.F32 R8, R100.reuse, R108, R8 ;  /* 0x0000006c6408723c */ /* 0x050fe20000001808 */
[----:B------:R-:W-:Y:S01]  /*3f10*/  LOP3.LUT R119, R220, UR5, RZ, 0x3c, !PT ;  /* 0x00000005dc777c12 */ /* 0x000fe2000f8e3cff */
[----:B------:R-:W-:Y:S01]  /*3f20*/  @!P6 IMAD R0, R226, 0x80, R0 ;  /* 0x00000080e200e824 */ /* 0x000fe200078e0200 */
[----:B------:R-:W-:Y:S01]  /*3f30*/  LOP3.LUT R124, R131, UR4, R112, 0x96, !PT ;  /* 0x00000004837c7c12 */ /* 0x000fe2000f8e9670 */
[----:B------:R-:W-:Y:S01]  /*3f40*/  UIADD3 UR5, UR6, 0x32370b8f, URZ ;  /* 0x32370b8f06057890 */ /* 0x000fe2000fffe03f */
[----:B------:R-:W-:Y:S02]  /*3f50*/  @!P6 IADD3 R112, R2, 0x8, RZ ;  /* 0x000000080270e810 */ /* 0x000fe40007ffe0ff */
[CC--:B------:R-:W-:Y:S01]  /*3f60*/  @!P6 ISETP.GE.AND P0, PT, R0.reuse, R116.reuse, PT ;  /* 0x000000740000e20c */ /* 0x0c0fe20003f06270 */
[-C--:B------:R-:W-:Y:S01]  /*3f70*/  HMMA.16816.F32 R12, R100, R110.reuse, R12 ;  /* 0x0000006e640c723c */ /* 0x080fe2000000180c */
[----:B------:R-:W-:Y:S03]  /*3f80*/  @!P6 IADD3 R118, R0, 0x1, RZ ;  /* 0x000000010076e810 */ /* 0x000fe60007ffe0ff */
[----:B------:R-:W-:Y:S01]  /*3f90*/  @!P6 FSEL R4, R4, -INF , !P0 ;  /* 0xff8000000404e808 */ /* 0x000fe20004000000 */
[----:B------:R-:W-:Y:S01]  /*3fa0*/  FMUL.FTZ R109, R214, 1.4426950216293334961 ;  /* 0x3fb8aa3bd66d7820 */ /* 0x000fe20000410000 */
[----:B------:R-:W-:Y:S01]  /*3fb0*/  @!P6 ISETP.GE.AND P0, PT, R118, R116, PT ;  /* 0x000000747600e20c */ /* 0x000fe20003f06270 */
[----:B------:R-:W-:Y:S01]  /*3fc0*/  IMAD.WIDE.U32 R124, R124, -0x326172a9, RZ ;  /* 0xcd9e8d577c7c7825 */ /* 0x000fe200078e00ff */
[----:B------:R-:W-:Y:S01]  /*3fd0*/  @!P6 IMNMX R108, R112, R203, PT ;  /* 0x000000cb706ce217 */ /* 0x000fe20003800200 */
[C---:B------:R-:W-:Y:S03]  /*3fe0*/  HMMA.16816.F32 R16, R104.reuse, R110, R16 ;  /* 0x0000006e6810723c */ /* 0x040fe60000001810 */
[----:B------:R-:W-:Y:S01]  /*3ff0*/  @!P6 FSEL R5, R5, -INF , !P0 ;  /* 0xff8000000505e808 */ /* 0x000fe20004000000 */
[--C-:B------:R-:W-:Y:S01]  /*4000*/  FFMA.FTZ R4, R4, c[0x0][0x23c], -R117.reuse ;  /* 0x00008f0004047a23 */ /* 0x100fe20000010875 */
[----:B------:R-:W-:Y:S02]  /*4010*/  FSETP.NEU.FTZ.AND P0, PT, R214, -INF , PT ;  /* 0xff800000d600780b */ /* 0x000fe40003f1d000 */
[-C--:B------:R-:W-:Y:S01]  /*4020*/  @!P6 ISETP.GE.AND P1, PT, R0, R108.reuse, PT ;  /* 0x0000006c0000e20c */ /* 0x080fe20003f26270 */
[----:B------:R-:W-:Y:S01]  /*4030*/  FFMA.FTZ R5, R5, c[0x0][0x23c], -R117 ;  /* 0x00008f0005057a23 */ /* 0x000fe20000010875 */
[----:B------:R-:W-:Y:S01]  /*4040*/  FSEL R109, R109, RZ, P0 ;  /* 0x000000ff6d6d7208 */ /* 0x000fe20000000000 */
[----:B------:R-:W-:Y:S01]  /*4050*/  MUFU.EX2 R191, R4 ;  /* 0x0000000400bf7308 */ /* 0x000fe20000000800 */
[----:B------:R-:W-:Y:S02]  /*4060*/  @!P6 ISETP.GE.AND P0, PT, R118, R108, PT ;  /* 0x0000006c7600e20c */ /* 0x000fe40003f06270 */
[----:B------:R-:W-:Y:S02]  /*4070*/  @!P6 FSEL R6, R6, -INF , !P1 ;  /* 0xff8000000606e808 */ /* 0x000fe40004800000 */
[C---:B------:R-:W-:Y:S02]  /*4080*/  LOP3.LUT R120, R119.reuse, R115, RZ, 0x3c, !PT ;  /* 0x0000007377787212 */ /* 0x040fe400078e3cff */
[----:B------:R-:W-:Y:S01]  /*4090*/  LOP3.LUT R121, R119, R113, RZ, 0x3c, !PT ;  /* 0x0000007177797212 */ /* 0x000fe200078e3cff */
[--C-:B------:R-:W-:Y:S01]  /*40a0*/  FFMA.FTZ R6, R6, c[0x0][0x23c], -R109.reuse ;  /* 0x00008f0006067a23 */ /* 0x100fe2000001086d */
[----:B------:R-:W-:Y:S01]  /*40b0*/  @!P6 IADD3 R119, R2, 0x20, RZ ;  /* 0x000000200277e810 */ /* 0x000fe20007ffe0ff */
[----:B------:R1:W-:Y:S01]  /*40c0*/  MUFU.EX2 R186, R5 ;  /* 0x0000000500ba7308 */ /* 0x0003e20000000800 */
[----:B------:R-:W-:Y:S01]  /*40d0*/  LOP3.LUT R126, R129, UR4, R114, 0x96, !PT ;  /* 0x00000004817e7c12 */ /* 0x000fe2000f8e9672 */
[----:B------:R-:W-:Y:S01]  /*40e0*/  UIADD3 UR4, UR7, -0x255992d5, URZ ;  /* 0xdaa66d2b07047890 */ /* 0x000fe2000fffe03f */
[----:B------:R-:W-:Y:S01]  /*40f0*/  @!P6 FSEL R7, R7, -INF , !P0 ;  /* 0xff8000000707e808 */ /* 0x000fe20004000000 */
[----:B------:R-:W2:Y:S01]  /*4100*/  LDSM.16.M88.4 R112, [R172+0x6800] ;  /* 0x00680000ac70783b */ /* 0x000ea20000000200 */
[----:B------:R-:W-:Y:S01]  /*4110*/  FSETP.NEU.FTZ.AND P1, PT, R207, -INF , PT ;  /* 0xff800000cf00780b */ /* 0x000fe20003f3d000 */
[----:B------:R-:W-:Y:S01]  /*4120*/  IMAD.WIDE.U32 R126, R126, -0x326172a9, RZ ;  /* 0xcd9e8d577e7e7825 */ /* 0x000fe200078e00ff */
[----:B------:R-:W-:Y:S03]  /*4130*/  FSETP.NEU.FTZ.AND P0, PT, R212, -INF , PT ;  /* 0xff800000d400780b */ /* 0x000fe60003f1d000 */
[----:B------:R3:W-:Y:S01]  /*4140*/  MUFU.EX2 R190, R6 ;  /* 0x0000000600be7308 */ /* 0x0007e20000000800 */
[----:B------:R-:W-:Y:S09]  /*4150*/  FFMA.FTZ R7, R7, c[0x0][0x23c], -R109 ;  /* 0x00008f0007077a23 */ /* 0x000ff2000001086d */
[----:B------:R4:W-:Y:S01]  /*4160*/  MUFU.EX2 R188, R7 ;  /* 0x0000000700bc7308 */ /* 0x0009e20000000800 */
[----:B-1----:R-:W-:Y:S04]  /*4170*/  IMAD.WIDE.U32 R4, R120, -0x326172a9, RZ ;  /* 0xcd9e8d5778047825 */ /* 0x002fe800078e00ff */
[----:B------:R-:W-:Y:S01]  /*4180*/  IMAD.WIDE.U32 R120, R121, -0x326172a9, RZ ;  /* 0xcd9e8d5779787825 */ /* 0x000fe200078e00ff */
[----:B------:R-:W-:Y:S02]  /*4190*/  LOP3.LUT R123, R122, R5, RZ, 0x3c, !PT ;  /* 0x000000057a7b7212 */ /* 0x000fe400078e3cff */
[----:B------:R-:W-:Y:S01]  /*41a0*/  @!P6 IMNMX R5, R119, R203, PT ;  /* 0x000000cb7705e217 */ /* 0x000fe20003800200 */
[----:B------:R-:W-:Y:S01]  /*41b0*/  FMUL.FTZ R119, R212, 1.4426950216293334961 ;  /* 0x3fb8aa3bd4777820 */ /* 0x000fe20000410000 */
[----:B------:R-:W-:Y:S01]  /*41c0*/  LOP3.LUT R127, R127, UR4, R4, 0x96, !PT ;  /* 0x000000047f7f7c12 */ /* 0x000fe2000f8e9604 */
[----:B---3--:R-:W-:Y:S01]  /*41d0*/  FMUL.FTZ R6, R207, 1.4426950216293334961 ;  /* 0x3fb8aa3bcf067820 */ /* 0x008fe20000410000 */
[-C--:B------:R-:W-:Y:S02]  /*41e0*/  @!P6 ISETP.GE.AND P3, PT, R0, R5.reuse, PT ;  /* 0x000000050000e20c */ /* 0x080fe40003f66270 */
[----:B------:R-:W-:Y:S02]  /*41f0*/  @!P6 IADD3 R4, R2, 0x28, RZ ;  /* 0x000000280204e810 */ /* 0x000fe40007ffe0ff */
[----:B------:R-:W-:Y:S02]  /*4200*/  FSEL R6, R6, RZ, P1 ;  /* 0x000000ff06067208 */ /* 0x000fe40000800000 */
[----:B------:R-:W-:Y:S02]  /*4210*/  @!P6 FSEL R8, R8, -INF , !P3 ;  /* 0xff8000000808e808 */ /* 0x000fe40005800000 */
[----:B------:R-:W-:Y:S01]  /*4220*/  @!P6 ISETP.GE.AND P1, PT, R118, R5, PT ;  /* 0x000000057600e20c */ /* 0x000fe20003f26270 */
[-C--:B--2---:R-:W-:Y:S01]  /*4230*/  HMMA.16816.F32 R20, R104, R112.reuse, R20 ;  /* 0x000000706814723c */ /* 0x084fe20000001814 */
[----:B----4-:R-:W-:Y:S01]  /*4240*/  @!P6 IADD3 R7, R0, 0x8, RZ ;  /* 0x000000080007e810 */ /* 0x010fe20007ffe0ff */
[--C-:B------:R-:W-:Y:S01]  /*4250*/  FFMA.FTZ R8, R8, c[0x0][0x23c], -R6.reuse ;  /* 0x00008f0008087a23 */ /* 0x100fe20000010806 */
[----:B------:R-:W-:Y:S02]  /*4260*/  @!P6 IMNMX R4, R4, R203, PT ;  /* 0x000000cb0404e217 */ /* 0x000fe40003800200 */
[----:B------:R-:W-:Y:S01]  /*4270*/  @!P6 FSEL R9, R9, -INF , !P1 ;  /* 0xff8000000909e808 */ /* 0x000fe20004800000 */
[----:B------:R1:W-:Y:S01]  /*4280*/  MUFU.EX2 R189, R8 ;  /* 0x0000000800bd7308 */ /* 0x0003e20000000800 */
[----:B------:R-:W-:Y:S01]  /*4290*/  @!P6 ISETP.GE.AND P3, PT, R7, R5, PT ;  /* 0x000000050700e20c */ /* 0x000fe20003f66270 */
[C---:B------:R-:W-:Y:S01]  /*42a0*/  HMMA.16816.F32 R24, R100.reuse, R112, R24 ;  /* 0x000000706418723c */ /* 0x040fe20000001818 */
[----:B------:R-:W-:Y:S02]  /*42b0*/  FSEL R2, R119, RZ, P0 ;  /* 0x000000ff77027208 */ /* 0x000fe40000000000 */
[-C--:B------:R-:W-:Y:S01]  /*42c0*/  @!P6 ISETP.GE.AND P0, PT, R0, R4.reuse, PT ;  /* 0x000000040000e20c */ /* 0x080fe20003f06270 */
[--C-:B------:R-:W-:Y:S01]  /*42d0*/  FFMA.FTZ R9, R9, c[0x0][0x23c], -R6.reuse ;  /* 0x00008f0009097a23 */ /* 0x100fe20000010806 */
[C---:B------:R-:W-:Y:S02]  /*42e0*/  @!P6 ISETP.GE.AND P4, PT, R7.reuse, R4, PT ;  /* 0x000000040700e20c */ /* 0x040fe40003f86270 */
[----:B------:R-:W-:Y:S01]  /*42f0*/  @!P6 FSEL R12, R12, -INF , !P3 ;  /* 0xff8000000c0ce808 */ /* 0x000fe20005800000 */
[-C--:B------:R-:W-:Y:S01]  /*4300*/  HMMA.16816.F32 R28, R100, R114.reuse, R28 ;  /* 0x00000072641c723c */ /* 0x080fe2000000181c */
[----:B------:R-:W-:Y:S01]  /*4310*/  @!P6 FSEL R10, R10, -INF , !P0 ;  /* 0xff8000000a0ae808 */ /* 0x000fe20004000000 */
[----:B------:R2:W-:Y:S01]  /*4320*/  MUFU.EX2 R185, R9 ;  /* 0x0000000900b97308 */ /* 0x0005e20000000800 */
[----:B------:R-:W-:Y:S01]  /*4330*/  @!P6 ISETP.GE.AND P0, PT, R7, R116, PT ;  /* 0x000000740700e20c */ /* 0x000fe20003f06270 */
[----:B------:R-:W-:Y:S01]  /*4340*/  FFMA.FTZ R12, R12, c[0x0][0x23c], -R6 ;  /* 0x00008f000c0c7a23 */ /* 0x000fe20000010806 */
[----:B------:R-:W-:Y:S01]  /*4350*/  @!P6 FSEL R14, R14, -INF , !P4 ;  /* 0xff8000000e0ee808 */ /* 0x000fe20006000000 */
[--C-:B------:R-:W-:Y:S01]  /*4360*/  FFMA.FTZ R10, R10, c[0x0][0x23c], -R2.reuse ;  /* 0x00008f000a0a7a23 */ /* 0x100fe20000010802 */
[----:B------:R-:W-:Y:S01]  /*4370*/  @!P6 FSEL R16, R16, -INF , !P0 ;  /* 0xff8000001010e808 */ /* 0x000fe20004000000 */
[----:B------:R-:W-:Y:S01]  /*4380*/  HMMA.16816.F32 R32, R104, R114, R32 ;  /* 0x000000726820723c */ /* 0x000fe20000001820 */
[-C--:B------:R-:W-:Y:S03]  /*4390*/  @!P6 ISETP.GE.AND P1, PT, R118, R4.reuse, PT ;  /* 0x000000047600e20c */ /* 0x080fe60003f26270 */
[----:B------:R-:W-:Y:S01]  /*43a0*/  LOP3.LUT R122, R122, R121, RZ, 0x3c, !PT ;  /* 0x000000797a7a7212 */ /* 0x000fe200078e3cff */
[--C-:B------:R-:W-:Y:S01]  /*43b0*/  FFMA.FTZ R14, R14, c[0x0][0x23c], -R2.reuse ;  /* 0x00008f000e0e7a23 */ /* 0x100fe20000010802 */
[----:B-1----:R-:W-:Y:S01]  /*43c0*/  @!P6 IADD3 R8, R0, 0x9, RZ ;  /* 0x000000090008e810 */ /* 0x002fe20007ffe0ff */
[----:B------:R-:W-:Y:S01]  /*43d0*/  FFMA.FTZ R16, R16, c[0x0][0x23c], -R117 ;  /* 0x00008f0010107a23 */ /* 0x000fe20000010875 */
[----:B------:R-:W-:Y:S01]  /*43e0*/  @!P6 FSEL R11, R11, -INF , !P1 ;  /* 0xff8000000b0be808 */ /* 0x000fe20004800000 */
[----:B------:R-:W-:Y:S01]  /*43f0*/  IMAD.WIDE.U32 R100, R127, -0x2daee0ad, RZ ;  /* 0xd2511f537f647825 */ /* 0x000fe200078e00ff */
[C---:B------:R-:W-:Y:S01]  /*4400*/  @!P6 ISETP.GE.AND P3, PT, R8.reuse, R4, PT ;  /* 0x000000040800e20c */ /* 0x040fe20003f66270 */
[----:B------:R-:W-:Y:S01]  /*4410*/  MUFU.EX2 R183, R14 ;  /* 0x0000000e00b77308 */ /* 0x000fe20000000800 */
[CC--:B------:R-:W-:Y:S01]  /*4420*/  @!P6 ISETP.GE.AND P5, PT, R8.reuse, R5.reuse, PT ;  /* 0x000000050800e20c */ /* 0x0c0fe20003fa6270 */
[--C-:B------:R-:W-:Y:S01]  /*4430*/  FFMA.FTZ R11, R11, c[0x0][0x23c], -R2.reuse ;  /* 0x00008f000b0b7a23 */ /* 0x100fe20000010802 */
[----:B------:R-:W-:Y:S02]  /*4440*/  @!P6 FSEL R15, R15, -INF , !P3 ;  /* 0xff8000000f0fe808 */ /* 0x000fe40005800000 */
[----:B------:R-:W-:Y:S02]  /*4450*/  @!P6 ISETP.GE.AND P1, PT, R7, R108, PT ;  /* 0x0000006c0700e20c */ /* 0x000fe40003f26270 */
[----:B------:R-:W-:Y:S01]  /*4460*/  @!P6 FSEL R13, R13, -INF , !P5 ;  /* 0xff8000000d0de808 */ /* 0x000fe20006800000 */
[----:B------:R-:W-:Y:S01]  /*4470*/  FFMA.FTZ R15, R15, c[0x0][0x23c], -R2 ;  /* 0x00008f000f0f7a23 */ /* 0x000fe20000010802 */
[C---:B------:R-:W-:Y:S01]  /*4480*/  @!P6 ISETP.GE.AND P5, PT, R8.reuse, R116, PT ;  /* 0x000000740800e20c */ /* 0x040fe20003fa6270 */
[----:B------:R-:W-:Y:S01]  /*4490*/  MUFU.EX2 R180, R16 ;  /* 0x0000001000b47308 */ /* 0x000fe20000000800 */
[----:B------:R-:W-:Y:S01]  /*44a0*/  @!P6 ISETP.GE.AND P4, PT, R8, R108, PT ;  /* 0x0000006c0800e20c */ /* 0x000fe20003f86270 */
[--C-:B------:R-:W-:Y:S01]  /*44b0*/  FFMA.FTZ R13, R13, c[0x0][0x23c], -R6.reuse ;  /* 0x00008f000d0d7a23 */ /* 0x100fe20000010806 */
[C---:B------:R-:W-:Y:S02]  /*44c0*/  @!P6 IADD3 R7, R0.reuse, 0x10, RZ ;  /* 0x000000100007e810 */ /* 0x040fe40007ffe0ff */
[----:B------:R-:W-:Y:S02]  /*44d0*/  @!P6 IADD3 R8, R0, 0x11, RZ ;  /* 0x000000110008e810 */ /* 0x000fe40007ffe0ff */
[-C--:B------:R-:W-:Y:S02]  /*44e0*/  @!P6 ISETP.GE.AND P3, PT, R7, R116.reuse, PT ;  /* 0x000000740700e20c */ /* 0x080fe40003f66270 */
[----:B------:R-:W-:Y:S01]  /*44f0*/  @!P6 FSEL R19, R19, -INF , !P4 ;  /* 0xff8000001313e808 */ /* 0x000fe20006000000 */
[----:B------:R1:W-:Y:S01]  /*4500*/  MUFU.EX2 R184, R15 ;  /* 0x0000000f00b87308 */ /* 0x0003e20000000800 */
[----:B------:R-:W-:Y:S02]  /*4510*/  @!P6 ISETP.GE.AND P4, PT, R8, R116, PT ;  /* 0x000000740800e20c */ /* 0x000fe40003f86270 */
[----:B------:R-:W-:Y:S01]  /*4520*/  @!P6 ISETP.GE.AND P0, PT, R7, R108, PT ;  /* 0x0000006c0700e20c */ /* 0x000fe20003f06270 */
[----:B------:R-:W-:Y:S01]  /*4530*/  FFMA.FTZ R19, R19, c[0x0][0x23c], -R109 ;  /* 0x00008f0013137a23 */ /* 0x000fe2000001086d */
[----:B------:R-:W-:Y:S02]  /*4540*/  @!P6 FSEL R17, R17, -INF , !P5 ;  /* 0xff8000001111e808 */ /* 0x000fe40006800000 */
[CC--:B------:R-:W-:Y:S02]  /*4550*/  @!P6 ISETP.GE.AND P5, PT, R7.reuse, R5.reuse, PT ;  /* 0x000000050700e20c */ /* 0x0c0fe40003fa6270 */
[----:B------:R-:W-:Y:S01]  /*4560*/  @!P6 FSEL R18, R18, -INF , !P1 ;  /* 0xff8000001212e808 */ /* 0x000fe20004800000 */
[----:B------:R3:W-:Y:S01]  /*4570*/  MUFU.EX2 R192, R10 ;  /* 0x0000000a00c07308 */ /* 0x0007e20000000800 */
[----:B------:R-:W-:Y:S01]  /*4580*/  @!P6 ISETP.GE.AND P1, PT, R7, R4, PT ;  /* 0x000000040700e20c */ /* 0x000fe20003f26270 */
[----:B------:R-:W-:Y:S01]  /*4590*/  FFMA.FTZ R179, R17, c[0x0][0x23c], -R117 ;  /* 0x00008f0011b37a23 */ /* 0x000fe20000010875 */
[----:B------:R-:W-:Y:S01]  /*45a0*/  @!P6 FSEL R20, R20, -INF , !P3 ;  /* 0xff8000001414e808 */ /* 0x000fe20005800000 */
[----:B------:R-:W-:Y:S01]  /*45b0*/  FFMA.FTZ R18, R18, c[0x0][0x23c], -R109 ;  /* 0x00008f0012127a23 */ /* 0x000fe2000001086d */
[----:B------:R-:W-:Y:S02]  /*45c0*/  @!P6 ISETP.GE.AND P3, PT, R8, R108, PT ;  /* 0x0000006c0800e20c */ /* 0x000fe40003f66270 */
[----:B------:R-:W-:Y:S01]  /*45d0*/  @!P6 FSEL R21, R21, -INF , !P4 ;  /* 0xff8000001515e808 */ /* 0x000fe20006000000 */
[--C-:B------:R-:W-:Y:S01]  /*45e0*/  FFMA.FTZ R20, R20, c[0x0][0x23c], -R117.reuse ;  /* 0x00008f0014147a23 */ /* 0x100fe20000010875 */
[-C--:B------:R-:W-:Y:S01]  /*45f0*/  @!P6 ISETP.GE.AND P4, PT, R8, R5.reuse, PT ;  /* 0x000000050800e20c */ /* 0x080fe20003f86270 */
[----:B------:R4:W-:Y:S01]  /*4600*/  MUFU.EX2 R182, R12 ;  /* 0x0000000c00b67308 */ /* 0x0009e20000000800 */
[C---:B------:R-:W-:Y:S01]  /*4610*/  @!P6 IADD3 R7, R0.reuse, 0x18, RZ ;  /* 0x000000180007e810 */ /* 0x040fe20007ffe0ff */
[----:B------:R-:W-:Y:S01]  /*4620*/  FFMA.FTZ R21, R21, c[0x0][0x23c], -R117 ;  /* 0x00008f0015157a23 */ /* 0x000fe20000010875 */
[----:B------:R-:W-:Y:S02]  /*4630*/  @!P6 IADD3 R0, R0, 0x19, RZ ;  /* 0x000000190000e810 */ /* 0x000fe40007ffe0ff */
[----:B------:R-:W-:Y:S02]  /*4640*/  @!P6 FSEL R22, R22, -INF , !P0 ;  /* 0xff8000001616e808 */ /* 0x000fe40004000000 */
[-C--:B------:R-:W-:Y:S01]  /*4650*/  @!P6 ISETP.GE.AND P0, PT, R8, R4.reuse, PT ;  /* 0x000000040800e20c */ /* 0x080fe20003f06270 */
[----:B--2---:R-:W-:Y:S01]  /*4660*/  IMAD.WIDE.U32 R8, R123, -0x2daee0ad, RZ ;  /* 0xd2511f537b087825 */ /* 0x004fe200078e00ff */
[----:B------:R-:W-:Y:S01]  /*4670*/  @!P6 FSEL R23, R23, -INF , !P3 ;  /* 0xff8000001717e808 */ /* 0x000fe20005800000 */
[----:B------:R2:W-:Y:S01]  /*4680*/  MUFU.EX2 R187, R11 ;  /* 0x0000000b00bb7308 */ /* 0x0005e20000000800 */
[-C--:B------:R-:W-:Y:S01]  /*4690*/  @!P6 ISETP.GE.AND P3, PT, R7, R5.reuse, PT ;  /* 0x000000050700e20c */ /* 0x080fe20003f66270 */
[--C-:B------:R-:W-:Y:S01]  /*46a0*/  FFMA.FTZ R22, R22, c[0x0][0x23c], -R109.reuse ;  /* 0x00008f0016167a23 */ /* 0x100fe2000001086d */
[----:B------:R-:W-:Y:S01]  /*46b0*/  @!P6 FSEL R24, R24, -INF , !P5 ;  /* 0xff8000001818e808 */ /* 0x000fe20006800000 */
[----:B------:R-:W-:Y:S01]  /*46c0*/  FFMA.FTZ R23, R23, c[0x0][0x23c], -R109 ;  /* 0x00008f0017177a23 */ /* 0x000fe2000001086d */
[----:B------:R-:W-:Y:S02]  /*46d0*/  @!P6 ISETP.GE.AND P5, PT, R0, R5, PT ;  /* 0x000000050000e20c */ /* 0x000fe40003fa6270 */
[----:B------:R-:W-:Y:S01]  /*46e0*/  @!P6 FSEL R25, R25, -INF , !P4 ;  /* 0xff8000001919e808 */ /* 0x000fe20006000000 */
[--C-:B------:R-:W-:Y:S01]  /*46f0*/  FFMA.FTZ R24, R24, c[0x0][0x23c], -R6.reuse ;  /* 0x00008f0018187a23 */ /* 0x100fe20000010806 */
[-C--:B------:R-:W-:Y:S01]  /*4700*/  @!P6 ISETP.GE.AND P4, PT, R7, R4.reuse, PT ;  /* 0x000000040700e20c */ /* 0x080fe20003f86270 */
[----:B------:R2:W-:Y:S01]  /*4710*/  MUFU.EX2 R181, R13 ;  /* 0x0000000d00b57308 */ /* 0x0005e20000000800 */
[----:B------:R-:W-:Y:S01]  /*4720*/  @!P6 FSEL R26, R26, -INF , !P1 ;  /* 0xff8000001a1ae808 */ /* 0x000fe20004800000 */
[----:B------:R-:W-:Y:S01]  /*4730*/  FFMA.FTZ R25, R25, c[0x0][0x23c], -R6 ;  /* 0x00008f0019197a23 */ /* 0x000fe20000010806 */
[----:B------:R-:W-:Y:S01]  /*4740*/  @!P6 ISETP.GE.AND P1, PT, R0, R4, PT ;  /* 0x000000040000e20c */ /* 0x000fe20003f26270 */
[----:B------:R-:W-:Y:S01]  /*4750*/  IMAD.WIDE.U32 R4, R122, -0x2daee0ad, RZ ;  /* 0xd2511f537a047825 */ /* 0x000fe200078e00ff */
[----:B------:R-:W-:Y:S01]  /*4760*/  LOP3.LUT R120, R125, UR4, R120, 0x96, !PT ;  /* 0x000000047d787c12 */ /* 0x000fe2000f8e9678 */
[----:B------:R-:W-:Y:S01]  /*4770*/  UIADD3 UR4, UR6, -0x126145ec, URZ ;  /* 0xed9eba1406047890 */ /* 0x000fe2000fffe03f */
[----:B------:R-:W-:Y:S01]  /*4780*/  LOP3.LUT R9, R9, UR5, R128, 0x96, !PT ;  /* 0x0000000509097c12 */ /* 0x000fe2000f8e9680 */
[----:B------:R-:W-:Y:S01]  /*4790*/  FFMA.FTZ R26, R26, c[0x0][0x23c], -R2 ;  /* 0x00008f001a1a7a23 */ /* 0x000fe20000010802 */
[----:B------:R-:W-:Y:S01]  /*47a0*/  LOP3.LUT R5, R5, UR5, R130, 0x96, !PT ;  /* 0x0000000505057c12 */ /* 0x000fe2000f8e9682 */
[----:B------:R2:W-:Y:S01]  /*47b0*/  MUFU.EX2 R131, R19 ;  /* 0x0000001300837308 */ /* 0x0005e20000000800 */
[----:B------:R-:W-:Y:S01]  /*47c0*/  @!P6 FSEL R28, R28, -INF , !P3 ;  /* 0xff8000001c1ce808 */ /* 0x000fe20005800000 */
[----:B-1----:R-:W-:Y:S01]  /*47d0*/  IMAD.WIDE.U32 R14, R120, -0x2daee0ad, RZ ;  /* 0xd2511f53780e7825 */ /* 0x002fe200078e00ff */
[----:B------:R-:W-:Y:S01]  /*47e0*/  LOP3.LUT R16, R101, UR4, R8, 0x96, !PT ;  /* 0x0000000465107c12 */ /* 0x000fe2000f8e9608 */
[----:B------:R-:W-:Y:S01]  /*47f0*/  UIADD3 UR5, UR7, 0x78dde6e4, URZ ;  /* 0x78dde6e407057890 */ /* 0x000fe2000fffe03f */
[----:B------:R-:W-:Y:S01]  /*4800*/  @!P6 ISETP.GE.AND P3, PT, R0, R116, PT ;  /* 0x000000740000e20c */ /* 0x000fe20003f66270 */
[----:B------:R-:W-:Y:S01]  /*4810*/  IMAD.WIDE.U32 R8, R9, -0x326172a9, RZ ;  /* 0xcd9e8d5709087825 */ /* 0x000fe200078e00ff */
[----:B------:R-:W-:Y:S01]  /*4820*/  LOP3.LUT R102, R15, UR4, R4, 0x96, !PT ;  /* 0x000000040f667c12 */ /* 0x000fe2000f8e9604 */
[----:B------:R-:W-:Y:S01]  /*4830*/  UIADD3 UR4, UR7, 0x1715609d, URZ ;  /* 0x1715609d07047890 */ /* 0x000fe2000fffe03f */
[----:B------:R-:W-:Y:S01]  /*4840*/  @!P6 FSEL R30, R30, -INF , !P4 ;  /* 0xff8000001e1ee808 */ /* 0x000fe20006000000 */
[----:B------:R1:W-:Y:S01]  /*4850*/  MUFU.EX2 R130, R20 ;  /* 0x0000001400827308 */ /* 0x0003e20000000800 */
[----:B---3--:R-:W-:Y:S01]  /*4860*/  LOP3.LUT R10, R9, UR5, R126, 0x96, !PT ;  /* 0x00000005090a7c12 */ /* 0x008fe2000f8e967e */
[----:B------:R-:W-:Y:S01]  /*4870*/  IMAD.WIDE.U32 R4, R5, -0x326172a9, RZ ;  /* 0xcd9e8d5705047825 */ /* 0x000fe200078e00ff */
[-C--:B------:R-:W-:Y:S02]  /*4880*/  @!P6 ISETP.GE.AND P4, PT, R0, R108.reuse, PT ;  /* 0x0000006c0000e20c */ /* 0x080fe40003f86270 */
[----:B------:R-:W-:Y:S01]  /*4890*/  @!P6 FSEL R29, R29, -INF , !P5 ;  /* 0xff8000001d1de808 */ /* 0x000fe20006800000 */
[----:B------:R-:W-:Y:S01]  /*48a0*/  IMAD.WIDE.U32 R16, R16, -0x326172a9, RZ ;  /* 0xcd9e8d5710107825 */ /* 0x000fe200078e00ff */
[----:B----4-:R-:W-:Y:S01]  /*48b0*/  LOP3.LUT R12, R5, UR5, R124, 0x96, !PT ;  /* 0x00000005050c7c12 */ /* 0x010fe2000f8e967c */
[----:B------:R-:W-:Y:S01]  /*48c0*/  UIADD3 UR5, UR6, -0x56f99767, URZ ;  /* 0xa906689906057890 */ /* 0x000fe2000fffe03f */
[----:B------:R-:W-:Y:S01]  /*48d0*/  @!P6 ISETP.GE.AND P5, PT, R7, R108, PT ;  /* 0x0000006c0700e20c */ /* 0x000fe20003fa6270 */
[----:B------:R-:W-:Y:S01]  /*48e0*/  IMAD.WIDE.U32 R102, R102, -0x326172a9, RZ ;  /* 0xcd9e8d5766667825 */ /* 0x000fe200078e00ff */
[----:B------:R-:W-:Y:S01]  /*48f0*/  LOP3.LUT R8, R17, UR4, R8, 0x96, !PT ;  /* 0x0000000411087c12 */ /* 0x000fe2000f8e9608 */
[----:B------:R3:W-:Y:S01]  /*4900*/  MUFU.EX2 R178, R18 ;  /* 0x0000001200b27308 */ /* 0x0007e20000000800 */
[----:B------:R-:W-:Y:S01]  /*4910*/  @!P6 FSEL R27, R27, -INF , !P0 ;  /* 0xff8000001b1be808 */ /* 0x000fe20004000000 */
[----:B--2---:R-:W-:Y:S01]  /*4920*/  IMAD.WIDE.U32 R10, R10, -0x2daee0ad, RZ ;  /* 0xd2511f530a0a7825 */ /* 0x004fe200078e00ff */
[----:B------:R-:W-:Y:S01]  /*4930*/  LOP3.LUT R4, R103, UR4, R4, 0x96, !PT ;  /* 0x0000000467047c12 */ /* 0x000fe2000f8e9604 */
[----:B------:R-:W-:Y:S01]  /*4940*/  UIADD3 UR4, UR6, 0x646e171e, URZ ;  /* 0x646e171e06047890 */ /* 0x000fe2000fffe03f */
[----:B------:R-:W-:Y:S01]  /*4950*/  @!P6 ISETP.GE.AND P0, PT, R7, R116, PT ;  /* 0x000000740700e20c */ /* 0x000fe20003f06270 */
[----:B------:R-:W-:Y:S01]  /*4960*/  IMAD.WIDE.U32 R12, R12, -0x2daee0ad, RZ ;  /* 0xd2511f530c0c7825 */ /* 0x000fe200078e00ff */
[----:B------:R-:W-:Y:S02]  /*4970*/  LOP3.LUT R100, R11, UR5, R100, 0x96, !PT ;  /* 0x000000050b647c12 */ /* 0x000fe4000f8e9664 */
[----:B------:R-:W-:Y:S01]  /*4980*/  @!P6 FSEL R31, R31, -INF , !P1 ;  /* 0xff8000001f1fe808 */ /* 0x000fe20004800000 */
[----:B------:R-:W-:Y:S01]  /*4990*/  IMAD.WIDE.U32 R8, R8, -0x2daee0ad, RZ ;  /* 0xd2511f5308087825 */ /* 0x000fe200078e00ff */
[----:B------:R-:W-:Y:S01]  /*49a0*/  LOP3.LUT R14, R13, UR5, R14, 0x96, !PT ;  /* 0x000000050d0e7c12 */ /* 0x000fe2000f8e960e */
[----:B------:R-:W-:Y:S01]  /*49b0*/  UIADD3 UR5, UR7, -0x4ab325aa, URZ ;  /* 0xb54cda5607057890 */ /* 0x000fe2000fffe03f */
[----:B------:R-:W-:Y:S01]  /*49c0*/  @!P6 FSEL R32, R32, -INF , !P0 ;  /* 0xff8000002020e808 */ /* 0x000fe20004000000 */
[----:B------:R-:W-:Y:S01]  /*49d0*/  IMAD.WIDE.U32 R4, R4, -0x2daee0ad, RZ ;  /* 0xd2511f5304047825 */ /* 0x000fe200078e00ff */
[----:B------:R-:W-:Y:S01]  /*49e0*/  LOP3.LUT R11, R9, UR4, R10, 0x96, !PT ;  /* 0x00000004090b7c12 */ /* 0x000fe2000f8e960a */
[----:B------:R-:W-:Y:S01]  /*49f0*/  MUFU.EX2 R179, R179 ;  /* 0x000000b300b37308 */ /* 0x000fe20000000800 */
[----:B------:R-:W-:Y:S01]  /*4a00*/  LOP3.LUT R0, R8, 0xff, RZ, 0xc0, !PT ;  /* 0x000000ff08007812 */ /* 0x000fe200078ec0ff */
[--C-:B------:R-:W-:Y:S01]  /*4a10*/  FFMA.FTZ R28, R28, c[0x0][0x23c], -R6.reuse ;  /* 0x00008f001c1c7a23 */ /* 0x100fe20000010806 */
[----:B------:R-:W-:Y:S01]  /*4a20*/  LOP3.LUT R19, R8, 0xffff, RZ, 0xc0, !PT ;  /* 0x0000ffff08137812 */ /* 0x000fe200078ec0ff */
[----:B------:R-:W-:Y:S01]  /*4a30*/  FFMA.FTZ R6, R29, c[0x0][0x23c], -R6 ;  /* 0x00008f001d067a23 */ /* 0x000fe20000010806 */
[--C-:B------:R-:W-:Y:S01]  /*4a40*/  SHF.R.U32.HI R103, RZ, 0x18, R8.reuse ;  /* 0x00000018ff677819 */ /* 0x100fe20000011608 */
[----:B------:R-:W-:Y:S01]  /*4a50*/  FFMA.FTZ R32, R32, c[0x0][0x23c], -R117 ;  /* 0x00008f0020207a23 */ /* 0x000fe20000010875 */
[----:B------:R-:W-:Y:S01]  /*4a60*/  SHF.R.U32.HI R110, RZ, 0x10, R8 ;  /* 0x00000010ff6e7819 */ /* 0x000fe20000011608 */
[----:B------:R-:W-:Y:S01]  /*4a70*/  IMAD.WIDE.U32 R8, R100, -0x326172a9, RZ ;  /* 0xcd9e8d5764087825 */ /* 0x000fe200078e00ff */
[----:B------:R-:W-:Y:S01]  /*4a80*/  LOP3.LUT R10, R5, UR4, R12, 0x96, !PT ;  /* 0x00000004050a7c12 */ /* 0x000fe2000f8e960c */
[----:B------:R-:W2:Y:S01]  /*4a90*/  MUFU.EX2 R119, R32 ;  /* 0x0000002000777308 */ /* 0x000ea20000000800 */
[----:B------:R-:W-:Y:S01]  /*4aa0*/  LOP3.LUT R100, R4, 0xff, RZ, 0xc0, !PT ;  /* 0x000000ff04647812 */ /* 0x000fe200078ec0ff */
[----:B------:R-:W-:Y:S01]  /*4ab0*/  FFMA.FTZ R30, R30, c[0x0][0x23c], -R2 ;  /* 0x00008f001e1e7a23 */ /* 0x000fe20000010802 */
[----:B------:R-:W-:Y:S01]  /*4ac0*/  SHF.R.U32.HI R101, RZ, 0x18, R4 ;  /* 0x00000018ff657819 */ /* 0x000fe20000011604 */
[----:B------:R-:W-:Y:S01]  /*4ad0*/  ULDC.U8 UR4, c[0x0][0x2d8] ;  /* 0x0000b60000047ab9 */ /* 0x000fe20000000000 */
[----:B------:R-:W-:Y:S01]  /*4ae0*/  LOP3.LUT R108, R4, 0xffff, RZ, 0xc0, !PT ;  /* 0x0000ffff046c7812 */ /* 0x000fe200078ec0ff */
[----:B------:R-:W-:Y:S01]  /*4af0*/  FFMA.FTZ R27, R27, c[0x0][0x23c], -R2 ;  /* 0x00008f001b1b7a23 */ /* 0x000fe20000010802 */
[----:B-1----:R-:W-:Y:S01]  /*4b00*/  SHF.R.U32.HI R20, RZ, 0x10, R4 ;  /* 0x00000010ff147819 */ /* 0x002fe20000011604 */
[----:B------:R-:W-:Y:S01]  /*4b10*/  IMAD.WIDE.U32 R4, R14, -0x326172a9, RZ ;  /* 0xcd9e8d570e047825 */ /* 0x000fe200078e00ff */
[----:B------:R-:W-:Y:S01]  /*4b20*/  LOP3.LUT R7, R9, UR5, R16, 0x96, !PT ;  /* 0x0000000509077c12 */ /* 0x000fe2000f8e9610 */
[----:B------:R-:W-:Y:S01]  /*4b30*/  MUFU.EX2 R122, R28 ;  /* 0x0000001c007a7308 */ /* 0x000fe20000000800 */
[----:B------:R-:W-:Y:S01]  /*4b40*/  LOP3.LUT R16, R8, 0xffff, RZ, 0xc0, !PT ;  /* 0x0000ffff08107812 */ /* 0x000fe200078ec0ff */
[----:B------:R-:W-:Y:S01]  /*4b50*/  FFMA.FTZ R2, R31, c[0x0][0x23c], -R2 ;  /* 0x00008f001f027a23 */ /* 0x000fe20000010802 */
[C---:B------:R-:W-:Y:S02]  /*4b60*/  LOP3.LUT R9, R4.reuse, 0xffff, RZ, 0xc0, !PT ;  /* 0x0000ffff04097812 */ /* 0x040fe400078ec0ff */
[----:B------:R-:W-:Y:S02]  /*4b70*/  LOP3.LUT R12, R4, 0xff, RZ, 0xc0, !PT ;  /* 0x000000ff040c7812 */ /* 0x000fe400078ec0ff */
[--C-:B------:R-:W-:Y:S02]  /*4b80*/  SHF.R.U32.HI R13, RZ, 0x10, R4.reuse ;  /* 0x00000010ff0d7819 */ /* 0x100fe40000011604 */
[----:B------:R-:W-:Y:S01]  /*4b90*/  SHF.R.U32.HI R14, RZ, 0x18, R4 ;  /* 0x00000018ff0e7819 */ /* 0x000fe20000011604 */
[----:B------:R-:W-:Y:S01]  /*4ba0*/  MUFU.EX2 R120, R30 ;  /* 0x0000001e00787308 */ /* 0x000fe20000000800 */
[----:B------:R-:W-:Y:S02]  /*4bb0*/  LOP3.LUT R4, R7, 0xffff, RZ, 0xc0, !PT ;  /* 0x0000ffff07047812 */ /* 0x000fe400078ec0ff */
[----:B------:R-:W-:Y:S02]  /*4bc0*/  LOP3.LUT R15, R8, 0xff, RZ, 0xc0, !PT ;  /* 0x000000ff080f7812 */ /* 0x000fe400078ec0ff */
[----:B------:R-:W-:Y:S02]  /*4bd0*/  SHF.R.U32.HI R4, RZ, 0x8, R4 ;  /* 0x00000008ff047819 */ /* 0x000fe40000011604 */
[--C-:B------:R-:W-:Y:S02]  /*4be0*/  SHF.R.U32.HI R17, RZ, 0x18, R8.reuse ;  /* 0x00000018ff117819 */ /* 0x100fe40000011608 */
[----:B---3--:R-:W-:Y:S01]  /*4bf0*/  SHF.R.U32.HI R18, RZ, 0x10, R8 ;  /* 0x00000010ff127819 */ /* 0x008fe20000011608 */
[----:B------:R-:W-:Y:S01]  /*4c00*/  MUFU.EX2 R121, R6 ;  /* 0x0000000600797308 */ /* 0x000fe20000000800 */
[----:B------:R-:W-:Y:S02]  /*4c10*/  ISETP.LE.U32.AND P1, PT, R0, UR4, PT ;  /* 0x0000000400007c0c */ /* 0x000fe4000bf23070 */
[----:B------:R-:W-:Y:S02]  /*4c20*/  LOP3.LUT R0, R5, UR5, R102, 0x96, !PT ;  /* 0x0000000505007c12 */ /* 0x000fe4000f8e9666 */
[----:B------:R-:W-:Y:S02]  /*4c30*/  LOP3.LUT R8, R7, 0xff, RZ, 0xc0, !PT ;  /* 0x000000ff07087812 */ /* 0x000fe400078ec0ff */
[----:B------:R-:W-:Y:S02]  /*4c40*/  SHF.R.U32.HI R5, RZ, 0x10, R7 ;  /* 0x00000010ff057819 */ /* 0x000fe40000011607 */
[----:B------:R-:W-:Y:S01]  /*4c50*/  LOP3.LUT R4, R4, 0xffff, RZ, 0xc0, !PT ;  /* 0x0000ffff04047812 */ /* 0x000fe200078ec0ff */
[----:B------:R-:W-:Y:S01]  /*4c60*/  MUFU.EX2 R113, R2 ;  /* 0x0000000200717308 */ /* 0x000fe20000000800 */
[----:B------:R-:W-:Y:S02]  /*4c70*/  ISETP.LE.U32.AND P0, PT, R8, UR4, PT ;  /* 0x0000000408007c0c */ /* 0x000fe4000bf03070 */
[----:B------:R-:W-:Y:S01]  /*4c80*/  LOP3.LUT R5, R5, 0xff, RZ, 0xc0, !PT ;  /* 0x000000ff05057812 */ /* 0x000fe200078ec0ff */
[----:B--2---:R-:W-:Y:S01]  /*4c90*/  @!P1 FADD.FTZ R119, -R119, -RZ ;  /* 0x800000ff77779221 */ /* 0x004fe20000010100 */
[----:B------:R-:W-:Y:S02]  /*4ca0*/  @!P6 FSEL R34, R34, -INF , !P5 ;  /* 0xff8000002222e808 */ /* 0x000fe40006800000 */
[----:B------:R-:W-:Y:S02]  /*4cb0*/  ISETP.LE.U32.AND P5, PT, R4, UR4, PT ;  /* 0x0000000404007c0c */ /* 0x000fe4000bfa3070 */
[----:B------:R-:W-:Y:S01]  /*4cc0*/  LOP3.LUT R4, R0, 0xffff, RZ, 0xc0, !PT ;  /* 0x0000ffff00047812 */ /* 0x000fe200078ec0ff */
[----:B------:R-:W-:Y:S01]  /*4cd0*/  FFMA.FTZ R34, R34, c[0x0][0x23c], -R109 ;  /* 0x00008f0022227a23 */ /* 0x000fe2000001086d */
[----:B------:R-:W-:Y:S01]  /*4ce0*/  @!P6 FSEL R33, R33, -INF , !P3 ;  /* 0xff8000002121e808 */ /* 0x000fe20005800000 */
[----:B------:R-:W-:Y:S01]  /*4cf0*/  MUFU.EX2 R129, R21 ;  /* 0x0000001500817308 */ /* 0x000fe20000000800 */
[----:B------:R-:W-:Y:S01]  /*4d00*/  ISETP.LE.U32.AND P3, PT, R5, UR4, PT ;  /* 0x0000000405007c0c */ /* 0x000fe2000bf63070 */
[----:B------:R-:W-:Y:S01]  /*4d10*/  @!P0 FADD.FTZ R191, -R191, -RZ ;  /* 0x800000ffbfbf8221 */ /* 0x000fe20000010100 */
[----:B------:R-:W-:Y:S01]  /*4d20*/  LOP3.LUT R5, R0, 0xff, RZ, 0xc0, !PT ;  /* 0x000000ff00057812 */ /* 0x000fe200078ec0ff */
[----:B------:R-:W-:Y:S01]  /*4d30*/  FFMA.FTZ R117, R33, c[0x0][0x23c], -R117 ;  /* 0x00008f0021757a23 */ /* 0x000fe20000010875 */
[----:B------:R-:W-:Y:S02]  /*4d40*/  SHF.R.U32.HI R4, RZ, 0x8, R4 ;  /* 0x00000008ff047819 */ /* 0x000fe40000011604 */
[----:B------:R-:W-:Y:S01]  /*4d50*/  @!P6 FSEL R35, R35, -INF , !P4 ;  /* 0xff8000002323e808 */ /* 0x000fe20006000000 */
[----:B------:R-:W-:Y:S01]  /*4d60*/  @!P5 FADD.FTZ R186, -R186, -RZ ;  /* 0x800000ffbabad221 */ /* 0x000fe20000010100 */
[----:B------:R-:W-:Y:S01]  /*4d70*/  ISETP.LE.U32.AND P6, PT, R5, UR4, PT ;  /* 0x0000000405007c0c */ /* 0x000fe2000bfc3070 */
[----:B------:R-:W-:Y:S01]  /*4d80*/  MUFU.EX2 R118, R117 ;  /* 0x0000007500767308 */ /* 0x000fe20000000800 */
[----:B------:R-:W-:Y:S01]  /*4d90*/  LOP3.LUT R4, R4, 0xffff, RZ, 0xc0, !PT ;  /* 0x0000ffff04047812 */ /* 0x000fe200078ec0ff */
[----:B------:R-:W-:Y:S01]  /*4da0*/  FFMA.FTZ R109, R35, c[0x0][0x23c], -R109 ;  /* 0x00008f00236d7a23 */ /* 0x000fe2000001086d */
[--C-:B------:R-:W-:Y:S01]  /*4db0*/  SHF.R.U32.HI R5, RZ, 0x10, R0.reuse ;  /* 0x00000010ff057819 */ /* 0x100fe20000011600 */
[----:B------:R-:W-:Y:S01]  /*4dc0*/  @!P3 FADD.FTZ R190, -R190, -RZ ;  /* 0x800000ffbebeb221 */ /* 0x000fe20000010100 */
[----:B------:R-:W-:Y:S02]  /*4dd0*/  ISETP.LE.U32.AND P0, PT, R4, UR4, PT ;  /* 0x0000000404007c0c */ /* 0x000fe4000bf03070 */
[----:B------:R-:W-:Y:S02]  /*4de0*/  LOP3.LUT R4, R5, 0xff, RZ, 0xc0, !PT ;  /* 0x000000ff05047812 */ /* 0x000fe400078ec0ff */
[----:B------:R-:W-:Y:S01]  /*4df0*/  SHF.R.U32.HI R0, RZ, 0x18, R0 ;  /* 0x00000018ff007819 */ /* 0x000fe20000011600 */
[----:B------:R-:W-:Y:S01]  /*4e00*/  MUFU.EX2 R117, R34 ;  /* 0x0000002200757308 */ /* 0x000fe20000000800 */
[----:B------:R-:W-:Y:S01]  /*4e10*/  ISETP.LE.U32.AND P3, PT, R4, UR4, PT ;  /* 0x0000000404007c0c */ /* 0x000fe2000bf63070 */
[----:B------:R-:W-:Y:S01]  /*4e20*/  @!P6 FADD.FTZ R189, -R189, -RZ ;  /* 0x800000ffbdbde221 */ /* 0x000fe20000010100 */
[----:B------:R-:W-:Y:S02]  /*4e30*/  SHF.R.U32.HI R7, RZ, 0x18, R7 ;  /* 0x00000018ff077819 */ /* 0x000fe40000011607 */
[----:B------:R-:W-:Y:S02]  /*4e40*/  ISETP.LE.U32.AND P5, PT, R0, UR4, PT ;  /* 0x0000000400007c0c */ /* 0x000fe4000bfa3070 */
[----:B------:R-:W-:Y:S01]  /*4e50*/  SHF.R.U32.HI R0, RZ, 0x8, R9 ;  /* 0x00000008ff007819 */ /* 0x000fe20000011609 */
[----:B------:R-:W-:Y:S01]  /*4e60*/  @!P0 FADD.FTZ R185, -R185, -RZ ;  /* 0x800000ffb9b98221 */ /* 0x000fe20000010100 */
[----:B------:R-:W-:Y:S01]  /*4e70*/  ISETP.LE.U32.AND P4, PT, R7, UR4, PT ;  /* 0x0000000407007c0c */ /* 0x000fe2000bf83070 */
[----:B------:R-:W1:Y:S01]  /*4e80*/  MUFU.EX2 R127, R23 ;  /* 0x00000017007f7308 */ /* 0x000e620000000800 */
[----:B------:R-:W-:Y:S02]  /*4e90*/  LOP3.LUT R4, R13, 0xff, RZ, 0xc0, !PT ;  /* 0x000000ff0d047812 */ /* 0x000fe400078ec0ff */
[----:B------:R-:W-:Y:S01]  /*4ea0*/  LOP3.LUT R0, R0, 0xffff, RZ, 0xc0, !PT ;  /* 0x0000ffff00007812 */ /* 0x000fe200078ec0ff */
[----:B------:R-:W-:Y:S01]  /*4eb0*/  @!P3 FADD.FTZ R192, -R192, -RZ ;  /* 0x800000ffc0c0b221 */ /* 0x000fe20000010100 */
[----:B------:R-:W-:Y:S02]  /*4ec0*/  ISETP.LE.U32.AND P3, PT, R4, UR4, PT ;  /* 0x0000000404007c0c */ /* 0x000fe4000bf63070 */
[----:B------:R-:W-:Y:S01]  /*4ed0*/  ISETP.LE.U32.AND P0, PT, R0, UR4, PT ;  /* 0x0000000400007c0c */ /* 0x000fe2000bf03070 */
[----:B------:R-:W-:Y:S01]  /*4ee0*/  @!P5 FADD.FTZ R187, -R187, -RZ ;  /* 0x800000ffbbbbd221 */ /* 0x000fe20000010100 */
[----:B------:R-:W-:Y:S01]  /*4ef0*/  ISETP.LE.U32.AND P5, PT, R14, UR4, PT ;  /* 0x000000040e007c0c */ /* 0x000fe2000bfa3070 */
[----:B------:R-:W-:Y:S01]  /*4f00*/  MUFU.EX2 R125, R25 ;  /* 0x00000019007d7308 */ /* 0x000fe20000000800 */
[----:B------:R-:W-:Y:S01]  /*4f10*/  SHF.R.U32.HI R0, RZ, 0x8, R16 ;  /* 0x00000008ff007819 */ /* 0x000fe20000011610 */
[----:B------:R-:W-:Y:S01]  /*4f20*/  @!P4 FADD.FTZ R188, -R188, -RZ ;  /* 0x800000ffbcbcc221 */ /* 0x000fe20000010100 */
[----:B------:R-:W-:Y:S02]  /*4f30*/  ISETP.LE.U32.AND P4, PT, R12, UR4, PT ;  /* 0x000000040c007c0c */ /* 0x000fe4000bf83070 */
[----:B------:R-:W-:Y:S02]  /*4f40*/  ISETP.LE.U32.AND P6, PT, R15, UR4, PT ;  /* 0x000000040f007c0c */ /* 0x000fe4000bfc3070 */
[----:B------:R-:W-:Y:S01]  /*4f50*/  LOP3.LUT R0, R0, 0xffff, RZ, 0xc0, !PT ;  /* 0x0000ffff00007812 */ /* 0x000fe200078ec0ff */
[----:B------:R-:W-:Y:S01]  /*4f60*/  @!P3 FADD.FTZ R183, -R183, -RZ ;  /* 0x800000ffb7b7b221 */ /* 0x000fe20000010100 */
[----:B------:R-:W-:Y:S01]  /*4f70*/  LOP3.LUT R4, R11, 0xff, RZ, 0xc0, !PT ;  /* 0x000000ff0b047812 */ /* 0x000fe200078ec0ff */
[----:B------:R-:W-:Y:S01]  /*4f80*/  @!P0 FADD.FTZ R181, -R181, -RZ ;  /* 0x800000ffb5b58221 */ /* 0x000fe20000010100 */
[----:B------:R-:W-:Y:S01]  /*4f90*/  ISETP.LE.U32.AND P3, PT, R0, UR4, PT ;  /* 0x0000000400007c0c */ /* 0x000fe2000bf63070 */
[----:B------:R-:W-:Y:S01]  /*4fa0*/  @!P5 FADD.FTZ R184, -R184, -RZ ;  /* 0x800000ffb8b8d221 */ /* 0x000fe20000010100 */
[----:B------:R-:W-:Y:S01]  /*4fb0*/  ISETP.LE.U32.AND P0, PT, R4, UR4, PT ;  /* 0x0000000404007c0c */ /* 0x000fe2000bf03070 */
[----:B------:R-:W-:Y:S01]  /*4fc0*/  MUFU.EX2 R123, R27 ;  /* 0x0000001b007b7308 */ /* 0x000fe20000000800 */
[----:B------:R-:W-:Y:S01]  /*4fd0*/  LOP3.LUT R4, R18, 0xff, RZ, 0xc0, !PT ;  /* 0x000000ff12047812 */ /* 0x000fe200078ec0ff */
[----:B------:R-:W-:Y:S01]  /*4fe0*/  @!P4 FADD.FTZ R182, -R182, -RZ ;  /* 0x800000ffb6b6c221 */ /* 0x000fe20000010100 */
[----:B------:R-:W-:Y:S01]  /*4ff0*/  LOP3.LUT R0, R11, 0xffff, RZ, 0xc0, !PT ;  /* 0x0000ffff0b007812 */ /* 0x000fe200078ec0ff */
[----:B------:R-:W-:Y:S01]  /*5000*/  @!P6 FADD.FTZ R180, -R180, -RZ ;  /* 0x800000ffb4b4e221 */ /* 0x000fe20000010100 */
[----:B------:R-:W-:Y:S02]  /*5010*/  ISETP.LE.U32.AND P5, PT, R4, UR4, PT ;  /* 0x0000000404007c0c */ /* 0x000fe4000bfa3070 */
[--C-:B------:R-:W-:Y:S02]  /*5020*/  SHF.R.U32.HI R4, RZ, 0x18, R11.reuse ;  /* 0x00000018ff047819 */ /* 0x100fe4000001160b */
[----:B------:R-:W-:Y:S01]  /*5030*/  SHF.R.U32.HI R0, RZ, 0x8, R0 ;  /* 0x00000008ff007819 */ /* 0x000fe20000011600 */
[----:B------:R-:W-:Y:S01]  /*5040*/  @!P3 FADD.FTZ R179, -R179, -RZ ;  /* 0x800000ffb3b3b221 */ /* 0x000fe20000010100 */
[----:B------:R-:W-:Y:S01]  /*5050*/  ISETP.LE.U32.AND P6, PT, R4, UR4, PT ;  /* 0x0000000404007c0c */ /* 0x000fe2000bfc3070 */
[----:B------:R-:W-:Y:S01]  /*5060*/  @!P0 FADD.FTZ R130, -R130, -RZ ;  /* 0x800000ff82828221 */ /* 0x000fe20000010100 */
[----:B------:R-:W-:Y:S01]  /*5070*/  ISETP.LE.U32.AND P4, PT, R17, UR4, PT ;  /* 0x0000000411007c0c */ /* 0x000fe2000bf83070 */
[----:B------:R-:W2:Y:S01]  /*5080*/  MUFU.EX2 R128, R22 ;  /* 0x0000001600807308 */ /* 0x000ea20000000800 */
[----:B------:R-:W-:Y:S02]  /*5090*/  LOP3.LUT R4, R0, 0xffff, RZ, 0xc0, !PT ;  /* 0x0000ffff00047812 */ /* 0x000fe400078ec0ff */
[----:B------:R-:W-:Y:S01]  /*50a0*/  SHF.R.U32.HI R0, RZ, 0x10, R11 ;  /* 0x00000010ff007819 */ /* 0x000fe2000001160b */
[----:B------:R-:W-:Y:S01]  /*50b0*/  @!P5 FADD.FTZ R178, -R178, -RZ ;  /* 0x800000ffb2b2d221 */ /* 0x000fe20000010100 */
[----:B------:R-:W-:Y:S02]  /*50c0*/  ISETP.LE.U32.AND P3, PT, R4, UR4, PT ;  /* 0x0000000404007c0c */ /* 0x000fe4000bf63070 */
[----:B------:R-:W-:Y:S02]  /*50d0*/  LOP3.LUT R0, R0, 0xff, RZ, 0xc0, !PT ;  /* 0x000000ff00007812 */ /* 0x000fe400078ec0ff */
[----:B------:R-:W-:Y:S01]  /*50e0*/  LOP3.LUT R5, R10, 0xffff, RZ, 0xc0, !PT ;  /* 0x0000ffff0a057812 */ /* 0x000fe200078ec0ff */
[----:B-1----:R-:W-:Y:S01]  /*50f0*/  @!P6 FADD.FTZ R127, -R127, -RZ ;  /* 0x800000ff7f7fe221 */ /* 0x002fe20000010100 */
[----:B------:R-:W-:Y:S01]  /*5100*/  ISETP.LE.U32.AND P5, PT, R0, UR4, PT ;  /* 0x0000000400007c0c */ /* 0x000fe2000bfa3070 */
[----:B------:R-:W-:Y:S01]  /*5110*/  @!P4 FADD.FTZ R131, -R131, -RZ ;  /* 0x800000ff8383c221 */ /* 0x000fe20000010100 */
[----:B------:R-:W-:Y:S01]  /*5120*/  LOP3.LUT R4, R10, 0xff, RZ, 0xc0, !PT ;  /* 0x000000ff0a047812 */ /* 0x000fe200078ec0ff */
[----:B------:R-:W1:Y:S01]  /*5130*/  MUFU.EX2 R126, R24 ;  /* 0x00000018007e7308 */ /* 0x000e620000000800 */
[--C-:B------:R-:W-:Y:S02]  /*5140*/  SHF.R.U32.HI R0, RZ, 0x10, R10.reuse ;  /* 0x00000010ff007819 */ /* 0x100fe4000001160a */
[----:B------:R-:W-:Y:S01]  /*5150*/  SHF.R.U32.HI R5, RZ, 0x8, R5 ;  /* 0x00000008ff057819 */ /* 0x000fe20000011605 */
[----:B------:R-:W-:Y:S01]  /*5160*/  @!P3 FADD.FTZ R129, -R129, -RZ ;  /* 0x800000ff8181b221 */ /* 0x000fe20000010100 */
[----:B------:R-:W-:Y:S02]  /*5170*/  ISETP.LE.U32.AND P4, PT, R4, UR4, PT ;  /* 0x0000000404007c0c */ /* 0x000fe4000bf83070 */
[----:B------:R-:W-:Y:S02]  /*5180*/  LOP3.LUT R4, R0, 0xff, RZ, 0xc0, !PT ;  /* 0x000000ff00047812 */ /* 0x000fe400078ec0ff */
[----:B------:R-:W-:Y:S01]  /*5190*/  LOP3.LUT R0, R5, 0xffff, RZ, 0xc0, !PT ;  /* 0x0000ffff05007812 */ /* 0x000fe200078ec0ff */
[----:B------:R-:W3:Y:S01]  /*51a0*/  MUFU.EX2 R124, R26 ;  /* 0x0000001a007c7308 */ /* 0x000ee20000000800 */
[----:B------:R-:W-:Y:S01]  /*51b0*/  SHF.R.U32.HI R10, RZ, 0x18, R10 ;  /* 0x00000018ff0a7819 */ /* 0x000fe2000001160a */
[----:B--2---:R-:W-:Y:S01]  /*51c0*/  @!P5 FADD.FTZ R128, -R128, -RZ ;  /* 0x800000ff8080d221 */ /* 0x004fe20000010100 */
[----:B------:R-:W-:Y:S02]  /*51d0*/  ISETP.LE.U32.AND P3, PT, R0, UR4, PT ;  /* 0x0000000400007c0c */ /* 0x000fe4000bf63070 */
[----:B------:R-:W-:Y:S02]  /*51e0*/  ISETP.LE.U32.AND P6, PT, R10, UR4, PT ;  /* 0x000000040a007c0c */ /* 0x000fe4000bfc3070 */
[----:B------:R-:W-:Y:S02]  /*51f0*/  SHF.R.U32.HI R0, RZ, 0x8, R19 ;  /* 0x00000008ff007819 */ /* 0x000fe40000011613 */
[----:B------:R-:W-:Y:S01]  /*5200*/  ISETP.LE.U32.AND P0, PT, R4, UR4, PT ;  /* 0x0000000404007c0c */ /* 0x000fe2000bf03070 */
[----:B------:R-:W2:Y:S01]  /*5210*/  MUFU.EX2 R116, R109 ;  /* 0x0000006d00747308 */ /* 0x000ea20000000800 */
[----:B------:R-:W-:Y:S02]  /*5220*/  LOP3.LUT R0, R0, 0xffff, RZ, 0xc0, !PT ;  /* 0x0000ffff00007812 */ /* 0x000fe400078ec0ff */
[----:B------:R-:W-:Y:S01]  /*5230*/  LOP3.LUT R4, R110, 0xff, RZ, 0xc0, !PT ;  /* 0x000000ff6e047812 */ /* 0x000fe200078ec0ff */
[----:B-1----:R-:W-:Y:S01]  /*5240*/  @!P4 FADD.FTZ R126, -R126, -RZ ;  /* 0x800000ff7e7ec221 */ /* 0x002fe20000010100 */
[----:B------:R-:W-:Y:S01]  /*5250*/  F2FP.RELU.PACK_AB R6, R188, R190 ;  /* 0x000000bebc06723e */ /* 0x000fe200000008ff */
[----:B------:R-:W-:Y:S01]  /*5260*/  @!P3 FADD.FTZ R125, -R125, -RZ ;  /* 0x800000ff7d7db221 */ /* 0x000fe20000010100 */
[----:B------:R-:W-:Y:S01]  /*5270*/  ISETP.LE.U32.AND P3, PT, R0, UR4, PT ;  /* 0x0000000400007c0c */ /* 0x000fe2000bf63070 */
[----:B------:R-:W-:Y:S01]  /*5280*/  @!P6 FADD.FTZ R123, -R123, -RZ ;  /* 0x800000ff7b7be221 */ /* 0x000fe20000010100 */
[----:B------:R-:W-:Y:S01]  /*5290*/  SHF.R.U32.HI R0, RZ, 0x8, R108 ;  /* 0x00000008ff007819 */ /* 0x000fe2000001166c */
[----:B------:R1:W-:Y:S01]  /*52a0*/  STS [R201+0xe400], R6 ;  /* 0x00e40006c9007388 */ /* 0x0003e20000000800 */
[----:B------:R-:W-:Y:S01]  /*52b0*/  ISETP.LE.U32.AND P6, PT, R4, UR4, PT ;  /* 0x0000000404007c0c */ /* 0x000fe2000bfc3070 */
[----:B------:R-:W-:Y:S01]  /*52c0*/  IMAD.IADD R108, R167, 0x1, R164 ;  /* 0x00000001a76c7824 */ /* 0x000fe200078e02a4 */
[----:B------:R-:W-:Y:S01]  /*52d0*/  LOP3.LUT R4, R0, 0xffff, RZ, 0xc0, !PT ;  /* 0x0000ffff00047812 */ /* 0x000fe200078ec0ff */
[----:B---3--:R-:W-:Y:S01]  /*52e0*/  @!P0 FADD.FTZ R124, -R124, -RZ ;  /* 0x800000ff7c7c8221 */ /* 0x008fe20000010100 */
[----:B------:R-:W-:Y:S02]  /*52f0*/  F2FP.RELU.PACK_AB R0, R186, R191 ;  /* 0x000000bfba00723e */ /* 0x000fe400000008ff */
[----:B------:R-:W-:Y:S02]  /*5300*/  LOP3.LUT R5, R20, 0xff, RZ, 0xc0, !PT ;  /* 0x000000ff14057812 */ /* 0x000fe400078ec0ff */
[----:B------:R-:W-:Y:S01]  /*5310*/  F2FP.RELU.PACK_AB R2, R187, R192 ;  /* 0x000000c0bb02723e */ /* 0x000fe200000008ff */
[----:B------:R3:W-:Y:S01]  /*5320*/  STS [R201+0xe000], R0 ;  /* 0x00e00000c9007388 */ /* 0x0007e20000000800 */
[----:B------:R-:W-:Y:S01]  /*5330*/  @!P3 FADD.FTZ R118, -R118, -RZ ;  /* 0x800000ff7676b221 */ /* 0x000fe20000010100 */
[----:B------:R-:W-:Y:S02]  /*5340*/  ISETP.LE.U32.AND P3, PT, R4, UR4, PT ;  /* 0x0000000404007c0c */ /* 0x000fe4000bf63070 */
[----:B------:R-:W-:Y:S01]  /*5350*/  F2FP.RELU.PACK_AB R4, R179, R180 ;  /* 0x000000b4b304723e */ /* 0x000fe200000008ff */
[----:B------:R-:W-:Y:S01]  /*5360*/  @!P6 FADD.FTZ R117, -R117, -RZ ;  /* 0x800000ff7575e221 */ /* 0x000fe20000010100 */
[----:B------:R-:W-:Y:S02]  /*5370*/  ISETP.LE.U32.AND P1, PT, R5, UR4, PT ;  /* 0x0000000405007c0c */ /* 0x000fe4000bf23070 */
[----:B------:R-:W-:Y:S01]  /*5380*/  F2FP.RELU.PACK_AB R5, R185, R189 ;  /* 0x000000bdb905723e */ /* 0x000fe200000008ff */
[----:B------:R4:W-:Y:S01]  /*5390*/  STS [R202+0xe000], R4 ;  /* 0x00e00004ca007388 */ /* 0x0009e20000000800 */
[----:B------:R-:W-:Y:S02]  /*53a0*/  ISETP.LE.U32.AND P5, PT, R103, UR4, PT ;  /* 0x0000000467007c0c */ /* 0x000fe4000bfa3070 */
[----:B------:R-:W-:Y:S02]  /*53b0*/  ISETP.LE.U32.AND P4, PT, R100, UR4, PT ;  /* 0x0000000464007c0c */ /* 0x000fe4000bf83070 */
[----:B------:R-:W-:Y:S01]  /*53c0*/  ISETP.LE.U32.AND P0, PT, R101, UR4, PT ;  /* 0x0000000465007c0c */ /* 0x000fe2000bf03070 */
[----:B------:R-:W-:Y:S01]  /*53d0*/  @!P3 FADD.FTZ R121, -R121, -RZ ;  /* 0x800000ff7979b221 */ /* 0x000fe20000010100 */
[----:B-1----:R-:W-:Y:S02]  /*53e0*/  F2FP.RELU.PACK_AB R6, R181, R182 ;  /* 0x000000b6b506723e */ /* 0x002fe400000008ff */
[----:B------:R-:W-:Y:S01]  /*53f0*/  FSETP.GE.FTZ.AND P3, PT, R186, RZ, PT ;  /* 0x000000ffba00720b */ /* 0x000fe20003f76000 */
[----:B------:R-:W-:Y:S01]  /*5400*/  @!P1 FADD.FTZ R120, -R120, -RZ ;  /* 0x800000ff78789221 */ /* 0x000fe20000010100 */
[----:B------:R-:W-:Y:S02]  /*5410*/  FSETP.GE.FTZ.AND P1, PT, R180, RZ, PT ;  /* 0x000000ffb400720b */ /* 0x000fe40003f36000 */
[----:B------:R-:W-:Y:S01]  /*5420*/  ISETP.GT.AND P6, PT, R194, R225, PT ;  /* 0x000000e1c200720c */ /* 0x000fe20003fc4270 */
[----:B--2---:R-:W-:Y:S01]  /*5430*/  @!P5 FADD.FTZ R116, -R116, -RZ ;  /* 0x800000ff7474d221 */ /* 0x004fe20000010100 */
[----:B------:R-:W-:Y:S01]  /*5440*/  FSETP.GE.FTZ.AND P5, PT, R127, RZ, PT ;  /* 0x000000ff7f00720b */ /* 0x000fe20003fb6000 */
[----:B------:R-:W-:Y:S01]  /*5450*/  @!P4 FADD.FTZ R122, -R122, -RZ ;  /* 0x800000ff7a7ac221 */ /* 0x000fe20000010100 */
[----:B---3--:R-:W-:Y:S01]  /*5460*/  F2FP.RELU.PACK_AB R0, R131, R178 ;  /* 0x000000b28300723e */ /* 0x008fe200000008ff */
[----:B------:R-:W-:Y:S01]  /*5470*/  @!P0 FADD.FTZ R113, -R113, -RZ ;  /* 0x800000ff71718221 */ /* 0x000fe20000010100 */
[----:B------:R-:W-:Y:S03]  /*5480*/  FSETP.GE.FTZ.AND P4, PT, R191, RZ, PT ;  /* 0x000000ffbf00720b */ /* 0x000fe60003f96000 */
[----:B------:R1:W-:Y:S01]  /*5490*/  STS [R202+0xe400], R0 ;  /* 0x00e40000ca007388 */ /* 0x0003e20000000800 */
[----:B----4-:R-:W-:Y:S03]  /*54a0*/  F2FP.RELU.PACK_AB R4, R129, R130 ;  /* 0x000000828104723e */ /* 0x010fe600000008ff */
[----:B------:R2:W-:Y:S04]  /*54b0*/  STS [R201+0xf000], R5 ;  /* 0x00f00005c9007388 */ /* 0x0005e80000000800 */
[----:B------:R3:W-:Y:S04]  /*54c0*/  STS [R201+0xf400], R2 ;  /* 0x00f40002c9007388 */ /* 0x0007e80000000800 */
[----:B------:R4:W-:Y:S01]  /*54d0*/  STS [R202+0xf000], R6 ;  /* 0x00f00006ca007388 */ /* 0x0009e20000000800 */
[----:B-1----:R-:W-:Y:S02]  /*54e0*/  F2FP.RELU.PACK_AB R0, R118, R119 ;  /* 0x000000777600723e */ /* 0x002fe400000008ff */
[----:B--2---:R-:W-:Y:S02]  /*54f0*/  F2FP.RELU.PACK_AB R5, R184, R183 ;  /* 0x000000b7b805723e */ /* 0x004fe400000008ff */
[----:B---3--:R-:W-:Y:S03]  /*5500*/  F2FP.RELU.PACK_AB R2, R127, R128 ;  /* 0x000000807f02723e */ /* 0x008fe600000008ff */
        /* <DEDUP_REMOVED lines=8> */
[----:B------:R-:W-:Y:S01]  /*5590*/  STS [R195+0xe400], R4 ;  /* 0x00e40004c3007388 */ /* 0x000fe20000000800 */
[----:B----4-:R-:W-:Y:S03]  /*55a0*/  F2FP.RELU.PACK_AB R0, R113, R120 ;  /* 0x000000787100723e */ /* 0x010fe600000008ff */
[----:B------:R-:W-:Y:S04]  /*55b0*/  STS [R200+0xf000], R6 ;  /* 0x00f00006c8007388 */ /* 0x000fe80000000800 */
[----:B------:R-:W-:Y:S04]  /*55c0*/  STS [R200+0xf400], R5 ;  /* 0x00f40005c8007388 */ /* 0x000fe80000000800 */
[----:B------:R-:W-:Y:S04]  /*55d0*/  STS [R195+0xf000], R2 ;  /* 0x00f00002c3007388 */ /* 0x000fe80000000800 */
[----:B------:R1:W-:Y:S04]  /*55e0*/  STS [R195+0xf400], R0 ;  /* 0x00f40000c3007388 */ /* 0x0003e80000000800 */
[----:B------:R-:W2:Y:S08]  /*55f0*/  LDSM.16.M88.4 R32, [R167+0x4000] ;  /* 0x00400000a720783b */ /* 0x000eb00000000200 */
[----:B------:R-:W3:Y:S08]  /*5600*/  LDSM.16.M88.4 R28, [R167+0x5000] ;  /* 0x00500000a71c783b */ /* 0x000ef00000000200 */
[----:B------:R-:W4:Y:S01]  /*5610*/  LDSM.16.M88.4 R100, [R170+0x4000] ;  /* 0x00400000aa64783b */ /* 0x000f220000000200 */
[----:B-1----:R-:W-:Y:S07]  /*5620*/  IMAD.IADD R0, R164, 0x1, R170 ;  /* 0x00000001a4007824 */ /* 0x002fee00078e02aa */
        /* <DEDUP_REMOVED lines=9> */
[-C--:B----4-:R-:W-:Y:S08]  /*56c0*/  HMMA.16816.F32 R4, R100, R140.reuse, R4 ;  /* 0x0000008c6404723c */ /* 0x090ff00000001804 */
        /* <DEDUP_REMOVED lines=8> */
[----:B------:R-:W2:Y:S06]  /*5750*/  LDSM.16.M88.4 R108, [R108+0x5000] ;  /* 0x005000006c6c783b */ /* 0x000eac0000000200 */
[----:B------:R-:W-:Y:S02]  /*5760*/  IMAD.MOV.U32 R100, RZ, RZ, R217 ;  /* 0x000000ffff647224 */ /* 0x000fe400078e00d9 */
[----:B------:R-:W-:Y:S03]  /*5770*/  IMAD.MOV.U32 R101, RZ, RZ, R216 ;  /* 0x000000ffff657224 */ /* 0x000fe600078e00d8 */
[C---:B------:R-:W-:Y:S04]  /*5780*/  LEA R114, P0, R215.reuse, R100, 0x2 ;  /* 0x00000064d7727211 */ /* 0x040fe800078010ff */
[----:B------:R-:W-:Y:S02]  /*5790*/  LEA.HI.X.SX32 R115, R215, R101, 0x2, P0 ;  /* 0x00000065d7737211 */ /* 0x000fe400000f16ff */
[----:B------:R-:W3:Y:S01]  /*57a0*/  LDSM.16.M88.4 R100, [R0+0x4000] ;  /* 0x004000000064783b */ /* 0x000ee20000000200 */
[----:B------:R-:W-:Y:S07]  /*57b0*/  FSETP.GE.FTZ.AND P0, PT, R179, RZ, PT ;  /* 0x000000ffb300720b */ /* 0x000fee0003f16000 */
[----:B------:R-:W4:Y:S04]  /*57c0*/  LDG.E R112, [R114.64] ;  /* 0x0000000872707981 */ /* 0x000f28000c1e1900 */
[----:B------:R-:W4:Y:S01]  /*57d0*/  LDG.E R2, [R114.64+0x80] ;  /* 0x0000800872027981 */ /* 0x000f22000c1e1900 */
[-C--:B-1----:R-:W-:Y:S08]  /*57e0*/  HMMA.16816.F32 R4, R104, R148.reuse, R4 ;  /* 0x000000946804723c */ /* 0x082ff00000001804 */
[C---:B--2---:R-:W-:Y:S08]  /*57f0*/  HMMA.16816.F32 R8, R108.reuse, R148, R8 ;  /* 0x000000946c08723c */ /* 0x044ff00000001808 */
[-C--:B------:R-:W-:Y:S08]  /*5800*/  HMMA.16816.F32 R12, R108, R150.reuse, R12 ;  /* 0x000000966c0c723c */ /* 0x080ff0000000180c */
[C---:B------:R-:W-:Y:S08]  /*5810*/  HMMA.16816.F32 R16, R104.reuse, R150, R16 ;  /* 0x000000966810723c */ /* 0x040ff00000001810 */
[-C--:B------:R-:W-:Y:S08]  /*5820*/  HMMA.16816.F32 R20, R104, R152.reuse, R20 ;  /* 0x000000986814723c */ /* 0x080ff00000001814 */
[C---:B------:R-:W-:Y:S08]  /*5830*/  HMMA.16816.F32 R24, R108.reuse, R152, R24 ;  /* 0x000000986c18723c */ /* 0x040ff00000001818 */
[-C--:B------:R-:W-:Y:S01]  /*5840*/  HMMA.16816.F32 R28, R108, R154.reuse, R28 ;  /* 0x0000009a6c1c723c */ /* 0x080fe2000000181c */
[----:B------:R-:W2:Y:S07]  /*5850*/  LDG.E R108, [R114.64+0x20] ;  /* 0x00002008726c7981 */ /* 0x000eae000c1e1900 */
[----:B------:R-:W-:Y:S01]  /*5860*/  HMMA.16816.F32 R32, R104, R154, R32 ;  /* 0x0000009a6820723c */ /* 0x000fe20000001820 */
[----:B------:R1:W1:Y:S07]  /*5870*/  LDSM.16.M88.4 R104, [R0+0x5000] ;  /* 0x005000000068783b */ /* 0x00026e0000000200 */
[-C--:B---3--:R-:W-:Y:S01]  /*5880*/  HMMA.16816.F32 R4, R100, R156.reuse, R4 ;  /* 0x0000009c6404723c */ /* 0x088fe20000001804 */
[----:B-1----:R-:W3:Y:S07]  /*5890*/  LDG.E R0, [R114.64+0xa0] ;  /* 0x0000a00872007981 */ /* 0x002eee000c1e1900 */
[C---:B------:R-:W-:Y:S08]  /*58a0*/  HMMA.16816.F32 R8, R104.reuse, R156, R8 ;  /* 0x0000009c6808723c */ /* 0x040ff00000001808 */
[-C--:B------:R-:W-:Y:S08]  /*58b0*/  HMMA.16816.F32 R12, R104, R158.reuse, R12 ;  /* 0x0000009e680c723c */ /* 0x080ff0000000180c */
[C---:B------:R-:W-:Y:S08]  /*58c0*/  HMMA.16816.F32 R16, R100.reuse, R158, R16 ;  /* 0x0000009e6410723c */ /* 0x040ff00000001810 */
[-C--:B------:R-:W-:Y:S08]  /*58d0*/  HMMA.16816.F32 R20, R100, R160.reuse, R20 ;  /* 0x000000a06414723c */ /* 0x080ff00000001814 */
[C---:B------:R-:W-:Y:S08]  /*58e0*/  HMMA.16816.F32 R24, R104.reuse, R160, R24 ;  /* 0x000000a06818723c */ /* 0x040ff00000001818 */
[-C--:B------:R-:W-:Y:S08]  /*58f0*/  HMMA.16816.F32 R28, R104, R162.reuse, R28 ;  /* 0x000000a2681c723c */ /* 0x080ff0000000181c */
[----:B------:R-:W-:Y:S07]  /*5900*/  HMMA.16816.F32 R32, R100, R162, R32 ;  /* 0x000000a26420723c */ /* 0x000fee0000001820 */
[C---:B----4-:R-:W-:Y:S02]  /*5910*/  FADD.FTZ R101, -R112.reuse, R4 ;  /* 0x0000000470657221 */ /* 0x050fe40000010100 */
[C---:B------:R-:W-:Y:S03]  /*5920*/  FADD.FTZ R4, -R112.reuse, R17 ;  /* 0x0000001170047221 */ /* 0x040fe60000010100 */
[C---:B------:R-:W-:Y:S01]  /*5930*/  FADD.FTZ R100, -R112.reuse, R5 ;  /* 0x0000000570647221 */ /* 0x040fe20000010100 */
[-C--:B------:R-:W-:Y:S01]  /*5940*/  FSEL R17, R101, R112.reuse, P4 ;  /* 0x0000007065117208 */ /* 0x080fe20002000000 */
[----:B------:R-:W-:Y:S01]  /*5950*/  FADD.FTZ R5, -R112, R16 ;  /* 0x0000001070057221 */ /* 0x000fe20000010100 */
[-C--:B------:R-:W-:Y:S01]  /*5960*/  FSEL R4, R4, R112.reuse, P0 ;  /* 0x0000007004047208 */ /* 0x080fe20000000000 */
[----:B------:R-:W-:Y:S01]  /*5970*/  FADD.FTZ R20, -R112, R20 ;  /* 0x0000001470147221 */ /* 0x000fe20000010100 */
[----:B------:R-:W-:Y:S01]  /*5980*/  FSETP.GE.FTZ.AND P0, PT, R130, RZ, PT ;  /* 0x000000ff8200720b */ /* 0x000fe20003f16000 */
[----:B------:R-:W-:Y:S01]  /*5990*/  FADD.FTZ R21, -R112, R21 ;  /* 0x0000001570157221 */ /* 0x000fe20000010100 */
[----:B------:R-:W-:Y:S01]  /*59a0*/  FSEL R5, R5, R112, P1 ;  /* 0x0000007005057208 */ /* 0x000fe20000800000 */
[----:B------:R-:W-:Y:S01]  /*59b0*/  FMUL.FTZ R179, R179, R4 ;  /* 0x00000004b3b37220 */ /* 0x000fe20000410000 */
[----:B------:R-:W-:Y:S01]  /*59c0*/  FSETP.GE.FTZ.AND P1, PT, R118, RZ, PT ;  /* 0x000000ff7600720b */ /* 0x000fe20003f36000 */
[----:B------:R-:W-:Y:S01]  /*59d0*/  FADD.FTZ R12, -R2, R12 ;  /* 0x0000000c020c7221 */ /* 0x000fe20000010100 */
[-C--:B------:R-:W-:Y:S01]  /*59e0*/  FSEL R20, R20, R112.reuse, P0 ;  /* 0x0000007014147208 */ /* 0x080fe20000000000 */
[----:B------:R-:W-:Y:S01]  /*59f0*/  FMUL.FTZ R180, R180, R5 ;  /* 0x00000005b4b47220 */ /* 0x000fe20000410000 */
[----:B------:R-:W-:Y:S01]  /*5a00*/  FSETP.GE.FTZ.AND P0, PT, R190, RZ, PT ;  /* 0x000000ffbe00720b */ /* 0x000fe20003f16000 */
[----:B------:R-:W-:Y:S01]  /*5a10*/  FADD.FTZ R5, -R112, R32 ;  /* 0x0000002070057221 */ /* 0x000fe20000010100 */
[-C--:B------:R-:W-:Y:S01]  /*5a20*/  FSEL R16, R100, R112.reuse, P3 ;  /* 0x0000007064107208 */ /* 0x080fe20001800000 */
[C---:B------:R-:W-:Y:S01]  /*5a30*/  FADD.FTZ R25, -R2.reuse, R25 ;  /* 0x0000001902197221 */ /* 0x040fe20000010100 */
[----:B------:R-:W-:Y:S01]  /*5a40*/  FSETP.GE.FTZ.AND P3, PT, R119, RZ, PT ;  /* 0x000000ff7700720b */ /* 0x000fe20003f76000 */
[C---:B------:R-:W-:Y:S01]  /*5a50*/  FADD.FTZ R13, -R2.reuse, R13 ;  /* 0x0000000d020d7221 */ /* 0x040fe20000010100 */
[----:B------:R-:W-:Y:S01]  /*5a60*/  FSETP.GE.FTZ.AND P4, PT, R129, RZ, PT ;  /* 0x000000ff8100720b */ /* 0x000fe20003f96000 */
[C---:B------:R-:W-:Y:S01]  /*5a70*/  FADD.FTZ R24, -R2.reuse, R24 ;  /* 0x0000001802187221 */ /* 0x040fe20000010100 */
[-C--:B------:R-:W-:Y:S01]  /*5a80*/  FSEL R5, R5, R112.reuse, P3 ;  /* 0x0000007005057208 */ /* 0x080fe20001800000 */
[----:B------:R-:W-:Y:S01]  /*5a90*/  FADD.FTZ R28, -R2, R28 ;  /* 0x0000001c021c7221 */ /* 0x000fe20000010100 */
[----:B------:R-:W-:Y:S01]  /*5aa0*/  FSEL R21, R21, R112, P4 ;  /* 0x0000007015157208 */ /* 0x000fe20002000000 */
[----:B------:R-:W-:Y:S01]  /*5ab0*/  @P1 FADD.FTZ R112, -R112, R33 ;  /* 0x0000002170701221 */ /* 0x000fe20000010100 */
[----:B------:R-:W-:Y:S01]  /*5ac0*/  FSETP.GE.FTZ.AND P1, PT, R131, RZ, PT ;  /* 0x000000ff8300720b */ /* 0x000fe20003f36000 */
[----:B------:R-:W-:Y:S01]  /*5ad0*/  FMUL.FTZ R119, R119, R5 ;  /* 0x0000000577777220 */ /* 0x000fe20000410000 */
[----:B------:R-:W-:Y:S01]  /*5ae0*/  FSETP.GE.FTZ.AND P3, PT, R178, RZ, PT ;  /* 0x000000ffb200720b */ /* 0x000fe20003f76000 */
[----:B------:R-:W-:Y:S01]  /*5af0*/  FMUL.FTZ R191, R191, R17 ;  /* 0x00000011bfbf7220 */ /* 0x000fe20000410000 */
[----:B------:R-:W-:Y:S01]  /*5b00*/  FSETP.GE.FTZ.AND P4, PT, R117, RZ, PT ;  /* 0x000000ff7500720b */ /* 0x000fe20003f96000 */
[----:B------:R-:W-:Y:S02]  /*5b10*/  FMUL.FTZ R186, R186, R16 ;  /* 0x00000010baba7220 */ /* 0x000fe40000410000 */
[----:B------:R-:W-:Y:S02]  /*5b20*/  FMUL.FTZ R20, R130, R20 ;  /* 0x0000001482147220 */ /* 0x000fe40000410000 */
[----:B------:R-:W-:Y:S02]  /*5b30*/  FMUL.FTZ R21, R129, R21 ;  /* 0x0000001581157220 */ /* 0x000fe40000410000 */
[----:B------:R-:W-:Y:S02]  /*5b40*/  FMUL.FTZ R112, R118, R112 ;  /* 0x0000007076707220 */ /* 0x000fe40000410000 */
[C---:B--2---:R-:W-:Y:S02]  /*5b50*/  FADD.FTZ R4, -R108.reuse, R6 ;  /* 0x000000066c047221 */ /* 0x044fe40000010100 */
[C---:B------:R-:W-:Y:S02]  /*5b60*/  FADD.FTZ R6, -R108.reuse, R7 ;  /* 0x000000076c067221 */ /* 0x040fe40000010100 */
[----:B------:R-:W-:Y:S01]  /*5b70*/  FADD.FTZ R5, -R108, R19 ;  /* 0x000000136c057221 */ /* 0x000fe20000010100 */
[-C--:B------:R-:W-:Y:S01]  /*5b80*/  FSEL R4, R4, R108.reuse, P0 ;  /* 0x0000006c04047208 */ /* 0x080fe20000000000 */
[----:B------:R-:W-:Y:S01]  /*5b90*/  FADD.FTZ R18, -R108, R18 ;  /* 0x000000126c127221 */ /* 0x000fe20000010100 */
[----:B------:R-:W-:Y:S01]  /*5ba0*/  FSETP.GE.FTZ.AND P0, PT, R188, RZ, PT ;  /* 0x000000ffbc00720b */ /* 0x000fe20003f16000 */
[----:B------:R-:W-:Y:S01]  /*5bb0*/  FADD.FTZ R7, -R108, R23 ;  /* 0x000000176c077221 */ /* 0x000fe20000010100 */
[----:B------:R-:W-:Y:S01]  /*5bc0*/  FSEL R5, R5, R108, P1 ;  /* 0x0000006c05057208 */ /* 0x000fe20000800000 */
[----:B------:R-:W-:Y:S01]  /*5bd0*/  FMUL.FTZ R190, R190, R4 ;  /* 0x00000004bebe7220 */ /* 0x000fe20000410000 */
[----:B------:R-:W-:Y:S01]  /*5be0*/  FSEL R6, R6, R108, P0 ;  /* 0x0000006c06067208 */ /* 0x000fe20000000000 */
[----:B------:R-:W-:Y:S01]  /*5bf0*/  FADD.FTZ R4, -R108, R22 ;  /* 0x000000166c047221 */ /* 0x000fe20000010100 */
[----:B------:R-:W-:Y:S01]  /*5c00*/  FSETP.GE.FTZ.AND P0, PT, R128, RZ, PT ;  /* 0x000000ff8000720b */ /* 0x000fe20003f16000 */
[----:B------:R-:W-:Y:S01]  /*5c10*/  FMUL.FTZ R131, R131, R5 ;  /* 0x0000000583837220 */ /* 0x000fe20000410000 */
[----:B------:R-:W-:Y:S01]  /*5c20*/  FSETP.GE.FTZ.AND P1, PT, R189, RZ, PT ;  /* 0x000000ffbd00720b */ /* 0x000fe20003f36000 */
[----:B------:R-:W-:Y:S01]  /*5c30*/  FMUL.FTZ R188, R188, R6 ;  /* 0x00000006bcbc7220 */ /* 0x000fe20000410000 */
[-C--:B------:R-:W-:Y:S01]  /*5c40*/  FSEL R4, R4, R108.reuse, P0 ;  /* 0x0000006c04047208 */ /* 0x080fe20000000000 */
[----:B------:R-:W-:Y:S01]  /*5c50*/  FADD.FTZ R5, -R2, R8 ;  /* 0x0000000802057221 */ /* 0x000fe20000010100 */
[----:B------:R-:W-:Y:S02]  /*5c60*/  FSEL R6, R18, R108, P3 ;  /* 0x0000006c12067208 */ /* 0x000fe40001800000 */
[----:B------:R-:W-:Y:S01]  /*5c70*/  FSETP.GE.FTZ.AND P3, PT, R116, RZ, PT ;  /* 0x000000ff7400720b */ /* 0x000fe20003f76000 */
[----:B------:R-:W-:Y:S01]  /*5c80*/  FMUL.FTZ R128, R128, R4 ;  /* 0x0000000480807220 */ /* 0x000fe20000410000 */
        /* <DEDUP_REMOVED lines=9> */
[----:B---3--:R-:W-:Y:S01]  /*5d20*/  FADD.FTZ R5, -R0, R11 ;  /* 0x0000000b00057221 */ /* 0x008fe20000010100 */
[----:B------:R-:W-:Y:S01]  /*5d30*/  FSEL R12, R12, R2, P1 ;  /* 0x000000020c0c7208 */ /* 0x000fe20000800000 */
[----:B------:R-:W-:Y:S01]  /*5d40*/  FMUL.FTZ R17, R185, R4 ;  /* 0x00000004b9117220 */ /* 0x000fe20000410000 */
[----:B------:R-:W-:Y:S01]  /*5d50*/  FSETP.GE.FTZ.AND P1, PT, R125, RZ, PT ;  /* 0x000000ff7d00720b */ /* 0x000fe20003f36000 */
[----:B------:R-:W-:Y:S01]  /*5d60*/  FADD.FTZ R4, -R0, R14 ;  /* 0x0000000e00047221 */ /* 0x000fe20000010100 */
[----:B------:R-:W-:Y:S01]  /*5d70*/  FSEL R7, R7, R108, P5 ;  /* 0x0000006c07077208 */ /* 0x000fe20002800000 */
[----:B------:R-:W-:Y:S01]  /*5d80*/  FMUL.FTZ R182, R182, R12 ;  /* 0x0000000cb6b67220 */ /* 0x000fe20000410000 */
[----:B------:R-:W-:Y:S01]  /*5d90*/  FSEL R6, R6, R108, P4 ;  /* 0x0000006c06067208 */ /* 0x000fe20002000000 */
[----:B------:R-:W-:Y:S01]  /*5da0*/  @P3 FADD.FTZ R108, -R108, R35 ;  /* 0x000000236c6c3221 */ /* 0x000fe20000010100 */
        /* <DEDUP_REMOVED lines=8> */
[----:B------:R-:W-:Y:S01]  /*5e30*/  FSEL R13, R13, R2, P4 ;  /* 0x000000020d0d7208 */ /* 0x000fe20002000000 */
[----:B------:R-:W-:Y:S01]  /*5e40*/  FMUL.FTZ R108, R116, R108 ;  /* 0x0000006c746c7220 */ /* 0x000fe20000410000 */
[-C--:B------:R-:W-:Y:S01]  /*5e50*/  FSEL R24, R24, R2.reuse, P3 ;  /* 0x0000000218187208 */ /* 0x080fe20001800000 */
[----:B------:R-:W-:Y:S01]  /*5e60*/  FMUL.FTZ R9, R125, R25 ;  /* 0x000000197d097220 */ /* 0x000fe20000410000 */
[----:B------:R-:W-:Y:S01]  /*5e70*/  FSEL R28, R28, R2, P1 ;  /* 0x000000021c1c7208 */ /* 0x000fe20000800000 */
[----:B------:R-:W-:Y:S01]  /*5e80*/  @P0 FADD.FTZ R2, -R2, R29 ;  /* 0x0000001d02020221 */ /* 0x000fe20000010100 */
[----:B------:R-:W-:Y:S01]  /*5e90*/  FSETP.GE.FTZ.AND P0, PT, R183, RZ, PT ;  /* 0x000000ffb700720b */ /* 0x000fe20003f16000 */
[----:B------:R-:W-:Y:S01]  /*5ea0*/  FMUL.FTZ R13, R181, R13 ;  /* 0x0000000db50d7220 */ /* 0x000fe20000410000 */
[----:B------:R-:W-:Y:S01]  /*5eb0*/  FSETP.GE.FTZ.AND P1, PT, R187, RZ, PT ;  /* 0x000000ffbb00720b */ /* 0x000fe20003f36000 */
[----:B------:R-:W-:Y:S01]  /*5ec0*/  FMUL.FTZ R121, R121, R2 ;  /* 0x0000000279797220 */ /* 0x000fe20000410000 */
[----:B------:R-:W-:Y:S01]  /*5ed0*/  FSEL R4, R4, R0, P0 ;  /* 0x0000000004047208 */ /* 0x000fe20000000000 */
[----:B------:R-:W-:Y:S01]  /*5ee0*/  FADD.FTZ R2, -R0, R30 ;  /* 0x0000001e00027221 */ /* 0x000fe20000010100 */
[----:B------:R-:W-:Y:S01]  /*5ef0*/  FSETP.GE.FTZ.AND P0, PT, R113, RZ, PT ;  /* 0x000000ff7100720b */ /* 0x000fe20003f16000 */
[----:B------:R-:W-:Y:S01]  /*5f00*/  FMUL.FTZ R24, R126, R24 ;  /* 0x000000187e187220 */ /* 0x000fe20000410000 */
[----:B------:R-:W-:Y:S01]  /*5f10*/  FSEL R5, R5, R0, P1 ;  /* 0x0000000005057208 */ /* 0x000fe20000800000 */
[----:B------:R-:W-:Y:S01]  /*5f20*/  FMUL.FTZ R12, R183, R4 ;  /* 0x00000004b70c7220 */ /* 0x000fe20000410000 */
[----:B------:R-:W-:Y:S01]  /*5f30*/  FSETP.GE.FTZ.AND P3, PT, R192, RZ, PT ;  /* 0x000000ffc000720b */ /* 0x000fe20003f76000 */
[----:B------:R-:W-:Y:S01]  /*5f40*/  FADD.FTZ R4, -R0, R27 ;  /* 0x0000001b00047221 */ /* 0x000fe20000010100 */
[----:B------:R-:W-:Y:S01]  /*5f50*/  FSETP.GE.FTZ.AND P5, PT, R184, RZ, PT ;  /* 0x000000ffb800720b */ /* 0x000fe20003fb6000 */
[----:B------:R-:W-:Y:S01]  /*5f60*/  FMUL.FTZ R16, R187, R5 ;  /* 0x00000005bb107220 */ /* 0x000fe20000410000 */
[----:B------:R-:W-:Y:S01]  /*5f70*/  FSEL R7, R7, R0, P3 ;  /* 0x0000000007077208 */ /* 0x000fe20001800000 */
[----:B------:R-:W-:Y:S01]  /*5f80*/  FADD.FTZ R5, -R0, R26 ;  /* 0x0000001a00057221 */ /* 0x000fe20000010100 */
[----:B------:R-:W-:Y:S01]  /*5f90*/  FSETP.GE.FTZ.AND P4, PT, R124, RZ, PT ;  /* 0x000000ff7c00720b */ /* 0x000fe20003f96000 */
[----:B------:R-:W-:Y:S01]  /*5fa0*/  FMUL.FTZ R28, R122, R28 ;  /* 0x0000001c7a1c7220 */ /* 0x000fe20000410000 */
[----:B------:R-:W-:Y:S01]  /*5fb0*/  FSETP.GE.FTZ.AND P3, PT, R123, RZ, PT ;  /* 0x000000ff7b00720b */ /* 0x000fe20003f76000 */
[----:B------:R-:W-:Y:S01]  /*5fc0*/  FMUL.FTZ R7, R192, R7 ;  /* 0x00000007c0077220 */ /* 0x000fe20000410000 */
[----:B------:R-:W-:Y:S01]  /*5fd0*/  FSETP.GE.FTZ.AND P1, PT, R120, RZ, PT ;  /* 0x000000ff7800720b */ /* 0x000fe20003f36000 */
[----:B------:R-:W-:Y:S01]  /*5fe0*/  IMAD.MOV.U32 R122, RZ, RZ, R205 ;  /* 0x000000ffff7a7224 */ /* 0x000fe200078e00cd */
[-C--:B------:R-:W-:Y:S02]  /*5ff0*/  FSEL R6, R6, R0.reuse, P5 ;  /* 0x0000000006067208 */ /* 0x080fe40002800000 */
[-C--:B------:R-:W-:Y:S02]  /*6000*/  FSEL R5, R5, R0.reuse, P4 ;  /* 0x0000000005057208 */ /* 0x080fe40002000000 */
[----:B------:R-:W-:Y:S01]  /*6010*/  FSEL R4, R4, R0, P3 ;  /* 0x0000000004047208 */ /* 0x000fe20001800000 */
[----:B------:R-:W-:Y:S01]  /*6020*/  FMUL.FTZ R6, R184, R6 ;  /* 0x00000006b8067220 */ /* 0x000fe20000410000 */
[----:B------:R-:W-:Y:S01]  /*6030*/  FSEL R2, R2, R0, P1 ;  /* 0x0000000002027208 */ /* 0x000fe20000800000 */
[----:B------:R-:W-:Y:S02]  /*6040*/  @P0 FADD.FTZ R0, -R0, R31 ;  /* 0x0000001f00000221 */ /* 0x000fe40000010100 */
[----:B------:R-:W-:Y:S02]  /*6050*/  FMUL.FTZ R124, R124, R5 ;  /* 0x000000057c7c7220 */ /* 0x000fe40000410000 */
        /* <DEDUP_REMOVED lines=39> */
.L_x_462:
        /* <DEDUP_REMOVED lines=109> */
.L_x_463:
        /* <DEDUP_REMOVED lines=53> */
[----:B------:R-:W2:Y:S04]  /*6cf0*/  LDSM.16.MT88.4 R24, [R2+0x9800] ;  /* 0x009800000218783b */ /* 0x000ea80000004200 */
[----:B------:R-:W-:Y:S03]  /*6d00*/  LDSM.16.MT88.4 R100, [R3+0xd000] ;  /* 0x00d000000364783b */ /* 0x000fe60000004200 */
[C---:B------:R-:W-:Y:S08]  /*6d10*/  HMMA.16816.F32 R4, R108.reuse, R112, R4 ;  /* 0x000000706c04723c */ /* 0x040ff00000001804 */
[C---:B------:R-:W-:Y:S08]  /*6d20*/  HMMA.16816.F32 R8, R108.reuse, R114, R8 ;  /* 0x000000726c08723c */ /* 0x040ff00000001808 */
[C---:B-1----:R-:W-:Y:S07]  /*6d30*/  HMMA.16816.F32 R12, R108.reuse, R20, R12 ;  /* 0x000000146c0c723c */ /* 0x042fee000000180c */
[----:B------:R-:W-:Y:S01]  /*6d40*/  IMAD.MOV.U32 R20, RZ, RZ, R205 ;  /* 0x000000ffff147224 */ /* 0x000fe200078e00cd */
[----:B------:R-:W-:Y:S04]  /*6d50*/  HMMA.16816.F32 R16, R108, R22, R16 ;  /* 0x000000166c10723c */ /* 0x000fe80000001810 */
[----:B------:R-:W-:Y:S03]  /*6d60*/  IMAD.MOV.U32 R21, RZ, RZ, R204 ;  /* 0x000000ffff157224 */ /* 0x000fe600078e00cc */
[----:B------:R-:W-:Y:S01]  /*6d70*/  @P6 IADD3 R22, R215, -0x40, RZ ;  /* 0xffffffc0d7166810 */ /* 0x000fe20007ffe0ff */
[C---:B------:R-:W-:Y:S05]  /*6d80*/  HMMA.16816.F32 R4, R28.reuse, R32, R4 ;  /* 0x000000201c04723c */ /* 0x040fea0000001804 */
[----:B------:R-:W-:Y:S03]  /*6d90*/  @P6 IMAD.WIDE R22, R22, 0x4, R208 ;  /* 0x0000000416166825 */ /* 0x000fe600078e02d0 */
[C---:B------:R-:W-:Y:S01]  /*6da0*/  HMMA.16816.F32 R8, R28.reuse, R34, R8 ;  /* 0x000000221c08723c */ /* 0x040fe20000001808 */
[----:B------:R-:W-:Y:S04]  /*6db0*/  LDSM.16.MT88.4 R32, [R3+0xc800] ;  /* 0x00c800000320783b */ /* 0x000fe80000004200 */
[----:B------:R1:W5:Y:S03]  /*6dc0*/  @P6 LDG.E R213, [R22.64] ;  /* 0x0000000816d56981 */ /* 0x000366000c1e1900 */
[C---:B--2---:R-:W-:Y:S01]  /*6dd0*/  HMMA.16816.F32 R12, R28.reuse, R24, R12 ;  /* 0x000000181c0c723c */ /* 0x044fe2000000180c */
[----:B------:R1:W5:Y:S04]  /*6de0*/  @P6 LDG.E R214, [R22.64+0x20] ;  /* 0x0000200816d66981 */ /* 0x000368000c1e1900 */
[----:B------:R1:W5:Y:S02]  /*6df0*/  @P6 LDG.E R207, [R22.64+0x80] ;  /* 0x0000800816cf6981 */ /* 0x000364000c1e1900 */
[CC--:B------:R-:W-:Y:S01]  /*6e00*/  LEA R24, P1, R227.reuse, R20.reuse, 0x2 ;  /* 0x00000014e3187211 */ /* 0x0c0fe200078210ff */
[----:B------:R-:W-:Y:S01]  /*6e10*/  HMMA.16816.F32 R16, R28, R26, R16 ;  /* 0x0000001a1c10723c */ /* 0x000fe20000001810 */
[----:B------:R1:W5:Y:S03]  /*6e20*/  @P6 LDG.E R212, [R22.64+0xa0] ;  /* 0x0000a00816d46981 */ /* 0x000366000c1e1900 */
[-C--:B------:R-:W-:Y:S01]  /*6e30*/  LEA.HI.X.SX32 R25, R227, R21.reuse, 0x2, P1 ;  /* 0x00000015e3197211 */ /* 0x080fe200008f16ff */
[----:B------:R2:W-:Y:S04]  /*6e40*/  RED.E.ADD.F32.FTZ.RN.STRONG.GPU [R20.64], R4 ;  /* 0x000000041400798e */ /* 0x0005e8000c10e788 */
[----:B------:R3:W-:Y:S04]  /*6e50*/  RED.E.ADD.F32.FTZ.RN.STRONG.GPU [R24.64], R5 ;  /* 0x000000051800798e */ /* 0x0007e8000c10e788 */
[----:B------:R-:W-:Y:S01]  /*6e60*/  LDSM.16.MT88.4 R28, [R3+0xa800] ;  /* 0x00a80000031c783b */ /* 0x000fe20000004200 */
[CC--:B-1----:R-:W-:Y:S04]  /*6e70*/  LEA R22, P0, R240.reuse, R20.reuse, 0x2 ;  /* 0x00000014f0167211 */ /* 0x0c2fe800078010ff */
[-C--:B------:R-:W-:Y:S02]  /*6e80*/  LEA.HI.X.SX32 R23, R240, R21.reuse, 0x2, P0 ;  /* 0x00000015f0177211 */ /* 0x080fe400000f16ff */
[CC--:B--2---:R-:W-:Y:S02]  /*6e90*/  LEA R4, P1, R249.reuse, R20.reuse, 0x2 ;  /* 0x00000014f9047211 */ /* 0x0c4fe400078210ff */
[CC--:B------:R-:W-:Y:S01]  /*6ea0*/  LEA R26, P0, R248.reuse, R20.reuse, 0x2 ;  /* 0x00000014f81a7211 */ /* 0x0c0fe200078010ff */
[----:B------:R1:W-:Y:S01]  /*6eb0*/  RED.E.ADD.F32.FTZ.RN.STRONG.GPU [R22.64], R6 ;  /* 0x000000061600798e */ /* 0x0003e2000c10e788 */
[-C--:B---3--:R-:W-:Y:S02]  /*6ec0*/  LEA.HI.X.SX32 R5, R249, R21.reuse, 0x2, P1 ;  /* 0x00000015f9057211 */ /* 0x088fe400008f16ff */
[-C--:B------:R-:W-:Y:S03]  /*6ed0*/  LEA.HI.X.SX32 R27, R248, R21.reuse, 0x2, P0 ;  /* 0x00000015f81b7211 */ /* 0x080fe600000f16ff */
[----:B------:R2:W-:Y:S04]  /*6ee0*/  RED.E.ADD.F32.FTZ.RN.STRONG.GPU [R4.64], R7 ;  /* 0x000000070400798e */ /* 0x0005e8000c10e788 */
[----:B------:R3:W-:Y:S01]  /*6ef0*/  RED.E.ADD.F32.FTZ.RN.STRONG.GPU [R26.64], R8 ;  /* 0x000000081a00798e */ /* 0x0007e2000c10e788 */
[CC--:B-1----:R-:W-:Y:S02]  /*6f00*/  LEA R22, P3, R247.reuse, R20.reuse, 0x2 ;  /* 0x00000014f7167211 */ /* 0x0c2fe400078610ff */
[CC--:B------:R-:W-:Y:S02]  /*6f10*/  LEA R6, P1, R246.reuse, R20.reuse, 0x2 ;  /* 0x00000014f6067211 */ /* 0x0c0fe400078210ff */
[-C--:B------:R-:W-:Y:S02]  /*6f20*/  LEA.HI.X.SX32 R23, R247, R21.reuse, 0x2, P3 ;  /* 0x00000015f7177211 */ /* 0x080fe400018f16ff */
[CC--:B--2---:R-:W-:Y:S02]  /*6f30*/  LEA R4, P0, R245.reuse, R20.reuse, 0x2 ;  /* 0x00000014f5047211 */ /* 0x0c4fe400078010ff */
[-C--:B------:R-:W-:Y:S01]  /*6f40*/  LEA.HI.X.SX32 R7, R246, R21.reuse, 0x2, P1 ;  /* 0x00000015f6077211 */ /* 0x080fe200008f16ff */
[----:B------:R1:W-:Y:S01]  /*6f50*/  RED.E.ADD.F32.FTZ.RN.STRONG.GPU [R22.64], R9 ;  /* 0x000000091600798e */ /* 0x0003e2000c10e788 */
[-C--:B------:R-:W-:Y:S02]  /*6f60*/  LEA.HI.X.SX32 R5, R245, R21.reuse, 0x2, P0 ;  /* 0x00000015f5057211 */ /* 0x080fe400000f16ff */
[CC--:B---3--:R-:W-:Y:S01]  /*6f70*/  LEA R26, P0, R237.reuse, R20.reuse, 0x2 ;  /* 0x00000014ed1a7211 */ /* 0x0c8fe200078010ff */
[----:B------:R2:W-:Y:S01]  /*6f80*/  RED.E.ADD.F32.FTZ.RN.STRONG.GPU [R6.64], R10 ;  /* 0x0000000a0600798e */ /* 0x0005e2000c10e788 */
[CC--:B------:R-:W-:Y:S02]  /*6f90*/  LEA R8, P3, R222.reuse, R20.reuse, 0x2 ;  /* 0x00000014de087211 */ /* 0x0c0fe400078610ff */
[-C--:B------:R-:W-:Y:S01]  /*6fa0*/  LEA.HI.X.SX32 R27, R237, R21.reuse, 0x2, P0 ;  /* 0x00000015ed1b7211 */ /* 0x080fe200000f16ff */
[----:B------:R3:W-:Y:S04]  /*6fb0*/  RED.E.ADD.F32.FTZ.RN.STRONG.GPU [R4.64], R11 ;  /* 0x0000000b0400798e */ /* 0x0007e8000c10e788 */
[----:B------:R-:W-:Y:S04]  /*6fc0*/  RED.E.ADD.F32.FTZ.RN.STRONG.GPU [R20.64+0x80], R12 ;  /* 0x0000800c1400798e */ /* 0x000fe8000c10e788 */
[----:B------:R-:W-:Y:S04]  /*6fd0*/  RED.E.ADD.F32.FTZ.RN.STRONG.GPU [R24.64+0x80], R13 ;  /* 0x0000800d1800798e */ /* 0x000fe8000c10e788 */
[----:B------:R-:W-:Y:S04]  /*6fe0*/  RED.E.ADD.F32.FTZ.RN.STRONG.GPU [R26.64], R14 ;  /* 0x0000000e1a00798e */ /* 0x000fe8000c10e788 */
[----:B------:R-:W-:Y:S01]  /*6ff0*/  LDSM.16.MT88.4 R24, [R0] ;  /* 0x000000000018783b */ /* 0x000fe20000004200 */
[CC--:B-1----:R-:W-:Y:S02]  /*7000*/  LEA R22, P5, R233.reuse, R20.reuse, 0x2 ;  /* 0x00000014e9167211 */ /* 0x0c2fe400078a10ff */
[-C--:B------:R-:W-:Y:S02]  /*7010*/  LEA.HI.X.SX32 R9, R222, R21.reuse, 0x2, P3 ;  /* 0x00000015de097211 */ /* 0x080fe400018f16ff */
[CC--:B--2---:R-:W-:Y:S02]  /*7020*/  LEA R10, P4, R250.reuse, R20.reuse, 0x2 ;  /* 0x00000014fa0a7211 */ /* 0x0c4fe400078810ff */
[-C--:B------:R-:W-:Y:S02]  /*7030*/  LEA.HI.X.SX32 R23, R233, R21.reuse, 0x2, P5 ;  /* 0x00000015e9177211 */ /* 0x080fe400028f16ff */
[-C--:B---3--:R-:W-:Y:S02]  /*7040*/  LEA.HI.X.SX32 R11, R250, R21.reuse, 0x2, P4 ;  /* 0x00000015fa0b7211 */ /* 0x088fe400020f16ff */
[-C--:B------:R-:W-:Y:S01]  /*7050*/  LEA R6, P1, R219, R20.reuse, 0x2 ;  /* 0x00000014db067211 */ /* 0x080fe200078210ff */
[----:B------:R-:W-:Y:S01]  /*7060*/  RED.E.ADD.F32.FTZ.RN.STRONG.GPU [R22.64], R15 ;  /* 0x0000000f1600798e */ /* 0x000fe2000c10e788 */
        /* <DEDUP_REMOVED lines=13> */
[----:B------:R-:W3:Y:S04]  /*7140*/  LDSM.16.MT88.4 R12, [R165+0x800] ;  /* 0x00080000a50c783b */ /* 0x000ee80000004200 */
[----:B------:R-:W4:Y:S01]  /*7150*/  LDSM.16.MT88.4 R16, [R0+0x800] ;  /* 0x000800000010783b */ /* 0x000f220000004200 */
        /* <DEDUP_REMOVED lines=12> */
[-C--:B---3--:R-:W-:Y:S08]  /*7220*/  HMMA.16816.F32 R68, R28, R12.reuse, R68 ;  /* 0x0000000c1c44723c */ /* 0x088ff00000001844 */
[C---:B------:R-:W-:Y:S08]  /*7230*/  HMMA.16816.F32 R72, R32.reuse, R12, R72 ;  /* 0x0000000c2048723c */ /* 0x040ff00000001848 */
[-C--:B------:R-:W-:Y:S08]  /*7240*/  HMMA.16816.F32 R76, R32, R14.reuse, R76 ;  /* 0x0000000e204c723c */ /* 0x080ff0000000184c */
[C---:B------:R-:W-:Y:S01]  /*7250*/  HMMA.16816.F32 R80, R28.reuse, R14, R80 ;  /* 0x0000000e1c50723c */ /* 0x040fe20000001850 */
[----:B------:R-:W3:Y:S07]  /*7260*/  LDSM.16.MT88.4 R12, [R3+0xb800] ;  /* 0x00b80000030c783b */ /* 0x000eee0000004200 */
[-C--:B----4-:R-:W-:Y:S08]  /*7270*/  HMMA.16816.F32 R84, R28, R16.reuse, R84 ;  /* 0x000000101c54723c */ /* 0x090ff00000001854 */
[C---:B------:R-:W-:Y:S08]  /*7280*/  HMMA.16816.F32 R88, R32.reuse, R16, R88 ;  /* 0x000000102058723c */ /* 0x040ff00000001858 */
[-C--:B------:R-:W-:Y:S01]  /*7290*/  HMMA.16816.F32 R92, R32, R18.reuse, R92 ;  /* 0x00000012205c723c */ /* 0x080fe2000000185c */
[----:B------:R-:W4:Y:S07]  /*72a0*/  LDSM.16.MT88.4 R32, [R3+0xd800] ;  /* 0x00d800000320783b */ /* 0x000f2e0000004200 */
[----:B------:R-:W-:Y:S01]  /*72b0*/  HMMA.16816.F32 R96, R28, R18, R96 ;  /* 0x000000121c60723c */ /* 0x000fe20000001860 */
[----:B------:R2:W3:Y:S07]  /*72c0*/  LDSM.16.MT88.4 R16, [R0+0x1800] ;  /* 0x001800000010783b */ /* 0x0004ee0000004200 */
[-C--:B-1----:R-:W-:Y:S08]  /*72d0*/  HMMA.16816.F32 R68, R8, R20.reuse, R68 ;  /* 0x000000140844723c */ /* 0x082ff00000001844 */
[C---:B------:R-:W-:Y:S08]  /*72e0*/  HMMA.16816.F32 R72, R100.reuse, R20, R72 ;  /* 0x000000146448723c */ /* 0x040ff00000001848 */
[-C--:B------:R-:W-:Y:S04]  /*72f0*/  HMMA.16816.F32 R76, R100, R22.reuse, R76 ;  /* 0x00000016644c723c */ /* 0x080fe8000000184c */
[----:B--2---:R-:W-:Y:S04]  /*7300*/  LOP3.LUT R0, R194, 0x1, RZ, 0xc0, !PT ;  /* 0x00000001c2007812 */ /* 0x004fe800078ec0ff */
[C---:B------:R-:W-:Y:S04]  /*7310*/  HMMA.16816.F32 R80, R8.reuse, R22, R80 ;  /* 0x000000160850723c */ /* 0x040fe80000001850 */
[----:B------:R-:W-:Y:S02]  /*7320*/  ISETP.NE.U32.AND P0, PT, R0, 0x1, PT ;  /* 0x000000010000780c */ /* 0x000fe40003f05070 */
[C---:B------:R-:W-:Y:S02]  /*7330*/  IADD3 R0, R165.reuse, -0x2000, RZ ;  /* 0xffffe000a5007810 */ /* 0x040fe40007ffe0ff */
[-C--:B------:R-:W-:Y:S08]  /*7340*/  HMMA.16816.F32 R84, R8, R4.reuse, R84 ;  /* 0x000000040854723c */ /* 0x080ff00000001854 */
[C---:B------:R-:W-:Y:S04]  /*7350*/  HMMA.16816.F32 R88, R100.reuse, R4, R88 ;  /* 0x000000046458723c */ /* 0x040fe80000001858 */
[----:B------:R-:W-:Y:S03]  /*7360*/  @P0 IADD3 R0, R165, 0x2000, RZ ;  /* 0x00002000a5000810 */ /* 0x000fe60007ffe0ff */
[----:B------:R-:W-:Y:S01]  /*7370*/  @P6 IADD3 R4, P3, R208, -0x100, RZ ;  /* 0xffffff00d0046810 */ /* 0x000fe20007f7e0ff */
[-C--:B------:R-:W-:Y:S04]  /*7380*/  HMMA.16816.F32 R92, R100, R6.reuse, R92 ;  /* 0x00000006645c723c */ /* 0x080fe8000000185c */
[----:B------:R-:W-:Y:S01]  /*7390*/  IADD3 R5, R194, -0x1, RZ ;  /* 0xffffffffc2057810 */ /* 0x000fe20007ffe0ff */
[----:B------:R-:W-:Y:S01]  /*73a0*/  IMAD.MOV.U32 R165, RZ, RZ, R0 ;  /* 0x000000ffffa57224 */ /* 0x000fe200078e0000 */
[----:B------:R-:W-:Y:S01]  /*73b0*/  @P6 IADD3.X R2, R209, -0x1, RZ, P3, !PT ;  /* 0xffffffffd1026810 */ /* 0x000fe20001ffe4ff */
[----:B------:R-:W-:Y:S01]  /*73c0*/  @P6 IMAD.MOV.U32 R208, RZ, RZ, R4 ;  /* 0x000000ffffd06224 */ /* 0x000fe200078e0004 */
[----:B------:R-:W-:Y:S04]  /*73d0*/  HMMA.16816.F32 R96, R8, R6, R96 ;  /* 0x000000060860723c */ /* 0x000fe80000001860 */
[----:B------:R-:W-:Y:S02]  /*73e0*/  IMAD.MOV.U32 R194, RZ, RZ, R5 ;  /* 0x000000ffffc27224 */ /* 0x000fe400078e0005 */
[----:B------:R-:W-:Y:S02]  /*73f0*/  @P6 IMAD.MOV.U32 R209, RZ, RZ, R2 ;  /* 0x000000ffffd16224 */ /* 0x000fe400078e0002 */
[-C--:B---3--:R-:W-:Y:S08]  /*7400*/  HMMA.16816.F32 R68, R12, R24.reuse, R68 ;  /* 0x000000180c44723c */ /* 0x088ff00000001844 */
[C---:B----4-:R-:W-:Y:S08]  /*7410*/  HMMA.16816.F32 R72, R32.reuse, R24, R72 ;  /* 0x000000182048723c */ /* 0x050ff00000001848 */
        /* <DEDUP_REMOVED lines=9> */
[----:B------:R-:W-:Y:S01]  /*74b0*/  ISETP.NE.AND P0, PT, R239, -0x1, PT ;  /* 0xffffffffef00780c */ /* 0x000fe20003f05270 */
[----:B------:R-:W-:-:S02]  /*74c0*/  FMUL.FTZ R32, R69, c[0x0][0x2e0] ;  /* 0x0000b80045207a20 */ /* 0x000fc40000410000 */
[----:B------:R-:W-:Y:S02]  /*74d0*/  FMUL.FTZ R70, R70, c[0x0][0x2e0] ;  /* 0x0000b80046467a20 */ /* 0x000fe40000410000 */
        /* <DEDUP_REMOVED lines=95> */
[----:B------:R-:W-:-:S04]  /*7ad0*/  F2FP.PACK_AB R0, R0, R62 ;  /* 0x0000003e0000723e */ /* 0x000fc800000000ff */
[----:B------:R-:W-:Y:S01]  /*7ae0*/  F2FP.PACK_AB R2, R2, R60 ;  /* 0x0000003c0202723e */ /* 0x000fe200000000ff */
        /* <DEDUP_REMOVED lines=27> */
[----:B------:R2:W-:Y:S04]  /*7ca0*/  STS [R243+0x6400], R0 ;  /* 0x00640000f3007388 */ /* 0x0005e80000000800 */
[----:B------:R3:W-:Y:S01]  /*7cb0*/  STS [R243+0x6000], R2 ;  /* 0x00600002f3007388 */ /* 0x0007e20000000800 */
[----:B-1----:R-:W-:-:S02]  /*7cc0*/  SHF.R.S32.HI R6, RZ, 0x1f, R252 ;  /* 0x0000001fff067819 */ /* 0x002fc400000114fc */
[----:B--2---:R-:W-:-:S05]  /*7cd0*/  @P0 IADD3 R0, R228, R239, RZ ;  /* 0x000000efe4000210 */ /* 0x004fca0007ffe0ff */
[----:B------:R-:W-:-:S04]  /*7ce0*/  @P0 IMAD.WIDE.U32 R4, R0, c[0x0][0x3a0], RZ ;  /* 0x0000e80000040a25 */ /* 0x000fc800078e00ff */
[----:B------:R-:W-:Y:S01]  /*7cf0*/  @P0 IMAD R8, R0, c[0x0][0x3a4], R5 ;  /* 0x0000e90000080a24 */ /* 0x000fe200078e0205 */
[----:B---3--:R-:W-:Y:S01]  /*7d00*/  @P0 MOV R2, R4 ;  /* 0x0000000400020202 */ /* 0x008fe20000000f00 */
        /* <DEDUP_REMOVED lines=11> */
.L_x_465:
        /* <DEDUP_REMOVED lines=15> */
.L_x_466:
[----:B------:R-:W-:Y:S01]  /*7eb0*/  BAR.SYNC.DEFER_BLOCKING 0x0 ;  /* 0x0000000000007b1d */ /* 0x000fe20000010000 */
[----:B------:R-:W-:Y:S01]  /*7ec0*/  SHF.R.S32.HI R14, RZ, 0x1f, R234 ;  /* 0x0000001fff0e7819 */ /* 0x000fe200000114ea */
[--C-:B------:R-:W-:Y:S01]  /*7ed0*/  IMAD.MOV.U32 R6, RZ, RZ, R210.reuse ;  /* 0x000000ffff067224 */ /* 0x100fe200078e00d2 */
[----:B------:R-:W-:Y:S01]  /*7ee0*/  SHF.R.S32.HI R7, RZ, 0x1f, R210 ;  /* 0x0000001fff077819 */ /* 0x000fe200000114d2 */
[----:B------:R-:W-:Y:S01]  /*7ef0*/  IMAD R13, R226, -0x80, R203 ;  /* 0xffffff80e20d7824 */ /* 0x000fe200078e02cb */
[----:B------:R-:W-:Y:S01]  /*7f00*/  ISETP.GE.AND P1, PT, R210, c[0x0][0x220], PT ;  /* 0x00008800d2007a0c */ /* 0x000fe20003f26270 */
[----:B------:R-:W1:Y:S01]  /*7f10*/  S2R R31, SR_CTAID.Z ;  /* 0x00000000001f7919 */ /* 0x000e620000002700 */
        /* <DEDUP_REMOVED lines=31> */
.L_x_468:
[----:B------:R-:W-:Y:S05]  /*8110*/  BSYNC B0 ;  /* 0x0000000000007941 */ /* 0x000fea0003800000 */
.L_x_467:
        /* <DEDUP_REMOVED lines=10> */
[----:B--2---:R-:W-:-:S03]  /*81c0*/  LEA R10, P0, R8, c[0x0][0x340], 0x1 ;  /* 0x0000d000080a7a11 */ /* 0x004fc600078008ff */
[----:B------:R-:W-:-:S05]  /*81d0*/  IMAD R0, R0, c[0x0][0x3a4], R2 ;  /* 0x0000e90000007a24 */ /* 0x000fca00078e0202 */
[----:B------:R-:W-:-:S04]  /*81e0*/  IADD3 R0, R0, R9, RZ ;  /* 0x0000000900007210 */ /* 0x000fc80007ffe0ff */
[----:B------:R-:W-:-:S05]  /*81f0*/  LEA.HI.X R11, R8, c[0x0][0x344], R0, 0x1, P0 ;  /* 0x0000d100080b7a11 */ /* 0x000fca00000f0c00 */
[----:B---3--:R2:W-:Y:S02]  /*8200*/  STG.E.128 [R10.64], R16 ;  /* 0x000000100a007986 */ /* 0x0085e4000c101d08 */
.L_x_470:
[----:B------:R-:W-:Y:S05]  /*8210*/  BSYNC B0 ;  /* 0x0000000000007941 */ /* 0x000fea0003800000 */
.L_x_469:
        /* <DEDUP_REMOVED lines=14> */
[----:B----4-:R2:W-:Y:S02]  /*8300*/  STG.E.128 [R10.64], R20 ;  /* 0x000000140a007986 */ /* 0x0105e4000c101d08 */
.L_x_472:
[----:B------:R-:W-:Y:S05]  /*8310*/  BSYNC B0 ;  /* 0x0000000000007941 */ /* 0x000fea0003800000 */
.L_x_471:
        /* <DEDUP_REMOVED lines=14> */
.L_x_474:
[----:B------:R-:W-:Y:S05]  /*8400*/  BSYNC B0 ;  /* 0x0000000000007941 */ /* 0x000fea0003800000 */
.L_x_473:
        /* <DEDUP_REMOVED lines=20> */
.L_x_476:
[----:B------:R-:W-:Y:S05]  /*8550*/  BSYNC B0 ;  /* 0x0000000000007941 */ /* 0x000fea0003800000 */
.L_x_475:
        /* <DEDUP_REMOVED lines=13> */
.L_x_478:
[----:B------:R-:W-:Y:S05]  /*8630*/  BSYNC B0 ;  /* 0x0000000000007941 */ /* 0x000fea0003800000 */
.L_x_477:
        /* <DEDUP_REMOVED lines=13> */
.L_x_480:
[----:B------:R-:W-:Y:S05]  /*8710*/  BSYNC B0 ;  /* 0x0000000000007941 */ /* 0x000fea0003800000 */
.L_x_479:
        /* <DEDUP_REMOVED lines=11> */
.L_x_437:
[----:B------:R-:W-:Y:S05]  /*87d0*/  BSYNC B1 ;  /* 0x0000000000017941 */ /* 0x000fea0003800000 */
.L_x_415:
        /* <DEDUP_REMOVED lines=9> */
.L_x_481:
[----:B------:R-:W-:Y:S05]  /*8870*/  EXIT ;  /* 0x000000000000794d */ /* 0x000fea0003800000 */
.L_x_483:
        /* <DEDUP_REMOVED lines=16> */
.L_x_1260:


//--------------------- .text._ZN5flash44flash_bwd_dq_dk_dv_loop_seqk_parallel_kernelI23Flash_bwd_kernel_traitsILi64ELi64ELi128ELi8ELi2ELi4ELi4ELb1ELb0EN7cutlass6half_tE19Flash_kernel_traitsILi64ELi64ELi128ELi8ES3_EELb0ELb1ELb0ELb0ELb0ELb0ELb1EEEvNS_16Flash_bwd_paramsE --------------------------
	.section	.text._ZN5flash44flash_bwd_dq_dk_dv_loop_seqk_parallel_kernelI23Flash_bwd_kernel_traitsILi64ELi64ELi128ELi8ELi2ELi4ELi4ELb1ELb0EN7cutlass6half_tE19Flash_kernel_traitsILi64ELi64ELi128ELi8ES3_EELb0ELb1ELb0ELb0ELb0ELb0ELb1EEEvNS_16Flash_bwd_paramsE,"ax",@progbits
	.sectioninfo	@"SHI_REGISTERS=255"
	.align	128
        .global         _ZN5flash44flash_bwd_dq_dk_dv_loop_seqk_parallel_kernelI23Flash_bwd_kernel_traitsILi64ELi64ELi128ELi8ELi2ELi4ELi4ELb1ELb0EN7cutlass6half_tE19Flash_kernel_traitsILi64ELi64ELi128ELi8ES3_EELb0ELb1ELb0ELb0ELb0ELb0ELb1EEEvNS_16Flash_bwd_paramsE
        .type           _ZN5flash44flash_bwd_dq_dk_dv_loop_seqk_parallel_kernelI23Flash_bwd_kernel_traitsILi64ELi64ELi128ELi8ELi2ELi4ELi4ELb1ELb0EN7cutlass6half_tE19Flash_kernel_traitsILi64ELi64ELi128ELi8ES3_EELb0ELb1ELb0ELb0ELb0ELb0ELb1EEEvNS_16Flash_bwd_paramsE,@function
        .size           _ZN5flash44flash_bwd_dq_dk_dv_loop_seqk_parallel_kernelI23Flash_bwd_kernel_traitsILi64ELi64ELi128ELi8ELi2ELi4ELi4ELb1ELb0EN7cutlass6half_tE19Flash_kernel_traitsILi64ELi64ELi128ELi8ES3_EELb0ELb1ELb0ELb0ELb0ELb0ELb1EEEvNS_16Flash_bwd_paramsE,(.L_x_1261 - _ZN5flash44flash_bwd_dq_dk_dv_loop_seqk_parallel_kernelI23Flash_bwd_kernel_traitsILi64ELi64ELi128ELi8ELi2ELi4ELi4ELb1ELb0EN7cutlass6half_tE19Flash_kernel_traitsILi64ELi64ELi128ELi8ES3_EELb0ELb1ELb0ELb0ELb0ELb0ELb1EEEvNS_16Flash_bwd_paramsE)
        .other          _ZN5flash44flash_bwd_dq_dk_dv_loop_seqk_parallel_kernelI23Flash_bwd_kernel_traitsILi64ELi64ELi128ELi8ELi2ELi4ELi4ELb1ELb0EN7cutlass6half_tE19Flash_kernel_traitsILi64ELi64ELi128ELi8ES3_EELb0ELb1ELb0ELb0ELb0ELb0ELb1EEEvNS_16Flash_bwd_paramsE,@"STO_CUDA_ENTRY STV_DEFAULT"
_ZN5flash44flash_bwd_dq_dk_dv_loop_seqk_parallel_kernelI23Flash_bwd_kernel_traitsILi64ELi64ELi128ELi8ELi2ELi4ELi4ELb1ELb0EN7cutlass6half_tE19Flash_kernel_traitsILi64ELi64ELi128ELi8ES3_EELb0ELb1ELb0ELb0ELb0ELb0ELb1EEEvNS_16Flash_bwd_paramsE:
.text._ZN5flash44flash_bwd_dq_dk_dv_loop_seqk_parallel_kernelI23Flash_bwd_kernel_traitsILi64ELi64ELi128ELi8ELi2ELi4ELi4ELb1ELb0EN7cutlass6half_tE19Flash_kernel_traitsILi64ELi64ELi128ELi8ES3_EELb0ELb1ELb0ELb0ELb0ELb0ELb1EEEvNS_16Flash_bwd_paramsE:
        /* <DEDUP_REMOVED lines=13> */
[----:B------:R-:W-:Y:S01]  /*00d0*/  UMOV UR8, 0x80 ;  /* 0x0000008000087882 */ /* 0x000fe20000000000 */
[----:B------:R-:W-:Y:S01]  /*00e0*/  IMAD.MOV.U32 R187, RZ, RZ, -0x10 ;  /* 0xfffffff0ffbb7424 */ /* 0x000fe200078e00ff */
[----:B------:R-:W-:Y:S02]  /*00f0*/  ULDC UR7, c[0x0][0x210] ;  /* 0x0000840000077ab9 */ /* 0x000fe40000000800 */
[----:B------:R-:W-:Y:S02]  /*0100*/  ULDC UR6, c[0x0][0x234] ;  /* 0x00008d0000067ab9 */ /* 0x000fe40000000800 */
[----:B------:R-:W-:Y:S01]  /*0110*/  UIMAD UR6, UR8, UR7, UR6 ;  /* 0x00000007080672a4 */ /* 0x000fe2000f8e0206 */
[----:B------:R-:W3:Y:S01]  /*0120*/  S2UR UR45, SR_CTAID.Y ;  /* 0x00000000002d79c3 */ /* 0x000ee20000002600 */
[----:B------:R-:W-:-:S02]  /*0130*/  ULDC UR14, c[0x0][0x1c8] ;  /* 0x00007200000e7ab9 */ /* 0x000fc40000000800 */
[----:B------:R-:W-:Y:S02]  /*0140*/  ULDC.U8 UR10, c[0x0][0x328] ;  /* 0x0000ca00000a7ab9 */ /* 0x000fe40000000000 */
[----:B------:R-:W-:Y:S02]  /*0150*/  UISETP.NE.AND UP5, UPT, UR10, URZ, UPT ;  /* 0x0000003f0a00728c */ /* 0x000fe4000bfa5270 */
[----:B------:R-:W-:Y:S02]  /*0160*/  ULDC UR9, c[0x0][0x1c0] ;  /* 0x0000700000097ab9 */ /* 0x000fe40000000800 */
[----:B------:R-:W-:Y:S02]  /*0170*/  ULDC UR12, c[0x0][0x214] ;  /* 0x00008500000c7ab9 */ /* 0x000fe40000000800 */
[----:B------:R-:W-:Y:S02]  /*0180*/  ULDC UR16, c[0x0][0x224] ;  /* 0x0000890000107ab9 */ /* 0x000fe40000000800 */
[----:B------:R-:W-:Y:S01]  /*0190*/  ULDC UR17, c[0x0][0x224] ;  /* 0x0000890000117ab9 */ /* 0x000fe20000000800 */
[----:B-1----:R-:W-:Y:S01]  /*01a0*/  SHF.R.S32.HI R12, RZ, 0x1f, R9 ;  /* 0x0000001fff0c7819 */ /* 0x002fe20000011409 */
[----:B--2---:R-:W-:Y:S01]  /*01b0*/  ULOP3.LUT UR8, UR49, UR14, URZ, 0x3c, !UPT ;  /* 0x0000000e31087292 */ /* 0x004fe2000f8e3c3f */
[----:B------:R-:W-:Y:S01]  /*01c0*/  IMAD.SHL.U32 R246, R9, 0x2, RZ ;  /* 0x0000000209f67824 */ /* 0x000fe200078e00ff */
[----:B------:R-:W-:Y:S01]  /*01d0*/  USHF.R.S32.HI UR7, URZ, 0x1f, UR17 ;  /* 0x0000001f3f077899 */ /* 0x000fe20008011411 */
[CC--:B------:R-:W-:Y:S01]  /*01e0*/  LEA.HI R8, R12.reuse, R9.reuse, RZ, 0x5 ;  /* 0x000000090c087211 */ /* 0x0c0fe200078f28ff */
[----:B------:R-:W-:Y:S01]  /*01f0*/  ULDC UR58, c[0x0][0x22c] ;  /* 0x00008b00003a7ab9 */ /* 0x000fe20000000800 */
[----:B------:R-:W-:Y:S01]  /*0200*/  LEA.HI R7, R12, R9, RZ, 0x4 ;  /* 0x000000090c077211 */ /* 0x000fe200078f20ff */
[----:B------:R-:W-:Y:S01]  /*0210*/  UIMAD UR59, UR49, UR58, URZ ;  /* 0x0000003a313b72a4 */ /* 0x000fe2000f8e023f */
[--C-:B------:R-:W-:Y:S01]  /*0220*/  SHF.R.S32.HI R3, RZ, 0x5, R8.reuse ;  /* 0x00000005ff037819 */ /* 0x100fe20000011408 */
[----:B---3--:R-:W-:Y:S01]  /*0230*/  @UP5 UIMAD UR10, UR45, UR12, URZ ;  /* 0x0000000c2d0a52a4 */ /* 0x008fe2000f8e023f */
[----:B------:R-:W-:Y:S01]  /*0240*/  SHF.R.S32.HI R0, RZ, 0x1f, R8 ;  /* 0x0000001fff007819 */ /* 0x000fe20000011408 */
[----:B------:R-:W-:Y:S01]  /*0250*/  ULDC UR50, c[0x0][0x1c0] ;  /* 0x0000700000327ab9 */ /* 0x000fe20000000800 */
[-C--:B------:R-:W-:Y:S01]  /*0260*/  LEA.HI R2, R8, R3.reuse, RZ, 0x1 ;  /* 0x0000000308027211 */ /* 0x080fe200078f08ff */
[----:B------:R-:W-:Y:S01]  /*0270*/  UIMAD.WIDE UR50, UR58, UR50, URZ ;  /* 0x000000323a3272a5 */ /* 0x000fe2000f8e023f */
[----:B------:R-:W-:Y:S01]  /*0280*/  LEA.HI R0, R0, R3, RZ, 0x2 ;  /* 0x0000000300007211 */ /* 0x000fe200078f10ff */
[----:B------:R-:W-:Y:S01]  /*0290*/  UIMAD.WIDE.U32 UR60, UR45, UR17, URZ ;  /* 0x000000112d3c72a5 */ /* 0x000fe2000f8e003f */
[----:B------:R-:W-:Y:S01]  /*02a0*/  SHF.R.S32.HI R4, RZ, 0x4, R7 ;  /* 0x00000004ff047819 */ /* 0x000fe20000011407 */
[----:B------:R-:W-:Y:S01]  /*02b0*/  ULDC UR15, c[0x0][0x1c0] ;  /* 0x00007000000f7ab9 */ /* 0x000fe20000000800 */
[----:B------:R-:W-:Y:S01]  /*02c0*/  LOP3.LUT R0, R0, 0xfffffffc, RZ, 0xc0, !PT ;  /* 0xfffffffc00007812 */ /* 0x000fe200078ec0ff */
[----:B------:R-:W-:Y:S01]  /*02d0*/  ULDC UR13, c[0x0][0x1c0] ;  /* 0x00007000000d7ab9 */ /* 0x000fe20000000800 */
[----:B------:R-:W-:Y:S01]  /*02e0*/  LOP3.LUT R2, R2, 0xfffffffe, RZ, 0xc0, !PT ;  /* 0xfffffffe02027812 */ /* 0x000fe200078ec0ff */
[----:B------:R-:W-:Y:S01]  /*02f0*/  UIMAD UR58, UR58, UR13, URZ ;  /* 0x0000000d3a3a72a4 */ /* 0x000fe2000f8e023f */
[-C--:B------:R-:W-:Y:S01]  /*0300*/  LEA.HI R15, R12, R9.reuse, RZ, 0x2 ;  /* 0x000000090c0f7211 */ /* 0x080fe200078f10ff */
[----:B------:R-:W-:Y:S01]  /*0310*/  IMAD.IADD R175, R3, 0x1, -R0 ;  /* 0x0000000103af7824 */ /* 0x000fe200078e0a00 */
[----:B------:R-:W-:Y:S01]  /*0320*/  LEA.HI R0, R7, R4, RZ, 0x1 ;  /* 0x0000000407007211 */ /* 0x000fe200078f08ff */
[----:B------:R-:W-:Y:S01]  /*0330*/  IMAD.IADD R184, R3, 0x1, -R2 ;  /* 0x0000000103b87824 */ /* 0x000fe200078e0a02 */
[--C-:B------:R-:W-:Y:S01]  /*0340*/  SHF.R.S32.HI R5, RZ, 0x2, R15.reuse ;  /* 0x00000002ff057819 */ /* 0x100fe2000001140f */
[----:B------:R-:W-:Y:S01]  /*0350*/  USHF.L.U32 UR20, UR58, 0x4, URZ ;  /* 0x000000043a147899 */ /* 0x000fe2000800063f */
[----:B------:R-:W-:Y:S01]  /*0360*/  LOP3.LUT R2, R0, 0xfffffffe, RZ, 0xc0, !PT ;  /* 0xfffffffe00027812 */ /* 0x000fe200078ec0ff */
[----:B------:R-:W-:Y:S01]  /*0370*/  USHF.L.U32 UR14, UR58, 0x3, URZ ;  /* 0x000000033a0e7899 */ /* 0x000fe2000800063f */
[----:B------:R-:W-:Y:S01]  /*0380*/  SHF.R.S32.HI R3, RZ, 0x1f, R15 ;  /* 0x0000001fff037819 */ /* 0x000fe2000001140f */
[----:B------:R-:W-:Y:S01]  /*0390*/  UIADD3 UR19, UR20, 0x20, URZ ;  /* 0x0000002014137890 */ /* 0x000fe2000fffe03f */
[----:B------:R-:W-:Y:S01]  /*03a0*/  LEA.HI R14, R12, R9, RZ, 0x3 ;  /* 0x000000090c0e7211 */ /* 0x000fe200078f18ff */
[----:B------:R-:W-:Y:S01]  /*03b0*/  IMAD.IADD R10, R4, 0x1, -R2 ;  /* 0x00000001040a7824 */ /* 0x000fe200078e0a02 */
[----:B------:R-:W-:Y:S01]  /*03c0*/  LEA.HI R0, R3, R5, RZ, 0x3 ;  /* 0x0000000503007211 */ /* 0x000fe200078f18ff */
[----:B------:R-:W-:Y:S01]  /*03d0*/  IMAD.U32 R2, RZ, RZ, UR6 ;  /* 0x00000006ff027e24 */ /* 0x000fe2000f8e00ff */
[----:B------:R-:W-:Y:S01]  /*03e0*/  SHF.R.S32.HI R239, RZ, 0x3, R14 ;  /* 0x00000003ffef7819 */ /* 0x000fe2000001140e */
[----:B------:R-:W-:Y:S01]  /*03f0*/  UIMAD UR6, UR45, UR9, UR49 ;  /* 0x000000092d0672a4 */ /* 0x000fe2000f8e0231 */
[----:B------:R-:W-:Y:S01]  /*0400*/  LOP3.LUT R0, R0, 0xfffffff8, RZ, 0xc0, !PT ;  /* 0xfffffff800007812 */ /* 0x000fe200078ec0ff */
[----:B------:R-:W-:Y:S01]  /*0410*/  USHF.R.S32.HI UR9, URZ, 0x1f, UR49 ;  /* 0x0000001f3f097899 */ /* 0x000fe20008011431 */
[----:B------:R1:W-:Y:S01]  /*0420*/  STL [R1+0x8], R2 ;  /* 0x0000080201007387 */ /* 0x0003e20000100800 */
[----:B------:R-:W-:Y:S01]  /*0430*/  IMAD.SHL.U32 R3, R239, 0x40, RZ ;  /* 0x00000040ef037824 */ /* 0x000fe200078e00ff */
[----:B------:R-:W-:Y:S01]  /*0440*/  USHF.L.U32 UR55, UR58, 0x6, URZ ;  /* 0x000000063a377899 */ /* 0x000fe2000800063f */
[----:B------:R-:W-:Y:S01]  /*0450*/  IMAD.IADD R6, R5, 0x1, -R0 ;  /* 0x0000000105067824 */ /* 0x000fe200078e0a00 */
[----:B------:R-:W-:Y:S01]  /*0460*/  LOP3.LUT R0, R14, 0xfffffff8, RZ, 0xc0, !PT ;  /* 0xfffffff80e007812 */ /* 0x000fe200078ec0ff */
[----:B------:R-:W-:Y:S01]  /*0470*/  UIADD3 UR18, UR14, UR19, URZ ;  /* 0x000000130e127290 */ /* 0x000fe2000fffe03f */
[----:B------:R-:W-:Y:S01]  /*0480*/  LOP3.LUT R3, R3, 0x1c0, RZ, 0xc0, !PT ;  /* 0x000001c003037812 */ /* 0x000fe200078ec0ff */
[----:B------:R-:W-:-:S02]  /*0490*/  ULDC.U8 UR11, c[0x0][0x3d0] ;  /* 0x0000f400000b7ab9 */ /* 0x000fc40000000000 */
[----:B------:R-:W-:Y:S01]  /*04a0*/  IMAD.IADD R0, R9, 0x1, -R0 ;  /* 0x0000000109007824 */ /* 0x000fe200078e0a00 */
[----:B------:R-:W-:Y:S01]  /*04b0*/  SHF.R.U32.HI R4, RZ, 0x3, R3 ;  /* 0x00000003ff047819 */ /* 0x000fe20000011603 */
[----:B------:R-:W-:Y:S02]  /*04c0*/  UIADD3 UR17, UR14, UR18, URZ ;  /* 0x000000120e117290 */ /* 0x000fe4000fffe03f */
[C---:B------:R-:W-:Y:S01]  /*04d0*/  IMAD.SHL.U32 R220, R0.reuse, 0x8, RZ ;  /* 0x0000000800dc7824 */ /* 0x040fe200078e00ff */
[C---:B------:R-:W-:Y:S01]  /*04e0*/  LOP3.LUT P4, RZ, R0.reuse, 0x2, RZ, 0xc0, !PT ;  /* 0x0000000200ff7812 */ /* 0x040fe2000788c0ff */
[----:B------:R-:W-:Y:S01]  /*04f0*/  ULDC.64 UR4, c[0x0][0x118] ;  /* 0x0000460000047ab9 */ /* 0x000fe20000000a00 */
[C---:B------:R-:W-:Y:S01]  /*0500*/  LOP3.LUT P3, RZ, R0.reuse, 0x4, RZ, 0xc0, !PT ;  /* 0x0000000400ff7812 */ /* 0x040fe2000786c0ff */
[----:B------:R-:W-:Y:S01]  /*0510*/  IMAD.SHL.U32 R0, R0, 0x40, RZ ;  /* 0x0000004000007824 */ /* 0x000fe200078e00ff */
[----:B------:R-:W-:Y:S01]  /*0520*/  LOP3.LUT R3, R3, 0x38, R220, 0xf8, !PT ;  /* 0x0000003803037812 */ /* 0x000fe200078ef8dc */
[----:B------:R-:W-:-:S02]  /*0530*/  UISETP.NE.AND UP6, UPT, UR11, URZ, UPT ;  /* 0x0000003f0b00728c */ /* 0x000fc4000bfc5270 */
[----:B------:R-:W-:Y:S01]  /*0540*/  UIMAD.WIDE.U32 UR56, UR50, UR60, URZ ;  /* 0x0000003c323872a5 */ /* 0x000fe2000f8e003f */
[----:B------:R-:W-:Y:S01]  /*0550*/  LOP3.LUT R243, R3, R4, RZ, 0x3c, !PT ;  /* 0x0000000403f37212 */ /* 0x000fe200078e3cff */
[----:B------:R-:W-:Y:S01]  /*0560*/  UIMAD UR26, UR58, 0x18, URZ ;  /* 0x000000183a1a78a4 */ /* 0x000fe2000f8e023f */
[----:B------:R-:W-:Y:S01]  /*0570*/  LOP3.LUT R0, R0, 0x1c0, RZ, 0xc0, !PT ;  /* 0x000001c000007812 */ /* 0x000fe200078ec0ff */
[----:B------:R-:W-:Y:S01]  /*0580*/  USHF.L.U32 UR25, UR58, 0x5, URZ ;  /* 0x000000053a197899 */ /* 0x000fe2000800063f */
[----:B-1----:R-:W-:Y:S01]  /*0590*/  LOP3.LUT R2, R7, 0xfffffff0, RZ, 0xc0, !PT ;  /* 0xfffffff007027812 */ /* 0x002fe200078ec0ff */
[----:B------:R-:W-:Y:S01]  /*05a0*/  UIMAD UR24, UR58, 0x28, URZ ;  /* 0x000000283a1878a4 */ /* 0x000fe2000f8e023f */
[----:B------:R-:W-:Y:S01]  /*05b0*/  LOP3.LUT R178, R0, 0x8, R14, 0xf8, !PT ;  /* 0x0000000800b27812 */ /* 0x000fe200078ef80e */
[----:B------:R-:W-:Y:S02]  /*05c0*/  UIMAD UR23, UR58, 0x30, URZ ;  /* 0x000000303a1778a4 */ /* 0x000fe4000f8e023f */
[----:B------:R-:W-:Y:S01]  /*05d0*/  IMAD.IADD R2, R9, 0x1, -R2 ;  /* 0x0000000109027824 */ /* 0x000fe200078e0a02 */
[----:B------:R-:W-:-:S02]  /*05e0*/  UIMAD UR22, UR58, 0x38, URZ ;  /* 0x000000383a1678a4 */ /* 0x000fc4000f8e023f */
[----:B------:R-:W-:Y:S02]  /*05f0*/  UMOV UR54, 0xffffe000 ;  /* 0xffffe00000367882 */ /* 0x000fe40000000000 */
[----:B------:R-:W-:-:S04]  /*0600*/  SHF.R.S32.HI R5, RZ, 0x1f, R2 ;  /* 0x0000001fff057819 */ /* 0x000fc80000011402 */
[----:B------:R-:W-:Y:S01]  /*0610*/  LEA.HI R11, R5, R2, RZ, 0x3 ;  /* 0x00000002050b7211 */ /* 0x000fe200078f18ff */
[----:B------:R-:W-:Y:S01]  /*0620*/  IMAD.U32 R5, RZ, RZ, UR8 ;  /* 0x00000008ff057e24 */ /* 0x000fe2000f8e00ff */
[----:B------:R-:W-:Y:S02]  /*0630*/  USHF.R.S32.HI UR8, URZ, 0x1f, UR49 ;  /* 0x0000001f3f087899 */ /* 0x000fe40008011431 */
[----:B------:R-:W-:Y:S02]  /*0640*/  LOP3.LUT R3, R11, 0xfffffff8, RZ, 0xc0, !PT ;  /* 0xfffffff80b037812 */ /* 0x000fe400078ec0ff */
[----:B------:R1:W-:Y:S02]  /*0650*/  STL [R1+0x1c], R5 ;  /* 0x00001c0501007387 */ /* 0x0003e40000100800 */
[----:B------:R-:W-:Y:S01]  /*0660*/  IMAD.U32 R4, RZ, RZ, UR8 ;  /* 0x00000008ff047e24 */ /* 0x000fe2000f8e00ff */
[----:B------:R-:W-:Y:S01]  /*0670*/  USHF.L.U32 UR8, UR45, 0x7, URZ ;  /* 0x000000072d087899 */ /* 0x000fe2000800063f */
[----:B------:R-:W-:Y:S01]  /*0680*/  IMAD.IADD R13, R2, 0x1, -R3 ;  /* 0x00000001020d7824 */ /* 0x000fe200078e0a03 */
[----:B------:R-:W-:Y:S01]  /*0690*/  LEA.HI R2, R12, R9, RZ, 0x6 ;  /* 0x000000090c027211 */ /* 0x000fe200078f30ff */
[----:B------:R-:W-:Y:S01]  /*06a0*/  IMAD.SHL.U32 R3, R175, 0x10, RZ ;  /* 0x00000010af037824 */ /* 0x000fe200078e00ff */
[----:B------:R-:W-:-:S02]  /*06b0*/  LOP3.LUT R4, R6, 0x1, RZ, 0xc0, !PT ;  /* 0x0000000106047812 */ /* 0x000fc400078ec0ff */
[----:B------:R-:W-:Y:S02]  /*06c0*/  SHF.R.S32.HI R2, RZ, 0x6, R2 ;  /* 0x00000006ff027819 */ /* 0x000fe40000011402 */
[----:B------:R-:W-:-:S03]  /*06d0*/  ISETP.NE.U32.AND P0, PT, R4, 0x1, PT ;  /* 0x000000010400780c */ /* 0x000fc60003f05070 */
[----:B------:R-:W-:Y:S01]  /*06e0*/  IMAD R243, R2, 0x200, R243 ;  /* 0x0000020002f37824 */ /* 0x000fe200078e02f3 */
[----:B------:R-:W-:Y:S02]  /*06f0*/  R2P PR, R6, 0x6 ;  /* 0x0000000606007804 */ /* 0x000fe40000000000 */
[----:B------:R-:W-:Y:S01]  /*0700*/  SEL R187, R187, 0x10, !P0 ;  /* 0x00000010bbbb7807 */ /* 0x000fe20004000000 */
[----:B-1----:R-:W-:Y:S01]  /*0710*/  IMAD.U32 R5, RZ, RZ, UR8 ;  /* 0x00000008ff057e24 */ /* 0x002fe2000f8e00ff */
[----:B------:R-:W-:Y:S01]  /*0720*/  USHF.R.S32.HI UR8, URZ, 0x1f, UR45 ;  /* 0x0000001f3f087899 */ /* 0x000fe2000801142d */
[----:B------:R-:W-:Y:S01]  /*0730*/  LOP3.LUT R5, R0, 0x30, R3, 0xf8, !PT ;  /* 0x0000003000057812 */ /* 0x000fe200078ef803 */
[----:B------:R-:W-:Y:S01]  /*0740*/  IMAD.SHL.U32 R3, R10, 0x200, RZ ;  /* 0x000002000a037824 */ /* 0x000fe200078e00ff */
[----:B------:R-:W-:Y:S02]  /*0750*/  SHF.R.U32.HI R0, RZ, 0x3, R0 ;  /* 0x00000003ff007819 */ /* 0x000fe40000011600 */
[----:B------:R-:W-:Y:S01]  /*0760*/  LOP3.LUT R5, R5, 0x8, R14, 0xf8, !PT ;  /* 0x0000000805057812 */ /* 0x000fe200078ef80e */
[----:B------:R-:W-:Y:S01]  /*0770*/  IMAD.U32 R7, RZ, RZ, UR8 ;  /* 0x00000008ff077e24 */ /* 0x000fe2000f8e00ff */
[----:B------:R-:W-:Y:S01]  /*0780*/  LOP3.LUT R178, R178, R0, RZ, 0x3c, !PT ;  /* 0x00000000b2b27212 */ /* 0x000fe200078e3cff */
[----:B------:R-:W-:Y:S01]  /*0790*/  IMAD.U32 R7, RZ, RZ, UR9 ;  /* 0x00000009ff077e24 */ /* 0x000fe2000f8e00ff */
[----:B------:R-:W-:Y:S01]  /*07a0*/  UIMAD UR9, UR6, UR16, URZ ;  /* 0x00000010060972a4 */ /* 0x000fe2000f8e023f */
[----:B------:R-:W-:Y:S01]  /*07b0*/  IMAD R4, R2, 0x800, R3 ;  /* 0x0000080002047824 */ /* 0x000fe200078e0203 */
[----:B------:R-:W-:Y:S01]  /*07c0*/  LOP3.LUT R3, R3, R5, R0, 0xf6, !PT ;  /* 0x0000000503037212 */ /* 0x000fe200078ef600 */
[----:B------:R-:W-:Y:S01]  /*07d0*/  IMAD.U32 R0, RZ, RZ, UR10 ;  /* 0x0000000aff007e24 */ /* 0x000fe2000f8e00ff */
[----:B------:R-:W-:Y:S01]  /*07e0*/  UIMAD UR6, UR7, UR45, URZ ;  /* 0x0000002d070672a4 */ /* 0x000fe2000f8e023f */
[----:B------:R-:W-:Y:S01]  /*07f0*/  IMAD.IADD R178, R4, 0x1, R178 ;  /* 0x0000000104b27824 */ /* 0x000fe200078e02b2 */
[----:B------:R-:W-:Y:S01]  /*0800*/  LOP3.LUT R5, R8, 0xffffffe0, RZ, 0xc0, !PT ;  /* 0xffffffe008057812 */ /* 0x000fe200078ec0ff */
[----:B------:R-:W-:Y:S01]  /*0810*/  IMAD.U32 R7, RZ, RZ, UR9 ;  /* 0x00000009ff077e24 */ /* 0x000fe2000f8e00ff */
[----:B------:R1:W-:Y:S01]  /*0820*/  STL [R1+0x18], R0 ;  /* 0x0000180001007387 */ /* 0x0003e20000100800 */
[----:B------:R-:W-:Y:S01]  /*0830*/  LEA.HI R4, R12, R9, RZ, 0x7 ;  /* 0x000000090c047211 */ /* 0x000fe200078f38ff */
[----:B------:R-:W-:Y:S01]  /*0840*/  IMAD.SHL.U32 R2, R2, 0x20, RZ ;  /* 0x0000002002027824 */ /* 0x000fe200078e00ff */
[----:B------:R-:W-:Y:S01]  /*0850*/  @!UP5 UIMAD UR8, UR45, UR15, UR49 ;  /* 0x0000000f2d08d2a4 */ /* 0x000fe2000f8e0231 */
[----:B------:R2:W-:Y:S01]  /*0860*/  STL [R1+0x14], R7 ;  /* 0x0000140701007387 */ /* 0x0005e20000100800 */
[----:B------:R-:W-:Y:S01]  /*0870*/  SHF.R.S32.HI R4, RZ, 0x7, R4 ;  /* 0x00000007ff047819 */ /* 0x000fe20000011404 */
[----:B------:R-:W-:Y:S01]  /*0880*/  IMAD.IADD R12, R9, 0x1, -R5 ;  /* 0x00000001090c7824 */ /* 0x000fe200078e0a05 */
[----:B------:R-:W-:Y:S01]  /*0890*/  LOP3.LUT R246, R2, 0x6, R246, 0xf8, !PT ;  /* 0x0000000602f67812 */ /* 0x000fe200078ef8f6 */
[----:B------:R-:W-:Y:S01]  /*08a0*/  IMAD.SHL.U32 R178, R178, 0x2, RZ ;  /* 0x00000002b2b27824 */ /* 0x000fe200078e00ff */
[----:B------:R-:W-:Y:S01]  /*08b0*/  UIADD3 UR16, UR14, UR17, URZ ;  /* 0x000000110e107290 */ /* 0x000fe2000fffe03f */
[----:B------:R-:W-:-:S03]  /*08c0*/  IMAD.SHL.U32 R3, R3, 0x2, RZ ;  /* 0x0000000203037824 */ /* 0x000fc600078e00ff */
[----:B------:R-:W-:-:S04]  /*08d0*/  UIADD3 UR15, UR14, UR16, URZ ;  /* 0x000000100e0f7290 */ /* 0x000fc8000fffe03f */
[----:B------:R-:W-:Y:S01]  /*08e0*/  UIADD3 UR21, UR14, UR15, URZ ;  /* 0x0000000f0e157290 */ /* 0x000fe2000fffe03f */
[----:B-1----:R-:W-:Y:S01]  /*08f0*/  LOP3.LUT R0, R15, 0x7ffffffc, RZ, 0xc0, !PT ;  /* 0x7ffffffc0f007812 */ /* 0x002fe200078ec0ff */
[----:B--2---:R-:W-:Y:S01]  /*0900*/  IMAD.U32 R7, RZ, RZ, UR6 ;  /* 0x00000006ff077e24 */ /* 0x004fe2000f8e00ff */
[----:B------:R-:W-:-:S03]  /*0910*/  USHF.R.S32.HI UR6, URZ, 0x1f, UR59 ;  /* 0x0000001f3f067899 */ /* 0x000fc6000801143b */
[----:B------:R-:W-:Y:S01]  /*0920*/  IMAD.IADD R0, R9, 0x1, -R0 ;  /* 0x0000000109007824 */ /* 0x000fe200078e0a00 */
[----:B------:R1:W-:Y:S02]  /*0930*/  STL [R1+0x10], R7 ;  /* 0x0000100701007387 */ /* 0x0003e40000100800 */
[----:B------:R-:W-:Y:S01]  /*0940*/  IMAD.U32 R5, RZ, RZ, UR6 ;  /* 0x00000006ff057e24 */ /* 0x000fe2000f8e00ff */
[----:B------:R-:W-:Y:S01]  /*0950*/  UIMAD UR6, UR51, UR60, URZ ;  /* 0x0000003c330672a4 */ /* 0x000fe2000f8e023f */
[----:B------:R-:W-:Y:S01]  /*0960*/  IMAD.SHL.U32 R5, R6, 0x40, RZ ;  /* 0x0000004006057824 */ /* 0x000fe200078e00ff */
[----:B------:R-:W-:Y:S01]  /*0970*/  STL [R1+0x4], R12 ;  /* 0x0000040c01007387 */ /* 0x000fe20000100800 */
[----:B------:R-:W-:-:S03]  /*0980*/  IMAD.SHL.U32 R6, R0, 0x2, RZ ;  /* 0x0000000200067824 */ /* 0x000fc600078e00ff */
[----:B------:R-:W-:Y:S01]  /*0990*/  LOP3.LUT R0, R5, 0x1c0, RZ, 0xc0, !PT ;  /* 0x000001c005007812 */ /* 0x000fe200078ec0ff */
[----:B------:R-:W-:Y:S02]  /*09a0*/  IMAD R8, R4, 0x1000, R6 ;  /* 0x0000100004087824 */ /* 0x000fe400078e0206 */
[----:B------:R-:W-:Y:S01]  /*09b0*/  IMAD.U32 R14, RZ, RZ, UR6 ;  /* 0x00000006ff0e7e24 */ /* 0x000fe2000f8e00ff */
[----:B------:R-:W-:Y:S01]  /*09c0*/  @!UP5 UIMAD UR6, UR8, UR12, URZ ;  /* 0x0000000c0806d2a4 */ /* 0x000fe2000f8e023f */
[----:B------:R-:W-:Y:S02]  /*09d0*/  IMAD R8, R184, 0x400, R8 ;  /* 0x00000400b8087824 */ /* 0x000fe400078e0208 */
[----:B-1----:R-:W-:Y:S02]  /*09e0*/  IMAD.SHL.U32 R7, R4, 0x8, RZ ;  /* 0x0000000804077824 */ /* 0x002fe400078e00ff */
[----:B------:R-:W-:-:S03]  /*09f0*/  IMAD.SHL.U32 R4, R10, 0x10, RZ ;  /* 0x000000100a047824 */ /* 0x000fc600078e00ff */
[----:B------:R-:W-:Y:S02]  /*0a00*/  LOP3.LUT R5, R7, 0x8, RZ, 0xc0, !PT ;  /* 0x0000000807057812 */ /* 0x000fe400078ec0ff */
[----:B------:R-:W-:Y:S02]  /*0a10*/  LOP3.LUT R7, R0, 0x20, R2, 0xf8, !PT ;  /* 0x0000002000077812 */ /* 0x000fe400078ef802 */
[----:B------:R-:W-:Y:S02]  /*0a20*/  SHF.R.U32.HI R2, RZ, 0x3, R0 ;  /* 0x00000003ff027819 */ /* 0x000fe40000011600 */
[----:B------:R-:W-:Y:S02]  /*0a30*/  LOP3.LUT R9, R5, 0x10, R4, 0xf8, !PT ;  /* 0x0000001005097812 */ /* 0x000fe400078ef804 */
[----:B------:R-:W-:Y:S02]  /*0a40*/  LOP3.LUT R7, R7, R2, RZ, 0x3c, !PT ;  /* 0x0000000207077212 */ /* 0x000fe400078e3cff */
[----:B------:R-:W-:Y:S01]  /*0a50*/  LOP3.LUT R5, R2, R0, R5, 0x1e, !PT ;  /* 0x0000000002057212 */ /* 0x000fe200078e1e05 */
[----:B------:R-:W-:-:S02]  /*0a60*/  IMAD.SHL.U32 R2, R13, 0x40, RZ ;  /* 0x000000400d027824 */ /* 0x000fc400078e00ff */
[----:B------:R-:W-:Y:S02]  /*0a70*/  IMAD R0, R175, 0x400, R6 ;  /* 0x00000400af007824 */ /* 0x000fe400078e0206 */
[----:B------:R-:W-:Y:S01]  /*0a80*/  IMAD.SHL.U32 R6, R11, 0x40, RZ ;  /* 0x000000400b067824 */ /* 0x000fe200078e00ff */
[----:B------:R-:W-:Y:S01]  /*0a90*/  LOP3.LUT R2, R2, 0x1c0, RZ, 0xc0, !PT ;  /* 0x000001c002027812 */ /* 0x000fe200078ec0ff */
[----:B------:R-:W-:Y:S01]  /*0aa0*/  IMAD.IADD R248, R0, 0x1, R5 ;  /* 0x0000000100f87824 */ /* 0x000fe200078e0205 */
[----:B------:R-:W-:Y:S01]  /*0ab0*/  SHF.R.S32.HI R5, RZ, 0x1f, R12 ;  /* 0x0000001fff057819 */ /* 0x000fe2000001140c */
[----:B------:R-:W-:Y:S01]  /*0ac0*/  IMAD.SHL.U32 R0, R10, 0x8, RZ ;  /* 0x000000080a007824 */ /* 0x000fe200078e00ff */
[----:B------:R-:W-:Y:S01]  /*0ad0*/  SHF.R.U32.HI R4, RZ, 0x3, R2 ;  /* 0x00000003ff047819 */ /* 0x000fe20000011602 */
[----:B------:R-:W-:Y:S01]  /*0ae0*/  IMAD.IADD R8, R7, 0x1, R8 ;  /* 0x0000000107087824 */ /* 0x000fe200078e0208 */
[----:B------:R-:W-:Y:S02]  /*0af0*/  LEA R248, R248, 0x6000, 0x1 ;  /* 0x00006000f8f87811 */ /* 0x000fe400078e08ff */
[----:B------:R-:W-:Y:S01]  /*0b00*/  LOP3.LUT R7, R2, 0x8, R0, 0xf8, !PT ;  /* 0x0000000802077812 */ /* 0x000fe200078ef800 */
[----:B------:R-:W-:Y:S01]  /*0b10*/  IMAD.SHL.U32 R189, R8, 0x2, RZ ;  /* 0x0000000208bd7824 */ /* 0x000fe200078e00ff */
[----:B------:R-:W-:-:S02]  /*0b20*/  LOP3.LUT R2, R4, R9, R2, 0x1e, !PT ;  /* 0x0000000904027212 */ /* 0x000fc400078e1e02 */
[----:B------:R-:W-:Y:S01]  /*0b30*/  LOP3.LUT R0, R6, 0xfffffe00, RZ, 0xc0, !PT ;  /* 0xfffffe0006007812 */ /* 0x000fe200078ec0ff */
[----:B------:R-:W-:Y:S01]  /*0b40*/  IMAD.IADD R190, R189, 0x1, R187 ;  /* 0x00000001bdbe7824 */ /* 0x000fe200078e02bb */
[----:B------:R-:W-:Y:S02]  /*0b50*/  IADD3 R6, R248, 0x420, RZ ;  /* 0x00000420f8067810 */ /* 0x000fe40007ffe0ff */
[----:B------:R-:W-:Y:S01]  /*0b60*/  LOP3.LUT R183, R2, R0, RZ, 0xfc, !PT ;  /* 0x0000000002b77212 */ /* 0x000fe200078efcff */
[----:B------:R-:W-:Y:S01]  /*0b70*/  IMAD.U32 R2, RZ, RZ, UR6 ;  /* 0x00000006ff027e24 */ /* 0x000fe2000f8e00ff */
[----:B------:R-:W-:Y:S01]  /*0b80*/  LEA.HI R5, R5, R12, RZ, 0x2 ;  /* 0x0000000c05057211 */ /* 0x000fe200078f10ff */
[----:B------:R-:W-:Y:S01]  /*0b90*/  IMAD R175, R175, 0x400, R0 ;  /* 0x00000400afaf7824 */ /* 0x000fe200078e0200 */
[----:B------:R-:W-:Y:S01]  /*0ba0*/  @P1 IADD3 R6, R248, 0x3e0, RZ ;  /* 0x000003e0f8061810 */ /* 0x000fe20007ffe0ff */
[----:B------:R-:W-:Y:S01]  /*0bb0*/  USHF.R.S32.HI UR6, URZ, 0x1f, UR55 ;  /* 0x0000001f3f067899 */ /* 0x000fe20008011437 */
[----:B------:R-:W-:Y:S01]  /*0bc0*/  SHF.R.S32.HI R5, RZ, 0x2, R5 ;  /* 0x00000002ff057819 */ /* 0x000fe20000011405 */
[----:B------:R1:W-:Y:S01]  /*0bd0*/  STL [R1+0xc], R2 ;  /* 0x00000c0201007387 */ /* 0x0003e20000100800 */
[----:B------:R-:W-:-:S02]  /*0be0*/  LOP3.LUT R4, R7, R4, RZ, 0x3c, !PT ;  /* 0x0000000407047212 */ /* 0x000fc400078e3cff */
[----:B------:R-:W-:Y:S01]  /*0bf0*/  IADD3 R249, R248, 0x40, RZ ;  /* 0x00000040f8f97810 */ /* 0x000fe20007ffe0ff */
[----:B------:R2:W-:Y:S01]  /*0c00*/  STL [R1], R6 ;  /* 0x0000000601007387 */ /* 0x0005e20000100800 */
[----:B------:R-:W-:Y:S01]  /*0c10*/  IMAD R247, R184, 0x10, R5 ;  /* 0x00000010b8f77824 */ /* 0x000fe200078e0205 */
[----:B------:R-:W-:Y:S01]  /*0c20*/  @P2 IADD3 R249, R248, -0x40, RZ ;  /* 0xffffffc0f8f92810 */ /* 0x000fe20007ffe0ff */
[----:B------:R-:W-:Y:S02]  /*0c30*/  IMAD R184, R184, 0x400, R0 ;  /* 0x00000400b8b87824 */ /* 0x000fe400078e0200 */
[----:B------:R-:W-:Y:S02]  /*0c40*/  IMAD.MOV.U32 R5, RZ, RZ, 0x20 ;  /* 0x00000020ff057424 */ /* 0x000fe400078e00ff */
[----:B------:R-:W-:Y:S02]  /*0c50*/  IMAD.MOV.U32 R0, RZ, RZ, 0x40 ;  /* 0x00000040ff007424 */ /* 0x000fe400078e00ff */
[----:B------:R-:W-:Y:S01]  /*0c60*/  IMAD.IADD R184, R184, 0x1, R4 ;  /* 0x00000001b8b87824 */ /* 0x000fe200078e0204 */
[C---:B------:R-:W-:Y:S01]  /*0c70*/  SEL R180, R5.reuse, 0xffffffe0, !P4 ;  /* 0xffffffe005b47807 */ /* 0x040fe20006000000 */
[----:B------:R-:W-:Y:S01]  /*0c80*/  IMAD.IADD R175, R4, 0x1, R175 ;  /* 0x0000000104af7824 */ /* 0x000fe200078e02af */
[----:B------:R-:W-:Y:S01]  /*0c90*/  SEL R0, R0, 0xffffffc0, !P3 ;  /* 0xffffffc000007807 */ /* 0x000fe20005800000 */
[----:B------:R-:W-:Y:S01]  /*0ca0*/  IMAD.U32 R4, RZ, RZ, UR6 ;  /* 0x00000006ff047e24 */ /* 0x000fe2000f8e00ff */
[----:B------:R-:W-:Y:S01]  /*0cb0*/  SEL R5, R5, 0xffffffe0, !P1 ;  /* 0xffffffe005057807 */ /* 0x000fe20004800000 */
[C---:B------:R-:W-:Y:S01]  /*0cc0*/  IMAD.IADD R181, R178.reuse, 0x1, R180 ;  /* 0x00000001b2b57824 */ /* 0x040fe200078e02b4 */
[----:B------:R-:W-:Y:S01]  /*0cd0*/  LEA R175, R175, 0xa000, 0x1 ;  /* 0x0000a000afaf7811 */ /* 0x000fe200078e08ff */
[----:B------:R-:W-:-:S02]  /*0ce0*/  IMAD.IADD R179, R178, 0x1, R0 ;  /* 0x00000001b2b37824 */ /* 0x000fc400078e0200 */
[----:B------:R-:W-:Y:S01]  /*0cf0*/  IMAD.IADD R188, R189, 0x1, R5 ;  /* 0x00000001bdbc7824 */ /* 0x000fe200078e0205 */
[----:B-1----:R-:W-:Y:S01]  /*0d00*/  IADD3 R2, R247, -0x40, RZ ;  /* 0xffffffc0f7027810 */ /* 0x002fe20007ffe0ff */
[----:B------:R-:W-:Y:S02]  /*0d10*/  IMAD.IADD R180, R180, 0x1, R179 ;  /* 0x00000001b4b47824 */ /* 0x000fe400078e02b3 */
[----:B------:R-:W-:Y:S01]  /*0d20*/  IMAD.IADD R251, R5, 0x1, R248 ;  /* 0x0000000105fb7824 */ /* 0x000fe200078e02f8 */
[----:B------:R-:W-:Y:S01]  /*0d30*/  SHF.R.S32.HI R4, RZ, 0x1f, R2 ;  /* 0x0000001fff047819 */ /* 0x000fe20000011402 */
[C---:B------:R-:W-:Y:S02]  /*0d40*/  IMAD.SHL.U32 R244, R2.reuse, 0x4, RZ ;  /* 0x0000000402f47824 */ /* 0x040fe400078e00ff */
[----:B------:R-:W-:Y:S01]  /*0d50*/  IMAD.IADD R187, R187, 0x1, R188 ;  /* 0x00000001bbbb7824 */ /* 0x000fe200078e02bc */
[----:B------:R-:W-:Y:S01]  /*0d60*/  SHF.L.U64.HI R245, R2, 0x2, R4 ;  /* 0x0000000202f57819 */ /* 0x000fe20000010204 */
[----:B--2---:R-:W-:-:S02]  /*0d70*/  IMAD.IADD R250, R5, 0x1, R249 ;  /* 0x0000000105fa7824 */ /* 0x004fc400078e02f9 */
.L_x_552:
[----:B------:R-:W-:Y:S02]  /*0d80*/  USHF.L.U32 UR12, UR45, 0x2, URZ ;  /* 0x000000022d0c7899 */ /* 0x000fe4000800063f */
[----:B------:R-:W-:-:S02]  /*0d90*/  ULDC.64 UR10, c[0x0][0x240] ;  /* 0x00009000000a7ab9 */ /* 0x000fc40000000a00 */
[----:B------:R-:W-:Y:S02]  /*0da0*/  UISETP.NE.U32.AND UP1, UPT, URZ, UR10, UPT ;  /* 0x0000000a3f00728c */ /* 0x000fe4000bf25070 */
[----:B------:R-:W-:Y:S02]  /*0db0*/  UIADD3 UR6, UP2, UR12, UR10, URZ ;  /* 0x0000000a0c067290 */ /* 0x000fe4000ff5e03f */
[----:B------:R-:W-:Y:S02]  /*0dc0*/  USHF.R.S32.HI UR53, URZ, 0x1f, UR45 ;  /* 0x0000001f3f357899 */ /* 0x000fe4000801142d */
[----:B------:R-:W-:Y:S02]  /*0dd0*/  UISETP.NE.AND.EX UP1, UPT, URZ, UR11, UPT, UP1 ;  /* 0x0000000b3f00728c */ /* 0x000fe4000bf25310 */
[----:B------:R-:W-:Y:S01]  /*0de0*/  ULDC.64 UR8, c[0x0][0x250] ;  /* 0x0000940000087ab9 */ /* 0x000fe20000000a00 */
[----:B------:R-:W-:Y:S01]  /*0df0*/  IMAD.U32 R6, RZ, RZ, UR6 ;  /* 0x00000006ff067e24 */ /* 0x000fe2000f8e00ff */
[----:B------:R-:W-:-:S02]  /*0e00*/  UISETP.NE.U32.AND UP3, UPT, URZ, UR8, UPT ;  /* 0x000000083f00728c */ /* 0x000fc4000bf65070 */
[----:B------:R-:W-:Y:S01]  /*0e10*/  USHF.L.U64.HI UR7, UR45, 0x2, UR53 ;  /* 0x000000022d077899 */ /* 0x000fe20008010235 */
[----:B------:R-:W-:Y:S01]  /*0e20*/  PLOP3.LUT P2, PT, PT, PT, UP1, 0x80, 0x0 ;  /* 0x000000000000781c */ /* 0x000fe20003f4f018 */
[----:B------:R-:W-:Y:S02]  /*0e30*/  ULDC.U8 UR6, c[0x0][0x312] ;  /* 0x0000c48000067ab9 */ /* 0x000fe40000000000 */
[----:B------:R-:W-:Y:S02]  /*0e40*/  UISETP.NE.AND UP4, UPT, UR6, URZ, UPT ;  /* 0x0000003f0600728c */ /* 0x000fe4000bf85270 */
[----:B------:R-:W-:Y:S02]  /*0e50*/  UISETP.NE.AND.EX UP3, UPT, URZ, UR9, UPT, UP3 ;  /* 0x000000093f00728c */ /* 0x000fe4000bf65330 */
[----:B------:R-:W-:-:S03]  /*0e60*/  UIADD3.X UR6, UR7, UR11, URZ, UP2, !UPT ;  /* 0x0000000b07067290 */ /* 0x000fc600097fe43f */
[----:B------:R-:W-:Y:S01]  /*0e70*/  ULDC.64 UR10, c[0x0][0x248] ;  /* 0x00009200000a7ab9 */ /* 0x000fe20000000a00 */
[----:B------:R-:W-:Y:S01]  /*0e80*/  PLOP3.LUT P0, PT, PT, PT, UP3, 0x80, 0x0 ;  /* 0x000000000000781c */ /* 0x000fe20003f0f038 */
[----:B------:R-:W-:Y:S01]  /*0e90*/  UISETP.EQ.U32.AND UP2, UPT, URZ, UR10, UPT ;  /* 0x0000000a3f00728c */ /* 0x000fe2000bf42070 */
[----:B------:R-:W-:-:S03]  /*0ea0*/  IMAD.U32 R7, RZ, RZ, UR6 ;  /* 0x00000006ff077e24 */ /* 0x000fc6000f8e00ff */
[----:B------:R-:W-:Y:S02]  /*0eb0*/  @UP3 UIADD3 UR8, UP0, UR12, UR8, URZ ;  /* 0x000000080c083290 */ /* 0x000fe4000ff1e03f */
[----:B-12---:R1:W2:Y:S01]  /*0ec0*/  @P2 LDG.E R2, [R6.64] ;  /* 0x0000000406022981 */ /* 0x0062a2000c1e1900 */
[----:B------:R-:W-:Y:S02]  /*0ed0*/  UISETP.EQ.OR.EX UP2, UPT, URZ, UR11, !UP4, UP2 ;  /* 0x0000000b3f00728c */ /* 0x000fe4000e742720 */
[----:B------:R-:W-:Y:S01]  /*0ee0*/  @UP3 UIADD3.X UR9, UR7, UR9, URZ, UP0, !UPT ;  /* 0x0000000907093290 */ /* 0x000fe200087fe43f */
[----:B------:R-:W-:Y:S01]  /*0ef0*/  MOV R8, UR8 ;  /* 0x0000000800087c02 */ /* 0x000fe20008000f00 */
[----:B------:R-:W-:Y:S02]  /*0f00*/  UIADD3 UR10, UP0, UR12, UR10, URZ ;  /* 0x0000000a0c0a7290 */ /* 0x000fe4000ff1e03f */
[----:B------:R-:W-:Y:S02]  /*0f10*/  PLOP3.LUT P1, PT, PT, PT, UP2, 0x80, 0x0 ;  /* 0x000000000000781c */ /* 0x000fe40003f2f028 */
[----:B------:R-:W-:Y:S01]  /*0f20*/  IMAD.U32 R9, RZ, RZ, UR9 ;  /* 0x00000009ff097e24 */ /* 0x000fe2000f8e00ff */
[----:B------:R-:W-:Y:S01]  /*0f30*/  UIADD3.X UR11, UR7, UR11, URZ, UP0, !UPT ;  /* 0x0000000b070b7290 */ /* 0x000fe200087fe43f */
[----:B----4-:R-:W-:-:S03]  /*0f40*/  IMAD.U32 R4, RZ, RZ, UR10 ;  /* 0x0000000aff047e24 */ /* 0x010fc6000f8e00ff */
[----:B---3--:R-:W3:Y:S02]  /*0f50*/  @P0 LDG.E R8, [R8.64] ;  /* 0x0000000408080981 */ /* 0x008ee4000c1e1900 */
[----:B------:R-:W-:-:S05]  /*0f60*/  MOV R5, UR11 ;  /* 0x0000000b00057c02 */ /* 0x000fca0008000f00 */
[----:B------:R-:W4:Y:S04]  /*0f70*/  @!P1 LDG.E R0, [R4.64] ;  /* 0x0000000404009981 */ /* 0x000f28000c1e1900 */
[----:B-1---5:R-:W5:Y:S01]  /*0f80*/  @P2 LDG.E R6, [R6.64+0x4] ;  /* 0x0000040406062981 */ /* 0x022f62000c1e1900 */
[----:B------:R-:W-:Y:S02]  /*0f90*/  UMOV UR6, 0xffffffff ;  /* 0xffffffff00067882 */ /* 0x000fe40000000000 */
[----:B------:R-:W-:Y:S02]  /*0fa0*/  UMOV UR27, URZ ;  /* 0x0000003f001b7c82 */ /* 0x000fe40008000000 */
[----:B------:R-:W-:Y:S01]  /*0fb0*/  UMOV UR34, 0xffffffff ;  /* 0xffffffff00227882 */ /* 0x000fe20000000000 */
[----:B--2---:R-:W1:Y:S08]  /*0fc0*/  @P2 R2UR UR6, R2 ;  /* 0x00000000020623c2 */ /* 0x004e7000000e0000 */
[----:B-----5:R-:W1:Y:S08]  /*0fd0*/  @P2 R2UR UR8, R6 ;  /* 0x00000000060823c2 */ /* 0x020e7000000e0000 */
[----:B---3--:R2:W3:Y:S01]  /*0fe0*/  @P0 R2UR UR27, R8 ;  /* 0x00000000081b03c2 */ /* 0x0084e200000e0000 */
[----:B------:R-:W-:-:S04]  /*0ff0*/  ISETP.NE.U32.AND P0, PT, RZ, c[0x0][0x248], PT ;  /* 0x00009200ff007a0c */ /* 0x000fc80003f05070 */
[----:B------:R-:W-:-:S03]  /*1000*/  ISETP.NE.AND.EX P0, PT, RZ, c[0x0][0x24c], PT, P0 ;  /* 0x00009300ff007a0c */ /* 0x000fc60003f05300 */
[----:B----4-:R2:W4:Y:S01]  /*1010*/  @!P1 R2UR UR34, R0 ;  /* 0x00000000002293c2 */ /* 0x01052200000e0000 */
[----:B-1----:R-:W-:-:S03]  /*1020*/  @UP1 UIADD3 UR33, UR8, -UR6, URZ ;  /* 0x8000000608211290 */ /* 0x002fc6000fffe03f */
[----:B------:R-:W-:-:S04]  /*1030*/  ULDC UR8, c[0x0][0x218] ;  /* 0x0000860000087ab9 */ /* 0x000fc80000000800 */
[----:B------:R-:W-:Y:S02]  /*1040*/  @!UP1 ULDC UR33, c[0x0][0x214] ;  /* 0x0000850000219ab9 */ /* 0x000fe40000000800 */
[----:B------:R-:W-:Y:S05]  /*1050*/  @!P0 BRA `(.L_x_484) ;  /* 0x0000007000008947 */ /* 0x000fea0003800000 */
[----:B---3--:R-:W-:-:S13]  /*1060*/  PLOP3.LUT P0, PT, PT, PT, UP4, 0x80, 0x0 ;  /* 0x000000000000781c */ /* 0x008fda0003f0f048 */
[----:B--2---:R-:W2:Y:S04]  /*1070*/  @P0 LDG.E R0, [R4.64+0x4] ;  /* 0x0000040404000981 */ /* 0x004ea8000c1e1900 */
[----:B------:R-:W3:Y:S01]  /*1080*/  @!P0 LDG.E R4, [R4.64] ;  /* 0x0000000404048981 */ /* 0x000ee2000c1e1900 */
[----:B--2---:R-:W1:Y:S02]  /*1090*/  @P0 R2UR UR8, R0 ;  /* 0x00000000000803c2 */ /* 0x004e6400000e0000 */
[----:B-1--4-:R-:W-:-:S11]  /*10a0*/  @UP4 UIADD3 UR8, UR8, -UR34, URZ ;  /* 0x8000002208084290 */ /* 0x012fd6000fffe03f */
[----:B---3--:R1:W2:Y:S01]  /*10b0*/  @!P0 R2UR UR8, R4 ;  /* 0x00000000040883c2 */ /* 0x0082a200000e0000 */
[----:B------:R-:W-:-:S07]  /*10c0*/  DEPBAR.LE SB1, 0x0, {2} ;  /* 0x000090040000791a */ /* 0x000fce0000000000 */
.L_x_484:
[----:B---3--:R-:W-:Y:S02]  /*10d0*/  ULDC.64 UR10, c[0x0][0x258] ;  /* 0x00009600000a7ab9 */ /* 0x008fe40000000a00 */
[----:B------:R-:W-:Y:S02]  /*10e0*/  UISETP.NE.U32.AND UP2, UPT, URZ, UR10, UPT ;  /* 0x0000000a3f00728c */ /* 0x000fe4000bf45070 */
[----:B------:R-:W-:Y:S02]  /*10f0*/  ULDC UR9, c[0x0][0x21c] ;  /* 0x0000870000097ab9 */ /* 0x000fe40000000800 */
[----:B------:R-:W-:-:S06]  /*1100*/  UISETP.NE.AND.EX UP2, UPT, URZ, UR11, UPT, UP2 ;  /* 0x0000000b3f00728c */ /* 0x000fcc000bf45320 */
[----:B------:R-:W-:-:S05]  /*1110*/  PLOP3.LUT P0, PT, PT, PT, UP2, 0x80, 0x0 ;  /* 0x000000000000781c */ /* 0x000fca0003f0f028 */
[----:B------:R-:W-:-:S04]  /*1120*/  @UP2 UIADD3 UR10, UP0, UR12, UR10, URZ ;  /* 0x0000000a0c0a2290 */ /* 0x000fc8000ff1e03f */
[----:B------:R-:W-:Y:S02]  /*1130*/  @UP2 UIADD3.X UR11, UR7, UR11, URZ, UP0, !UPT ;  /* 0x0000000b070b2290 */ /* 0x000fe400087fe43f */
[----:B------:R-:W-:-:S04]  /*1140*/  IMAD.U32 R4, RZ, RZ, UR10 ;  /* 0x0000000aff047e24 */ /* 0x000fc8000f8e00ff */
[----:B------:R-:W-:Y:S01]  /*1150*/  IMAD.U32 R5, RZ, RZ, UR11 ;  /* 0x0000000bff057e24 */ /* 0x000fe2000f8e00ff */
[----:B------:R-:W-:Y:S02]  /*1160*/  ULDC.64 UR10, c[0x0][0x268] ;  /* 0x00009a00000a7ab9 */ /* 0x000fe40000000a00 */
[----:B------:R-:W-:Y:S02]  /*1170*/  @!UP2 UISETP.NE.U32.AND UP0, UPT, URZ, UR10, UPT ;  /* 0x0000000a3f00a28c */ /* 0x000fe4000bf05070 */
[----:B--2---:R-:W2:Y:S02]  /*1180*/  @P0 LDG.E R0, [R4.64] ;  /* 0x0000000404000981 */ /* 0x004ea4000c1e1900 */
[----:B------:R-:W-:-:S04]  /*1190*/  @!UP2 UISETP.NE.AND.EX UP0, UPT, URZ, UR11, UPT, UP0 ;  /* 0x0000000b3f00a28c */ /* 0x000fc8000bf05300 */
[----:B------:R-:W-:Y:S02]  /*11a0*/  @!UP2 USEL UR9, URZ, UR9, !UP0 ;  /* 0x000000093f09a287 */ /* 0x000fe4000c000000 */
[----:B------:R-:W-:Y:S01]  /*11b0*/  USHF.L.U32 UR29, UR28, 0x7, URZ ;  /* 0x000000071c1d7899 */ /* 0x000fe2000800063f */
[----:B--2---:R-:W1:Y:S02]  /*11c0*/  @P0 R2UR UR7, R0 ;  /* 0x00000000000703c2 */ /* 0x004e6400000e0000 */
[----:B-1----:R-:W-:Y:S02]  /*11d0*/  @UP2 UIADD3 UR7, UR7, -UR27, URZ ;  /* 0x8000001b07072290 */ /* 0x002fe4000fffe03f */
[----:B------:R-:W-:-:S04]  /*11e0*/  @!UP2 UIADD3 UR7, UR9, UR8, -UR27 ;  /* 0x000000080907a290 */ /* 0x000fc8000fffe81b */
[----:B------:R-:W-:-:S06]  /*11f0*/  UISETP.GT.AND UP0, UPT, UR7, UR29, UPT ;  /* 0x0000001d0700728c */ /* 0x000fcc000bf04270 */
[----:B------:R-:W-:-:S13]  /*1200*/  PLOP3.LUT P0, PT, PT, PT, UP0, 0x80, 0x0 ;  /* 0x000000000000781c */ /* 0x000fda0003f0f008 */
[----:B------:R-:W-:Y:S05]  /*1210*/  @!P0 BRA `(.L_x_485) ;  /* 0x00007ac000008947 */ /* 0x000fea0003800000 */
[----:B------:R-:W-:Y:S02]  /*1220*/  ULDC.64 UR10, c[0x0][0x178] ;  /* 0x00005e00000a7ab9 */ /* 0x000fe40000000a00 */
[----:B------:R-:W-:Y:S02]  /*1230*/  UIMAD UR8, UR53, UR10, URZ ;  /* 0x0000000a350872a4 */ /* 0x000fe4000f8e023f */
[----:B------:R-:W-:Y:S02]  /*1240*/  UISETP.NE.AND UP2, UPT, UR6, -0x1, UPT ;  /* 0xffffffff0600788c */ /* 0x000fe4000bf45270 */
[----:B------:R-:W-:Y:S02]  /*1250*/  UIMAD UR8, UR45, UR11, UR8 ;  /* 0x0000000b2d0872a4 */ /* 0x000fe4000f8e0208 */
[----:B------:R-:W-:Y:S02]  /*1260*/  UIMAD.WIDE.U32 UR10, UR45, UR10, URZ ;  /* 0x0000000a2d0a72a5 */ /* 0x000fe4000f8e003f */
[----:B------:R-:W-:-:S02]  /*1270*/  ULDC.64 UR12, c[0x0][0x190] ;  /* 0x00006400000c7ab9 */ /* 0x000fc40000000a00 */
[----:B------:R-:W-:Y:S02]  /*1280*/  UIADD3 UR48, UR11, UR8, URZ ;  /* 0x000000080b307290 */ /* 0x000fe4000fffe03f */
[----:B------:R-:W-:Y:S02]  /*1290*/  UIMAD.WIDE.U32 UR8, UR6, UR12, URZ ;  /* 0x0000000c060872a5 */ /* 0x000fe4000f8e003f */
[----:B----4-:R-:W-:Y:S02]  /*12a0*/  UISETP.NE.AND UP0, UPT, UR34, -0x1, UPT ;  /* 0xffffffff2200788c */ /* 0x010fe4000bf05270 */
[----:B------:R-:W-:Y:S02]  /*12b0*/  USEL UR52, UR10, UR8, !UP2 ;  /* 0x000000080a347287 */ /* 0x000fe4000d000000 */
[----:B------:R-:W-:Y:S02]  /*12c0*/  UIMAD UR8, UR6, UR13, URZ ;  /* 0x0000000d060872a4 */ /* 0x000fe4000f8e023f */
[----:B------:R-:W-:Y:S01]  /*12d0*/  PLOP3.LUT P1, PT, PT, PT, UP0, 0x80, 0x0 ;  /* 0x000000000000781c */ /* 0x000fe20003f2f008 */
[----:B------:R-:W-:-:S02]  /*12e0*/  ULDC.64 UR12, c[0x0][0x198] ;  /* 0x00006600000c7ab9 */ /* 0x000fc40000000a00 */
[----:B------:R-:W-:Y:S02]  /*12f0*/  @UP2 UIADD3 UR48, UR9, UR8, URZ ;  /* 0x0000000809302290 */ /* 0x000fe4000fffe03f */
[----:B------:R-:W-:Y:S02]  /*1300*/  UIADD3 UR8, UR33, 0x3f, URZ ;  /* 0x0000003f21087890 */ /* 0x000fe4000fffe03f */
[----:B------:R-:W-:Y:S02]  /*1310*/  @UP0 UIADD3 UR10, UR27, UR34, URZ ;  /* 0x000000221b0a0290 */ /* 0x000fe4000fffe03f */
[----:B------:R-:W-:-:S04]  /*1320*/  USHF.R.S32.HI UR11, URZ, 0x1f, UR8 ;  /* 0x0000001f3f0b7899 */ /* 0x000fc80008011408 */
[----:B------:R-:W-:Y:S02]  /*1330*/  ULEA.HI UR11, UR11, UR8, URZ, 0x6 ;  /* 0x000000080b0b7291 */ /* 0x000fe4000f8f303f */
[----:B------:R-:W-:Y:S02]  /*1340*/  @UP0 UIMAD.WIDE.U32 UR8, UR10, UR12, URZ ;  /* 0x0000000c0a0802a5 */ /* 0x000fe4000f8e003f */
[----:B------:R-:W-:Y:S02]  /*1350*/  USHF.R.S32.HI UR47, URZ, 0x6, UR11 ;  /* 0x000000063f2f7899 */ /* 0x000fe4000801140b */
[----:B------:R-:W-:-:S03]  /*1360*/  @UP0 UIMAD UR40, UR10, UR13, UR9 ;  /* 0x0000000d0a2802a4 */ /* 0x000fc6000f8e0209 */
[----:B------:R-:W-:Y:S02]  /*1370*/  @UP0 UMOV UR37, UR8 ;  /* 0x0000000800250c82 */ /* 0x000fe40008000000 */
[----:B------:R-:W-:-:S04]  /*1380*/  ULOP3.LUT UR8, UR11, 0xffffffc0, URZ, 0xc0, !UPT ;  /* 0xffffffc00b087892 */ /* 0x000fc8000f8ec03f */
[----:B------:R-:W-:-:S04]  /*1390*/  UIADD3 UR30, UR8, -0x40, URZ ;  /* 0xffffffc0081e7890 */ /* 0x000fc8000fffe03f */
[----:B------:R-:W-:Y:S01]  /*13a0*/  USHF.R.S32.HI UR41, URZ, 0x1f, UR30 ;  /* 0x0000001f3f297899 */ /* 0x000fe2000801141e */
[----:B------:R-:W-:Y:S05]  /*13b0*/  @P1 BRA `(.L_x_486) ;  /* 0x000000c000001947 */ /* 0x000fea0003800000 */
[----:B------:R-:W-:Y:S02]  /*13c0*/  USHF.R.S32.HI UR10, URZ, 0x1f, UR27 ;  /* 0x0000001f3f0a7899 */ /* 0x000fe4000801141b */
[----:B------:R-:W-:Y:S02]  /*13d0*/  ULDC.64 UR8, c[0x0][0x198] ;  /* 0x0000660000087ab9 */ /* 0x000fe40000000a00 */
[----:B------:R-:W-:-:S04]  /*13e0*/  UIMAD UR10, UR10, UR8, URZ ;  /* 0x000000080a0a72a4 */ /* 0x000fc8000f8e023f */
[----:B------:R-:W-:-:S03]  /*13f0*/  UIMAD UR12, UR27, UR9, UR10 ;  /* 0x000000091b0c72a4 */ /* 0x000fc6000f8e020a */
[----:B------:R-:W-:Y:S02]  /*1400*/  ULDC.64 UR10, c[0x0][0x180] ;  /* 0x00006000000a7ab9 */ /* 0x000fe40000000a00 */
[----:B------:R-:W-:-:S04]  /*1410*/  UIMAD UR9, UR53, UR10, URZ ;  /* 0x0000000a350972a4 */ /* 0x000fc8000f8e023f */
[----:B------:R-:W-:Y:S02]  /*1420*/  UIMAD UR11, UR45, UR11, UR9 ;  /* 0x0000000b2d0b72a4 */ /* 0x000fe4000f8e0209 */
[----:B------:R-:W-:-:S04]  /*1430*/  UIMAD.WIDE.U32 UR8, UR27, UR8, URZ ;  /* 0x000000081b0872a5 */ /* 0x000fc8000f8e003f */
[----:B------:R-:W-:-:S04]  /*1440*/  UIADD3 UR9, UR9, UR12, URZ ;  /* 0x0000000c09097290 */ /* 0x000fc8000fffe03f */
[----:B------:R-:W-:-:S04]  /*1450*/  UIMAD.WIDE.U32 UR8, UR45, UR10, UR8 ;  /* 0x0000000a2d0872a5 */ /* 0x000fc8000f8e0008 */
[----:B------:R-:W-:-:S03]  /*1460*/  UIADD3 UR40, UR9, UR11, URZ ;  /* 0x0000000b09287290 */ /* 0x000fc6000fffe03f */
[----:B------:R-:W-:Y:S02]  /*1470*/  UMOV UR37, UR8 ;  /* 0x0000000800257c82 */ /* 0x000fe40008000000 */
.L_x_486:
        /* <DEDUP_REMOVED lines=18> */
.L_x_487:
[----:B------:R-:W2:Y:S01]  /*15a0*/  LDL R0, [R1+0x10] ;  /* 0x0000100001007983 */ /* 0x000ea20000100800 */
[----:B------:R-:W-:-:S03]  /*15b0*/  ULDC.64 UR10, c[0x0][0x370] ;  /* 0x0000dc00000a7ab9 */ /* 0x000fc60000000a00 */
[----:B------:R-:W3:Y:S04]  /*15c0*/  LDL R4, [R1+0x1c] ;  /* 0x00001c0001047983 */ /* 0x000ee80000100800 */
[----:B------:R-:W4:Y:S01]  /*15d0*/  LDL R2, [R1+0x18] ;  /* 0x0000180001027983 */ /* 0x000f220000100800 */
[----:B------:R-:W-:-:S04]  /*15e0*/  @UP2 UIMAD.WIDE.U32 UR8, UR6, UR10, URZ ;  /* 0x0000000a060822a5 */ /* 0x000fc8000f8e003f */
[----:B------:R-:W-:-:S03]  /*15f0*/  @UP2 UIMAD UR42, UR6, UR11, UR9 ;  /* 0x0000000b062a22a4 */ /* 0x000fc6000f8e0209 */
[----:B------:R-:W-:Y:S02]  /*1600*/  @UP2 UMOV UR39, UR8 ;  /* 0x0000000800272c82 */ /* 0x000fe40008000000 */
[----:B------:R-:W-:Y:S02]  /*1610*/  ULDC.64 UR8, c[0x0][0x368] ;  /* 0x0000da0000087ab9 */ /* 0x000fe40000000a00 */
[----:B------:R-:W-:Y:S01]  /*1620*/  @!UP2 UIMAD UR10, UR53, UR8, URZ ;  /* 0x00000008350aa2a4 */ /* 0x000fe2000f8e023f */
[----:B------:R-:W-:-:S03]  /*1630*/  IABS R6, c[0x0][0x1c8] ;  /* 0x0000720000067a13 */ /* 0x000fc60000000000 */
[----:B------:R-:W-:Y:S02]  /*1640*/  @!UP2 UIMAD UR10, UR45, UR9, UR10 ;  /* 0x000000092d0aa2a4 */ /* 0x000fe4000f8e020a */
[----:B------:R-:W-:Y:S02]  /*1650*/  @!UP2 UIMAD.WIDE.U32 UR8, UR45, UR8, URZ ;  /* 0x000000082d08a2a5 */ /* 0x000fe4000f8e003f */
[----:B------:R-:W-:Y:S02]  /*1660*/  ULDC UR13, c[0x0][0x224] ;  /* 0x00008900000d7ab9 */ /* 0x000fe40000000800 */
[----:B------:R-:W-:-:S03]  /*1670*/  UIMAD UR12, UR51, UR60, URZ ;  /* 0x0000003c330c72a4 */ /* 0x000fc6000f8e023f */
[----:B------:R-:W-:Y:S01]  /*1680*/  @!UP2 UMOV UR39, UR8 ;  /* 0x000000080027ac82 */ /* 0x000fe20008000000 */
[----:B--2---:R1:W2:Y:S02]  /*1690*/  R2UR UR31, R0 ;  /* 0x00000000001f73c2 */ /* 0x0042a400000e0000 */
[----:B-1----:R-:W5:Y:S06]  /*16a0*/  LDL R0, [R1+0xc] ;  /* 0x00000c0001007983 */ /* 0x002f6c0000100800 */
[----:B---3--:R1:W3:Y:S01]  /*16b0*/  R2UR UR32, R4 ;  /* 0x00000000042073c2 */ /* 0x0082e200000e0000 */
[----:B--2---:R-:W-:-:S04]  /*16c0*/  UIMAD UR8, UR53, UR13, UR31 ;  /* 0x0000000d350872a4 */ /* 0x004fc8000f8e021f */
[----:B------:R-:W-:Y:S01]  /*16d0*/  UIADD3 UR8, UR61, UR8, URZ ;  /* 0x000000083d087290 */ /* 0x000fe2000fffe03f */
[----:B-1----:R-:W1:Y:S03]  /*16e0*/  I2F.RP R4, R6 ;  /* 0x0000000600047306 */ /* 0x002e660000209400 */
[----:B------:R-:W-:Y:S01]  /*16f0*/  UIMAD UR8, UR50, UR8, UR12 ;  /* 0x00000008320872a4 */ /* 0x000fe2000f8e020c */
[----:B------:R-:W2:Y:S04]  /*1700*/  S2UR UR12, SR_CTAID.X ;  /* 0x00000000000c79c3 */ /* 0x000ea80000002500 */
[----:B-1----:R-:W1:Y:S01]  /*1710*/  MUFU.RCP R4, R4 ;  /* 0x0000000400047308 */ /* 0x002e620000001000 */
[----:B------:R-:W-:-:S02]  /*1720*/  @!UP2 UIADD3 UR42, UR9, UR10, URZ ;  /* 0x0000000a092aa290 */ /* 0x000fc4000fffe03f */
[----:B------:R-:W-:Y:S02]  /*1730*/  UIMAD UR10, UR51, UR6, URZ ;  /* 0x00000006330a72a4 */ /* 0x000fe4000f8e023f */
[----:B------:R-:W-:Y:S02]  /*1740*/  UIADD3 UR13, UR57, UR8, URZ ;  /* 0x00000008390d7290 */ /* 0x000fe4000fffe03f */
[----:B------:R-:W-:-:S04]  /*1750*/  UIMAD.WIDE.U32 UR8, UR50, UR6, URZ ;  /* 0x00000006320872a5 */ /* 0x000fc8000f8e003f */
[----:B------:R-:W-:Y:S01]  /*1760*/  @UP2 UIADD3 UR13, UR9, UR10, URZ ;  /* 0x0000000a090d2290 */ /* 0x000fe2000fffe03f */
[----:B-1----:R-:W-:Y:S02]  /*1770*/  IADD3 R4, R4, 0xffffffe, RZ ;  /* 0x0ffffffe04047810 */ /* 0x002fe40007ffe0ff */
[----:B------:R-:W-:Y:S02]  /*1780*/  ULDC.64 UR10, c[0x0][0x3d8] ;  /* 0x0000f600000a7ab9 */ /* 0x000fe40000000a00 */
[----:B------:R1:W1:Y:S01]  /*1790*/  F2I.FTZ.U32.TRUNC.NTZ R5, R4 ;  /* 0x0000000400057305 */ /* 0x000262000021f000 */
[----:B------:R-:W-:Y:S02]  /*17a0*/  USEL UR36, UR56, UR8, !UP2 ;  /* 0x0000000838247287 */ /* 0x000fe4000d000000 */
[----:B--2---:R-:W-:Y:S02]  /*17b0*/  UIMAD.WIDE.U32 UR8, UR12, UR10, URZ ;  /* 0x0000000a0c0872a5 */ /* 0x004fe4000f8e003f */
[----:B------:R-:W-:-:S02]  /*17c0*/  USHF.L.U32 UR31, UR45, 0x7, URZ ;  /* 0x000000072d1f7899 */ /* 0x000fc4000800063f */
[----:B------:R-:W-:Y:S02]  /*17d0*/  USEL UR35, UR8, URZ, UP6 ;  /* 0x0000003f08237287 */ /* 0x000fe4000b000000 */
[----:B------:R-:W-:Y:S02]  /*17e0*/  USHF.L.U64.HI UR8, UR45, 0x7, UR53 ;  /* 0x000000072d087899 */ /* 0x000fe40008010235 */
[----:B------:R-:W-:Y:S02]  /*17f0*/  UIMAD UR12, UR12, UR11, UR9 ;  /* 0x0000000b0c0c72a4 */ /* 0x000fe4000f8e0209 */
[----:B------:R-:W-:Y:S02]  /*1800*/  USEL UR9, UR8, URZ, UP1 ;  /* 0x0000003f08097287 */ /* 0x000fe40008800000 */
[----:B------:R-:W-:Y:S01]  /*1810*/  USEL UR8, UR31, URZ, UP1 ;  /* 0x0000003f1f087287 */ /* 0x000fe20008800000 */
[----:B-1----:R-:W-:Y:S01]  /*1820*/  IMAD.MOV.U32 R4, RZ, RZ, RZ ;  /* 0x000000ffff047224 */ /* 0x002fe200078e00ff */
[----:B----4-:R1:W2:Y:S02]  /*1830*/  R2UR UR38, R2 ;  /* 0x00000000022673c2 */ /* 0x0102a400000e0000 */
[----:B-1----:R-:W-:Y:S01]  /*1840*/  IABS R2, UR49 ;  /* 0x0000003100027c13 */ /* 0x002fe20008000000 */
[----:B------:R-:W-:-:S04]  /*1850*/  UIADD3 UR8, UP1, UR30, UR8, URZ ;  /* 0x000000081e087290 */ /* 0x000fc8000ff3e03f */
[----:B------:R-:W-:Y:S02]  /*1860*/  UIADD3.X UR10, UR41, UR9, URZ, UP1, !UPT ;  /* 0x00000009290a7290 */ /* 0x000fe40008ffe43f */
[----:B------:R-:W-:Y:S01]  /*1870*/  UIMAD UR9, UR51, UR8, URZ ;  /* 0x00000008330972a4 */ /* 0x000fe2000f8e023f */
[----:B------:R-:W-:-:S03]  /*1880*/  ISETP.NE.AND P2, PT, RZ, c[0x0][0x1c8], PT ;  /* 0x00007200ff007a0c */ /* 0x000fc60003f45270 */
[----:B------:R-:W-:Y:S02]  /*1890*/  UIMAD UR11, UR50, UR10, UR9 ;  /* 0x0000000a320b72a4 */ /* 0x000fe4000f8e0209 */
[----:B--2---:R-:W-:Y:S01]  /*18a0*/  @UP5 USEL UR9, UR38, UR6, !UP2 ;  /* 0x0000000626095287 */ /* 0x004fe2000d000000 */
[----:B-----5:R1:W2:Y:S02]  /*18b0*/  R2UR UR31, R0 ;  /* 0x00000000001f73c2 */ /* 0x0202a400000e0000 */
[----:B-1----:R-:W-:-:S04]  /*18c0*/  IMAD.MOV R0, RZ, RZ, -R5 ;  /* 0x000000ffff007224 */ /* 0x002fc800078e0a05 */
[----:B------:R-:W-:-:S04]  /*18d0*/  IMAD R0, R0, R6, RZ ;  /* 0x0000000600007224 */ /* 0x000fc800078e02ff */
[----:B------:R-:W-:-:S06]  /*18e0*/  IMAD.HI.U32 R0, R5, R0, R4 ;  /* 0x0000000005007227 */ /* 0x000fcc00078e0004 */
[----:B------:R-:W-:-:S04]  /*18f0*/  IMAD.HI.U32 R0, R0, R2, RZ ;  /* 0x0000000200007227 */ /* 0x000fc800078e00ff */
[----:B------:R-:W-:-:S04]  /*1900*/  IMAD.MOV R4, RZ, RZ, -R0 ;  /* 0x000000ffff047224 */ /* 0x000fc800078e0a00 */
[----:B------:R-:W-:-:S05]  /*1910*/  IMAD R2, R6, R4, R2 ;  /* 0x0000000406027224 */ /* 0x000fca00078e0202 */
[----:B------:R-:W-:-:S13]  /*1920*/  ISETP.GT.U32.AND P0, PT, R6, R2, PT ;  /* 0x000000020600720c */ /* 0x000fda0003f04070 */
[----:B------:R-:W-:-:S05]  /*1930*/  @!P0 IMAD.IADD R2, R2, 0x1, -R6 ;  /* 0x0000000102028824 */ /* 0x000fca00078e0a06 */
[----:B------:R-:W-:Y:S02]  /*1940*/  ISETP.GE.U32.AND P3, PT, R2, R6, PT ;  /* 0x000000060200720c */ /* 0x000fe40003f66070 */
[----:B------:R-:W-:Y:S02]  /*1950*/  @!P0 IADD3 R0, R0, 0x1, RZ ;  /* 0x0000000100008810 */ /* 0x000fe40007ffe0ff */
[----:B---3--:R-:W-:-:S09]  /*1960*/  ISETP.LE.AND P0, PT, RZ, UR32, PT ;  /* 0x00000020ff007c0c */ /* 0x008fd2000bf03270 */
[----:B------:R-:W-:-:S05]  /*1970*/  @P3 IADD3 R0, R0, 0x1, RZ ;  /* 0x0000000100003810 */ /* 0x000fca0007ffe0ff */
[----:B------:R-:W-:Y:S01]  /*1980*/  IMAD.MOV.U32 R11, RZ, RZ, R0 ;  /* 0x000000ffff0b7224 */ /* 0x000fe200078e0000 */
[----:B------:R-:W-:-:S03]  /*1990*/  ULDC UR32, c[0x0][0x234] ;  /* 0x00008d0000207ab9 */ /* 0x000fc60000000800 */
[----:B------:R-:W-:Y:S01]  /*19a0*/  @!P0 IMAD.MOV R11, RZ, RZ, -R11 ;  /* 0x000000ffff0b8224 */ /* 0x000fe200078e0a0b */
[----:B------:R-:W-:Y:S01]  /*19b0*/  PLOP3.LUT P0, PT, PT, PT, UP5, 0x80, 0x0 ;  /* 0x000000000000781c */ /* 0x000fe20003f0f058 */
[----:B------:R-:W-:Y:S02]  /*19c0*/  @UP5 UIMAD UR10, UR49, UR32, UR9 ;  /* 0x00000020310a52a4 */ /* 0x000fe4000f8e0209 */
[----:B------:R-:W-:Y:S01]  /*19d0*/  UIMAD.WIDE.U32 UR8, UR50, UR8, URZ ;  /* 0x00000008320872a5 */ /* 0x000fe2000f8e003f */
[----:B------:R-:W-:Y:S01]  /*19e0*/  @!P2 LOP3.LUT R11, RZ, c[0x0][0x1c8], RZ, 0x33, !PT ;  /* 0x00007200ff0baa12 */ /* 0x000fe200078e33ff */
[----:B------:R-:W-:-:S03]  /*19f0*/  USHF.R.S32.HI UR32, URZ, 0x1f, UR29 ;  /* 0x0000001f3f207899 */ /* 0x000fc6000801141d */
[----:B--2---:R-:W-:Y:S02]  /*1a00*/  @!UP5 UMOV UR10, UR31 ;  /* 0x0000001f000adc82 */ /* 0x004fe40008000000 */
[----:B------:R-:W-:Y:S02]  /*1a10*/  USEL UR31, UR12, URZ, UP6 ;  /* 0x0000003f0c1f7287 */ /* 0x000fe4000b000000 */
[----:B------:R-:W-:Y:S01]  /*1a20*/  UIADD3 UR12, UR9, UR11, URZ ;  /* 0x0000000b090c7290 */ /* 0x000fe2000fffe03f */
[----:B------:R-:W-:Y:S01]  /*1a30*/  SHF.R.S32.HI R12, RZ, 0x1f, R11 ;  /* 0x0000001fff0c7819 */ /* 0x000fe2000001140b */
[----:B------:R-:W-:Y:S05]  /*1a40*/  @!P0 BRA `(.L_x_488) ;  /* 0x0000007000008947 */ /* 0x000fea0003800000 */
[----:B------:R-:W2:Y:S01]  /*1a50*/  LDL R7, [R1+0x8] ;  /* 0x0000080001077983 */ /* 0x000ea20000100800 */
[----:B------:R-:W-:Y:S02]  /*1a60*/  ULDC UR38, c[0x0][0x224] ;  /* 0x0000890000267ab9 */ /* 0x000fe40000000800 */
[----:B------:R-:W-:-:S04]  /*1a70*/  @!UP2 UIMAD UR6, UR45, UR38, URZ ;  /* 0x000000262d06a2a4 */ /* 0x000fc8000f8e023f */
[----:B------:R-:W-:Y:S01]  /*1a80*/  ULEA UR6, UR45, UR6, 0x7 ;  /* 0x000000062d067291 */ /* 0x000fe2000f8e383f */
[----:B--2---:R-:W1:Y:S03]  /*1a90*/  R2UR UR11, R7 ;  /* 0x00000000070b73c2 */ /* 0x004e6600000e0000 */
[----:B-1----:R-:W-:Y:S01]  /*1aa0*/  UIMAD UR11, UR11, UR49, UR6 ;  /* 0x000000310b0b72a4 */ /* 0x002fe2000f8e0206 */
[----:B------:R-:W-:Y:S05]  /*1ab0*/  BRA `(.L_x_489) ;  /* 0x0000003000007947 */ /* 0x000fea0003800000 */
.L_x_488:
[----:B------:R-:W2:Y:S02]  /*1ac0*/  LDL R0, [R1+0x14] ;  /* 0x0000140001007983 */ /* 0x000ea40000100800 */
[----:B--2---:R1:W2:Y:S01]  /*1ad0*/  R2UR UR11, R0 ;  /* 0x00000000000b73c2 */ /* 0x0042a200000e0000 */
[----:B------:R-:W-:-:S07]  /*1ae0*/  DEPBAR.LE SB1, 0x0, {2} ;  /* 0x000090040000791a */ /* 0x000fce0000000000 */
.L_x_489:
[----:B------:R-:W2:Y:S01]  /*1af0*/  LDL R10, [R1+0x4] ;  /* 0x00000400010a7983 */ /* 0x000ea20000100800 */
[----:B------:R-:W-:Y:S01]  /*1b00*/  USHF.R.S32.HI UR6, URZ, 0x1f, UR55 ;  /* 0x0000001f3f067899 */ /* 0x000fe20008011437 */
[----:B------:R-:W-:Y:S01]  /*1b10*/  IMAD.U32 R9, RZ, RZ, UR5 ;  /* 0x00000005ff097e24 */ /* 0x000fe2000f8e00ff */
[----:B------:R-:W-:Y:S01]  /*1b20*/  USHF.R.S32.HI UR38, URZ, 0x1f, UR59 ;  /* 0x0000001f3f267899 */ /* 0x000fe2000801143b */
[----:B------:R-:W1:Y:S01]  /*1b30*/  S2R R16, SR_TID.X ;  /* 0x0000000000107919 */ /* 0x000e620000002100 */
[----:B------:R-:W-:Y:S01]  /*1b40*/  UIADD3 UR8, UP4, UP3, UR8, UR55, UR59 ;  /* 0x0000003708087290 */ /* 0x000fe2000fb9e03b */
[----:B------:R-:W-:Y:S01]  /*1b50*/  SHF.R.S32.HI R14, RZ, 0x1f, R239 ;  /* 0x0000001fff0e7819 */ /* 0x000fe200000114ef */
[----:B------:R-:W-:Y:S01]  /*1b60*/  USHF.R.S32.HI UR5, URZ, 0x1f, UR49 ;  /* 0x0000001f3f057899 */ /* 0x000fe20008011431 */
[----:B------:R-:W-:Y:S01]  /*1b70*/  IADD3 R0, P0, R239, UR30, RZ ;  /* 0x0000001eef007c10 */ /* 0x000fe2000ff1e0ff */
[----:B------:R-:W-:Y:S01]  /*1b80*/  UIADD3 UR43, UP2, UP1, UR35, UR8, UR36 ;  /* 0x00000008232b7290 */ /* 0x000fe2000f95e024 */
[--C-:B------:R-:W-:Y:S01]  /*1b90*/  SHF.R.S32.HI R221, RZ, 0x1f, R220.reuse ;  /* 0x0000001fffdd7819 */ /* 0x100fe200000114dc */
[----:B------:R-:W-:Y:S01]  /*1ba0*/  UIADD3.X UR6, UR12, UR6, UR38, UP4, UP3 ;  /* 0x000000060c067290 */ /* 0x000fe2000a7e6426 */
[----:B------:R-:W-:Y:S01]  /*1bb0*/  IADD3.X R2, R14, UR41, RZ, P0, !PT ;  /* 0x000000290e027c10 */ /* 0x000fe200087fe4ff */
[----:B------:R-:W-:Y:S01]  /*1bc0*/  ULDC.64 UR8, c[0x0][0x1a8] ;  /* 0x00006a0000087ab9 */ /* 0x000fe20000000a00 */
[----:B------:R-:W-:Y:S01]  /*1bd0*/  IMAD.U32 R8, RZ, RZ, UR4 ;  /* 0x00000004ff087e24 */ /* 0x000fe2000f8e00ff */
[----:B------:R-:W-:Y:S01]  /*1be0*/  UIADD3.X UR38, UR31, UR6, UR13, UP2, UP1 ;  /* 0x000000061f267290 */ /* 0x000fe200097e240d */
[----:B------:R-:W-:Y:S01]  /*1bf0*/  IMAD.WIDE.U32 R4, R0, c[0x0][0x190], R220 ;  /* 0x0000640000047a25 */ /* 0x000fe200078e00dc */
[----:B------:R-:W-:Y:S01]  /*1c00*/  UIMAD UR6, UR5, UR8, URZ ;  /* 0x00000008050672a4 */ /* 0x000fe2000f8e023f */
[----:B------:R-:W-:Y:S01]  /*1c10*/  BSSY B1, `(.L_x_485) ;  /* 0x000070c000017945 */ /* 0x000fe20003800000 */
[----:B------:R-:W-:Y:S01]  /*1c20*/  UMOV UR13, 0x4 ;  /* 0x00000004000d7882 */ /* 0x000fe20000000000 */
[----:B------:R-:W-:Y:S01]  /*1c30*/  IMAD R2, R2, c[0x0][0x190], RZ ;  /* 0x0000640002027a24 */ /* 0x000fe200078e02ff */
[----:B------:R-:W-:Y:S01]  /*1c40*/  UIMAD UR36, UR49, UR9, UR6 ;  /* 0x00000009312472a4 */ /* 0x000fe2000f8e0206 */
[----:B------:R-:W-:Y:S01]  /*1c50*/  IADD3 R6, P0, R4, UR52, RZ ;  /* 0x0000003404067c10 */ /* 0x000fe2000ff1e0ff */
[----:B------:R-:W-:Y:S01]  /*1c60*/  UIADD3 UR12, UR30, UR11, URZ ;  /* 0x0000000b1e0c7290 */ /* 0x000fe2000fffe03f */
[----:B------:R-:W-:Y:S01]  /*1c70*/  IMAD R0, R0, c[0x0][0x194], R2 ;  /* 0x0000650000007a24 */ /* 0x000fe200078e0202 */
[----:B------:R-:W-:Y:S01]  /*1c80*/  ULDC.64 UR8, c[0x0][0x378] ;  /* 0x0000de0000087ab9 */ /* 0x000fe20000000a00 */
[----:B------:R-:W-:Y:S01]  /*1c90*/  IMAD.U32 R2, RZ, RZ, UR30 ;  /* 0x0000001eff027e24 */ /* 0x000fe2000f8e00ff */
[----:B------:R-:W-:Y:S01]  /*1ca0*/  UIMAD UR6, UR5, UR8, URZ ;  /* 0x00000008050672a4 */ /* 0x000fe2000f8e023f */
[----:B-1----:R-:W-:-:S02]  /*1cb0*/  SHF.R.S32.HI R15, RZ, 0x1f, R16 ;  /* 0x0000001fff0f7819 */ /* 0x002fc40000011410 */
[----:B------:R-:W-:Y:S01]  /*1cc0*/  ULDC.64 UR4, c[0x0][0x200] ;  /* 0x0000800000047ab9 */ /* 0x000fe20000000a00 */
[----:B------:R-:W-:Y:S01]  /*1cd0*/  IADD3.X R7, R5, UR48, R0, P0, !PT ;  /* 0x0000003005077c10 */ /* 0x000fe200087fe400 */
[----:B------:R-:W-:Y:S01]  /*1ce0*/  UIMAD UR35, UR49, UR9, UR6 ;  /* 0x00000009312372a4 */ /* 0x000fe2000f8e0206 */
[----:B------:R-:W-:Y:S02]  /*1cf0*/  LEA.HI R0, R15, R16, RZ, 0x5 ;  /* 0x000000100f007211 */ /* 0x000fe400078f28ff */
[----:B------:R-:W-:Y:S01]  /*1d00*/  ULDC.64 UR8, c[0x0][0x370] ;  /* 0x0000dc0000087ab9 */ /* 0x000fe20000000a00 */
[----:B------:R-:W-:Y:S01]  /*1d10*/  IADD3 R4, P0, R220, UR39, RZ ;  /* 0x00000027dc047c10 */ /* 0x000fe2000ff1e0ff */
[----:B------:R-:W-:Y:S01]  /*1d20*/  UIMAD UR6, UR41, UR8, URZ ;  /* 0x00000008290672a4 */ /* 0x000fe2000f8e023f */
[----:B------:R-:W-:Y:S01]  /*1d30*/  SHF.R.S32.HI R0, RZ, 0x5, R0 ;  /* 0x00000005ff007819 */ /* 0x000fe20000011400 */
[----:B------:R-:W-:Y:S01]  /*1d40*/  UIADD3 UR8, UR30, UR10, URZ ;  /* 0x0000000a1e087290 */ /* 0x000fe2000fffe03f */
[----:B------:R-:W-:Y:S01]  /*1d50*/  IADD3.X R5, R221, UR42, RZ, P0, !PT ;  /* 0x0000002add057c10 */ /* 0x000fe200087fe4ff */
[----:B------:R-:W-:-:S02]  /*1d60*/  UIMAD UR31, UR30, UR9, UR6 ;  /* 0x000000091e1f72a4 */ /* 0x000fc4000f8e0206 */
[----:B------:R-:W-:Y:S02]  /*1d70*/  UIMAD.WIDE UR8, UR8, UR13, UR4 ;  /* 0x0000000d080872a5 */ /* 0x000fe4000f8e0204 */
[----:B------:R-:W-:Y:S01]  /*1d80*/  UIADD3 UR6, -UR7, UR33, UR29 ;  /* 0x0000002107067290 */ /* 0x000fe2000fffe11d */
[----:B------:R-:W-:Y:S01]  /*1d90*/  IMAD.WIDE.U32 R4, R2, c[0x0][0x370], R4 ;  /* 0x0000dc0002047a25 */ /* 0x000fe200078e0004 */
[----:B------:R-:W-:Y:S02]  /*1da0*/  ULDC.64 UR4, c[0x0][0x3c8] ;  /* 0x0000f20000047ab9 */ /* 0x000fe40000000a00 */
[----:B------:R-:W-:Y:S02]  /*1db0*/  UIMAD.WIDE UR12, UR12, UR13, UR4 ;  /* 0x0000000d0c0c72a5 */ /* 0x000fe4000f8e0204 */
[----:B------:R-:W-:Y:S01]  /*1dc0*/  ULDC UR41, c[0x0][0x2e8] ;  /* 0x0000ba0000297ab9 */ /* 0x000fe20000000800 */
[----:B------:R1:W3:Y:S01]  /*1dd0*/  R2UR UR4, R8 ;  /* 0x00000000080473c2 */ /* 0x0002e200000e0000 */
[----:B------:R-:W-:Y:S01]  /*1de0*/  UIADD3 UR6, UR6, -UR41, URZ ;  /* 0x8000002906067290 */ /* 0x000fe2000fffe03f */
[----:B------:R-:W-:Y:S01]  /*1df0*/  IADD3 R5, R5, UR31, RZ ;  /* 0x0000001f05057c10 */ /* 0x000fe2000fffe0ff */
[----:B------:R-:W-:-:S02]  /*1e00*/  UMOV UR10, UR8 ;  /* 0x00000008000a7c82 */ /* 0x000fc40008000000 */
[----:B------:R-:W-:Y:S02]  /*1e10*/  UMOV UR11, UR13 ;  /* 0x0000000d000b7c82 */ /* 0x000fe40008000000 */
[----:B------:R-:W-:Y:S01]  /*1e20*/  USHF.R.S32.HI UR13, URZ, 0x1f, UR6 ;  /* 0x0000001f3f0d7899 */ /* 0x000fe20008011406 */
[----:B------:R4:W1:Y:S03]  /*1e30*/  R2UR UR5, R9 ;  /* 0x00000000090573c2 */ /* 0x00086600000e0000 */
[----:B------:R-:W-:Y:S02]  /*1e40*/  ULEA.HI UR13, UR13, UR6, URZ, 0x6 ;  /* 0x000000060d0d7291 */ /* 0x000fe4000f8f303f */
[----:B------:R-:W-:Y:S02]  /*1e50*/  UIADD3 UR6, UR47, -0x1, URZ ;  /* 0xffffffff2f067890 */ /* 0x000fe4000fffe03f */
[----:B------:R-:W-:-:S04]  /*1e60*/  USHF.R.S32.HI UR13, URZ, 0x6, UR13 ;  /* 0x000000063f0d7899 */ /* 0x000fc8000801140d */
[----:B------:R-:W-:-:S04]  /*1e70*/  UISETP.LT.AND UP1, UPT, URZ, UR13, UPT ;  /* 0x0000000d3f00728c */ /* 0x000fc8000bf21270 */
[----:B------:R-:W-:-:S04]  /*1e80*/  USEL UR13, URZ, UR13, !UP1 ;  /* 0x0000000d3f0d7287 */ /* 0x000fc8000c800000 */
[----:B------:R-:W-:Y:S01]  /*1e90*/  UISETP.GT.AND UP1, UPT, UR47, UR13, UPT ;  /* 0x0000000d2f00728c */ /* 0x000fe2000bf24270 */
[----:B--2---:R-:W-:-:S05]  /*1ea0*/  IMAD R0, R0, UR58, R10 ;  /* 0x0000003a00007c24 */ /* 0x004fca000f8e020a */
[----:B-1----:R-:W-:-:S04]  /*1eb0*/  IADD3 R8, P0, R0, UR43, RZ ;  /* 0x0000002b00087c10 */ /* 0x002fc8000ff1e0ff */
        /* <DEDUP_REMOVED lines=17> */
[----:B---34-:R-:W-:Y:S05]  /*1fd0*/  @P0 BRA `(.L_x_490) ;  /* 0x00000b2000000947 */ /* 0x018fea0003800000 */
        /* <DEDUP_REMOVED lines=11> */
[----:B------:R-:W-:-:S02]  /*2090*/  UIMAD.WIDE.U32 UR8, UR27, UR8, URZ ;  /* 0x000000081b0872a5 */ /* 0x000fc4000f8e003f */
[----:B------:R-:W-:Y:S02]  /*20a0*/  UIMAD UR6, UR53, UR10, URZ ;  /* 0x0000000a350672a4 */ /* 0x000fe4000f8e023f */
[----:B------:R-:W-:Y:S02]  /*20b0*/  UIADD3 UR9, UR9, UR12, URZ ;  /* 0x0000000c09097290 */ /* 0x000fe4000fffe03f */
[----:B------:R-:W-:Y:S02]  /*20c0*/  UIMAD UR6, UR45, UR11, UR6 ;  /* 0x0000000b2d0672a4 */ /* 0x000fe4000f8e0206 */
[----:B------:R-:W-:-:S04]  /*20d0*/  UIMAD.WIDE.U32 UR8, UR45, UR10, UR8 ;  /* 0x0000000a2d0872a5 */ /* 0x000fc8000f8e0008 */
[----:B------:R-:W-:-:S03]  /*20e0*/  UIADD3 UR30, UR9, UR6, URZ ;  /* 0x00000006091e7290 */ /* 0x000fc6000fffe03f */
[----:B------:R-:W-:Y:S02]  /*20f0*/  UMOV UR13, UR8 ;  /* 0x00000008000d7c82 */ /* 0x000fe40008000000 */
.L_x_491:
[----:B------:R-:W-:Y:S02]  /*2100*/  @UP0 UIADD3 UR6, UR27, UR34, URZ ;  /* 0x000000221b060290 */ /* 0x000fe4000fffe03f */
[----:B------:R-:W-:Y:S02]  /*2110*/  ULDC.64 UR10, c[0x0][0x3a8] ;  /* 0x0000ea00000a7ab9 */ /* 0x000fe40000000a00 */
[----:B------:R-:W-:-:S04]  /*2120*/  @UP0 UIMAD.WIDE.U32 UR8, UR6, UR10, URZ ;  /* 0x0000000a060802a5 */ /* 0x000fc8000f8e003f */
[----:B------:R-:W-:Y:S01]  /*2130*/  @UP0 UIMAD UR6, UR6, UR11, UR9 ;  /* 0x0000000b060602a4 */ /* 0x000fe2000f8e0209 */
        /* <DEDUP_REMOVED lines=11> */
[----:B------:R-:W-:Y:S02]  /*21f0*/  UIADD3 UR6, UR9, UR6, URZ ;  /* 0x0000000609067290 */ /* 0x000fe4000fffe03f */
.L_x_492:
[----:B------:R-:W-:Y:S01]  /*2200*/  ULDC.64 UR10, c[0x0][0x3a0] ;  /* 0x0000e800000a7ab9 */ /* 0x000fe20000000a00 */
[----:B------:R-:W-:Y:S01]  /*2210*/  IMAD.U32 R4, RZ, RZ, UR29 ;  /* 0x0000001dff047e24 */ /* 0x000fe2000f8e00ff */
[----:B------:R-:W-:Y:S01]  /*2220*/  UIMAD UR9, UR32, UR10, URZ ;  /* 0x0000000a200972a4 */ /* 0x000fe2000f8e023f */
[----:B------:R-:W-:Y:S01]  /*2230*/  ISETP.GE.AND P4, PT, R220, c[0x0][0x220], PT ;  /* 0x00008800dc007a0c */ /* 0x000fe20003f86270 */
[----:B------:R-:W-:Y:S01]  /*2240*/  UIMAD UR7, UR28, -0x80, UR7 ;  /* 0xffffff801c0778a4 */ /* 0x000fe2000f8e0207 */
[----:B------:R-:W-:Y:S01]  /*2250*/  IMAD.WIDE.U32 R4, R4, c[0x0][0x3a0], R220 ;  /* 0x0000e80004047a25 */ /* 0x000fe200078e00dc */
[----:B------:R-:W-:Y:S01]  /*2260*/  UIMAD UR9, UR29, UR11, UR9 ;  /* 0x0000000b1d0972a4 */ /* 0x000fe2000f8e0209 */
[----:B------:R-:W-:Y:S01]  /*2270*/  BSSY B0, `(.L_x_493) ;  /* 0x0000016000007945 */ /* 0x000fe20003800000 */
[----:B------:R-:W-:Y:S02]  /*2280*/  USHF.R.S32.HI UR12, URZ, 0x1f, UR49 ;  /* 0x0000001f3f0c7899 */ /* 0x000fe40008011431 */
[----:B------:R-:W-:Y:S01]  /*2290*/  IADD3 R4, P0, R4, UR13, RZ ;  /* 0x0000000d04047c10 */ /* 0x000fe2000ff1e0ff */
[----:B------:R-:W-:Y:S01]  /*22a0*/  ULDC.64 UR10, c[0x0][0x3b8] ;  /* 0x0000ee00000a7ab9 */ /* 0x000fe20000000a00 */
[----:B------:R-:W-:Y:S01]  /*22b0*/  IMAD.U32 R0, RZ, RZ, UR9 ;  /* 0x00000009ff007e24 */ /* 0x000fe2000f8e00ff */
[----:B------:R-:W-:Y:S01]  /*22c0*/  ISETP.GE.OR P3, PT, R239, UR7, P4 ;  /* 0x00000007ef007c0c */ /* 0x000fe2000a766670 */
[----:B------:R-:W-:-:S03]  /*22d0*/  UIMAD UR9, UR12, UR10, URZ ;  /* 0x0000000a0c0972a4 */ /* 0x000fc6000f8e023f */
        /* <DEDUP_REMOVED lines=15> */
.L_x_494:
[----:B------:R-:W-:Y:S05]  /*23d0*/  BSYNC B0 ;  /* 0x0000000000007941 */ /* 0x000fea0003800000 */
.L_x_493:
[----:B------:R-:W-:Y:S01]  /*23e0*/  IADD3 R0, R239, 0x20, RZ ;  /* 0x00000020ef007810 */ /* 0x000fe20007ffe0ff */
[----:B------:R-:W-:Y:S03]  /*23f0*/  BSSY B0, `(.L_x_495) ;  /* 0x000000e000007945 */ /* 0x000fe60003800000 */
[----:B------:R-:W-:-:S13]  /*2400*/  ISETP.GE.OR P2, PT, R0, UR7, P4 ;  /* 0x0000000700007c0c */ /* 0x000fda000a746670 */
        /* <DEDUP_REMOVED lines=12> */
.L_x_496:
[----:B------:R-:W-:Y:S05]  /*24d0*/  BSYNC B0 ;  /* 0x0000000000007941 */ /* 0x000fea0003800000 */
.L_x_495:
        /* <DEDUP_REMOVED lines=15> */
.L_x_498:
[----:B------:R-:W-:Y:S05]  /*25d0*/  BSYNC B0 ;  /* 0x0000000000007941 */ /* 0x000fea0003800000 */
.L_x_497:
[----:B------:R-:W-:Y:S01]  /*25e0*/  IADD3 R0, R239, 0x60, RZ ;  /* 0x00000060ef007810 */ /* 0x000fe20007ffe0ff */
[----:B------:R-:W-:Y:S03]  /*25f0*/  BSSY B0, `(.L_x_499) ;  /* 0x000000d000007945 */ /* 0x000fe60003800000 */
[----:B------:R-:W-:-:S13]  /*2600*/  ISETP.GE.OR P0, PT, R0, UR7, P4 ;  /* 0x0000000700007c0c */ /* 0x000fda000a706670 */
        /* <DEDUP_REMOVED lines=11> */
.L_x_500:
[----:B------:R-:W-:Y:S05]  /*26c0*/  BSYNC B0 ;  /* 0x0000000000007941 */ /* 0x000fea0003800000 */
.L_x_499:
[----:B------:R-:W-:Y:S01]  /*26d0*/  ULDC.64 UR10, c[0x0][0x3a8] ;  /* 0x0000ea00000a7ab9 */ /* 0x000fe20000000a00 */
[----:B--2---:R-:W-:Y:S01]  /*26e0*/  IMAD.U32 R4, RZ, RZ, UR29 ;  /* 0x0000001dff047e24 */ /* 0x004fe2000f8e00ff */
[----:B------:R-:W-:Y:S01]  /*26f0*/  UIMAD UR7, UR32, UR10, URZ ;  /* 0x0000000a200772a4 */ /* 0x000fe2000f8e023f */
[----:B------:R-:W-:Y:S01]  /*2700*/  BSSY B0, `(.L_x_501) ;  /* 0x0000017000007945 */ /* 0x000fe20003800000 */
[----:B------:R-:W-:Y:S01]  /*2710*/  USHF.R.S32.HI UR12, URZ, 0x1f, UR49 ;  /* 0x0000001f3f0c7899 */ /* 0x000fe20008011431 */
[----:B------:R-:W-:Y:S01]  /*2720*/  IMAD.WIDE.U32 R4, R4, c[0x0][0x3a8], R220 ;  /* 0x0000ea0004047a25 */ /* 0x000fe200078e00dc */
[----:B------:R-:W-:-:S04]  /*2730*/  UIMAD UR29, UR29, UR11, UR7 ;  /* 0x0000000b1d1d72a4 */ /* 0x000fc8000f8e0207 */
[----:B------:R-:W-:Y:S01]  /*2740*/  IADD3 R4, P4, R4, UR8, RZ ;  /* 0x0000000804047c10 */ /* 0x000fe2000ff9e0ff */
[----:B------:R-:W-:Y:S01]  /*2750*/  ULDC.64 UR8, c[0x0][0x3c0] ;  /* 0x0000f00000087ab9 */ /* 0x000fe20000000a00 */
[----:B------:R-:W-:Y:S01]  /*2760*/  MOV R0, UR29 ;  /* 0x0000001d00007c02 */ /* 0x000fe20008000f00 */
        /* <DEDUP_REMOVED lines=16> */
.L_x_502:
[----:B------:R-:W-:Y:S05]  /*2870*/  BSYNC B0 ;  /* 0x0000000000007941 */ /* 0x000fea0003800000 */
.L_x_501:
        /* <DEDUP_REMOVED lines=13> */
.L_x_504:
[----:B------:R-:W-:Y:S05]  /*2950*/  BSYNC B0 ;  /* 0x0000000000007941 */ /* 0x000fea0003800000 */
.L_x_503:
        /* <DEDUP_REMOVED lines=13> */
.L_x_506:
[----:B------:R-:W-:Y:S05]  /*2a30*/  BSYNC B0 ;  /* 0x0000000000007941 */ /* 0x000fea0003800000 */
.L_x_505:
        /* <DEDUP_REMOVED lines=12> */
.L_x_490:
[----:B------:R-:W-:Y:S01]  /*2b00*/  ULDC.64 UR30, c[0x0][0x1a0] ;  /* 0x00006800001e7ab9 */ /* 0x000fe20000000a00 */
[----:B------:R-:W-:Y:S01]  /*2b10*/  IMAD.U32 R4, RZ, RZ, UR29 ;  /* 0x0000001dff047e24 */ /* 0x000fe2000f8e00ff */
[----:B------:R-:W-:Y:S01]  /*2b20*/  UIMAD UR8, UR32, UR30, URZ ;  /* 0x0000001e200872a4 */ /* 0x000fe2000f8e023f */
[----:B------:R-:W-:Y:S01]  /*2b30*/  IMAD R2, R12, c[0x0][0x1b8], RZ ;  /* 0x00006e000c027a24 */ /* 0x000fe200078e02ff */
[----:B------:R-:W-:Y:S01]  /*2b40*/  BSSY B0, `(.L_x_508) ;  /* 0x0000023000007945 */ /* 0x000fe20003800000 */
[----:B------:R-:W-:Y:S01]  /*2b50*/  IMAD.WIDE.U32 R4, R4, c[0x0][0x1a0], R220 ;  /* 0x0000680004047a25 */ /* 0x000fe200078e00dc */
[----:B------:R-:W-:-:S03]  /*2b60*/  UIMAD UR8, UR29, UR31, UR8 ;  /* 0x0000001f1d0872a4 */ /* 0x000fc6000f8e0208 */
[----:B------:R-:W-:Y:S01]  /*2b70*/  IMAD R2, R11, c[0x0][0x1bc], R2 ;  /* 0x00006f000b027a24 */ /* 0x000fe200078e0202 */
[----:B------:R-:W-:Y:S02]  /*2b80*/  IADD3 R4, P0, R4, UR44, RZ ;  /* 0x0000002c04047c10 */ /* 0x000fe4000ff1e0ff */
[----:B------:R-:W-:Y:S01]  /*2b90*/  IMAD.U32 R0, RZ, RZ, UR8 ;  /* 0x00000008ff007e24 */ /* 0x000fe2000f8e00ff */
[----:B------:R-:W-:-:S04]  /*2ba0*/  ULEA.HI UR8, UR6, UR6, URZ, 0x1 ;  /* 0x0000000606087291 */ /* 0x000fc8000f8f083f */
[----:B------:R-:W-:Y:S01]  /*2bb0*/  IADD3.X R5, R5, UR46, R0, P0, !PT ;  /* 0x0000002e05057c10 */ /* 0x000fe200087fe400 */
[----:B------:R-:W-:Y:S01]  /*2bc0*/  ULOP3.LUT UR8, UR8, 0xfffffffe, URZ, 0xc0, !UPT ;  /* 0xfffffffe08087892 */ /* 0x000fe2000f8ec03f */
[----:B------:R-:W-:Y:S02]  /*2bd0*/  PLOP3.LUT P0, PT, PT, PT, UP6, 0x80, 0x0 ;  /* 0x000000000000781c */ /* 0x000fe40003f0f068 */
[----:B------:R-:W-:Y:S01]  /*2be0*/  SHF.L.U32 R0, R243, 0x1, RZ ;  /* 0x00000001f3007819 */ /* 0x000fe200000006ff */
[----:B------:R-:W-:Y:S01]  /*2bf0*/  UIADD3 UR8, UR6, -UR8, URZ ;  /* 0x8000000806087290 */ /* 0x000fe2000fffe03f */
[----:B------:R-:W-:-:S03]  /*2c00*/  IMAD.WIDE.U32 R4, R11, c[0x0][0x1b8], R4 ;  /* 0x00006e000b047a25 */ /* 0x000fc600078e0004 */
[----:B------:R-:W-:Y:S02]  /*2c10*/  UISETP.NE.AND UP0, UPT, UR8, 0x1, UPT ;  /* 0x000000010800788c */ /* 0x000fe4000bf05270 */
[----:B------:R-:W-:Y:S01]  /*2c20*/  UIMAD UR8, UR28, -0x80, UR7 ;  /* 0xffffff801c0878a4 */ /* 0x000fe2000f8e0207 */
[----:B------:R-:W-:-:S03]  /*2c30*/  IADD3 R10, R5, R2, RZ ;  /* 0x00000002050a7210 */ /* 0x000fc60007ffe0ff */
[----:B------:R-:W-:Y:S02]  /*2c40*/  @P0 BAR.SYNC.DEFER_BLOCKING 0x0 ;  /* 0x0000000000000b1d */ /* 0x000fe40000010000 */
[----:B------:R-:W-:-:S13]  /*2c50*/  ISETP.GE.AND P6, PT, R239, UR8, PT ;  /* 0x00000008ef007c0c */ /* 0x000fda000bfc6270 */
[----:B------:R1:W-:Y:S01]  /*2c60*/  @P6 STS.128 [R0+0xa000], RZ ;  /* 0x00a000ff00006388 */ /* 0x0003e20000000c00 */
        /* <DEDUP_REMOVED lines=16> */
.L_x_509:
[----:B------:R-:W-:Y:S05]  /*2d70*/  BSYNC B0 ;  /* 0x0000000000007941 */ /* 0x000fea0003800000 */
.L_x_508:
        /* <DEDUP_REMOVED lines=22> */
.L_x_511:
[----:B------:R-:W-:Y:S05]  /*2ee0*/  BSYNC B0 ;  /* 0x0000000000007941 */ /* 0x000fea0003800000 */
.L_x_510:
        /* <DEDUP_REMOVED lines=22> */
.L_x_513:
[----:B------:R-:W-:Y:S05]  /*3050*/  BSYNC B0 ;  /* 0x0000000000007941 */ /* 0x000fea0003800000 */
.L_x_512:
        /* <DEDUP_REMOVED lines=21> */
.L_x_515:
[----:B------:R-:W-:Y:S05]  /*31b0*/  BSYNC B0 ;  /* 0x0000000000007941 */ /* 0x000fea0003800000 */
.L_x_514:
[----:B------:R-:W-:Y:S01]  /*31c0*/  UIMAD UR8, UR6, -0x40, UR33 ;  /* 0xffffffc0060878a4 */ /* 0x000fe2000f8e0221 */
[----:B------:R-:W0:Y:S01]  /*31d0*/  LDGDEPBAR ;  /* 0x00000000000079af */ /* 0x000e220000000000 */
[----:B------:R-:W-:Y:S04]  /*31e0*/  BSSY B0, `(.L_x_516) ;  /* 0x000000b000007945 */ /* 0x000fe80003800000 */
[----:B------:R-:W-:-:S13]  /*31f0*/  ISETP.GE.AND P2, PT, R239, UR8, PT ;  /* 0x00000008ef007c0c */ /* 0x000fda000bf46270 */
        /* <DEDUP_REMOVED lines=9> */
.L_x_517:
[----:B------:R-:W-:Y:S05]  /*3290*/  BSYNC B0 ;  /* 0x0000000000007941 */ /* 0x000fea0003800000 */
.L_x_516:
[----:B------:R-:W-:Y:S01]  /*32a0*/  ISETP.GE.AND P1, PT, R13, UR8, PT ;  /* 0x000000080d007c0c */ /* 0x000fe2000bf26270 */
[----:B------:R-:W-:-:S12]  /*32b0*/  BSSY B0, `(.L_x_518) ;  /* 0x000000e000007945 */ /* 0x000fd80003800000 */
[----:B------:R1:W-:Y:S01]  /*32c0*/  @P1 STS.128 [R0+0x5000], RZ ;  /* 0x005000ff00001388 */ /* 0x0003e20000000c00 */
[----:B------:R-:W-:Y:S05]  /*32d0*/  @P1 BRA `(.L_x_519) ;  /* 0x000000b000001947 */ /* 0x000fea0003800000 */
[----:B------:R-:W-:-:S13]  /*32e0*/  ISETP.GE.AND P0, PT, R220, c[0x0][0x220], PT ;  /* 0x00008800dc007a0c */ /* 0x000fda0003f06270 */
[----:B------:R1:W-:Y:S01]  /*32f0*/  @P0 STS.128 [R0+0x5000], RZ ;  /* 0x005000ff00000388 */ /* 0x0003e20000000c00 */
[----:B------:R-:W-:Y:S05]  /*3300*/  @P0 BRA `(.L_x_519) ;  /* 0x0000008000000947 */ /* 0x000fea0003800000 */
[----:B------:R-:W-:Y:S02]  /*3310*/  IMAD.MOV.U32 R2, RZ, RZ, c[0x0][0x370] ;  /* 0x0000dc00ff027624 */ /* 0x000fe400078e00ff */
[----:B---3--:R-:W-:-:S03]  /*3320*/  IMAD.MOV.U32 R5, RZ, RZ, c[0x0][0x374] ;  /* 0x0000dd00ff057624 */ /* 0x008fc600078e00ff */
[----:B------:R-:W-:-:S04]  /*3330*/  LEA R4, P0, R2, R192, 0x6 ;  /* 0x000000c002047211 */ /* 0x000fc800078030ff */
[----:B------:R-:W-:-:S05]  /*3340*/  LEA.HI.X R5, R2, R193, R5, 0x6, P0 ;  /* 0x000000c102057211 */ /* 0x000fca00000f3405 */
[----:B------:R-:W-:Y:S01]  /*3350*/  @!PT LDS RZ, [RZ] ;  /* 0x00000000fffff984 */ /* 0x000fe20000000800 */
[----:B------:R-:W-:Y:S01]  /*3360*/  @!PT LDS RZ, [RZ] ;  /* 0x00000000fffff984 */ /* 0x000fe20000000800 */
[----:B------:R-:W-:Y:S01]  /*3370*/  @!PT LDS RZ, [RZ] ;  /* 0x00000000fffff984 */ /* 0x000fe20000000800 */
[----:B------:R3:W-:Y:S04]  /*3380*/  LDGSTS.E.BYPASS.LTC128B.128 [R0+0x5000], [R4.64] ;  /* 0x0500000004007fae */ /* 0x0007e8000b901d44 */
.L_x_519:
[----:B------:R-:W-:Y:S05]  /*3390*/  BSYNC B0 ;  /* 0x0000000000007941 */ /* 0x000fea0003800000 */
.L_x_518:
[----:B------:R-:W-:Y:S01]  /*33a0*/  PLOP3.LUT P0, PT, PT, PT, UP0, 0x40, 0x0 ;  /* 0x000000000000781c */ /* 0x000fe20003f0e808 */
[----:B------:R-:W-:Y:S01]  /*33b0*/  BSSY B0, `(.L_x_520) ;  /* 0x0000013000007945 */ /* 0x000fe20003800000 */
[----:B------:R-:W-:-:S04]  /*33c0*/  IADD3 R2, R243, 0x1000, RZ ;  /* 0x00001000f3027810 */ /* 0x000fc80007ffe0ff */
[----:B------:R-:W-:-:S05]  /*33d0*/  SEL R2, R2, R243, P0 ;  /* 0x000000f302027207 */ /* 0x000fca0000000000 */
        /* <DEDUP_REMOVED lines=16> */
.L_x_521:
[----:B------:R-:W-:Y:S05]  /*34e0*/  BSYNC B0 ;  /* 0x0000000000007941 */ /* 0x000fea0003800000 */
.L_x_520:
        /* <DEDUP_REMOVED lines=20> */
.L_x_523:
[----:B------:R-:W-:Y:S05]  /*3630*/  BSYNC B0 ;  /* 0x0000000000007941 */ /* 0x000fea0003800000 */
.L_x_522:
[----:B------:R-:W-:Y:S01]  /*3640*/  ULDC.64 UR30, c[0x0][0x198] ;  /* 0x00006600001e7ab9 */ /* 0x000fe20000000a00 */
[----:B---3--:R-:W-:Y:S01]  /*3650*/  IMAD.U32 R4, RZ, RZ, UR29 ;  /* 0x0000001dff047e24 */ /* 0x008fe2000f8e00ff */
[----:B------:R-:W-:Y:S01]  /*3660*/  UIMAD UR30, UR32, UR30, URZ ;  /* 0x0000001e201e72a4 */ /* 0x000fe2000f8e023f */
[----:B------:R-:W-:Y:S01]  /*3670*/  SHF.R.S32.HI R13, RZ, 0x1f, R247 ;  /* 0x0000001fff0d7819 */ /* 0x000fe200000114f7 */
[----:B------:R-:W-:Y:S01]  /*3680*/  IMAD.MOV.U32 R238, RZ, RZ, 0x7f800000 ;  /* 0x7f800000ffee7424 */ /* 0x000fe200078e00ff */
[C---:B------:R-:W-:Y:S01]  /*3690*/  ISETP.GE.AND P2, PT, R247.reuse, UR8, PT ;  /* 0x00000008f7007c0c */ /* 0x040fe2000bf46270 */
[----:B------:R-:W-:Y:S01]  /*36a0*/  UIMAD UR30, UR29, UR31, UR30 ;  /* 0x0000001f1d1e72a4 */ /* 0x000fe2000f8e021e */
[----:B------:R-:W-:Y:S01]  /*36b0*/  IMAD.WIDE.U32 R4, R4, c[0x0][0x198], R220 ;  /* 0x0000660004047a25 */ /* 0x000fe200078e00dc */
[----:B------:R-:W-:-:S04]  /*36c0*/  IADD3 R10, R247, 0x8, RZ ;  /* 0x00000008f70a7810 */ /* 0x000fc80007ffe0ff */
[----:B------:R-:W-:Y:S01]  /*36d0*/  IMAD.U32 R2, RZ, RZ, UR30 ;  /* 0x0000001eff027e24 */ /* 0x000fe2000f8e00ff */
[----:B------:R-:W-:-:S04]  /*36e0*/  IADD3 R6, P0, R4, UR37, RZ ;  /* 0x0000002504067c10 */ /* 0x000fc8000ff1e0ff */
[----:B------:R-:W-:Y:S01]  /*36f0*/  IADD3.X R7, R5, UR40, R2, P0, !PT ;  /* 0x0000002805077c10 */ /* 0x000fe200087fe402 */
[----:B------:R-:W-:Y:S01]  /*3700*/  IMAD.MOV.U32 R236, RZ, RZ, 0x7f800000 ;  /* 0x7f800000ffec7424 */ /* 0x000fe200078e00ff */
[C---:B------:R-:W-:Y:S01]  /*3710*/  IADD3 R2, R247.reuse, 0x28, RZ ;  /* 0x00000028f7027810 */ /* 0x040fe20007ffe0ff */
[----:B------:R-:W-:-:S03]  /*3720*/  IMAD.SHL.U32 R5, R247, 0x4, RZ ;  /* 0x00000004f7057824 */ /* 0x000fc600078e00ff */
[----:B------:R-:W-:Y:S02]  /*3730*/  ISETP.GE.AND P1, PT, R2, UR8, PT ;  /* 0x0000000802007c0c */ /* 0x000fe4000bf26270 */
[----:B------:R-:W-:-:S11]  /*3740*/  SHF.R.S32.HI R4, RZ, 0x1f, R2 ;  /* 0x0000001fff047819 */ /* 0x000fd60000011402 */
[----:B------:R-:W-:-:S04]  /*3750*/  @!P1 LEA R8, P0, R2, UR10, 0x2 ;  /* 0x0000000a02089c11 */ /* 0x000fc8000f8010ff */
[----:B------:R-:W-:Y:S02]  /*3760*/  @!P1 LEA.HI.X R9, R2, UR9, R4, 0x2, P0 ;  /* 0x0000000902099c11 */ /* 0x000fe400080f1404 */
[----:B------:R-:W-:Y:S02]  /*3770*/  IADD3 R4, P0, R5, UR10, RZ ;  /* 0x0000000a05047c10 */ /* 0x000fe4000ff1e0ff */
[C---:B------:R-:W-:Y:S01]  /*3780*/  SHF.L.U64.HI R2, R247.reuse, 0x2, R13 ;  /* 0x00000002f7027819 */ /* 0x040fe2000001020d */
[----:B------:R3:W5:Y:S03]  /*3790*/  @!P1 LDG.E R236, [R8.64] ;  /* 0x0000000408ec9981 */ /* 0x000766000c1e1900 */
[----:B------:R-:W-:Y:S02]  /*37a0*/  IADD3.X R5, R2, UR9, RZ, P0, !PT ;  /* 0x0000000902057c10 */ /* 0x000fe400087fe4ff */
[----:B------:R-:W-:Y:S01]  /*37b0*/  IADD3 R2, R247, 0x20, RZ ;  /* 0x00000020f7027810 */ /* 0x000fe20007ffe0ff */
[----:B------:R3:W-:Y:S01]  /*37c0*/  @P6 STS.128 [R0+0x6000], RZ ;  /* 0x006000ff00006388 */ /* 0x0007e20000000c00 */
[----:B------:R-:W-:-:S03]  /*37d0*/  ISETP.GE.AND P0, PT, R10, UR8, PT ;  /* 0x000000080a007c0c */ /* 0x000fc6000bf06270 */
[----:B------:R1:W5:Y:S01]  /*37e0*/  @!P2 LDG.E R238, [R4.64] ;  /* 0x0000000404eea981 */ /* 0x000362000c1e1900 */
[----:B------:R-:W-:Y:S01]  /*37f0*/  ISETP.GE.AND P2, PT, R2, UR8, PT ;  /* 0x0000000802007c0c */ /* 0x000fe2000bf46270 */
[----:B------:R-:W-:Y:S02]  /*3800*/  IMAD.MOV.U32 R237, RZ, RZ, 0x7f800000 ;  /* 0x7f800000ffed7424 */ /* 0x000fe400078e00ff */
[----:B------:R-:W-:Y:S02]  /*3810*/  IMAD.MOV.U32 R235, RZ, RZ, 0x7f800000 ;  /* 0x7f800000ffeb7424 */ /* 0x000fe400078e00ff */
[----:B------:R-:W-:Y:S01]  /*3820*/  IMAD R2, R12, c[0x0][0x1b0], RZ ;  /* 0x00006c000c027a24 */ /* 0x000fe200078e02ff */
[----:B------:R-:W-:Y:S03]  /*3830*/  BSSY B0, `(.L_x_524) ;  /* 0x0000016000007945 */ /* 0x000fe60003800000 */
[----:B------:R1:W5:Y:S01]  /*3840*/  @!P0 LDG.E R237, [R4.64+0x20] ;  /* 0x0000200404ed8981 */ /* 0x000362000c1e1900 */
[----:B------:R-:W-:-:S03]  /*3850*/  IMAD R2, R11, c[0x0][0x1b4], R2 ;  /* 0x00006d000b027a24 */ /* 0x000fc600078e0202 */
[----:B------:R1:W5:Y:S02]  /*3860*/  @!P2 LDG.E R235, [R4.64+0x80] ;  /* 0x0000800404eba981 */ /* 0x000364000c1e1900 */
[----:B-1----:R-:W-:-:S04]  /*3870*/  IMAD.WIDE.U32 R4, R11, c[0x0][0x1b0], R6 ;  /* 0x00006c000b047a25 */ /* 0x002fc800078e0006 */
        /* <DEDUP_REMOVED lines=17> */
.L_x_525:
[----:B---3--:R-:W-:Y:S05]  /*3990*/  BSYNC B0 ;  /* 0x0000000000007941 */ /* 0x008fea0003800000 */
.L_x_524:
        /* <DEDUP_REMOVED lines=20> */
.L_x_527:
[----:B------:R-:W-:Y:S05]  /*3ae0*/  BSYNC B0 ;  /* 0x0000000000007941 */ /* 0x000fea0003800000 */
.L_x_526:
        /* <DEDUP_REMOVED lines=20> */
.L_x_529:
[----:B------:R-:W-:Y:S05]  /*3c30*/  BSYNC B0 ;  /* 0x0000000000007941 */ /* 0x000fea0003800000 */
.L_x_528:
        /* <DEDUP_REMOVED lines=19> */
.L_x_531:
[----:B------:R-:W-:Y:S05]  /*3d70*/  BSYNC B0 ;  /* 0x0000000000007941 */ /* 0x000fea0003800000 */
.L_x_530:
[----:B------:R-:W0:Y:S01]  /*3d80*/  LDGDEPBAR ;  /* 0x00000000000079af */ /* 0x000e220000000000 */
[----:B-1234-:R-:W-:Y:S01]  /*3d90*/  LEA.HI R0, R15, R16, RZ, 0x4 ;  /* 0x000000100f007211 */ /* 0x01efe200078f20ff */
[----:B------:R-:W-:Y:S01]  /*3da0*/  IMAD.MOV.U32 R182, RZ, RZ, 0x20 ;  /* 0x00000020ffb67424 */ /* 0x000fe200078e00ff */
[----:B------:R-:W-:Y:S01]  /*3db0*/  PLOP3.LUT P3, PT, PT, PT, UP0, 0x40, 0x0 ;  /* 0x000000000000781c */ /* 0x000fe20003f6e808 */
[----:B------:R-:W-:Y:S01]  /*3dc0*/  IMAD.U32 R4, RZ, RZ, UR33 ;  /* 0x00000021ff047e24 */ /* 0x000fe2000f8e00ff */
[----:B------:R-:W-:Y:S01]  /*3dd0*/  LOP3.LUT R0, R0, 0xfffffff0, RZ, 0xc0, !PT ;  /* 0xfffffff000007812 */ /* 0x000fe200078ec0ff */
[----:B------:R-:W-:Y:S01]  /*3de0*/  IMAD.MOV.U32 R128, RZ, RZ, 0x40 ;  /* 0x00000040ff807424 */ /* 0x000fe200078e00ff */
[----:B------:R-:W-:Y:S01]  /*3df0*/  PLOP3.LUT P2, PT, PT, PT, UP0, 0x40, 0x0 ;  /* 0x000000000000781c */ /* 0x000fe20003f4e808 */
[----:B------:R-:W-:Y:S01]  /*3e00*/  IMAD.SHL.U32 R174, R184, 0x2, RZ ;  /* 0x00000002b8ae7824 */ /* 0x000fe200078e00ff */
[----:B------:R-:W-:Y:S01]  /*3e10*/  IADD3 R5, R247, 0x1, RZ ;  /* 0x00000001f7057810 */ /* 0x000fe20007ffe0ff */
[----:B------:R-:W-:Y:S01]  /*3e20*/  IMAD.IADD R0, R16, 0x1, -R0 ;  /* 0x0000000110007824 */ /* 0x000fe200078e0a00 */
[----:B------:R-:W-:Y:S01]  /*3e30*/  UIADD3 UR31, UR33, 0x80, UR29 ;  /* 0x00000080211f7890 */ /* 0x000fe2000fffe01d */
[----:B------:R-:W-:Y:S01]  /*3e40*/  IMAD.MOV.U32 R203, RZ, RZ, R186 ;  /* 0x000000ffffcb7224 */ /* 0x000fe200078e00ba */
[----:B------:R-:W-:Y:S01]  /*3e50*/  IADD3 R242, R5, UR7, -R4 ;  /* 0x0000000705f27c10 */ /* 0x000fe2000fffe804 */
[----:B------:R-:W-:Y:S01]  /*3e60*/  IMAD R252, RZ, RZ, -UR55 ;  /* 0x80000037fffc7e24 */ /* 0x000fe2000f8e02ff */
[----:B------:R-:W-:Y:S01]  /*3e70*/  SHF.R.S32.HI R2, RZ, 0x1f, R0 ;  /* 0x0000001fff027819 */ /* 0x000fe20000011400 */
        /* <DEDUP_REMOVED lines=8> */
[----:B------:R-:W-:-:S04]  /*3f00*/  DEPBAR.LE SB0, 0x1 ;  /* 0x000080400000791a */ /* 0x000fc80000000000 */
[----:B------:R-:W-:Y:S01]  /*3f10*/  BAR.SYNC.DEFER_BLOCKING 0x0 ;  /* 0x0000000000007b1d */ /* 0x000fe20000010000 */
[----:B------:R-:W-:Y:S01]  /*3f20*/  IMAD.IADD R0, R0, 0x1, -R2 ;  /* 0x0000000100007824 */ /* 0x000fe200078e0a02 */
[----:B------:R-:W-:Y:S01]  /*3f30*/  IADD3 R2, R184, 0x1000, RZ ;  /* 0x00001000b8027810 */ /* 0x000fe20007ffe0ff */
[----:B------:R-:W-:Y:S01]  /*3f40*/  CS2R R86, SRZ ;  /* 0x0000000000567805 */ /* 0x000fe2000001ff00 */
[----:B------:R-:W-:Y:S01]  /*3f50*/  CS2R R84, SRZ ;  /* 0x0000000000547805 */ /* 0x000fe2000001ff00 */
[----:B------:R-:W-:Y:S01]  /*3f60*/  CS2R R78, SRZ ;  /* 0x00000000004e7805 */ /* 0x000fe2000001ff00 */
[C---:B------:R-:W-:Y:S01]  /*3f70*/  LOP3.LUT P0, RZ, R0.reuse, 0x2, RZ, 0xc0, !PT ;  /* 0x0000000200ff7812 */ /* 0x040fe2000780c0ff */
[----:B------:R-:W-:Y:S01]  /*3f80*/  CS2R R76, SRZ ;  /* 0x00000000004c7805 */ /* 0x000fe2000001ff00 */
[----:B------:R-:W-:Y:S01]  /*3f90*/  LOP3.LUT P1, RZ, R0, 0x4, RZ, 0xc0, !PT ;  /* 0x0000000400ff7812 */ /* 0x000fe2000782c0ff */
[----:B------:R-:W-:Y:S01]  /*3fa0*/  CS2R R82, SRZ ;  /* 0x0000000000527805 */ /* 0x000fe2000001ff00 */
[----:B------:R-:W-:Y:S01]  /*3fb0*/  IADD3 R0, R183, 0x1000, RZ ;  /* 0x00001000b7007810 */ /* 0x000fe20007ffe0ff */
[----:B------:R-:W-:Y:S01]  /*3fc0*/  CS2R R80, SRZ ;  /* 0x0000000000507805 */ /* 0x000fe2000001ff00 */
[----:B------:R-:W-:Y:S01]  /*3fd0*/  SEL R2, R2, R184, P3 ;  /* 0x000000b802027207 */ /* 0x000fe20001800000 */
[----:B------:R-:W-:Y:S01]  /*3fe0*/  CS2R R74, SRZ ;  /* 0x00000000004a7805 */ /* 0x000fe2000001ff00 */
[----:B------:R-:W-:Y:S01]  /*3ff0*/  SEL R0, R0, R183, P2 ;  /* 0x000000b700007207 */ /* 0x000fe20001000000 */
[----:B------:R-:W-:Y:S01]  /*4000*/  CS2R R72, SRZ ;  /* 0x0000000000487805 */ /* 0x000fe2000001ff00 */
[----:B------:R-:W-:Y:S01]  /*4010*/  SEL R182, R182, 0xffffffe0, !P0 ;  /* 0xffffffe0b6b67807 */ /* 0x000fe20004000000 */
[----:B------:R-:W-:Y:S01]  /*4020*/  CS2R R70, SRZ ;  /* 0x0000000000467805 */ /* 0x000fe2000001ff00 */
[----:B------:R-:W-:Y:S01]  /*4030*/  CS2R R68, SRZ ;  /* 0x0000000000447805 */ /* 0x000fe2000001ff00 */
[----:B------:R-:W-:Y:S01]  /*4040*/  CS2R R62, SRZ ;  /* 0x00000000003e7805 */ /* 0x000fe2000001ff00 */
[----:B------:R-:W-:Y:S01]  /*4050*/  CS2R R60, SRZ ;  /* 0x00000000003c7805 */ /* 0x000fe2000001ff00 */
        /* <DEDUP_REMOVED lines=11> */
[----:B------:R1:W4:Y:S01]  /*4110*/  LDSM.16.M88.4 R148, [R181+0xa000] ;  /* 0x00a00000b594783b */ /* 0x0003220000000200 */
[----:B------:R-:W-:Y:S01]  /*4120*/  CS2R R48, SRZ ;  /* 0x0000000000307805 */ /* 0x000fe2000001ff00 */
[----:B------:R-:W-:Y:S01]  /*4130*/  CS2R R42, SRZ ;  /* 0x00000000002a7805 */ /* 0x000fe2000001ff00 */
[----:B------:R-:W-:Y:S01]  /*4140*/  CS2R R40, SRZ ;  /* 0x0000000000287805 */ /* 0x000fe2000001ff00 */
[----:B------:R1:W1:Y:S01]  /*4150*/  LDSM.16.M88.4 R152, [R181+0xa800] ;  /* 0x00a80000b598783b */ /* 0x0002620000000200 */
[----:B------:R-:W-:Y:S01]  /*4160*/  CS2R R38, SRZ ;  /* 0x0000000000267805 */ /* 0x000fe2000001ff00 */
[----:B------:R-:W-:Y:S01]  /*4170*/  CS2R R36, SRZ ;  /* 0x0000000000247805 */ /* 0x000fe2000001ff00 */
[----:B------:R-:W-:Y:S01]  /*4180*/  IMAD.SHL.U32 R173, R2, 0x2, RZ ;  /* 0x0000000202ad7824 */ /* 0x000fe200078e00ff */
[----:B------:R1:W1:Y:S01]  /*4190*/  LDSM.16.M88.4 R156, [R179+0xa000] ;  /* 0x00a00000b39c783b */ /* 0x0002620000000200 */
[----:B------:R-:W-:Y:S01]  /*41a0*/  IMAD.SHL.U32 R172, R0, 0x2, RZ ;  /* 0x0000000200ac7824 */ /* 0x000fe200078e00ff */
[----:B------:R-:W-:Y:S01]  /*41b0*/  SEL R128, R128, 0xffffffc0, !P1 ;  /* 0xffffffc080807807 */ /* 0x000fe20004800000 */
[C---:B------:R-:W-:Y:S01]  /*41c0*/  IMAD.SHL.U32 R241, R247.reuse, 0x4, RZ ;  /* 0x00000004f7f17824 */ /* 0x040fe200078e00ff */
[----:B------:R1:W1:Y:S01]  /*41d0*/  LDSM.16.M88.4 R160, [R179+0xa800] ;  /* 0x00a80000b3a0783b */ /* 0x0002620000000200 */
[----:B------:R-:W-:Y:S01]  /*41e0*/  SHF.L.U64.HI R240, R247, 0x2, R13 ;  /* 0x00000002f7f07819 */ /* 0x000fe2000001020d */
[----:B------:R-:W-:Y:S01]  /*41f0*/  IMAD.IADD R176, R175, 0x1, R182 ;  /* 0x00000001afb07824 */ /* 0x000fe200078e02b6 */
[----:B------:R-:W-:Y:S01]  /*4200*/  UIADD3 UR31, UR31, -UR7, URZ ;  /* 0x800000071f1f7290 */ /* 0x000fe2000fffe03f */
[----:B------:R1:W1:Y:S01]  /*4210*/  LDSM.16.M88.4 R164, [R180+0xa000] ;  /* 0x00a00000b4a4783b */ /* 0x0002620000000200 */
[----:B------:R-:W-:Y:S01]  /*4220*/  IMAD.IADD R177, R182, 0x1, R174 ;  /* 0x00000001b6b17824 */ /* 0x000fe200078e02ae */
[----:B------:R-:W-:-:S02]  /*4230*/  UIADD3 UR30, UR29, 0x80, URZ ;  /* 0x000000801d1e7890 */ /* 0x000fc4000fffe03f */
[----:B------:R1:W1:Y:S04]  /*4240*/  LDSM.16.M88.4 R168, [R180+0xa800] ;  /* 0x00a80000b4a8783b */ /* 0x0002680000000200 */
.L_x_534:
[----:B------:R-:W0:Y:S01]  /*4250*/  LDGDEPBAR ;  /* 0x00000000000079af */ /* 0x000e220000000000 */
[C---:B------:R-:W-:Y:S01]  /*4260*/  IADD3 R0, R173.reuse, R182, RZ ;  /* 0x000000b6ad007210 */ /* 0x040fe20007ffe0ff */
[----:B------:R-:W-:Y:S01]  /*4270*/  USHF.L.U32 UR8, UR6, 0x6, URZ ;  /* 0x0000000606087899 */ /* 0x000fe2000800063f */
[-C--:B------:R-:W-:Y:S01]  /*4280*/  IADD3 R2, R173, R128.reuse, RZ ;  /* 0x00000080ad027210 */ /* 0x080fe20007ffe0ff */
[----:B------:R-:W-:Y:S01]  /*4290*/  UISETP.GT.AND UP3, UPT, UR6, UR13, UPT ;  /* 0x0000000d0600728c */ /* 0x000fe2000bf64270 */
[----:B-----5:R-:W-:Y:S01]  /*42a0*/  FSETP.NEU.FTZ.AND P2, PT, R238, -INF , PT ;  /* 0xff800000ee00780b */ /* 0x020fe20003f5d000 */
[----:B------:R-:W-:Y:S04]  /*42b0*/  UISETP.GE.AND UP0, UPT, UR8, UR31, UPT ;  /* 0x0000001f0800728c */ /* 0x000fe8000bf06270 */
[----:B------:R-:W-:Y:S06]  /*42c0*/  UISETP.LT.AND UP0, UPT, UR30, UR7, UP0 ;  /* 0x000000071e00728c */ /* 0x000fec0008701270 */
[----:B------:R-:W-:Y:S01]  /*42d0*/  PLOP3.LUT P0, PT, PT, PT, UP0, 0x80, 0x0 ;  /* 0x000000000000781c */ /* 0x000fe20003f0f008 */
[----:B------:R-:W-:Y:S04]  /*42e0*/  DEPBAR.LE SB0, 0x0 ;  /* 0x000080000000791a */ /* 0x000fe80000000000 */
[----:B------:R-:W-:Y:S08]  /*42f0*/  BAR.SYNC.DEFER_BLOCKING 0x0 ;  /* 0x0000000000007b1d */ /* 0x000ff00000010000 */
[----:B------:R-:W-:Y:S01]  /*4300*/  @!P0 IADD3 R185, R242, UR8, RZ ;  /* 0x00000008f2b98c10 */ /* 0x000fe2000fffe0ff */
[----:B------:R-:W-:Y:S08]  /*4310*/  LDSM.16.M88.4 R32, [R173] ;  /* 0x00000000ad20783b */ /* 0x000ff00000000200 */
[----:B------:R-:W4:Y:S08]  /*4320*/  LDSM.16.M88.4 R16, [R178+0x6000] ;  /* 0x00600000b210783b */ /* 0x000f300000000200 */
[----:B------:R-:W3:Y:S08]  /*4330*/  LDSM.16.M88.4 R28, [R173+0x1000] ;  /* 0x00100000ad1c783b */ /* 0x000ef00000000200 */
[----:B------:R-:W2:Y:S08]  /*4340*/  LDSM.16.M88.4 R100, [R178+0x6800] ;  /* 0x00680000b264783b */ /* 0x000eb00000000200 */
[----:B------:R-:W-:Y:S08]  /*4350*/  LDSM.16.M88.4 R104, [R0] ;  /* 0x000000000068783b */ /* 0x000ff00000000200 */
[----:B------:R-:W1:Y:S01]  /*4360*/  LDSM.16.M88.4 R108, [R181+0x6000] ;  /* 0x00600000b56c783b */ /* 0x000e620000000200 */
[-C--:B----4-:R-:W-:Y:S07]  /*4370*/  HMMA.16816.F32 R4, R32, R16.reuse, RZ ;  /* 0x000000102004723c */ /* 0x090fee00000018ff */
[----:B------:R4:W1:Y:S01]  /*4380*/  LDSM.16.M88.4 R112, [R0+0x1000] ;  /* 0x001000000070783b */ /* 0x0008620000000200 */
[C---:B---3--:R-:W-:Y:S07]  /*4390*/  HMMA.16816.F32 R8, R28.reuse, R16, RZ ;  /* 0x000000101c08723c */ /* 0x048fee00000018ff */
[----:B------:R-:W3:Y:S01]  /*43a0*/  LDSM.16.M88.4 R116, [R181+0x6800] ;  /* 0x00680000b574783b */ /* 0x000ee20000000200 */
[-C--:B------:R-:W-:Y:S07]  /*43b0*/  HMMA.16816.F32 R12, R28, R18.reuse, RZ ;  /* 0x000000121c0c723c */ /* 0x080fee00000018ff */
[----:B------:R-:W-:Y:S01]  /*43c0*/  LDSM.16.M88.4 R120, [R2] ;  /* 0x000000000278783b */ /* 0x000fe20000000200 */
[C---:B------:R-:W-:Y:S07]  /*43d0*/  HMMA.16816.F32 R16, R32.reuse, R18, RZ ;  /* 0x000000122010723c */ /* 0x040fee00000018ff */
[----:B------:R-:W3:Y:S01]  /*43e0*/  LDSM.16.M88.4 R124, [R179+0x6000] ;  /* 0x00600000b37c783b */ /* 0x000ee20000000200 */
[----:B----4-:R-:W-:Y:S01]  /*43f0*/  IADD3 R0, R0, R128, RZ ;  /* 0x0000008000007210 */ /* 0x010fe20007ffe0ff */
[-C--:B--2---:R-:W-:Y:S06]  /*4400*/  HMMA.16816.F32 R20, R32, R100.reuse, RZ ;  /* 0x000000642014723c */ /* 0x084fec00000018ff */
[----:B------:R-:W-:Y:S02]  /*4410*/  LDSM.16.M88.4 R128, [R179+0x6800] ;  /* 0x00680000b380783b */ /* 0x000fe40000000200 */
[C---:B------:R-:W-:Y:S06]  /*4420*/  HMMA.16816.F32 R24, R28.reuse, R100, RZ ;  /* 0x000000641c18723c */ /* 0x040fec00000018ff */
[----:B------:R-:W-:Y:S02]  /*4430*/  LDSM.16.M88.4 R132, [R0] ;  /* 0x000000000084783b */ /* 0x000fe40000000200 */
[-C--:B------:R-:W-:Y:S06]  /*4440*/  HMMA.16816.F32 R28, R28, R102.reuse, RZ ;  /* 0x000000661c1c723c */ /* 0x080fec00000018ff */
[----:B------:R-:W-:Y:S02]  /*4450*/  LDSM.16.M88.4 R136, [R180+0x6000] ;  /* 0x00600000b488783b */ /* 0x000fe40000000200 */
[----:B------:R-:W-:Y:S06]  /*4460*/  HMMA.16816.F32 R32, R32, R102, RZ ;  /* 0x000000662020723c */ /* 0x000fec00000018ff */
[----:B------:R-:W2:Y:S02]  /*4470*/  LDSM.16.M88.4 R100, [R2+0x1000] ;  /* 0x001000000264783b */ /* 0x000ea40000000200 */
[-C--:B-1----:R-:W-:Y:S08]  /*4480*/  HMMA.16816.F32 R4, R104, R108.reuse, R4 ;  /* 0x0000006c6804723c */ /* 0x082ff00000001804 */
[C---:B------:R-:W-:Y:S07]  /*4490*/  HMMA.16816.F32 R8, R112.reuse, R108, R8 ;  /* 0x0000006c7008723c */ /* 0x040fee0000001808 */
[----:B------:R-:W-:Y:S01]  /*44a0*/  MOV R108, 0x40 ;  /* 0x00000040006c7802 */ /* 0x000fe20000000f00 */
[-C--:B------:R-:W-:Y:S08]  /*44b0*/  HMMA.16816.F32 R12, R112, R110.reuse, R12 ;  /* 0x0000006e700c723c */ /* 0x080ff0000000180c */
[C---:B------:R-:W-:Y:S08]  /*44c0*/  HMMA.16816.F32 R16, R104.reuse, R110, R16 ;  /* 0x0000006e6810723c */ /* 0x040ff00000001810 */
[-C--:B---3--:R-:W-:Y:S08]  /*44d0*/  HMMA.16816.F32 R20, R104, R116.reuse, R20 ;  /* 0x000000746814723c */ /* 0x088ff00000001814 */
[C---:B------:R-:W-:Y:S08]  /*44e0*/  HMMA.16816.F32 R24, R112.reuse, R116, R24 ;  /* 0x000000747018723c */ /* 0x040ff00000001818 */
[-C--:B------:R-:W-:Y:S08]  /*44f0*/  HMMA.16816.F32 R28, R112, R118.reuse, R28 ;  /* 0x00000076701c723c */ /* 0x080ff0000000181c */
[----:B------:R-:W-:Y:S01]  /*4500*/  HMMA.16816.F32 R32, R104, R118, R32 ;  /* 0x000000766820723c */ /* 0x000fe20000001820 */
[----:B------:R1:W3:Y:S07]  /*4510*/  LDSM.16.M88.4 R104, [R0+0x1000] ;  /* 0x001000000068783b */ /* 0x0002ee0000000200 */
[-C--:B------:R-:W-:Y:S08]  /*4520*/  HMMA.16816.F32 R4, R120, R124.reuse, R4 ;  /* 0x0000007c7804723c */ /* 0x080ff00000001804 */
[C---:B--2---:R-:W-:Y:S08]  /*4530*/  HMMA.16816.F32 R8, R100.reuse, R124, R8 ;  /* 0x0000007c6408723c */ /* 0x044ff00000001808 */
[-C--:B------:R-:W-:Y:S01]  /*4540*/  HMMA.16816.F32 R12, R100, R126.reuse, R12 ;  /* 0x0000007e640c723c */ /* 0x080fe2000000180c */
[----:B-1----:R-:W-:Y:S04]  /*4550*/  MOV R0, UR28 ;  /* 0x0000001c00007c02 */ /* 0x002fe80008000f00 */
[----:B------:R-:W-:Y:S03]  /*4560*/  @!P0 LEA R0, R0, R246, 0x7 ;  /* 0x000000f600008211 */ /* 0x000fe600078e38ff */
[C---:B------:R-:W-:Y:S08]  /*4570*/  HMMA.16816.F32 R16, R120.reuse, R126, R16 ;  /* 0x0000007e7810723c */ /* 0x040ff00000001810 */
[-C--:B------:R-:W-:Y:S08]  /*4580*/  HMMA.16816.F32 R20, R120, R128.reuse, R20 ;  /* 0x000000807814723c */ /* 0x080ff00000001814 */
[C---:B------:R-:W-:Y:S07]  /*4590*/  HMMA.16816.F32 R24, R100.reuse, R128, R24 ;  /* 0x000000806418723c */ /* 0x040fee0000001818 */
[----:B------:R-:W-:Y:S01]  /*45a0*/  SEL R128, R108, 0xffffffc0, !P1 ;  /* 0xffffffc06c807807 */ /* 0x000fe20004800000 */
[-C--:B------:R-:W-:Y:S08]  /*45b0*/  HMMA.16816.F32 R28, R100, R130.reuse, R28 ;  /* 0x00000082641c723c */ /* 0x080ff0000000181c */
[----:B------:R-:W-:Y:S08]  /*45c0*/  HMMA.16816.F32 R32, R120, R130, R32 ;  /* 0x000000827820723c */ /* 0x000ff00000001820 */
[-C--:B------:R-:W-:Y:S08]  /*45d0*/  HMMA.16816.F32 R4, R132, R136.reuse, R4 ;  /* 0x000000888404723c */ /* 0x080ff00000001804 */
[C---:B---3--:R-:W-:Y:S08]  /*45e0*/  HMMA.16816.F32 R8, R104.reuse, R136, R8 ;  /* 0x000000886808723c */ /* 0x048ff00000001808 */
[-C--:B------:R-:W-:Y:S08]  /*45f0*/  HMMA.16816.F32 R12, R104, R138.reuse, R12 ;  /* 0x0000008a680c723c */ /* 0x080ff0000000180c */
[----:B------:R-:W-:Y:S01]  /*4600*/  FMUL.FTZ R4, R4, c[0x0][0x2ec] ;  /* 0x0000bb0004047a20 */ /* 0x000fe20000410000 */
[C---:B------:R-:W-:Y:S03]  /*4610*/  HMMA.16816.F32 R16, R132.reuse, R138, R16 ;  /* 0x0000008a8410723c */ /* 0x040fe60000001810 */
[----:B------:R-:W1:Y:S01]  /*4620*/  MUFU.TANH R109, R4 ;  /* 0x00000004006d7308 */ /* 0x000e620000002400 */
[----:B------:R-:W-:Y:S02]  /*4630*/  FMUL.FTZ R5, R5, c[0x0][0x2ec] ;  /* 0x0000bb0005057a20 */ /* 0x000fe40000410000 */
[----:B------:R-:W-:Y:S02]  /*4640*/  FMUL.FTZ R6, R6, c[0x0][0x2ec] ;  /* 0x0000bb0006067a20 */ /* 0x000fe40000410000 */
[----:B------:R-:W-:Y:S04]  /*4650*/  FMUL.FTZ R7, R7, c[0x0][0x2ec] ;  /* 0x0000bb0007077a20 */ /* 0x000fe80000410000 */
[----:B------:R-:W-:Y:S01]  /*4660*/  FMUL.FTZ R11, R11, c[0x0][0x2ec] ;  /* 0x0000bb000b0b7a20 */ /* 0x000fe20000410000 */
[----:B------:R-:W2:Y:S01]  /*4670*/  MUFU.TANH R112, R5 ;  /* 0x0000000500707308 */ /* 0x000ea20000002400 */
[----:B------:R-:W-:Y:S02]  /*4680*/  FMUL.FTZ R10, R10, c[0x0][0x2ec] ;  /* 0x0000bb000a0a7a20 */ /* 0x000fe40000410000 */
[----:B------:R-:W-:Y:S02]  /*4690*/  FMUL.FTZ R14, R14, c[0x0][0x2ec] ;  /* 0x0000bb000e0e7a20 */ /* 0x000fe40000410000 */
[----:B------:R-:W-:Y:S02]  /*46a0*/  FMUL.FTZ R13, R13, c[0x0][0x2ec] ;  /* 0x0000bb000d0d7a20 */ /* 0x000fe40000410000 */
[----:B------:R-:W-:Y:S02]  /*46b0*/  FMUL.FTZ R8, R8, c[0x0][0x2ec] ;  /* 0x0000bb0008087a20 */ /* 0x000fe40000410000 */
[----:B------:R-:W-:Y:S01]  /*46c0*/  FMUL.FTZ R9, R9, c[0x0][0x2ec] ;  /* 0x0000bb0009097a20 */ /* 0x000fe20000410000 */
[----:B------:R3:W-:Y:S01]  /*46d0*/  MUFU.TANH R218, R14 ;  /* 0x0000000e00da7308 */ /* 0x0007e20000002400 */
[----:B------:R-:W-:Y:S02]  /*46e0*/  FMUL.FTZ R17, R17, c[0x0][0x2ec] ;  /* 0x0000bb0011117a20 */ /* 0x000fe40000410000 */
[----:B------:R-:W-:Y:S01]  /*46f0*/  FMUL.FTZ R18, R18, c[0x0][0x2ec] ;  /* 0x0000bb0012127a20 */ /* 0x000fe20000410000 */
[----:B-1----:R-:W-:Y:S01]  /*4700*/  MOV R2, R109 ;  /* 0x0000006d00027202 */ /* 0x002fe20000000f00 */
[----:B------:R-:W-:Y:S02]  /*4710*/  FMUL.FTZ R19, R19, c[0x0][0x2ec] ;  /* 0x0000bb0013137a20 */ /* 0x000fe40000410000 */
[----:B------:R-:W-:Y:S02]  /*4720*/  FMUL.FTZ R12, R12, c[0x0][0x2ec] ;  /* 0x0000bb000c0c7a20 */ /* 0x000fe40000410000 */
[----:B------:R-:W-:Y:S01]  /*4730*/  FMUL.FTZ R15, R15, c[0x0][0x2ec] ;  /* 0x0000bb000f0f7a20 */ /* 0x000fe20000410000 */
[----:B------:R-:W1:Y:S01]  /*4740*/  MUFU.TANH R202, R6 ;  /* 0x0000000600ca7308 */ /* 0x000e620000002400 */
[----:B------:R-:W-:Y:S09]  /*4750*/  FMUL.FTZ R16, R16, c[0x0][0x2ec] ;  /* 0x0000bb0010107a20 */ /* 0x000ff20000410000 */
[----:B------:R4:W-:Y:S01]  /*4760*/  MUFU.TANH R214, R8 ;  /* 0x0000000800d67308 */ /* 0x0009e20000002400 */
[----:B---3--:R-:W-:Y:S04]  /*4770*/  @!P0 IMNMX R14, R185, UR7, PT ;  /* 0x00000007b90e8c17 */ /* 0x008fe8000b800200 */
[-C--:B------:R-:W-:Y:S05]  /*4780*/  @!P0 ISETP.GE.AND P3, PT, R0, R14.reuse, PT ;  /* 0x0000000e0000820c */ /* 0x080fea0003f66270 */
[----:B------:R3:W1:Y:S01]  /*4790*/  MUFU.TANH R201, R7 ;  /* 0x0000000700c97308 */ /* 0x0006620000002400 */
[----:B------:R-:W-:Y:S09]  /*47a0*/  @!P0 FSEL R2, R109, -INF , !P3 ;  /* 0xff8000006d028808 */ /* 0x000ff20005800000 */
[----:B------:R1:W-:Y:S01]  /*47b0*/  MUFU.TANH R219, R11 ;  /* 0x0000000b00db7308 */ /* 0x0003e20000002400 */
[----:B----4-:R-:W-:Y:S05]  /*47c0*/  FMUL.FTZ R8, R238, 1.4426950216293334961 ;  /* 0x3fb8aa3bee087820 */ /* 0x010fea0000410000 */
[----:B------:R-:W-:Y:S04]  /*47d0*/  FSEL R8, R8, RZ, P2 ;  /* 0x000000ff08087208 */ /* 0x000fe80001000000 */
[----:B------:R4:W2:Y:S01]  /*47e0*/  MUFU.TANH R211, R9 ;  /* 0x0000000900d37308 */ /* 0x0008a20000002400 */
[----:B---3--:R-:W3:Y:S09]  /*47f0*/  LDSM.16.M88.4 R4, [R180+0x6800] ;  /* 0x00680000b404783b */ /* 0x008ef20000000200 */
[----:B------:R2:W-:Y:S01]  /*4800*/  MUFU.TANH R206, R13 ;  /* 0x0000000d00ce7308 */ /* 0x0005e20000002400 */
[----:B-1----:R-:W-:Y:S04]  /*4810*/  @!P0 IADD3 R11, R0, 0x1, RZ ;  /* 0x00000001000b8810 */ /* 0x002fe80007ffe0ff */
[----:B------:R-:W-:Y:S05]  /*4820*/  @!P0 ISETP.GE.AND P2, PT, R11, R14, PT ;  /* 0x0000000e0b00820c */ /* 0x000fea0003f46270 */
[----:B------:R1:W-:Y:S01]  /*4830*/  MUFU.TANH R222, R10 ;  /* 0x0000000a00de7308 */ /* 0x0003e20000002400 */
[--C-:B----4-:R-:W-:Y:S01]  /*4840*/  FFMA.FTZ R9, R2, c[0x0][0x23c], -R8.reuse ;  /* 0x00008f0002097a23 */ /* 0x110fe20000010808 */
[----:B--2---:R-:W-:Y:S02]  /*4850*/  MOV R2, R112 ;  /* 0x0000007000027202 */ /* 0x004fe40000000f00 */
[----:B------:R-:W-:Y:S02]  /*4860*/  @!P0 FSEL R2, R112, -INF , !P2 ;  /* 0xff80000070028808 */ /* 0x000fe40005000000 */
[----:B------:R-:W-:Y:S04]  /*4870*/  FSETP.NEU.FTZ.AND P2, PT, R237, -INF , PT ;  /* 0xff800000ed00780b */ /* 0x000fe80003f5d000 */
[----:B------:R-:W2:Y:S01]  /*4880*/  MUFU.TANH R209, R12 ;  /* 0x0000000c00d17308 */ /* 0x000ea20000002400 */
[----:B------:R-:W-:Y:S04]  /*4890*/  @!P0 IADD3 R13, R185, 0x8, RZ ;  /* 0x00000008b90d8810 */ /* 0x000fe80007ffe0ff */
[----:B------:R-:W-:Y:S05]  /*48a0*/  @!P0 IMNMX R13, R13, UR7, PT ;  /* 0x000000070d0d8c17 */ /* 0x000fea000b800200 */
[----:B------:R4:W-:Y:S01]  /*48b0*/  MUFU.EX2 R198, R9 ;  /* 0x0000000900c67308 */ /* 0x0009e20000000800 */
[-C--:B------:R-:W-:Y:S01]  /*48c0*/  @!P0 ISETP.GE.AND P3, PT, R0, R13.reuse, PT ;  /* 0x0000000d0000820c */ /* 0x080fe20003f66270 */
[-C--:B---3--:R-:W-:Y:S01]  /*48d0*/  HMMA.16816.F32 R20, R132, R4.reuse, R20 ;  /* 0x000000048414723c */ /* 0x088fe20000001814 */
[C---:B-1----:R-:W-:Y:S04]  /*48e0*/  @!P0 IADD3 R10, R185.reuse, 0x20, RZ ;  /* 0x00000020b90a8810 */ /* 0x042fe80007ffe0ff */
[----:B------:R-:W-:Y:S03]  /*48f0*/  @!P0 IMNMX R10, R10, UR7, PT ;  /* 0x000000070a0a8c17 */ /* 0x000fe6000b800200 */
[----:B------:R1:W3:Y:S01]  /*4900*/  MUFU.TANH R216, R15 ;  /* 0x0000000f00d87308 */ /* 0x0002e20000002400 */
[C---:B------:R-:W-:Y:S07]  /*4910*/  HMMA.16816.F32 R24, R104.reuse, R4, R24 ;  /* 0x000000046818723c */ /* 0x040fee0000001818 */
[----:B------:R-:W-:Y:S02]  /*4920*/  FFMA.FTZ R4, R2, c[0x0][0x23c], -R8 ;  /* 0x00008f0002047a23 */ /* 0x000fe40000010808 */
[----:B------:R-:W2:Y:S01]  /*4930*/  MUFU.TANH R125, R16 ;  /* 0x00000010007d7308 */ /* 0x000ea20000002400 */
[-C--:B------:R-:W-:Y:S02]  /*4940*/  HMMA.16816.F32 R28, R104, R6.reuse, R28 ;  /* 0x00000006681c723c */ /* 0x080fe4000000181c */
[----:B----4-:R-:W-:Y:S01]  /*4950*/  @!P0 IADD3 R9, R185, 0x28, RZ ;  /* 0x00000028b9098810 */ /* 0x010fe20007ffe0ff */
[----:B------:R-:W-:Y:S01]  /*4960*/  FMUL.FTZ R5, R237, 1.4426950216293334961 ;  /* 0x3fb8aa3bed057820 */ /* 0x000fe20000410000 */
[----:B------:R-:W-:Y:S02]  /*4970*/  MOV R2, R202 ;  /* 0x000000ca00027202 */ /* 0x000fe40000000f00 */
[----:B------:R-:W-:Y:S02]  /*4980*/  @!P0 FSEL R2, R202, -INF , !P3 ;  /* 0xff800000ca028808 */ /* 0x000fe40005800000 */
[----:B------:R-:W-:Y:S01]  /*4990*/  HMMA.16816.F32 R32, R132, R6, R32 ;  /* 0x000000068420723c */ /* 0x000fe20000001820 */
[----:B------:R4:W-:Y:S01]  /*49a0*/  MUFU.EX2 R113, R4 ;  /* 0x0000000400717308 */ /* 0x0009e20000000800 */
[----:B------:R-:W-:Y:S02]  /*49b0*/  @!P0 ISETP.GE.AND P3, PT, R0, R10, PT ;  /* 0x0000000a0000820c */ /* 0x000fe40003f66270 */
[----:B------:R-:W-:Y:S01]  /*49c0*/  FSEL R5, R5, RZ, P2 ;  /* 0x000000ff05057208 */ /* 0x000fe20001000000 */
[----:B-1----:R-:W-:Y:S01]  /*49d0*/  FMUL.FTZ R15, R236, 1.4426950216293334961 ;  /* 0x3fb8aa3bec0f7820 */ /* 0x002fe20000410000 */
[----:B------:R-:W-:Y:S01]  /*49e0*/  @!P0 ISETP.GE.AND P2, PT, R11, R13, PT ;  /* 0x0000000d0b00820c */ /* 0x000fe20003f46270 */
[----:B------:R-:W-:Y:S01]  /*49f0*/  FMUL.FTZ R20, R20, c[0x0][0x2ec] ;  /* 0x0000bb0014147a20 */ /* 0x000fe20000410000 */
[----:B------:R-:W-:Y:S01]  /*4a00*/  @!P0 IMNMX R9, R9, UR7, PT ;  /* 0x0000000709098c17 */ /* 0x000fe2000b800200 */
[----:B------:R-:W-:Y:S02]  /*4a10*/  FMUL.FTZ R21, R21, c[0x0][0x2ec] ;  /* 0x0000bb0015157a20 */ /* 0x000fe40000410000 */
[----:B------:R-:W1:Y:S01]  /*4a20*/  MUFU.TANH R123, R17 ;  /* 0x00000011007b7308 */ /* 0x000e620000002400 */
[----:B------:R-:W-:Y:S01]  /*4a30*/  MOV R6, R218 ;  /* 0x000000da00067202 */ /* 0x000fe20000000f00 */
[----:B------:R-:W-:Y:S02]  /*4a40*/  FMUL.FTZ R22, R22, c[0x0][0x2ec] ;  /* 0x0000bb0016167a20 */ /* 0x000fe40000410000 */
[----:B------:R-:W-:Y:S02]  /*4a50*/  FMUL.FTZ R23, R23, c[0x0][0x2ec] ;  /* 0x0000bb0017177a20 */ /* 0x000fe40000410000 */
[----:B------:R-:W-:Y:S02]  /*4a60*/  FMUL.FTZ R28, R28, c[0x0][0x2ec] ;  /* 0x0000bb001c1c7a20 */ /* 0x000fe40000410000 */
[----:B------:R-:W-:Y:S02]  /*4a70*/  FMUL.FTZ R29, R29, c[0x0][0x2ec] ;  /* 0x0000bb001d1d7a20 */ /* 0x000fe40000410000 */
[----:B------:R-:W-:Y:S01]  /*4a80*/  MUFU.TANH R136, R28 ;  /* 0x0000001c00887308 */ /* 0x000fe20000002400 */
[----:B------:R-:W-:Y:S02]  /*4a90*/  FMUL.FTZ R30, R30, c[0x0][0x2ec] ;  /* 0x0000bb001e1e7a20 */ /* 0x000fe40000410000 */
[----:B------:R-:W-:Y:S02]  /*4aa0*/  FMUL.FTZ R32, R32, c[0x0][0x2ec] ;  /* 0x0000bb0020207a20 */ /* 0x000fe40000410000 */
[--C-:B----4-:R-:W-:Y:S01]  /*4ab0*/  FFMA.FTZ R4, R2, c[0x0][0x23c], -R5.reuse ;  /* 0x00008f0002047a23 */ /* 0x110fe20000010805 */
[----:B------:R-:W-:Y:S01]  /*4ac0*/  MOV R2, R201 ;  /* 0x000000c900027202 */ /* 0x000fe20000000f00 */
[----:B------:R-:W-:Y:S01]  /*4ad0*/  FMUL.FTZ R33, R33, c[0x0][0x2ec] ;  /* 0x0000bb0021217a20 */ /* 0x000fe20000410000 */
[----:B------:R-:W-:Y:S01]  /*4ae0*/  @!P0 FSEL R2, R201, -INF , !P2 ;  /* 0xff800000c9028808 */ /* 0x000fe20005000000 */
[----:B------:R-:W-:Y:S01]  /*4af0*/  FMUL.FTZ R34, R34, c[0x0][0x2ec] ;  /* 0x0000bb0022227a20 */ /* 0x000fe20000410000 */
[----:B------:R-:W4:Y:S01]  /*4b00*/  MUFU.TANH R138, R18 ;  /* 0x00000012008a7308 */ /* 0x000f220000002400 */
[----:B------:R-:W-:Y:S01]  /*4b10*/  FMUL.FTZ R35, R35, c[0x0][0x2ec] ;  /* 0x0000bb0023237a20 */ /* 0x000fe20000410000 */
[----:B------:R-:W-:Y:S01]  /*4b20*/  FSETP.NEU.FTZ.AND P2, PT, R235, -INF , PT ;  /* 0xff800000eb00780b */ /* 0x000fe20003f5d000 */
[----:B------:R-:W-:Y:S02]  /*4b30*/  FMUL.FTZ R31, R31, c[0x0][0x2ec] ;  /* 0x0000bb001f1f7a20 */ /* 0x000fe40000410000 */
[--C-:B------:R-:W-:Y:S02]  /*4b40*/  FFMA.FTZ R2, R2, c[0x0][0x23c], -R5.reuse ;  /* 0x00008f0002027a23 */ /* 0x100fe40000010805 */
[----:B------:R-:W-:Y:S02]  /*4b50*/  FMUL.FTZ R24, R24, c[0x0][0x2ec] ;  /* 0x0000bb0018187a20 */ /* 0x000fe40000410000 */
[----:B------:R-:W-:Y:S01]  /*4b60*/  FMUL.FTZ R25, R25, c[0x0][0x2ec] ;  /* 0x0000bb0019197a20 */ /* 0x000fe20000410000 */
[----:B------:R1:W-:Y:S01]  /*4b70*/  MUFU.EX2 R226, R4 ;  /* 0x0000000400e27308 */ /* 0x0003e20000000800 */
[----:B------:R-:W-:Y:S02]  /*4b80*/  FMUL.FTZ R26, R26, c[0x0][0x2ec] ;  /* 0x0000bb001a1a7a20 */ /* 0x000fe40000410000 */
[----:B------:R-:W-:Y:S07]  /*4b90*/  FMUL.FTZ R27, R27, c[0x0][0x2ec] ;  /* 0x0000bb001b1b7a20 */ /* 0x000fee0000410000 */
[----:B------:R-:W2:Y:S10]  /*4ba0*/  MUFU.TANH R137, R19 ;  /* 0x0000001300897308 */ /* 0x000eb40000002400 */
[----:B------:R2:W-:Y:S01]  /*4bb0*/  MUFU.EX2 R224, R2 ;  /* 0x0000000200e07308 */ /* 0x0005e20000000800 */
[----:B-1----:R-:W-:Y:S05]  /*4bc0*/  FMUL.FTZ R4, R235, 1.4426950216293334961 ;  /* 0x3fb8aa3beb047820 */ /* 0x002fea0000410000 */
[----:B------:R-:W-:Y:S04]  /*4bd0*/  FSEL R4, R4, RZ, P2 ;  /* 0x000000ff04047208 */ /* 0x000fe80001000000 */
[----:B------:R-:W1:Y:S01]  /*4be0*/  MUFU.TANH R127, R20 ;  /* 0x00000014007f7308 */ /* 0x000e620000002400 */
[----:B------:R-:W-:Y:S09]  /*4bf0*/  @!P0 ISETP.GE.AND P2, PT, R11, R10, PT ;  /* 0x0000000a0b00820c */ /* 0x000ff20003f46270 */
[----:B------:R-:W-:Y:S01]  /*4c00*/  MUFU.TANH R131, R29 ;  /* 0x0000001d00837308 */ /* 0x000fe20000002400 */
[----:B--2---:R-:W-:Y:S02]  /*4c10*/  MOV R2, R214 ;  /* 0x000000d600027202 */ /* 0x004fe40000000f00 */
[----:B------:R-:W-:Y:S02]  /*4c20*/  @!P0 FSEL R2, R214, -INF , !P3 ;  /* 0xff800000d6028808 */ /* 0x000fe40005800000 */
[----:B------:R-:W-:Y:S05]  /*4c30*/  @!P0 ISETP.GE.AND P3, PT, R0, R9, PT ;  /* 0x000000090000820c */ /* 0x000fea0003f66270 */
[----:B------:R-:W2:Y:S01]  /*4c40*/  MUFU.TANH R126, R21 ;  /* 0x00000015007e7308 */ /* 0x000ea20000002400 */
[--C-:B------:R-:W-:Y:S01]  /*4c50*/  FFMA.FTZ R12, R2, c[0x0][0x23c], -R4.reuse ;  /* 0x00008f00020c7a23 */ /* 0x100fe20000010804 */
[----:B------:R-:W-:Y:S02]  /*4c60*/  MOV R2, R211 ;  /* 0x000000d300027202 */ /* 0x000fe40000000f00 */
[----:B------:R-:W-:Y:S02]  /*4c70*/  @!P0 FSEL R2, R211, -INF , !P2 ;  /* 0xff800000d3028808 */ /* 0x000fe40005000000 */
[----:B------:R-:W-:Y:S03]  /*4c80*/  FSETP.NEU.FTZ.AND P2, PT, R236, -INF , PT ;  /* 0xff800000ec00780b */ /* 0x000fe60003f5d000 */
[----:B------:R-:W-:Y:S01]  /*4c90*/  FFMA.FTZ R16, R2, c[0x0][0x23c], -R4 ;  /* 0x00008f0002107a23 */ /* 0x000fe20000010804 */
[----:B------:R1:W-:Y:S01]  /*4ca0*/  MUFU.EX2 R230, R12 ;  /* 0x0000000c00e67308 */ /* 0x0003e20000000800 */
[----:B------:R-:W-:Y:S02]  /*4cb0*/  FSEL R2, R15, RZ, P2 ;  /* 0x000000ff0f027208 */ /* 0x000fe40001000000 */
[----:B------:R-:W-:Y:S02]  /*4cc0*/  @!P0 ISETP.GE.AND P2, PT, R11, R9, PT ;  /* 0x000000090b00820c */ /* 0x000fe40003f46270 */
[----:B------:R-:W-:Y:S02]  /*4cd0*/  MOV R11, R219 ;  /* 0x000000db000b7202 */ /* 0x000fe40000000f00 */
[----:B------:R-:W-:Y:S02]  /*4ce0*/  @!P0 FSEL R11, R219, -INF , !P2 ;  /* 0xff800000db0b8808 */ /* 0x000fe40005000000 */
[----:B------:R-:W-:Y:S01]  /*4cf0*/  MOV R15, R209 ;  /* 0x000000d1000f7202 */ /* 0x000fe20000000f00 */
[----:B------:R-:W2:Y:S02]  /*4d00*/  MUFU.TANH R197, R22 ;  /* 0x0000001600c57308 */ /* 0x000ea40000002400 */
[--C-:B------:R-:W-:Y:S08]  /*4d10*/  FFMA.FTZ R11, R11, c[0x0][0x23c], -R2.reuse ;  /* 0x00008f000b0b7a23 */ /* 0x100ff00000010802 */
[----:B------:R-:W-:Y:S01]  /*4d20*/  MUFU.EX2 R229, R16 ;  /* 0x0000001000e57308 */ /* 0x000fe20000000800 */
[----:B-1----:R-:W-:Y:S02]  /*4d30*/  MOV R12, R222 ;  /* 0x000000de000c7202 */ /* 0x002fe40000000f00 */
[----:B------:R-:W-:Y:S07]  /*4d40*/  @!P0 FSEL R12, R222, -INF , !P3 ;  /* 0xff800000de0c8808 */ /* 0x000fee0005800000 */
[----:B------:R1:W-:Y:S01]  /*4d50*/  MUFU.EX2 R233, R11 ;  /* 0x0000000b00e97308 */ /* 0x0003e20000000800 */
[----:B------:R-:W-:Y:S09]  /*4d60*/  FFMA.FTZ R12, R12, c[0x0][0x23c], -R2 ;  /* 0x00008f000c0c7a23 */ /* 0x000ff20000010802 */
[----:B------:R2:W-:Y:S10]  /*4d70*/  MUFU.EX2 R234, R12 ;  /* 0x0000000c00ea7308 */ /* 0x0005f40000000800 */
[----:B------:R-:W3:Y:S01]  /*4d80*/  MUFU.TANH R139, R23 ;  /* 0x00000017008b7308 */ /* 0x000ee20000002400 */
[C---:B-1----:R-:W-:Y:S09]  /*4d90*/  @!P0 IADD3 R11, R0.reuse, 0x9, RZ ;  /* 0x00000009000b8810 */ /* 0x042ff20007ffe0ff */
[----:B------:R-:W1:Y:S01]  /*4da0*/  MUFU.TANH R200, R24 ;  /* 0x0000001800c87308 */ /* 0x000e620000002400 */
[----:B--2---:R-:W-:Y:S04]  /*4db0*/  @!P0 IADD3 R12, R0, 0x8, RZ ;  /* 0x00000008000c8810 */ /* 0x004fe80007ffe0ff */
[-C--:B------:R-:W-:Y:S05]  /*4dc0*/  @!P0 ISETP.GE.AND P2, PT, R12, R10.reuse, PT ;  /* 0x0000000a0c00820c */ /* 0x080fea0003f46270 */
[----:B------:R-:W2:Y:S01]  /*4dd0*/  MUFU.TANH R199, R25 ;  /* 0x0000001900c77308 */ /* 0x000ea20000002400 */
[----:B------:R-:W-:Y:S02]  /*4de0*/  @!P0 FSEL R15, R209, -INF , !P2 ;  /* 0xff800000d10f8808 */ /* 0x000fe40005000000 */
[----:B------:R-:W-:Y:S03]  /*4df0*/  @!P0 ISETP.GE.AND P2, PT, R11, R10, PT ;  /* 0x0000000a0b00820c */ /* 0x000fe60003f46270 */
[--C-:B------:R-:W-:Y:S01]  /*4e00*/  FFMA.FTZ R16, R15, c[0x0][0x23c], -R4.reuse ;  /* 0x00008f000f107a23 */ /* 0x100fe20000010804 */
[----:B------:R-:W-:Y:S02]  /*4e10*/  MOV R15, R206 ;  /* 0x000000ce000f7202 */ /* 0x000fe40000000f00 */
[----:B------:R-:W-:Y:S01]  /*4e20*/  @!P0 FSEL R15, R206, -INF , !P2 ;  /* 0xff800000ce0f8808 */ /* 0x000fe20005000000 */
[----:B------:R-:W-:Y:S01]  /*4e30*/  MUFU.TANH R204, R30 ;  /* 0x0000001e00cc7308 */ /* 0x000fe20000002400 */
[-C--:B------:R-:W-:Y:S03]  /*4e40*/  @!P0 ISETP.GE.AND P2, PT, R12, R9.reuse, PT ;  /* 0x000000090c00820c */ /* 0x080fe60003f46270 */
[----:B------:R-:W-:Y:S01]  /*4e50*/  FFMA.FTZ R7, R15, c[0x0][0x23c], -R4 ;  /* 0x00008f000f077a23 */ /* 0x000fe20000010804 */
[----:B------:R-:W-:Y:S02]  /*4e60*/  @!P0 FSEL R6, R218, -INF , !P2 ;  /* 0xff800000da068808 */ /* 0x000fe40005000000 */
[----:B------:R-:W-:Y:S03]  /*4e70*/  @!P0 ISETP.GE.AND P2, PT, R11, R9, PT ;  /* 0x000000090b00820c */ /* 0x000fe60003f46270 */
[----:B------:R1:W-:Y:S10]  /*4e80*/  MUFU.EX2 R217, R7 ;  /* 0x0000000700d97308 */ /* 0x0003f40000000800 */
[----:B------:R-:W-:Y:S10]  /*4e90*/  MUFU.TANH R115, R32 ;  /* 0x0000002000737308 */ /* 0x000ff40000002400 */
[----:B------:R-:W-:Y:S01]  /*4ea0*/  MUFU.TANH R114, R33 ;  /* 0x0000002100727308 */ /* 0x000fe20000002400 */
[--C-:B-1----:R-:W-:Y:S01]  /*4eb0*/  FFMA.FTZ R7, R6, c[0x0][0x23c], -R2.reuse ;  /* 0x00008f0006077a23 */ /* 0x102fe20000010802 */
[----:B---3--:R-:W-:Y:S02]  /*4ec0*/  MOV R6, R216 ;  /* 0x000000d800067202 */ /* 0x008fe40000000f00 */
[----:B------:R-:W-:Y:S02]  /*4ed0*/  @!P0 FSEL R6, R216, -INF , !P2 ;  /* 0xff800000d8068808 */ /* 0x000fe40005000000 */
[-C--:B------:R-:W-:Y:S04]  /*4ee0*/  @!P0 ISETP.GE.AND P2, PT, R12, R14.reuse, PT ;  /* 0x0000000e0c00820c */ /* 0x080fe80003f46270 */
[----:B------:R-:W-:Y:S01]  /*4ef0*/  MUFU.TANH R117, R34 ;  /* 0x0000002200757308 */ /* 0x000fe20000002400 */
[----:B------:R-:W-:Y:S09]  /*4f00*/  FFMA.FTZ R6, R6, c[0x0][0x23c], -R2 ;  /* 0x00008f0006067a23 */ /* 0x000ff20000010802 */
[----:B------:R1:W-:Y:S10]  /*4f10*/  MUFU.EX2 R231, R6 ;  /* 0x0000000600e77308 */ /* 0x0003f40000000800 */
[----:B------:R3:W-:Y:S10]  /*4f20*/  MUFU.EX2 R232, R7 ;  /* 0x0000000700e87308 */ /* 0x0007f40000000800 */
[----:B------:R-:W2:Y:S01]  /*4f30*/  MUFU.TANH R210, R26 ;  /* 0x0000001a00d27308 */ /* 0x000ea20000002400 */
[----:B-1----:R-:W-:Y:S02]  /*4f40*/  MOV R6, R125 ;  /* 0x0000007d00067202 */ /* 0x002fe40000000f00 */
[----:B------:R-:W-:Y:S02]  /*4f50*/  @!P0 FSEL R6, R125, -INF , !P2 ;  /* 0xff8000007d068808 */ /* 0x000fe40005000000 */
[----:B------:R-:W-:Y:S05]  /*4f60*/  @!P0 ISETP.GE.AND P2, PT, R11, R14, PT ;  /* 0x0000000e0b00820c */ /* 0x000fea0003f46270 */
[----:B------:R-:W-:Y:S01]  /*4f70*/  MUFU.TANH R116, R35 ;  /* 0x0000002300747308 */ /* 0x000fe20000002400 */
[--C-:B---3--:R-:W-:Y:S01]  /*4f80*/  FFMA.FTZ R7, R6, c[0x0][0x23c], -R8.reuse ;  /* 0x00008f0006077a23 */ /* 0x108fe20000010808 */
[----:B------:R-:W-:Y:S02]  /*4f90*/  MOV R6, R123 ;  /* 0x0000007b00067202 */ /* 0x000fe40000000f00 */
[----:B------:R-:W-:Y:S02]  /*4fa0*/  @!P0 FSEL R6, R123, -INF , !P2 ;  /* 0xff8000007b068808 */ /* 0x000fe40005000000 */
[-C--:B------:R-:W-:Y:S04]  /*4fb0*/  @!P0 ISETP.GE.AND P2, PT, R12, R13.reuse, PT ;  /* 0x0000000d0c00820c */ /* 0x080fe80003f46270 */
[----:B------:R1:W-:Y:S10]  /*4fc0*/  MUFU.EX2 R124, R7 ;  /* 0x00000007007c7308 */ /* 0x0003f40000000800 */
[----:B------:R-:W-:Y:S10]  /*4fd0*/  MUFU.TANH R185, R31 ;  /* 0x0000001f00b97308 */ /* 0x000ff40000002400 */
[----:B------:R-:W-:Y:S01]  /*4fe0*/  MUFU.EX2 R225, R16 ;  /* 0x0000001000e17308 */ /* 0x000fe20000000800 */
[--C-:B-1----:R-:W-:Y:S01]  /*4ff0*/  FFMA.FTZ R7, R6, c[0x0][0x23c], -R8.reuse ;  /* 0x00008f0006077a23 */ /* 0x102fe20000010808 */
[----:B----4-:R-:W-:Y:S02]  /*5000*/  MOV R6, R138 ;  /* 0x0000008a00067202 */ /* 0x010fe40000000f00 */
[----:B------:R-:W-:Y:S02]  /*5010*/  @!P0 FSEL R6, R138, -INF , !P2 ;  /* 0xff8000008a068808 */ /* 0x000fe40005000000 */
[----:B------:R-:W-:Y:S04]  /*5020*/  @!P0 ISETP.GE.AND P2, PT, R11, R13, PT ;  /* 0x0000000d0b00820c */ /* 0x000fe80003f46270 */
[----:B------:R1:W-:Y:S01]  /*5030*/  MUFU.EX2 R122, R7 ;  /* 0x00000007007a7308 */ /* 0x0003e20000000800 */
[--C-:B------:R-:W-:Y:S01]  /*5040*/  FFMA.FTZ R11, R6, c[0x0][0x23c], -R5.reuse ;  /* 0x00008f00060b7a23 */ /* 0x100fe20000010805 */
[----:B------:R-:W-:Y:S02]  /*5050*/  MOV R6, R137 ;  /* 0x0000008900067202 */ /* 0x000fe40000000f00 */
[----:B------:R-:W-:Y:S05]  /*5060*/  @!P0 FSEL R6, R137, -INF , !P2 ;  /* 0xff80000089068808 */ /* 0x000fea0005000000 */
[--C-:B------:R-:W-:Y:S01]  /*5070*/  FFMA.FTZ R12, R6, c[0x0][0x23c], -R5.reuse ;  /* 0x00008f00060c7a23 */ /* 0x100fe20000010805 */
[----:B------:R3:W-:Y:S01]  /*5080*/  MUFU.EX2 R135, R11 ;  /* 0x0000000b00877308 */ /* 0x0007e20000000800 */
[C---:B------:R-:W-:Y:S09]  /*5090*/  @!P0 IADD3 R6, R0.reuse, 0x11, RZ ;  /* 0x0000001100068810 */ /* 0x040ff20007ffe0ff */
[----:B------:R4:W-:Y:S01]  /*50a0*/  MUFU.EX2 R134, R12 ;  /* 0x0000000c00867308 */ /* 0x0009e20000000800 */
[----:B-1----:R-:W-:Y:S04]  /*50b0*/  @!P0 IADD3 R7, R0, 0x10, RZ ;  /* 0x0000001000078810 */ /* 0x002fe80007ffe0ff */
[-C--:B------:R-:W-:Y:S05]  /*50c0*/  @!P0 ISETP.GE.AND P2, PT, R7, R14.reuse, PT ;  /* 0x0000000e0700820c */ /* 0x080fea0003f46270 */
[----:B------:R-:W1:Y:S01]  /*50d0*/  MUFU.TANH R208, R27 ;  /* 0x0000001b00d07308 */ /* 0x000e620000002400 */
[----:B---3--:R-:W-:Y:S02]  /*50e0*/  MOV R11, R127 ;  /* 0x0000007f000b7202 */ /* 0x008fe40000000f00 */
[----:B------:R-:W-:Y:S02]  /*50f0*/  @!P0 FSEL R11, R127, -INF , !P2 ;  /* 0xff8000007f0b8808 */ /* 0x000fe40005000000 */
[----:B------:R-:W-:Y:S03]  /*5100*/  @!P0 ISETP.GE.AND P2, PT, R6, R14, PT ;  /* 0x0000000e0600820c */ /* 0x000fe60003f46270 */
[--C-:B----4-:R-:W-:Y:S01]  /*5110*/  FFMA.FTZ R12, R11, c[0x0][0x23c], -R8.reuse ;  /* 0x00008f000b0c7a23 */ /* 0x110fe20000010808 */
[----:B------:R-:W-:Y:S02]  /*5120*/  MOV R11, R126 ;  /* 0x0000007e000b7202 */ /* 0x000fe40000000f00 */
[----:B------:R-:W-:Y:S01]  /*5130*/  @!P0 FSEL R11, R126, -INF , !P2 ;  /* 0xff8000007e0b8808 */ /* 0x000fe20005000000 */
[----:B------:R3:W-:Y:S01]  /*5140*/  MUFU.EX2 R121, R12 ;  /* 0x0000000c00797308 */ /* 0x0007e20000000800 */
[----:B------:R-:W-:Y:S03]  /*5150*/  @!P0 ISETP.GE.AND P2, PT, R7, R13, PT ;  /* 0x0000000d0700820c */ /* 0x000fe60003f46270 */
[----:B---3--:R-:W-:Y:S01]  /*5160*/  FFMA.FTZ R12, R11, c[0x0][0x23c], -R8 ;  /* 0x00008f000b0c7a23 */ /* 0x008fe20000010808 */
[----:B------:R-:W-:Y:S02]  /*5170*/  MOV R11, R197 ;  /* 0x000000c5000b7202 */ /* 0x000fe40000000f00 */
[----:B------:R-:W-:Y:S03]  /*5180*/  @!P0 FSEL R11, R197, -INF , !P2 ;  /* 0xff800000c50b8808 */ /* 0x000fe60005000000 */
[----:B------:R3:W-:Y:S01]  /*5190*/  MUFU.EX2 R120, R12 ;  /* 0x0000000c00787308 */ /* 0x0007e20000000800 */
[----:B------:R-:W-:Y:S01]  /*51a0*/  @!P0 ISETP.GE.AND P2, PT, R6, R13, PT ;  /* 0x0000000d0600820c */ /* 0x000fe20003f46270 */
[--C-:B---3--:R-:W-:Y:S01]  /*51b0*/  FFMA.FTZ R12, R11, c[0x0][0x23c], -R5.reuse ;  /* 0x00008f000b0c7a23 */ /* 0x108fe20000010805 */
[----:B------:R-:W-:Y:S02]  /*51c0*/  MOV R11, R139 ;  /* 0x0000008b000b7202 */ /* 0x000fe40000000f00 */
[----:B------:R-:W-:Y:S05]  /*51d0*/  @!P0 FSEL R11, R139, -INF , !P2 ;  /* 0xff8000008b0b8808 */ /* 0x000fea0005000000 */
        /* <DEDUP_REMOVED lines=8> */
[----:B--2---:R-:W-:Y:S02]  /*5260*/  MOV R11, R199 ;  /* 0x000000c7000b7202 */ /* 0x004fe40000000f00 */
[----:B------:R-:W-:Y:S05]  /*5270*/  @!P0 FSEL R11, R199, -INF , !P2 ;  /* 0xff800000c70b8808 */ /* 0x000fea0005000000 */
[----:B------:R-:W-:Y:S01]  /*5280*/  MUFU.EX2 R213, R12 ;  /* 0x0000000c00d57308 */ /* 0x000fe20000000800 */
[-C--:B------:R-:W-:Y:S02]  /*5290*/  @!P0 ISETP.GE.AND P2, PT, R7, R9.reuse, PT ;  /* 0x000000090700820c */ /* 0x080fe40003f46270 */
[----:B------:R-:W-:Y:S01]  /*52a0*/  MOV R7, R210 ;  /* 0x000000d200077202 */ /* 0x000fe20000000f00 */
[----:B------:R-:W-:Y:S01]  /*52b0*/  FFMA.FTZ R11, R11, c[0x0][0x23c], -R4 ;  /* 0x00008f000b0b7a23 */ /* 0x000fe20000010804 */
[----:B------:R-:W-:Y:S02]  /*52c0*/  @!P0 FSEL R7, R210, -INF , !P2 ;  /* 0xff800000d2078808 */ /* 0x000fe40005000000 */
[----:B------:R-:W-:Y:S02]  /*52d0*/  @!P0 ISETP.GE.AND P2, PT, R6, R9, PT ;  /* 0x000000090600820c */ /* 0x000fe40003f46270 */
[C---:B------:R-:W-:Y:S01]  /*52e0*/  @!P0 IADD3 R6, R0.reuse, 0x18, RZ ;  /* 0x0000001800068810 */ /* 0x040fe20007ffe0ff */
[----:B------:R2:W-:Y:S01]  /*52f0*/  MUFU.EX2 R212, R11 ;  /* 0x0000000b00d47308 */ /* 0x0005e20000000800 */
[----:B------:R-:W-:Y:S02]  /*5300*/  @!P0 IADD3 R0, R0, 0x19, RZ ;  /* 0x0000001900008810 */ /* 0x000fe40007ffe0ff */
[----:B------:R-:W-:Y:S01]  /*5310*/  @!P0 ISETP.GE.AND P3, PT, R6, R10, PT ;  /* 0x0000000a0600820c */ /* 0x000fe20003f66270 */
[--C-:B--2---:R-:W-:Y:S01]  /*5320*/  FFMA.FTZ R11, R7, c[0x0][0x23c], -R2.reuse ;  /* 0x00008f00070b7a23 */ /* 0x104fe20000010802 */
[----:B-1----:R-:W-:Y:S02]  /*5330*/  MOV R7, R208 ;  /* 0x000000d000077202 */ /* 0x002fe40000000f00 */
[----:B------:R-:W-:Y:S03]  /*5340*/  @!P0 FSEL R7, R208, -INF , !P2 ;  /* 0xff800000d0078808 */ /* 0x000fe60005000000 */
[----:B------:R1:W-:Y:S01]  /*5350*/  MUFU.EX2 R228, R11 ;  /* 0x0000000b00e47308 */ /* 0x0003e20000000800 */
[----:B------:R-:W-:Y:S01]  /*5360*/  @!P0 ISETP.GE.AND P2, PT, R0, R10, PT ;  /* 0x0000000a0000820c */ /* 0x000fe20003f46270 */
[----:B------:R-:W-:Y:S01]  /*5370*/  FFMA.FTZ R12, R7, c[0x0][0x23c], -R2 ;  /* 0x00008f00070c7a23 */ /* 0x000fe20000010802 */
[----:B------:R-:W-:Y:S02]  /*5380*/  MOV R7, R131 ;  /* 0x0000008300077202 */ /* 0x000fe40000000f00 */
[----:B------:R-:W-:Y:S02]  /*5390*/  @!P0 FSEL R7, R131, -INF , !P2 ;  /* 0xff80000083078808 */ /* 0x000fe40005000000 */
[----:B------:R-:W-:Y:S03]  /*53a0*/  @!P0 ISETP.GE.AND P2, PT, R6, R9, PT ;  /* 0x000000090600820c */ /* 0x000fe60003f46270 */
[----:B------:R-:W-:Y:S01]  /*53b0*/  MUFU.EX2 R227, R12 ;  /* 0x0000000c00e37308 */ /* 0x000fe20000000800 */
[----:B-1----:R-:W-:Y:S02]  /*53c0*/  MOV R11, R136 ;  /* 0x00000088000b7202 */ /* 0x002fe40000000f00 */
[----:B------:R-:W-:Y:S05]  /*53d0*/  @!P0 FSEL R11, R136, -INF , !P3 ;  /* 0xff800000880b8808 */ /* 0x000fea0005800000 */
[--C-:B------:R-:W-:Y:S02]  /*53e0*/  FFMA.FTZ R10, R11, c[0x0][0x23c], -R4.reuse ;  /* 0x00008f000b0a7a23 */ /* 0x100fe40000010804 */
[----:B------:R-:W-:Y:S01]  /*53f0*/  FFMA.FTZ R4, R7, c[0x0][0x23c], -R4 ;  /* 0x00008f0007047a23 */ /* 0x000fe20000010804 */
[----:B------:R-:W-:Y:S01]  /*5400*/  MOV R7, R204 ;  /* 0x000000cc00077202 */ /* 0x000fe20000000f00 */
[----:B------:R-:W-:Y:S01]  /*5410*/  MUFU.EX2 R207, R10 ;  /* 0x0000000a00cf7308 */ /* 0x000fe20000000800 */
[----:B------:R-:W-:Y:S02]  /*5420*/  @!P0 FSEL R7, R204, -INF , !P2 ;  /* 0xff800000cc078808 */ /* 0x000fe40005000000 */
[-C--:B------:R-:W-:Y:S03]  /*5430*/  @!P0 ISETP.GE.AND P2, PT, R6, R14.reuse, PT ;  /* 0x0000000e0600820c */ /* 0x080fe60003f46270 */
[----:B------:R-:W-:Y:S04]  /*5440*/  FFMA.FTZ R7, R7, c[0x0][0x23c], -R2 ;  /* 0x00008f0007077a23 */ /* 0x000fe80000010802 */
[----:B------:R1:W-:Y:S10]  /*5450*/  MUFU.EX2 R205, R4 ;  /* 0x0000000400cd7308 */ /* 0x0003f40000000800 */
[----:B------:R2:W-:Y:S01]  /*5460*/  MUFU.EX2 R223, R7 ;  /* 0x0000000700df7308 */ /* 0x0005e20000000800 */
[----:B-1----:R-:W-:Y:S02]  /*5470*/  MOV R4, R115 ;  /* 0x0000007300047202 */ /* 0x002fe40000000f00 */
[----:B------:R-:W-:Y:S02]  /*5480*/  @!P0 FSEL R4, R115, -INF , !P2 ;  /* 0xff80000073048808 */ /* 0x000fe40005000000 */
[----:B------:R-:W-:Y:S03]  /*5490*/  @!P0 ISETP.GE.AND P2, PT, R0, R14, PT ;  /* 0x0000000e0000820c */ /* 0x000fe60003f46270 */
[--C-:B--2---:R-:W-:Y:S01]  /*54a0*/  FFMA.FTZ R7, R4, c[0x0][0x23c], -R8.reuse ;  /* 0x00008f0004077a23 */ /* 0x104fe20000010808 */
[----:B------:R-:W-:Y:S02]  /*54b0*/  MOV R4, R114 ;  /* 0x0000007200047202 */ /* 0x000fe40000000f00 */
[----:B------:R-:W-:Y:S01]  /*54c0*/  @!P0 FSEL R4, R114, -INF , !P2 ;  /* 0xff80000072048808 */ /* 0x000fe20005000000 */
[----:B------:R-:W-:Y:S01]  /*54d0*/  MUFU.EX2 R119, R7 ;  /* 0x0000000700777308 */ /* 0x000fe20000000800 */
[----:B------:R-:W-:Y:S03]  /*54e0*/  @!P0 ISETP.GE.AND P2, PT, R6, R13, PT ;  /* 0x0000000d0600820c */ /* 0x000fe60003f46270 */
[----:B------:R-:W-:Y:S01]  /*54f0*/  FFMA.FTZ R8, R4, c[0x0][0x23c], -R8 ;  /* 0x00008f0004087a23 */ /* 0x000fe20000010808 */
[----:B------:R-:W-:Y:S02]  /*5500*/  MOV R4, R117 ;  /* 0x0000007500047202 */ /* 0x000fe40000000f00 */
[----:B------:R-:W-:Y:S02]  /*5510*/  @!P0 FSEL R4, R117, -INF , !P2 ;  /* 0xff80000075048808 */ /* 0x000fe40005000000 */
[----:B------:R-:W-:Y:S01]  /*5520*/  @!P0 ISETP.GE.AND P2, PT, R0, R13, PT ;  /* 0x0000000d0000820c */ /* 0x000fe20003f46270 */
[----:B------:R-:W1:Y:S02]  /*5530*/  MUFU.EX2 R118, R8 ;  /* 0x0000000800767308 */ /* 0x000e640000000800 */
[--C-:B------:R-:W-:Y:S01]  /*5540*/  FFMA.FTZ R6, R4, c[0x0][0x23c], -R5.reuse ;  /* 0x00008f0004067a23 */ /* 0x100fe20000010805 */
[----:B------:R-:W-:Y:S02]  /*5550*/  MOV R4, R116 ;  /* 0x0000007400047202 */ /* 0x000fe40000000f00 */
[----:B------:R-:W-:Y:S02]  /*5560*/  @!P0 FSEL R4, R116, -INF , !P2 ;  /* 0xff80000074048808 */ /* 0x000fe40005000000 */
[----:B------:R-:W-:Y:S02]  /*5570*/  @!P0 ISETP.GE.AND P2, PT, R0, R9, PT ;  /* 0x000000090000820c */ /* 0x000fe40003f46270 */
[----:B------:R-:W-:Y:S01]  /*5580*/  F2FP.PACK_AB R0, R113, R198 ;  /* 0x000000c67100723e */ /* 0x000fe200000000ff */
[----:B------:R-:W-:Y:S01]  /*5590*/  FFMA.FTZ R5, R4, c[0x0][0x23c], -R5 ;  /* 0x00008f0004057a23 */ /* 0x000fe20000010805 */
[----:B------:R-:W-:Y:S01]  /*55a0*/  MOV R4, R185 ;  /* 0x000000b900047202 */ /* 0x000fe20000000f00 */
[----:B------:R2:W-:Y:S01]  /*55b0*/  MUFU.EX2 R130, R6 ;  /* 0x0000000600827308 */ /* 0x0005e20000000800 */
[----:B------:R-:W-:Y:S01]  /*55c0*/  @!P0 FSEL R4, R185, -INF , !P2 ;  /* 0xff800000b9048808 */ /* 0x000fe20005000000 */
[----:B------:R3:W-:Y:S01]  /*55d0*/  STS [R189+0xe000], R0 ;  /* 0x00e00000bd007388 */ /* 0x0007e20000000800 */
[----:B------:R-:W-:Y:S02]  /*55e0*/  IADD3 R110, P0, R241, UR12, RZ ;  /* 0x0000000cf16e7c10 */ /* 0x000fe4000ff1e0ff */
[----:B------:R-:W-:Y:S01]  /*55f0*/  PLOP3.LUT P2, PT, PT, PT, UP3, 0x80, 0x0 ;  /* 0x000000000000781c */ /* 0x000fe20003f4f038 */
[----:B------:R-:W-:Y:S01]  /*5600*/  FFMA.FTZ R2, R4, c[0x0][0x23c], -R2 ;  /* 0x00008f0004027a23 */ /* 0x000fe20000010802 */
[----:B------:R-:W-:Y:S02]  /*5610*/  F2FP.PACK_AB R4, R233, R234 ;  /* 0x000000eae904723e */ /* 0x000fe400000000ff */
[----:B------:R-:W-:Y:S01]  /*5620*/  IADD3.X R111, R240, UR11, RZ, P0, !PT ;  /* 0x0000000bf06f7c10 */ /* 0x000fe200087fe4ff */
[----:B------:R3:W-:Y:S04]  /*5630*/  MUFU.EX2 R215, R2 ;  /* 0x0000000200d77308 */ /* 0x0007e80000000800 */
[----:B------:R-:W4:Y:S06]  /*5640*/  LDG.E R108, [R110.64] ;  /* 0x000000046e6c7981 */ /* 0x000f2c000c1e1900 */
[----:B------:R1:W1:Y:S01]  /*5650*/  MUFU.EX2 R129, R5 ;  /* 0x0000000500817308 */ /* 0x0002620000000800 */
[----:B--2---:R-:W-:Y:S02]  /*5660*/  F2FP.PACK_AB R6, R224, R226 ;  /* 0x000000e2e006723e */ /* 0x004fe400000000ff */
[----:B---3--:R-:W-:Y:S03]  /*5670*/  F2FP.PACK_AB R0, R134, R135 ;  /* 0x000000878600723e */ /* 0x008fe600000000ff */
[----:B------:R2:W-:Y:S04]  /*5680*/  STS [R189+0xe400], R6 ;  /* 0x00e40006bd007388 */ /* 0x0005e80000000800 */
[----:B------:R3:W-:Y:S01]  /*5690*/  STS [R190+0xe400], R0 ;  /* 0x00e40000be007388 */ /* 0x0007e20000000800 */
[----:B------:R-:W-:Y:S05]  /*56a0*/  F2FP.PACK_AB R2, R122, R124 ;  /* 0x0000007c7a02723e */ /* 0x000fea00000000ff */
[----:B------:R3:W-:Y:S04]  /*56b0*/  STS [R190+0xe000], R2 ;  /* 0x00e00002be007388 */ /* 0x0007e80000000800 */
[----:B------:R3:W-:Y:S01]  /*56c0*/  STS [R189+0xf400], R4 ;  /* 0x00f40004bd007388 */ /* 0x0007e20000000800 */
[----:B-1----:R-:W-:Y:S05]  /*56d0*/  F2FP.PACK_AB R5, R229, R230 ;  /* 0x000000e6e505723e */ /* 0x002fea00000000ff */
[----:B------:R1:W-:Y:S01]  /*56e0*/  STS [R189+0xf000], R5 ;  /* 0x00f00005bd007388 */ /* 0x0003e20000000800 */
[----:B--2---:R-:W-:Y:S02]  /*56f0*/  F2FP.PACK_AB R6, R217, R225 ;  /* 0x000000e1d906723e */ /* 0x004fe400000000ff */
[----:B---3--:R-:W-:Y:S03]  /*5700*/  F2FP.PACK_AB R0, R118, R119 ;  /* 0x000000777600723e */ /* 0x008fe600000000ff */
[----:B------:R2:W-:Y:S01]  /*5710*/  STS [R190+0xf000], R6 ;  /* 0x00f00006be007388 */ /* 0x0005e20000000800 */
[----:B------:R-:W-:Y:S02]  /*5720*/  F2FP.PACK_AB R2, R132, R133 ;  /* 0x000000858402723e */ /* 0x000fe400000000ff */
[----:B------:R-:W-:Y:S02]  /*5730*/  F2FP.PACK_AB R4, R120, R121 ;  /* 0x000000797804723e */ /* 0x000fe400000000ff */
[----:B-1----:R-:W-:Y:S05]  /*5740*/  F2FP.PACK_AB R5, R231, R232 ;  /* 0x000000e8e705723e */ /* 0x002fea00000000ff */
[----:B------:R1:W-:Y:S04]  /*5750*/  STS [R190+0xf400], R5 ;  /* 0x00f40005be007388 */ /* 0x0003e80000000800 */
[----:B------:R3:W-:Y:S01]  /*5760*/  STS [R188+0xe000], R4 ;  /* 0x00e00004bc007388 */ /* 0x0007e20000000800 */
[----:B--2---:R-:W-:Y:S03]  /*5770*/  F2FP.PACK_AB R6, R212, R213 ;  /* 0x000000d5d406723e */ /* 0x004fe600000000ff */
[----:B------:R2:W-:Y:S04]  /*5780*/  STS [R188+0xe400], R2 ;  /* 0x00e40002bc007388 */ /* 0x0005e80000000800 */
[----:B------:R2:W-:Y:S01]  /*5790*/  STS [R187+0xe000], R0 ;  /* 0x00e00000bb007388 */ /* 0x0005e20000000800 */
[----:B-1----:R-:W-:Y:S02]  /*57a0*/  F2FP.PACK_AB R5, R227, R228 ;  /* 0x000000e4e305723e */ /* 0x002fe400000000ff */
[----:B---3--:R-:W-:Y:S02]  /*57b0*/  F2FP.PACK_AB R4, R129, R130 ;  /* 0x000000828104723e */ /* 0x008fe400000000ff */
[----:B--2---:R-:W-:Y:S03]  /*57c0*/  F2FP.PACK_AB R2, R205, R207 ;  /* 0x000000cfcd02723e */ /* 0x004fe600000000ff */
[----:B------:R-:W-:Y:S01]  /*57d0*/  STS [R187+0xe400], R4 ;  /* 0x00e40004bb007388 */ /* 0x000fe20000000800 */
[----:B------:R-:W-:Y:S03]  /*57e0*/  F2FP.PACK_AB R0, R215, R223 ;  /* 0x000000dfd700723e */ /* 0x000fe600000000ff */
[----:B------:R-:W-:Y:S04]  /*57f0*/  STS [R188+0xf000], R6 ;  /* 0x00f00006bc007388 */ /* 0x000fe80000000800 */
[----:B------:R-:W-:Y:S04]  /*5800*/  STS [R188+0xf400], R5 ;  /* 0x00f40005bc007388 */ /* 0x000fe80000000800 */
[----:B------:R1:W-:Y:S04]  /*5810*/  STS [R187+0xf000], R2 ;  /* 0x00f00002bb007388 */ /* 0x0003e80000000800 */
[----:B------:R2:W-:Y:S04]  /*5820*/  STS [R187+0xf400], R0 ;  /* 0x00f40000bb007388 */ /* 0x0005e80000000800 */
[----:B------:R-:W3:Y:S08]  /*5830*/  LDSM.16.M88.4 R32, [R174+0x4000] ;  /* 0x00400000ae20783b */ /* 0x000ef00000000200 */
[----:B------:R-:W3:Y:S08]  /*5840*/  LDSM.16.M88.4 R28, [R174+0x5000] ;  /* 0x00500000ae1c783b */ /* 0x000ef00000000200 */
[----:B------:R-:W3:Y:S01]  /*5850*/  LDSM.16.M88.4 R100, [R177+0x4000] ;  /* 0x00400000b164783b */ /* 0x000ee20000000200 */
[----:B-1----:R-:W-:Y:S02]  /*5860*/  FFMA.FTZ R2, -R112, R112, 1 ;  /* 0x3f80000070027423 */ /* 0x002fe40000010170 */
[----:B--2---:R-:W-:Y:S05]  /*5870*/  FFMA.FTZ R0, -R109, R109, 1 ;  /* 0x3f8000006d007423 */ /* 0x004fea000001016d */
[----:B------:R-:W1:Y:S01]  /*5880*/  LDSM.16.M88.4 R104, [R177+0x5000] ;  /* 0x00500000b168783b */ /* 0x000e620000000200 */
[----:B------:R-:W-:Y:S01]  /*5890*/  FMUL.FTZ R0, R0, c[0x0][0x2ec] ;  /* 0x0000bb0000007a20 */ /* 0x000fe20000410000 */
[-C--:B---3--:R-:W-:Y:S08]  /*58a0*/  HMMA.16816.F32 R4, R32, R140.reuse, RZ ;  /* 0x0000008c2004723c */ /* 0x088ff000000018ff */
[C---:B------:R-:W-:Y:S08]  /*58b0*/  HMMA.16816.F32 R8, R28.reuse, R140, RZ ;  /* 0x0000008c1c08723c */ /* 0x040ff000000018ff */
        /* <DEDUP_REMOVED lines=12> */
[-C--:B------:R-:W-:Y:S07]  /*5980*/  HMMA.16816.F32 R28, R104, R154.reuse, R28 ;  /* 0x0000009a681c723c */ /* 0x080fee000000181c */
[C---:B------:R-:W-:Y:S01]  /*5990*/  IADD3 R104, R128.reuse, R174, RZ ;  /* 0x000000ae80687210 */ /* 0x040fe20007ffe0ff */
[----:B------:R-:W-:Y:S04]  /*59a0*/  HMMA.16816.F32 R32, R100, R154, R32 ;  /* 0x0000009a6420723c */ /* 0x000fe80000001820 */
[----:B------:R-:W1:Y:S08]  /*59b0*/  LDSM.16.M88.4 R100, [R104+0x4000] ;  /* 0x004000006864783b */ /* 0x000e700000000200 */
[----:B------:R-:W2:Y:S01]  /*59c0*/  LDSM.16.M88.4 R104, [R104+0x5000] ;  /* 0x005000006868783b */ /* 0x000ea20000000200 */
[-C--:B-1----:R-:W-:Y:S08]  /*59d0*/  HMMA.16816.F32 R4, R100, R156.reuse, R4 ;  /* 0x0000009c6404723c */ /* 0x082ff00000001804 */
[C---:B--2---:R-:W-:Y:S08]  /*59e0*/  HMMA.16816.F32 R8, R104.reuse, R156, R8 ;  /* 0x0000009c6808723c */ /* 0x044ff00000001808 */
[-C--:B------:R-:W-:Y:S08]  /*59f0*/  HMMA.16816.F32 R12, R104, R158.reuse, R12 ;  /* 0x0000009e680c723c */ /* 0x080ff0000000180c */
[C---:B------:R-:W-:Y:S08]  /*5a00*/  HMMA.16816.F32 R16, R100.reuse, R158, R16 ;  /* 0x0000009e6410723c */ /* 0x040ff00000001810 */
[-C--:B------:R-:W-:Y:S08]  /*5a10*/  HMMA.16816.F32 R20, R100, R160.reuse, R20 ;  /* 0x000000a06414723c */ /* 0x080ff00000001814 */
[C---:B------:R-:W-:Y:S08]  /*5a20*/  HMMA.16816.F32 R24, R104.reuse, R160, R24 ;  /* 0x000000a06818723c */ /* 0x040ff00000001818 */
[-C--:B------:R-:W-:Y:S07]  /*5a30*/  HMMA.16816.F32 R28, R104, R162.reuse, R28 ;  /* 0x000000a2681c723c */ /* 0x080fee000000181c */
[----:B------:R-:W-:Y:S01]  /*5a40*/  IADD3 R104, R128, R177, RZ ;  /* 0x000000b180687210 */ /* 0x000fe20007ffe0ff */
[----:B------:R-:W-:Y:S04]  /*5a50*/  HMMA.16816.F32 R32, R100, R162, R32 ;  /* 0x000000a26420723c */ /* 0x000fe80000001820 */
[----:B------:R-:W1:Y:S08]  /*5a60*/  LDSM.16.M88.4 R100, [R104+0x4000] ;  /* 0x004000006864783b */ /* 0x000e700000000200 */
[----:B------:R-:W2:Y:S01]  /*5a70*/  LDSM.16.M88.4 R104, [R104+0x5000] ;  /* 0x005000006868783b */ /* 0x000ea20000000200 */
[-C--:B-1----:R-:W-:Y:S08]  /*5a80*/  HMMA.16816.F32 R4, R100, R164.reuse, R4 ;  /* 0x000000a46404723c */ /* 0x082ff00000001804 */
[C---:B--2---:R-:W-:Y:S08]  /*5a90*/  HMMA.16816.F32 R8, R104.reuse, R164, R8 ;  /* 0x000000a46808723c */ /* 0x044ff00000001808 */
[-C--:B------:R-:W-:Y:S08]  /*5aa0*/  HMMA.16816.F32 R12, R104, R166.reuse, R12 ;  /* 0x000000a6680c723c */ /* 0x080ff0000000180c */
[C---:B----4-:R-:W-:Y:S01]  /*5ab0*/  FADD.FTZ R4, -R108.reuse, R4 ;  /* 0x000000046c047221 */ /* 0x050fe20000010100 */
[C---:B------:R-:W-:Y:S03]  /*5ac0*/  HMMA.16816.F32 R16, R100.reuse, R166, R16 ;  /* 0x000000a66410723c */ /* 0x040fe60000001810 */
[----:B------:R-:W-:Y:S02]  /*5ad0*/  FADD.FTZ R5, -R108, R5 ;  /* 0x000000056c057221 */ /* 0x000fe40000010100 */
[----:B------:R-:W-:Y:S02]  /*5ae0*/  FMUL.FTZ R4, R198, R4 ;  /* 0x00000004c6047220 */ /* 0x000fe40000410000 */
[----:B------:R-:W-:Y:S01]  /*5af0*/  FMUL.FTZ R5, R113, R5 ;  /* 0x0000000571057220 */ /* 0x000fe20000410000 */
[-C--:B------:R-:W-:Y:S01]  /*5b00*/  HMMA.16816.F32 R20, R100, R168.reuse, R20 ;  /* 0x000000a86414723c */ /* 0x080fe20000001814 */
[----:B------:R-:W-:Y:S02]  /*5b10*/  FMUL.FTZ R113, R4, R0 ;  /* 0x0000000004717220 */ /* 0x000fe40000410000 */
[----:B------:R-:W2:Y:S01]  /*5b20*/  LDG.E R4, [R110.64+0x20] ;  /* 0x000020046e047981 */ /* 0x000ea2000c1e1900 */
[----:B------:R-:W-:Y:S03]  /*5b30*/  FMUL.FTZ R0, R2, c[0x0][0x2ec] ;  /* 0x0000bb0002007a20 */ /* 0x000fe60000410000 */
[----:B------:R-:W3:Y:S01]  /*5b40*/  LDG.E R2, [R110.64+0x80] ;  /* 0x000080046e027981 */ /* 0x000ee2000c1e1900 */
[----:B------:R-:W-:Y:S01]  /*5b50*/  FMUL.FTZ R112, R5, R0 ;  /* 0x0000000005707220 */ /* 0x000fe20000410000 */
[C---:B------:R-:W-:Y:S02]  /*5b60*/  HMMA.16816.F32 R24, R104.reuse, R168, R24 ;  /* 0x000000a86818723c */ /* 0x040fe40000001818 */
[----:B------:R-:W4:Y:S01]  /*5b70*/  LDG.E R0, [R110.64+0xa0] ;  /* 0x0000a0046e007981 */ /* 0x000f22000c1e1900 */
[----:B------:R-:W-:Y:S04]  /*5b80*/  FFMA.FTZ R5, -R123, R123, 1 ;  /* 0x3f8000007b057423 */ /* 0x000fe8000001017b */
[C---:B------:R-:W-:Y:S01]  /*5b90*/  FADD.FTZ R16, -R108.reuse, R16 ;  /* 0x000000106c107221 */ /* 0x040fe20000010100 */
[-C--:B------:R-:W-:Y:S01]  /*5ba0*/  HMMA.16816.F32 R28, R104, R170.reuse, R28 ;  /* 0x000000aa681c723c */ /* 0x080fe2000000181c */
[----:B------:R-:W-:Y:S03]  /*5bb0*/  FADD.FTZ R17, -R108, R17 ;  /* 0x000000116c117221 */ /* 0x000fe60000010100 */
[----:B------:R-:W-:Y:S02]  /*5bc0*/  FMUL.FTZ R5, R5, c[0x0][0x2ec] ;  /* 0x0000bb0005057a20 */ /* 0x000fe40000410000 */
[----:B------:R-:W-:Y:S02]  /*5bd0*/  FMUL.FTZ R17, R122, R17 ;  /* 0x000000117a117220 */ /* 0x000fe40000410000 */
[C---:B------:R-:W-:Y:S01]  /*5be0*/  FADD.FTZ R21, -R108.reuse, R21 ;  /* 0x000000156c157221 */ /* 0x040fe20000010100 */
[----:B------:R-:W-:Y:S03]  /*5bf0*/  HMMA.16816.F32 R32, R100, R170, R32 ;  /* 0x000000aa6420723c */ /* 0x000fe60000001820 */
[----:B------:R-:W-:Y:S04]  /*5c00*/  FADD.FTZ R20, -R108, R20 ;  /* 0x000000146c147221 */ /* 0x000fe80000010100 */
[----:B------:R-:W-:Y:S02]  /*5c10*/  FMUL.FTZ R100, R124, R16 ;  /* 0x000000107c647220 */ /* 0x000fe40000410000 */
[----:B------:R-:W-:Y:S03]  /*5c20*/  FFMA.FTZ R16, -R125, R125, 1 ;  /* 0x3f8000007d107423 */ /* 0x000fe6000001017d */
[----:B------:R-:W-:Y:S02]  /*5c30*/  FMUL.FTZ R101, R120, R21 ;  /* 0x0000001578657220 */ /* 0x000fe40000410000 */
[----:B------:R-:W-:Y:S02]  /*5c40*/  FMUL.FTZ R16, R16, c[0x0][0x2ec] ;  /* 0x0000bb0010107a20 */ /* 0x000fe40000410000 */
[----:B------:R-:W-:Y:S02]  /*5c50*/  FMUL.FTZ R102, R121, R20 ;  /* 0x0000001479667220 */ /* 0x000fe40000410000 */
[----:B------:R-:W-:Y:S02]  /*5c60*/  FMUL.FTZ R109, R100, R16 ;  /* 0x00000010646d7220 */ /* 0x000fe40000410000 */
[----:B------:R-:W-:Y:S02]  /*5c70*/  FFMA.FTZ R16, -R115, R115, 1 ;  /* 0x3f80000073107423 */ /* 0x000fe40000010173 */
[----:B------:R-:W-:Y:S02]  /*5c80*/  FFMA.FTZ R20, -R127, R127, 1 ;  /* 0x3f8000007f147423 */ /* 0x000fe4000001017f */
[C---:B------:R-:W-:Y:S02]  /*5c90*/  FADD.FTZ R32, -R108.reuse, R32 ;  /* 0x000000206c207221 */ /* 0x040fe40000010100 */
[----:B------:R-:W-:Y:S02]  /*5ca0*/  FADD.FTZ R21, -R108, R33 ;  /* 0x000000216c157221 */ /* 0x000fe40000010100 */
[----:B------:R-:W-:Y:S02]  /*5cb0*/  FMUL.FTZ R108, R17, R5 ;  /* 0x00000005116c7220 */ /* 0x000fe40000410000 */
[----:B------:R-:W-:Y:S02]  /*5cc0*/  FFMA.FTZ R5, -R114, R114, 1 ;  /* 0x3f80000072057423 */ /* 0x000fe40000010172 */
[----:B------:R-:W-:Y:S02]  /*5cd0*/  FMUL.FTZ R32, R119, R32 ;  /* 0x0000002077207220 */ /* 0x000fe40000410000 */
[----:B------:R-:W-:Y:S02]  /*5ce0*/  FMUL.FTZ R21, R118, R21 ;  /* 0x0000001576157220 */ /* 0x000fe40000410000 */
[----:B------:R-:W-:Y:S02]  /*5cf0*/  FMUL.FTZ R16, R16, c[0x0][0x2ec] ;  /* 0x0000bb0010107a20 */ /* 0x000fe40000410000 */
[----:B------:R-:W-:Y:S02]  /*5d00*/  FMUL.FTZ R5, R5, c[0x0][0x2ec] ;  /* 0x0000bb0005057a20 */ /* 0x000fe40000410000 */
[----:B------:R-:W-:Y:S02]  /*5d10*/  FMUL.FTZ R105, R32, R16 ;  /* 0x0000001020697220 */ /* 0x000fe40000410000 */
[----:B------:R-:W-:Y:S02]  /*5d20*/  FMUL.FTZ R104, R21, R5 ;  /* 0x0000000515687220 */ /* 0x000fe40000410000 */
[----:B------:R-:W-:Y:S02]  /*5d30*/  FFMA.FTZ R5, -R201, R201, 1 ;  /* 0x3f800000c9057423 */ /* 0x000fe400000101c9 */
[----:B------:R-:W-:Y:S02]  /*5d40*/  FMUL.FTZ R20, R20, c[0x0][0x2ec] ;  /* 0x0000bb0014147a20 */ /* 0x000fe40000410000 */
[----:B------:R-:W-:Y:S02]  /*5d50*/  FMUL.FTZ R5, R5, c[0x0][0x2ec] ;  /* 0x0000bb0005057a20 */ /* 0x000fe40000410000 */
[----:B------:R-:W-:Y:S02]  /*5d60*/  FFMA.FTZ R17, -R126, R126, 1 ;  /* 0x3f8000007e117423 */ /* 0x000fe4000001017e */
[----:B------:R-:W-:Y:S02]  /*5d70*/  FMUL.FTZ R107, R102, R20 ;  /* 0x00000014666b7220 */ /* 0x000fe40000410000 */
[----:B------:R-:W-:Y:S02]  /*5d80*/  FMUL.FTZ R17, R17, c[0x0][0x2ec] ;  /* 0x0000bb0011117a20 */ /* 0x000fe40000410000 */
[----:B------:R-:W-:Y:S02]  /*5d90*/  FFMA.FTZ R20, -R210, R210, 1 ;  /* 0x3f800000d2147423 */ /* 0x000fe400000101d2 */
[----:B------:R-:W-:Y:S02]  /*5da0*/  FMUL.FTZ R106, R101, R17 ;  /* 0x00000011656a7220 */ /* 0x000fe40000410000 */
[----:B------:R-:W-:Y:S02]  /*5db0*/  FFMA.FTZ R21, -R185, R185, 1 ;  /* 0x3f800000b9157423 */ /* 0x000fe400000101b9 */
[----:B------:R-:W-:Y:S02]  /*5dc0*/  FMUL.FTZ R20, R20, c[0x0][0x2ec] ;  /* 0x0000bb0014147a20 */ /* 0x000fe40000410000 */
[----:B------:R-:W-:Y:S02]  /*5dd0*/  FMUL.FTZ R21, R21, c[0x0][0x2ec] ;  /* 0x0000bb0015157a20 */ /* 0x000fe40000410000 */
[C---:B--2---:R-:W-:Y:S02]  /*5de0*/  FADD.FTZ R16, -R4.reuse, R6 ;  /* 0x0000000604107221 */ /* 0x044fe40000010100 */
[----:B------:R-:W-:Y:S02]  /*5df0*/  FADD.FTZ R7, -R4, R7 ;  /* 0x0000000704077221 */ /* 0x000fe40000010100 */
[----:B------:R-:W-:Y:S02]  /*5e00*/  FFMA.FTZ R6, -R202, R202, 1 ;  /* 0x3f800000ca067423 */ /* 0x000fe400000101ca */
[----:B------:R-:W-:Y:S02]  /*5e10*/  FMUL.FTZ R16, R226, R16 ;  /* 0x00000010e2107220 */ /* 0x000fe40000410000 */
[----:B------:R-:W-:Y:S02]  /*5e20*/  FMUL.FTZ R7, R224, R7 ;  /* 0x00000007e0077220 */ /* 0x000fe40000410000 */
[----:B------:R-:W-:Y:S02]  /*5e30*/  FMUL.FTZ R6, R6, c[0x0][0x2ec] ;  /* 0x0000bb0006067a20 */ /* 0x000fe40000410000 */
[C---:B------:R-:W-:Y:S02]  /*5e40*/  FADD.FTZ R18, -R4.reuse, R18 ;  /* 0x0000001204127221 */ /* 0x040fe40000010100 */
[----:B------:R-:W-:Y:S02]  /*5e50*/  FADD.FTZ R19, -R4, R19 ;  /* 0x0000001304137221 */ /* 0x000fe40000010100 */
[----:B------:R-:W-:Y:S02]  /*5e60*/  FMUL.FTZ R103, R16, R6 ;  /* 0x0000000610677220 */ /* 0x000fe40000410000 */
[----:B------:R-:W-:Y:S02]  /*5e70*/  FMUL.FTZ R102, R7, R5 ;  /* 0x0000000507667220 */ /* 0x000fe40000410000 */
[----:B------:R-:W-:Y:S02]  /*5e80*/  FFMA.FTZ R6, -R138, R138, 1 ;  /* 0x3f8000008a067423 */ /* 0x000fe4000001018a */
[----:B------:R-:W-:Y:S02]  /*5e90*/  FFMA.FTZ R5, -R137, R137, 1 ;  /* 0x3f80000089057423 */ /* 0x000fe40000010189 */
[----:B------:R-:W-:Y:S02]  /*5ea0*/  FMUL.FTZ R16, R135, R18 ;  /* 0x0000001287107220 */ /* 0x000fe40000410000 */
[----:B------:R-:W-:Y:S02]  /*5eb0*/  FMUL.FTZ R7, R134, R19 ;  /* 0x0000001386077220 */ /* 0x000fe40000410000 */
[----:B------:R-:W-:Y:S02]  /*5ec0*/  FMUL.FTZ R6, R6, c[0x0][0x2ec] ;  /* 0x0000bb0006067a20 */ /* 0x000fe40000410000 */
[----:B------:R-:W-:Y:S02]  /*5ed0*/  FMUL.FTZ R5, R5, c[0x0][0x2ec] ;  /* 0x0000bb0005057a20 */ /* 0x000fe40000410000 */
[C---:B------:R-:W-:Y:S02]  /*5ee0*/  FADD.FTZ R19, -R4.reuse, R22 ;  /* 0x0000001604137221 */ /* 0x040fe40000010100 */
[C---:B------:R-:W-:Y:S02]  /*5ef0*/  FADD.FTZ R18, -R4.reuse, R23 ;  /* 0x0000001704127221 */ /* 0x040fe40000010100 */
[C---:B------:R-:W-:Y:S02]  /*5f00*/  FADD.FTZ R17, -R4.reuse, R34 ;  /* 0x0000002204117221 */ /* 0x040fe40000010100 */
[----:B------:R-:W-:Y:S02]  /*5f10*/  FADD.FTZ R35, -R4, R35 ;  /* 0x0000002304237221 */ /* 0x000fe40000010100 */
[----:B------:R-:W-:Y:S02]  /*5f20*/  FMUL.FTZ R101, R16, R6 ;  /* 0x0000000610657220 */ /* 0x000fe40000410000 */
[----:B------:R-:W-:Y:S02]  /*5f30*/  FMUL.FTZ R100, R7, R5 ;  /* 0x0000000507647220 */ /* 0x000fe40000410000 */
[----:B------:R-:W-:Y:S02]  /*5f40*/  FFMA.FTZ R6, -R139, R139, 1 ;  /* 0x3f8000008b067423 */ /* 0x000fe4000001018b */
[----:B------:R-:W-:Y:S01]  /*5f50*/  FFMA.FTZ R5, -R117, R117, 1 ;  /* 0x3f80000075057423 */ /* 0x000fe20000010175 */
[----:B------:R-:W-:Y:S01]  /*5f60*/  MOV R117, R191 ;  /* 0x000000bf00757202 */ /* 0x000fe20000000f00 */
[----:B------:R-:W-:Y:S01]  /*5f70*/  FFMA.FTZ R4, -R116, R116, 1 ;  /* 0x3f80000074047423 */ /* 0x000fe20000010174 */
[----:B------:R-:W-:Y:S01]  /*5f80*/  MOV R116, R196 ;  /* 0x000000c400747202 */ /* 0x000fe20000000f00 */
[----:B------:R-:W-:Y:S02]  /*5f90*/  FMUL.FTZ R18, R132, R18 ;  /* 0x0000001284127220 */ /* 0x000fe40000410000 */
[----:B------:R-:W-:Y:S02]  /*5fa0*/  FMUL.FTZ R17, R130, R17 ;  /* 0x0000001182117220 */ /* 0x000fe40000410000 */
[----:B------:R-:W-:Y:S02]  /*5fb0*/  FMUL.FTZ R16, R129, R35 ;  /* 0x0000002381107220 */ /* 0x000fe40000410000 */
[----:B------:R-:W-:Y:S02]  /*5fc0*/  FMUL.FTZ R6, R6, c[0x0][0x2ec] ;  /* 0x0000bb0006067a20 */ /* 0x000fe40000410000 */
[----:B------:R-:W-:Y:S02]  /*5fd0*/  FMUL.FTZ R5, R5, c[0x0][0x2ec] ;  /* 0x0000bb0005057a20 */ /* 0x000fe40000410000 */
[----:B------:R-:W-:Y:S02]  /*5fe0*/  FMUL.FTZ R4, R4, c[0x0][0x2ec] ;  /* 0x0000bb0004047a20 */ /* 0x000fe40000410000 */
[----:B------:R-:W-:Y:S02]  /*5ff0*/  FFMA.FTZ R7, -R197, R197, 1 ;  /* 0x3f800000c5077423 */ /* 0x000fe400000101c5 */
[----:B------:R-:W-:Y:S02]  /*6000*/  FMUL.FTZ R34, R18, R6 ;  /* 0x0000000612227220 */ /* 0x000fe40000410000 */
[----:B------:R-:W-:Y:S02]  /*6010*/  FMUL.FTZ R33, R17, R5 ;  /* 0x0000000511217220 */ /* 0x000fe40000410000 */
[----:B------:R-:W-:Y:S02]  /*6020*/  FMUL.FTZ R32, R16, R4 ;  /* 0x0000000410207220 */ /* 0x000fe40000410000 */
[C---:B---3--:R-:W-:Y:S02]  /*6030*/  FADD.FTZ R4, -R2.reuse, R8 ;  /* 0x0000000802047221 */ /* 0x048fe40000010100 */
[C---:B------:R-:W-:Y:S02]  /*6040*/  FADD.FTZ R5, -R2.reuse, R9 ;  /* 0x0000000902057221 */ /* 0x040fe40000010100 */
[----:B------:R-:W-:Y:S02]  /*6050*/  FADD.FTZ R6, -R2, R12 ;  /* 0x0000000c02067221 */ /* 0x000fe40000010100 */
[----:B------:R-:W-:Y:S02]  /*6060*/  FFMA.FTZ R9, -R214, R214, 1 ;  /* 0x3f800000d6097423 */ /* 0x000fe400000101d6 */
[----:B------:R-:W-:Y:S02]  /*6070*/  FFMA.FTZ R17, -R211, R211, 1 ;  /* 0x3f800000d3117423 */ /* 0x000fe400000101d3 */
[----:B------:R-:W-:Y:S02]  /*6080*/  FFMA.FTZ R23, -R209, R209, 1 ;  /* 0x3f800000d1177423 */ /* 0x000fe400000101d1 */
[----:B------:R-:W-:Y:S02]  /*6090*/  FMUL.FTZ R19, R133, R19 ;  /* 0x0000001385137220 */ /* 0x000fe40000410000 */
[----:B------:R-:W-:Y:S02]  /*60a0*/  FMUL.FTZ R7, R7, c[0x0][0x2ec] ;  /* 0x0000bb0007077a20 */ /* 0x000fe40000410000 */
[----:B------:R-:W-:Y:S02]  /*60b0*/  FMUL.FTZ R4, R230, R4 ;  /* 0x00000004e6047220 */ /* 0x000fe40000410000 */
[----:B------:R-:W-:Y:S02]  /*60c0*/  FMUL.FTZ R5, R229, R5 ;  /* 0x00000005e5057220 */ /* 0x000fe40000410000 */
[----:B------:R-:W-:Y:S02]  /*60d0*/  FMUL.FTZ R6, R225, R6 ;  /* 0x00000006e1067220 */ /* 0x000fe40000410000 */
[----:B------:R-:W-:Y:S02]  /*60e0*/  FMUL.FTZ R9, R9, c[0x0][0x2ec] ;  /* 0x0000bb0009097a20 */ /* 0x000fe40000410000 */
[----:B------:R-:W-:Y:S02]  /*60f0*/  FMUL.FTZ R17, R17, c[0x0][0x2ec] ;  /* 0x0000bb0011117a20 */ /* 0x000fe40000410000 */
[----:B------:R-:W-:Y:S02]  /*6100*/  FMUL.FTZ R23, R23, c[0x0][0x2ec] ;  /* 0x0000bb0017177a20 */ /* 0x000fe40000410000 */
[C---:B------:R-:W-:Y:S02]  /*6110*/  FADD.FTZ R24, -R2.reuse, R24 ;  /* 0x0000001802187221 */ /* 0x040fe40000010100 */
[----:B------:R-:W-:Y:S02]  /*6120*/  FMUL.FTZ R35, R19, R7 ;  /* 0x0000000713237220 */ /* 0x000fe40000410000 */
[----:B------:R-:W-:Y:S02]  /*6130*/  FADD.FTZ R7, -R2, R13 ;  /* 0x0000000d02077221 */ /* 0x000fe40000010100 */
[----:B------:R-:W-:Y:S02]  /*6140*/  FFMA.FTZ R13, -R206, R206, 1 ;  /* 0x3f800000ce0d7423 */ /* 0x000fe400000101ce */
[----:B------:R-:W-:Y:S02]  /*6150*/  FMUL.FTZ R9, R4, R9 ;  /* 0x0000000904097220 */ /* 0x000fe40000410000 */
[----:B------:R-:W-:Y:S02]  /*6160*/  FMUL.FTZ R17, R5, R17 ;  /* 0x0000001105117220 */ /* 0x000fe40000410000 */
[----:B------:R-:W-:Y:S02]  /*6170*/  FMUL.FTZ R23, R6, R23 ;  /* 0x0000001706177220 */ /* 0x000fe40000410000 */
[C---:B------:R-:W-:Y:S02]  /*6180*/  FADD.FTZ R4, -R2.reuse, R25 ;  /* 0x0000001902047221 */ /* 0x040fe40000010100 */
[C---:B------:R-:W-:Y:S02]  /*6190*/  FADD.FTZ R5, -R2.reuse, R28 ;  /* 0x0000001c02057221 */ /* 0x040fe40000010100 */
[----:B------:R-:W-:Y:S02]  /*61a0*/  FADD.FTZ R6, -R2, R29 ;  /* 0x0000001d02067221 */ /* 0x000fe40000010100 */
[----:B------:R-:W-:Y:S02]  /*61b0*/  FMUL.FTZ R2, R213, R24 ;  /* 0x00000018d5027220 */ /* 0x000fe40000410000 */
[----:B------:R-:W-:Y:S02]  /*61c0*/  FFMA.FTZ R25, -R200, R200, 1 ;  /* 0x3f800000c8197423 */ /* 0x000fe400000101c8 */
        /* <DEDUP_REMOVED lines=11> */
[----:B------:R-:W-:Y:S02]  /*6280*/  FMUL.FTZ R28, R28, c[0x0][0x2ec] ;  /* 0x0000bb001c1c7a20 */ /* 0x000fe40000410000 */
[----:B------:R-:W-:Y:S02]  /*6290*/  FMUL.FTZ R13, R7, R13 ;  /* 0x0000000d070d7220 */ /* 0x000fe40000410000 */
[----:B------:R-:W-:Y:S02]  /*62a0*/  FMUL.FTZ R25, R2, R25 ;  /* 0x0000001902197220 */ /* 0x000fe40000410000 */
[----:B------:R-:W-:Y:S02]  /*62b0*/  FMUL.FTZ R24, R4, R24 ;  /* 0x0000001804187220 */ /* 0x000fe40000410000 */
[----:B------:R-:W-:Y:S02]  /*62c0*/  FMUL.FTZ R29, R5, R29 ;  /* 0x0000001d051d7220 */ /* 0x000fe40000410000 */
[----:B------:R-:W-:Y:S02]  /*62d0*/  FMUL.FTZ R28, R6, R28 ;  /* 0x0000001c061c7220 */ /* 0x000fe40000410000 */
[C---:B----4-:R-:W-:Y:S02]  /*62e0*/  FADD.FTZ R2, -R0.reuse, R10 ;  /* 0x0000000a00027221 */ /* 0x050fe40000010100 */
[C---:B------:R-:W-:Y:S02]  /*62f0*/  FADD.FTZ R4, -R0.reuse, R11 ;  /* 0x0000000b00047221 */ /* 0x040fe40000010100 */
[C---:B------:R-:W-:Y:S02]  /*6300*/  FADD.FTZ R5, -R0.reuse, R14 ;  /* 0x0000000e00057221 */ /* 0x040fe40000010100 */
[----:B------:R-:W-:Y:S02]  /*6310*/  FADD.FTZ R8, -R0, R15 ;  /* 0x0000000f00087221 */ /* 0x000fe40000010100 */
[----:B------:R-:W-:Y:S02]  /*6320*/  FFMA.FTZ R6, -R222, R222, 1 ;  /* 0x3f800000de067423 */ /* 0x000fe400000101de */
[----:B------:R-:W-:Y:S02]  /*6330*/  FFMA.FTZ R16, -R219, R219, 1 ;  /* 0x3f800000db107423 */ /* 0x000fe400000101db */
[----:B------:R-:W-:Y:S02]  /*6340*/  FFMA.FTZ R7, -R218, R218, 1 ;  /* 0x3f800000da077423 */ /* 0x000fe400000101da */
[----:B------:R-:W-:Y:S02]  /*6350*/  FFMA.FTZ R12, -R216, R216, 1 ;  /* 0x3f800000d80c7423 */ /* 0x000fe400000101d8 */
[----:B------:R-:W-:Y:S02]  /*6360*/  FMUL.FTZ R2, R234, R2 ;  /* 0x00000002ea027220 */ /* 0x000fe40000410000 */
        /* <DEDUP_REMOVED lines=23> */
[----:B------:R-:W-:Y:S02]  /*64e0*/  FMUL.FTZ R20, R0, R20 ;  /* 0x0000001400147220 */ /* 0x000fe40000410000 */
[----:B------:R-:W-:Y:S02]  /*64f0*/  FMUL.FTZ R8, R2, R8 ;  /* 0x0000000802087220 */ /* 0x000fe40000410000 */
[----:B------:R-:W-:Y:S02]  /*6500*/  FMUL.FTZ R22, R4, R22 ;  /* 0x0000001604167220 */ /* 0x000fe40000410000 */
[----:B------:R-:W-:Y:S01]  /*6510*/  FMUL.FTZ R21, R5, R21 ;  /* 0x0000001505157220 */ /* 0x000fe20000410000 */
[----:B------:R-:W-:-:S05]  /*6520*/  @!P2 BRA `(.L_x_532) ;  /* 0x000002100000a947 */ /* 0x000fca0003800000 */
[----:B------:R-:W-:Y:S01]  /*6530*/  IMAD.MOV.U32 R10, RZ, RZ, c[0x0][0x190] ;  /* 0x00006400ff0a7624 */ /* 0x000fe200078e00ff */
[----:B------:R-:W-:Y:S01]  /*6540*/  ULOP3.LUT UR8, UR6, 0x1, URZ, 0xc0, !UPT ;  /* 0x0000000106087892 */ /* 0x000fe2000f8ec03f */
[----:B------:R-:W-:Y:S02]  /*6550*/  ISETP.GE.AND P3, PT, R220, c[0x0][0x220], PT ;  /* 0x00008800dc007a0c */ /* 0x000fe40003f66270 */
[----:B------:R-:W-:Y:S01]  /*6560*/  IMAD.U32 R0, R10, -0x40, RZ ;  /* 0xffffffc00a007824 */ /* 0x000fe200078e00ff */
[----:B------:R-:W-:Y:S04]  /*6570*/  UISETP.NE.U32.AND UP0, UPT, UR8, 0x1, UPT ;  /* 0x000000010800788c */ /* 0x000fe8000bf05070 */
[----:B------:R-:W-:Y:S01]  /*6580*/  USEL UR8, UR54, 0x2000, !UP0 ;  /* 0x0000200036087887 */ /* 0x000fe2000c000000 */
[C---:B------:R-:W-:Y:S04]  /*6590*/  LEA R2, P0, R0.reuse, R194, 0x1 ;  /* 0x000000c200027211 */ /* 0x040fe800078008ff */
[----:B------:R-:W-:Y:S01]  /*65a0*/  LEA.HI.X.SX32 R0, R0, R195, 0x1, P0 ;  /* 0x000000c300007211 */ /* 0x000fe200000f0eff */
[----:B------:R-:W-:Y:S01]  /*65b0*/  IMAD.MOV.U32 R194, RZ, RZ, R2 ;  /* 0x000000ffffc27224 */ /* 0x000fe200078e0002 */
[----:B------:R-:W-:Y:S01]  /*65c0*/  IADD3 R186, R186, UR8, RZ ;  /* 0x00000008baba7c10 */ /* 0x000fe2000fffe0ff */
[----:B------:R-:W-:Y:S01]  /*65d0*/  @!P3 IMAD.MOV.U32 R5, RZ, RZ, c[0x0][0x194] ;  /* 0x00006500ff05b624 */ /* 0x000fe200078e00ff */
[----:B------:R-:W-:Y:S01]  /*65e0*/  IADD3 R203, R203, UR8, RZ ;  /* 0x00000008cbcb7c10 */ /* 0x000fe2000fffe0ff */
[----:B------:R-:W-:Y:S01]  /*65f0*/  IMAD.MOV.U32 R195, RZ, RZ, R0 ;  /* 0x000000ffffc37224 */ /* 0x000fe200078e0000 */
[C---:B------:R-:W-:Y:S01]  /*6600*/  @!P3 LEA R4, P0, R10.reuse, R194, 0x6 ;  /* 0x000000c20a04b211 */ /* 0x040fe200078030ff */
[----:B------:R1:W-:Y:S01]  /*6610*/  @P3 STS [R186], RZ ;  /* 0x000000ffba003388 */ /* 0x0003e20000000800 */
[----:B------:R-:W-:Y:S02]  /*6620*/  IADD3 R173, R173, UR8, RZ ;  /* 0x00000008adad7c10 */ /* 0x000fe4000fffe0ff */
[----:B------:R-:W-:Y:S01]  /*6630*/  @!P3 LEA.HI.X R5, R10, R195, R5, 0x6, P0 ;  /* 0x000000c30a05b211 */ /* 0x000fe200000f3405 */
[----:B------:R1:W-:Y:S04]  /*6640*/  @P3 STS [R186+0x4], RZ ;  /* 0x000004ffba003388 */ /* 0x0003e80000000800 */
        /* <DEDUP_REMOVED lines=15> */
.L_x_532:
        /* <DEDUP_REMOVED lines=109> */
.L_x_533:
[----:B------:R-:W-:Y:S01]  /*6e10*/  LDSM.16.M88.4 R16, [R175] ;  /* 0x00000000af10783b */ /* 0x000fe20000000200 */
[--C-:B------:R-:W-:Y:S01]  /*6e20*/  IMAD.IADD R2, R0, 0x1, R128.reuse ;  /* 0x0000000100027824 */ /* 0x100fe200078e0280 */
[----:B------:R-:W-:Y:S01]  /*6e30*/  LEA R196, P0, R252, R116, 0x2 ;  /* 0x00000074fcc47211 */ /* 0x000fe200078010ff */
[----:B------:R-:W-:Y:S01]  /*6e40*/  IMAD.IADD R112, R175, 0x1, R128 ;  /* 0x00000001af707824 */ /* 0x000fe200078e0280 */
[----:B------:R-:W2:Y:S01]  /*6e50*/  LDSM.16.MT88.4 R8, [R0+0x6000] ;  /* 0x006000000008783b */ /* 0x000ea20000004200 */
[----:B------:R-:W-:Y:S01]  /*6e60*/  IMAD.IADD R113, R128, 0x1, R176 ;  /* 0x0000000180717824 */ /* 0x000fe200078e02b0 */
[----:B------:R-:W-:Y:S01]  /*6e70*/  LEA.HI.X.SX32 R191, R252, R117, 0x2, P0 ;  /* 0x00000075fcbf7211 */ /* 0x000fe200000f16ff */
[----:B------:R-:W-:Y:S01]  /*6e80*/  ULOP3.LUT UR8, UR6, 0x1, URZ, 0xc0, !UPT ;  /* 0x0000000106087892 */ /* 0x000fe2000f8ec03f */
[----:B------:R-:W3:Y:S01]  /*6e90*/  LDSM.16.MT88.4 R20, [R2+0x6000] ;  /* 0x006000000214783b */ /* 0x000ee20000004200 */
[----:B------:R-:W-:Y:S02]  /*6ea0*/  UISETP.GT.AND UP2, UPT, UR6, UR13, UPT ;  /* 0x0000000d0600728c */ /* 0x000fe4000bf44270 */
[----:B------:R-:W-:Y:S01]  /*6eb0*/  UISETP.NE.U32.AND UP0, UPT, UR8, 0x1, UPT ;  /* 0x000000010800788c */ /* 0x000fe2000bf05070 */
[----:B------:R-:W-:Y:S01]  /*6ec0*/  LDSM.16.M88.4 R24, [R176] ;  /* 0x00000000b018783b */ /* 0x000fe20000000200 */
[----:B------:R-:W-:Y:S03]  /*6ed0*/  UIADD3 UR6, UR6, -0x1, URZ ;  /* 0xffffffff06067890 */ /* 0x000fe6000fffe03f */
[----:B------:R-:W4:Y:S04]  /*6ee0*/  LDSM.16.MT88.4 R28, [R0+0x6800] ;  /* 0x00680000001c783b */ /* 0x000f280000004200 */
[----:B------:R-:W1:Y:S04]  /*6ef0*/  LDSM.16.MT88.4 R32, [R2+0x6800] ;  /* 0x006800000220783b */ /* 0x000e680000004200 */
[----:B------:R-:W-:Y:S04]  /*6f00*/  LDSM.16.MT88.4 R104, [R0+0x7000] ;  /* 0x007000000068783b */ /* 0x000fe80000004200 */
[----:B------:R-:W1:Y:S04]  /*6f10*/  LDSM.16.M88.4 R100, [R112] ;  /* 0x000000007064783b */ /* 0x000e680000000200 */
[----:B------:R-:W-:Y:S01]  /*6f20*/  LDSM.16.MT88.4 R108, [R0+0x7800] ;  /* 0x00780000006c783b */ /* 0x000fe20000004200 */
[C---:B-12---:R-:W-:Y:S08]  /*6f30*/  HMMA.16816.F32 R4, R16.reuse, R8, RZ ;  /* 0x000000081004723c */ /* 0x046ff000000018ff */
[C---:B------:R-:W-:Y:S08]  /*6f40*/  HMMA.16816.F32 R8, R16.reuse, R10, RZ ;  /* 0x0000000a1008723c */ /* 0x040ff000000018ff */
[C---:B---3--:R-:W-:Y:S08]  /*6f50*/  HMMA.16816.F32 R12, R16.reuse, R20, RZ ;  /* 0x00000014100c723c */ /* 0x048ff000000018ff */
[----:B------:R-:W-:Y:S01]  /*6f60*/  HMMA.16816.F32 R16, R16, R22, RZ ;  /* 0x000000161010723c */ /* 0x000fe200000018ff */
[----:B------:R-:W1:Y:S07]  /*6f70*/  LDSM.16.MT88.4 R20, [R2+0x7000] ;  /* 0x007000000214783b */ /* 0x000e6e0000004200 */
[C---:B----4-:R-:W-:Y:S08]  /*6f80*/  HMMA.16816.F32 R4, R24.reuse, R28, R4 ;  /* 0x0000001c1804723c */ /* 0x050ff00000001804 */
[C---:B------:R-:W-:Y:S01]  /*6f90*/  HMMA.16816.F32 R8, R24.reuse, R30, R8 ;  /* 0x0000001e1808723c */ /* 0x040fe20000001808 */
[----:B------:R-:W2:Y:S07]  /*6fa0*/  LDSM.16.M88.4 R28, [R113] ;  /* 0x00000000711c783b */ /* 0x000eae0000000200 */
[C---:B------:R-:W-:Y:S08]  /*6fb0*/  HMMA.16816.F32 R12, R24.reuse, R32, R12 ;  /* 0x00000020180c723c */ /* 0x040ff0000000180c */
        /* <DEDUP_REMOVED lines=26> */
[----:B------:R2:W1:Y:S07]  /*7160*/  LDSM.16.MT88.4 R108, [R0+0x9800] ;  /* 0x00980000006c783b */ /* 0x00046e0000004200 */
[C---:B---3--:R-:W-:Y:S08]  /*7170*/  HMMA.16816.F32 R12, R100.reuse, R24, R12 ;  /* 0x00000018640c723c */ /* 0x048ff0000000180c */
[----:B------:R-:W-:Y:S01]  /*7180*/  HMMA.16816.F32 R16, R100, R26, R16 ;  /* 0x0000001a6410723c */ /* 0x000fe20000001810 */
[----:B------:R3:W1:Y:S07]  /*7190*/  LDSM.16.MT88.4 R24, [R2+0x9800] ;  /* 0x009800000218783b */ /* 0x00066e0000004200 */
[C---:B----4-:R-:W-:Y:S01]  /*71a0*/  HMMA.16816.F32 R4, R28.reuse, R104, R4 ;  /* 0x000000681c04723c */ /* 0x050fe20000001804 */
[----:B--2---:R-:W-:Y:S07]  /*71b0*/  IMAD.U32 R0, RZ, RZ, UR14 ;  /* 0x0000000eff007e24 */ /* 0x004fee000f8e00ff */
[C---:B------:R-:W-:Y:S08]  /*71c0*/  HMMA.16816.F32 R8, R28.reuse, R106, R8 ;  /* 0x0000006a1c08723c */ /* 0x040ff00000001808 */
[C---:B-1----:R-:W-:Y:S01]  /*71d0*/  HMMA.16816.F32 R12, R28.reuse, R20, R12 ;  /* 0x000000141c0c723c */ /* 0x042fe2000000180c */
[----:B---3--:R-:W-:Y:S06]  /*71e0*/  IMAD.U32 R2, RZ, RZ, UR26 ;  /* 0x0000001aff027e24 */ /* 0x008fec000f8e00ff */
[----:B------:R-:W-:Y:S01]  /*71f0*/  @P2 IADD3 R20, P3, R244, UR10, RZ ;  /* 0x0000000af4142c10 */ /* 0x000fe2000ff7e0ff */
[----:B------:R-:W-:Y:S01]  /*7200*/  HMMA.16816.F32 R16, R28, R22, R16 ;  /* 0x000000161c10723c */ /* 0x000fe20000001810 */
[----:B------:R-:W-:Y:S03]  /*7210*/  @UP3 UIADD3 UR10, UP1, UR10, -0x100, URZ ;  /* 0xffffff000a0a3890 */ /* 0x000fe6000ff3e03f */
[----:B------:R-:W-:Y:S01]  /*7220*/  @P2 IADD3.X R21, R245, UR9, RZ, P3, !PT ;  /* 0x00000009f5152c10 */ /* 0x000fe20009ffe4ff */
[----:B------:R-:W-:Y:S02]  /*7230*/  @UP3 UIADD3.X UR9, UR9, -0x1, URZ, UP1, !UPT ;  /* 0xffffffff09093890 */ /* 0x000fe40008ffe43f */
[----:B------:R-:W-:Y:S01]  /*7240*/  IMAD.U32 R22, RZ, RZ, UR14 ;  /* 0x0000000eff167e24 */ /* 0x000fe2000f8e00ff */
[C---:B------:R-:W-:Y:S01]  /*7250*/  HMMA.16816.F32 R4, R32.reuse, R108, R4 ;  /* 0x0000006c2004723c */ /* 0x040fe20000001804 */
[----:B------:R1:W5:Y:S03]  /*7260*/  @P2 LDG.E R238, [R20.64] ;  /* 0x0000000414ee2981 */ /* 0x000366000c1e1900 */
[----:B------:R-:W-:Y:S01]  /*7270*/  IMAD.U32 R28, RZ, RZ, UR20 ;  /* 0x00000014ff1c7e24 */ /* 0x000fe2000f8e00ff */
[----:B------:R1:W5:Y:S03]  /*7280*/  @P2 LDG.E R237, [R20.64+0x20] ;  /* 0x0000200414ed2981 */ /* 0x000366000c1e1900 */
[C---:B------:R-:W-:Y:S01]  /*7290*/  HMMA.16816.F32 R8, R32.reuse, R110, R8 ;  /* 0x0000006e2008723c */ /* 0x040fe20000001808 */
[----:B------:R1:W5:Y:S04]  /*72a0*/  @P2 LDG.E R235, [R20.64+0x80] ;  /* 0x0000800414eb2981 */ /* 0x000368000c1e1900 */
[----:B------:R1:W5:Y:S03]  /*72b0*/  @P2 LDG.E R236, [R20.64+0xa0] ;  /* 0x0000a00414ec2981 */ /* 0x000366000c1e1900 */
[C---:B------:R-:W-:Y:S07]  /*72c0*/  HMMA.16816.F32 R12, R32.reuse, R24, R12 ;  /* 0x00000018200c723c */ /* 0x040fee000000180c */
[----:B------:R-:W-:Y:S01]  /*72d0*/  IMAD.U32 R24, RZ, RZ, UR26 ;  /* 0x0000001aff187e24 */ /* 0x000fe2000f8e00ff */
[----:B------:R-:W-:Y:S01]  /*72e0*/  HMMA.16816.F32 R16, R32, R26, R16 ;  /* 0x0000001a2010723c */ /* 0x000fe20000001810 */
[----:B------:R-:W-:Y:S01]  /*72f0*/  IMAD.U32 R25, RZ, RZ, UR20 ;  /* 0x00000014ff197e24 */ /* 0x000fe2000f8e00ff */
[----:B------:R-:W-:Y:S05]  /*7300*/  LDSM.16.MT88.4 R32, [R3+0xc800] ;  /* 0x00c800000320783b */ /* 0x000fea0000004200 */
[----:B------:R-:W-:Y:S02]  /*7310*/  IMAD.U32 R26, RZ, RZ, UR25 ;  /* 0x00000019ff1a7e24 */ /* 0x000fe4000f8e00ff */
[----:B-1----:R-:W-:Y:S03]  /*7320*/  IMAD.MOV.U32 R20, RZ, RZ, R196 ;  /* 0x000000ffff147224 */ /* 0x002fe600078e00c4 */
[----:B------:R-:W-:Y:S02]  /*7330*/  IMAD.MOV.U32 R21, RZ, RZ, R191 ;  /* 0x000000ffff157224 */ /* 0x000fe400078e00bf */
[-C--:B------:R-:W-:Y:S02]  /*7340*/  LEA R22, P3, R22, R20.reuse, 0x2 ;  /* 0x0000001416167211 */ /* 0x080fe400078610ff */
[-C--:B------:R-:W-:Y:S01]  /*7350*/  LEA R28, P2, R28, R20.reuse, 0x2 ;  /* 0x000000141c1c7211 */ /* 0x080fe200078410ff */
[----:B------:R1:W-:Y:S01]  /*7360*/  RED.E.ADD.F32.FTZ.RN.STRONG.GPU [R20.64], R4 ;  /* 0x000000041400798e */ /* 0x0003e2000c10e784 */
[-C--:B------:R-:W-:Y:S01]  /*7370*/  LEA.HI.X.SX32 R23, R0, R21.reuse, 0x2, P3 ;  /* 0x0000001500177211 */ /* 0x080fe200018f16ff */
[----:B------:R-:W-:Y:S01]  /*7380*/  IMAD.U32 R0, RZ, RZ, UR25 ;  /* 0x00000019ff007e24 */ /* 0x000fe2000f8e00ff */
[-C--:B------:R-:W-:Y:S02]  /*7390*/  LEA R24, P0, R24, R20.reuse, 0x2 ;  /* 0x0000001418187211 */ /* 0x080fe400078010ff */
[-C--:B------:R-:W-:Y:S01]  /*73a0*/  LEA.HI.X.SX32 R29, R25, R21.reuse, 0x2, P2 ;  /* 0x00000015191d7211 */ /* 0x080fe200010f16ff */
[----:B------:R2:W-:Y:S01]  /*73b0*/  RED.E.ADD.F32.FTZ.RN.STRONG.GPU [R22.64], R5 ;  /* 0x000000051600798e */ /* 0x0005e2000c10e784 */
[-C--:B------:R-:W-:Y:S01]  /*73c0*/  LEA.HI.X.SX32 R25, R2, R21.reuse, 0x2, P0 ;  /* 0x0000001502197211 */ /* 0x080fe200000f16ff */
[----:B------:R-:W-:Y:S01]  /*73d0*/  IMAD.U32 R2, RZ, RZ, UR23 ;  /* 0x00000017ff027e24 */ /* 0x000fe2000f8e00ff */
[-C--:B------:R-:W-:Y:S01]  /*73e0*/  LEA R26, P0, R26, R20.reuse, 0x2 ;  /* 0x000000141a1a7211 */ /* 0x080fe200078010ff */
[----:B------:R3:W-:Y:S03]  /*73f0*/  RED.E.ADD.F32.FTZ.RN.STRONG.GPU [R28.64], R6 ;  /* 0x000000061c00798e */ /* 0x0007e6000c10e784 */
[-C--:B------:R-:W-:Y:S01]  /*7400*/  LEA.HI.X.SX32 R27, R0, R21.reuse, 0x2, P0 ;  /* 0x00000015001b7211 */ /* 0x080fe200000f16ff */
[----:B------:R4:W-:Y:S01]  /*7410*/  RED.E.ADD.F32.FTZ.RN.STRONG.GPU [R24.64], R7 ;  /* 0x000000071800798e */ /* 0x0009e2000c10e784 */
[----:B------:R-:W-:Y:S03]  /*7420*/  IMAD.U32 R0, RZ, RZ, UR22 ;  /* 0x00000016ff007e24 */ /* 0x000fe6000f8e00ff */
[----:B------:R4:W-:Y:S04]  /*7430*/  RED.E.ADD.F32.FTZ.RN.STRONG.GPU [R26.64], R8 ;  /* 0x000000081a00798e */ /* 0x0009e8000c10e784 */
[----:B------:R-:W-:Y:S01]  /*7440*/  LDSM.16.MT88.4 R28, [R3+0xa800] ;  /* 0x00a80000031c783b */ /* 0x000fe20000004200 */
[----:B-1----:R-:W-:Y:S05]  /*7450*/  IMAD.U32 R4, RZ, RZ, UR22 ;  /* 0x00000016ff047e24 */ /* 0x002fea000f8e00ff */
[-C--:B------:R-:W-:Y:S01]  /*7460*/  LEA R4, P0, R4, R20.reuse, 0x2 ;  /* 0x0000001404047211 */ /* 0x080fe200078010ff */
[----:B--2---:R-:W-:Y:S02]  /*7470*/  IMAD.U32 R5, RZ, RZ, UR24 ;  /* 0x00000018ff057e24 */ /* 0x004fe4000f8e00ff */
[----:B---3--:R-:W-:Y:S02]  /*7480*/  IMAD.U32 R6, RZ, RZ, UR23 ;  /* 0x00000017ff067e24 */ /* 0x008fe4000f8e00ff */
[----:B----4-:R-:W-:Y:S03]  /*7490*/  IMAD.U32 R24, RZ, RZ, UR24 ;  /* 0x00000018ff187e24 */ /* 0x010fe6000f8e00ff */
[-C--:B------:R-:W-:Y:S01]  /*74a0*/  LEA R6, P2, R6, R20.reuse, 0x2 ;  /* 0x0000001406067211 */ /* 0x080fe200078410ff */
[----:B------:R-:W-:Y:S01]  /*74b0*/  IMAD.U32 R26, RZ, RZ, UR19 ;  /* 0x00000013ff1a7e24 */ /* 0x000fe2000f8e00ff */
[-C--:B------:R-:W-:Y:S01]  /*74c0*/  LEA R24, P3, R24, R20.reuse, 0x2 ;  /* 0x0000001418187211 */ /* 0x080fe200078610ff */
[----:B------:R-:W-:Y:S01]  /*74d0*/  IMAD.U32 R8, RZ, RZ, UR16 ;  /* 0x00000010ff087e24 */ /* 0x000fe2000f8e00ff */
[-C--:B------:R-:W-:Y:S01]  /*74e0*/  LEA.HI.X.SX32 R7, R2, R21.reuse, 0x2, P2 ;  /* 0x0000001502077211 */ /* 0x080fe200010f16ff */
[----:B------:R-:W-:Y:S01]  /*74f0*/  IMAD.U32 R2, RZ, RZ, UR15 ;  /* 0x0000000fff027e24 */ /* 0x000fe2000f8e00ff */
[-C--:B------:R-:W-:Y:S02]  /*7500*/  LEA.HI.X.SX32 R25, R5, R21.reuse, 0x2, P3 ;  /* 0x0000001505197211 */ /* 0x080fe400018f16ff */
[-C--:B------:R-:W-:Y:S01]  /*7510*/  LEA.HI.X.SX32 R5, R0, R21.reuse, 0x2, P0 ;  /* 0x0000001500057211 */ /* 0x080fe200000f16ff */
[----:B------:R-:W-:Y:S01]  /*7520*/  IMAD.U32 R0, RZ, RZ, UR21 ;  /* 0x00000015ff007e24 */ /* 0x000fe2000f8e00ff */
[-C--:B------:R-:W-:Y:S01]  /*7530*/  LEA R26, P6, R26, R20.reuse, 0x2 ;  /* 0x000000141a1a7211 */ /* 0x080fe200078c10ff */
[----:B------:R1:W-:Y:S01]  /*7540*/  RED.E.ADD.F32.FTZ.RN.STRONG.GPU [R24.64], R9 ;  /* 0x000000091800798e */ /* 0x0003e2000c10e784 */
[-C--:B------:R-:W-:Y:S03]  /*7550*/  LEA R8, P3, R8, R20.reuse, 0x2 ;  /* 0x0000001408087211 */ /* 0x080fe600078610ff */
[----:B------:R2:W-:Y:S04]  /*7560*/  RED.E.ADD.F32.FTZ.RN.STRONG.GPU [R6.64], R10 ;  /* 0x0000000a0600798e */ /* 0x0005e8000c10e784 */
[----:B------:R3:W-:Y:S04]  /*7570*/  RED.E.ADD.F32.FTZ.RN.STRONG.GPU [R4.64], R11 ;  /* 0x0000000b0400798e */ /* 0x0007e8000c10e784 */
[----:B------:R-:W-:Y:S04]  /*7580*/  RED.E.ADD.F32.FTZ.RN.STRONG.GPU [R20.64+0x80], R12 ;  /* 0x0000800c1400798e */ /* 0x000fe8000c10e784 */
[----:B------:R-:W-:Y:S01]  /*7590*/  RED.E.ADD.F32.FTZ.RN.STRONG.GPU [R22.64+0x80], R13 ;  /* 0x0000800d1600798e */ /* 0x000fe2000c10e784 */
[----:B-1----:R-:W-:Y:S02]  /*75a0*/  IMAD.U32 R24, RZ, RZ, UR18 ;  /* 0x00000012ff187e24 */ /* 0x002fe4000f8e00ff */
[----:B------:R-:W-:Y:S02]  /*75b0*/  IMAD.U32 R9, RZ, RZ, UR18 ;  /* 0x00000012ff097e24 */ /* 0x000fe4000f8e00ff */
[----:B--2---:R-:W-:Y:S01]  /*75c0*/  IMAD.U32 R10, RZ, RZ, UR17 ;  /* 0x00000011ff0a7e24 */ /* 0x004fe2000f8e00ff */
[-C--:B------:R-:W-:Y:S01]  /*75d0*/  LEA R24, P5, R24, R20.reuse, 0x2 ;  /* 0x0000001418187211 */ /* 0x080fe200078a10ff */
[----:B------:R-:W-:Y:S02]  /*75e0*/  IMAD.U32 R7, RZ, RZ, UR17 ;  /* 0x00000011ff077e24 */ /* 0x000fe4000f8e00ff */
[----:B---3--:R-:W-:Y:S01]  /*75f0*/  IMAD.U32 R11, RZ, RZ, UR19 ;  /* 0x00000013ff0b7e24 */ /* 0x008fe2000f8e00ff */
[-C--:B------:R-:W-:Y:S01]  /*7600*/  LEA R10, P4, R10, R20.reuse, 0x2 ;  /* 0x000000140a0a7211 */ /* 0x080fe200078810ff */
[----:B------:R-:W-:Y:S01]  /*7610*/  IMAD.U32 R6, RZ, RZ, UR15 ;  /* 0x0000000fff067e24 */ /* 0x000fe2000f8e00ff */
[-C--:B------:R-:W-:Y:S01]  /*7620*/  LEA.HI.X.SX32 R25, R9, R21.reuse, 0x2, P5 ;  /* 0x0000001509197211 */ /* 0x080fe200028f16ff */
[----:B------:R-:W-:Y:S01]  /*7630*/  IMAD.U32 R5, RZ, RZ, UR16 ;  /* 0x00000010ff057e24 */ /* 0x000fe2000f8e00ff */
[-C--:B------:R-:W-:Y:S01]  /*7640*/  LEA.HI.X.SX32 R27, R11, R21.reuse, 0x2, P6 ;  /* 0x000000150b1b7211 */ /* 0x080fe200030f16ff */
[----:B------:R-:W-:Y:S01]  /*7650*/  IMAD.U32 R4, RZ, RZ, UR21 ;  /* 0x00000015ff047e24 */ /* 0x000fe2000f8e00ff */
[-C--:B------:R-:W-:Y:S02]  /*7660*/  LEA.HI.X.SX32 R11, R7, R21.reuse, 0x2, P4 ;  /* 0x00000015070b7211 */ /* 0x080fe400020f16ff */
[-C--:B------:R-:W-:Y:S01]  /*7670*/  LEA R6, P2, R6, R20.reuse, 0x2 ;  /* 0x0000001406067211 */ /* 0x080fe200078410ff */
[----:B------:R-:W-:Y:S01]  /*7680*/  RED.E.ADD.F32.FTZ.RN.STRONG.GPU [R26.64], R14 ;  /* 0x0000000e1a00798e */ /* 0x000fe2000c10e784 */
[-C--:B------:R-:W-:Y:S02]  /*7690*/  LEA.HI.X.SX32 R9, R5, R21.reuse, 0x2, P3 ;  /* 0x0000001505097211 */ /* 0x080fe400018f16ff */
[----:B------:R-:W-:Y:S01]  /*76a0*/  LEA R4, P0, R4, R20, 0x2 ;  /* 0x0000001404047211 */ /* 0x000fe200078010ff */
[----:B------:R-:W-:Y:S01]  /*76b0*/  RED.E.ADD.F32.FTZ.RN.STRONG.GPU [R24.64], R15 ;  /* 0x0000000f1800798e */ /* 0x000fe2000c10e784 */
[-C--:B------:R-:W-:Y:S02]  /*76c0*/  LEA.HI.X.SX32 R7, R2, R21.reuse, 0x2, P2 ;  /* 0x0000001502077211 */ /* 0x080fe400010f16ff */
[----:B------:R-:W-:Y:S01]  /*76d0*/  LEA.HI.X.SX32 R5, R0, R21, 0x2, P0 ;  /* 0x0000001500057211 */ /* 0x000fe200000f16ff */
[----:B------:R-:W-:Y:S01]  /*76e0*/  RED.E.ADD.F32.FTZ.RN.STRONG.GPU [R10.64], R16 ;  /* 0x000000100a00798e */ /* 0x000fe2000c10e784 */
[----:B------:R-:W-:Y:S01]  /*76f0*/  IMAD.IADD R0, R128, 0x1, R172 ;  /* 0x0000000180007824 */ /* 0x000fe200078e02ac */
[----:B------:R-:W-:Y:S01]  /*7700*/  PLOP3.LUT P2, PT, PT, PT, UP0, 0x80, 0x0 ;  /* 0x000000000000781c */ /* 0x000fe20003f4f008 */
[----:B------:R-:W-:Y:S01]  /*7710*/  @UP3 UIADD3 UR12, UP0, UR12, -0x100, URZ ;  /* 0xffffff000c0c3890 */ /* 0x000fe2000ff1e03f */
[----:B------:R-:W-:Y:S01]  /*7720*/  RED.E.ADD.F32.FTZ.RN.STRONG.GPU [R8.64], R17 ;  /* 0x000000110800798e */ /* 0x000fe2000c10e784 */
[----:B------:R-:W-:Y:S02]  /*7730*/  PLOP3.LUT P0, PT, PT, PT, UP2, 0x80, 0x0 ;  /* 0x000000000000781c */ /* 0x000fe40003f0f028 */
[----:B------:R-:W-:Y:S01]  /*7740*/  @UP3 UIADD3.X UR11, UR11, -0x1, URZ, UP0, !UPT ;  /* 0xffffffff0b0b3890 */ /* 0x000fe200087fe43f */
[----:B------:R-:W-:Y:S04]  /*7750*/  RED.E.ADD.F32.FTZ.RN.STRONG.GPU [R6.64], R18 ;  /* 0x000000120600798e */ /* 0x000fe8000c10e784 */
[----:B------:R-:W-:Y:S04]  /*7760*/  LDSM.16.MT88.4 R8, [R172] ;  /* 0x00000000ac08783b */ /* 0x000fe80000004200 */
[----:B------:R-:W-:Y:S04]  /*7770*/  RED.E.ADD.F32.FTZ.RN.STRONG.GPU [R4.64], R19 ;  /* 0x000000130400798e */ /* 0x000fe8000c10e784 */
[----:B------:R-:W1:Y:S04]  /*7780*/  LDSM.16.MT88.4 R4, [R3+0xa000] ;  /* 0x00a000000304783b */ /* 0x000e680000004200 */
[----:B------:R-:W2:Y:S04]  /*7790*/  LDSM.16.MT88.4 R20, [R3+0xc000] ;  /* 0x00c000000314783b */ /* 0x000ea80000004200 */
[----:B------:R-:W3:Y:S04]  /*77a0*/  LDSM.16.MT88.4 R24, [R0] ;  /* 0x000000000018783b */ /* 0x000ee80000004200 */
[----:B------:R-:W4:Y:S04]  /*77b0*/  LDSM.16.MT88.4 R12, [R172+0x800] ;  /* 0x00080000ac0c783b */ /* 0x000f280000004200 */
        /* <DEDUP_REMOVED lines=14> */
[C---:B------:R-:W-:Y:S08]  /*78a0*/  HMMA.16816.F32 R72, R32.reuse, R12, R72 ;  /* 0x0000000c2048723c */ /* 0x040ff00000001848 */
[-C--:B------:R-:W-:Y:S08]  /*78b0*/  HMMA.16816.F32 R76, R32, R14.reuse, R76 ;  /* 0x0000000e204c723c */ /* 0x080ff0000000184c */
[C---:B------:R-:W-:Y:S01]  /*78c0*/  HMMA.16816.F32 R80, R28.reuse, R14, R80 ;  /* 0x0000000e1c50723c */ /* 0x040fe20000001850 */
[----:B------:R-:W-:Y:S07]  /*78d0*/  LDSM.16.MT88.4 R12, [R3+0xb800] ;  /* 0x00b80000030c783b */ /* 0x000fee0000004200 */
[-C--:B------:R-:W-:Y:S08]  /*78e0*/  HMMA.16816.F32 R84, R28, R16.reuse, R84 ;  /* 0x000000101c54723c */ /* 0x080ff00000001854 */
[C---:B------:R-:W-:Y:S08]  /*78f0*/  HMMA.16816.F32 R88, R32.reuse, R16, R88 ;  /* 0x000000102058723c */ /* 0x040ff00000001858 */
[-C--:B------:R-:W-:Y:S01]  /*7900*/  HMMA.16816.F32 R92, R32, R18.reuse, R92 ;  /* 0x00000012205c723c */ /* 0x080fe2000000185c */
[----:B------:R3:W-:Y:S07]  /*7910*/  LDSM.16.MT88.4 R32, [R0+0x1800] ;  /* 0x001800000020783b */ /* 0x0007ee0000004200 */
[----:B------:R-:W-:Y:S01]  /*7920*/  HMMA.16816.F32 R96, R28, R18, R96 ;  /* 0x000000121c60723c */ /* 0x000fe20000001860 */
[----:B------:R4:W2:Y:S04]  /*7930*/  LDSM.16.MT88.4 R16, [R172+0x1800] ;  /* 0x00180000ac10783b */ /* 0x0008a80000004200 */
[----:B------:R-:W2:Y:S03]  /*7940*/  LDSM.16.MT88.4 R28, [R3+0xd800] ;  /* 0x00d80000031c783b */ /* 0x000ea60000004200 */
[-C--:B-1----:R-:W-:Y:S08]  /*7950*/  HMMA.16816.F32 R68, R4, R8.reuse, R68 ;  /* 0x000000080444723c */ /* 0x082ff00000001844 */
[C---:B------:R-:W-:Y:S04]  /*7960*/  HMMA.16816.F32 R72, R20.reuse, R8, R72 ;  /* 0x000000081448723c */ /* 0x040fe80000001848 */
[C---:B---3--:R-:W-:Y:S02]  /*7970*/  IADD3 R0, R172.reuse, -0x2000, RZ ;  /* 0xffffe000ac007810 */ /* 0x048fe40007ffe0ff */
[----:B------:R-:W-:Y:S02]  /*7980*/  @P2 IADD3 R0, R172, 0x2000, RZ ;  /* 0x00002000ac002810 */ /* 0x000fe40007ffe0ff */
[-C--:B------:R-:W-:Y:S04]  /*7990*/  HMMA.16816.F32 R76, R20, R10.reuse, R76 ;  /* 0x0000000a144c723c */ /* 0x080fe8000000184c */
[----:B----4-:R-:W-:Y:S04]  /*79a0*/  IMAD.MOV.U32 R172, RZ, RZ, R0 ;  /* 0x000000ffffac7224 */ /* 0x010fe800078e0000 */
[C---:B------:R-:W-:Y:S08]  /*79b0*/  HMMA.16816.F32 R80, R4.reuse, R10, R80 ;  /* 0x0000000a0450723c */ /* 0x040ff00000001850 */
[-C--:B--2---:R-:W-:Y:S08]  /*79c0*/  HMMA.16816.F32 R84, R4, R24.reuse, R84 ;  /* 0x000000180454723c */ /* 0x084ff00000001854 */
[C---:B------:R-:W-:Y:S08]  /*79d0*/  HMMA.16816.F32 R88, R20.reuse, R24, R88 ;  /* 0x000000181458723c */ /* 0x040ff00000001858 */
[-C--:B------:R-:W-:Y:S08]  /*79e0*/  HMMA.16816.F32 R92, R20, R26.reuse, R92 ;  /* 0x0000001a145c723c */ /* 0x080ff0000000185c */
[----:B------:R-:W-:Y:S08]  /*79f0*/  HMMA.16816.F32 R96, R4, R26, R96 ;  /* 0x0000001a0460723c */ /* 0x000ff00000001860 */
[-C--:B------:R-:W-:Y:S08]  /*7a00*/  HMMA.16816.F32 R68, R12, R16.reuse, R68 ;  /* 0x000000100c44723c */ /* 0x080ff00000001844 */
[C---:B------:R-:W-:Y:S08]  /*7a10*/  HMMA.16816.F32 R72, R28.reuse, R16, R72 ;  /* 0x000000101c48723c */ /* 0x040ff00000001848 */
        /* <DEDUP_REMOVED lines=50> */
[----:B------:R1:W-:Y:S01]  /*7d40*/  STS [R251], R13 ;  /* 0x0000000dfb007388 */ /* 0x0003e20000000800 */
        /* <DEDUP_REMOVED lines=22> */
[----:B------:R-:W-:Y:S01]  /*7eb0*/  UISETP.NE.AND UP0, UPT, UR34, -0x1, UPT ;  /* 0xffffffff2200788c */ /* 0x000fe2000bf05270 */
[----:B------:R-:W-:Y:S01]  /*7ec0*/  F2FP.PACK_AB R60, R61, R60 ;  /* 0x0000003c3d3c723e */ /* 0x000fe200000000ff */
[----:B------:R-:W-:Y:S01]  /*7ed0*/  ULDC.64 UR10, c[0x0][0x3a0] ;  /* 0x0000e800000a7ab9 */ /* 0x000fe20000000a00 */
[----:B------:R-:W-:-:S02]  /*7ee0*/  F2FP.PACK_AB R0, R0, R94 ;  /* 0x0000005e0000723e */ /* 0x000fc400000000ff */
[----:B------:R-:W-:Y:S02]  /*7ef0*/  F2FP.PACK_AB R62, R63, R62 ;  /* 0x0000003e3f3e723e */ /* 0x000fe400000000ff */
[----:B------:R-:W-:-:S04]  /*7f00*/  PLOP3.LUT P0, PT, PT, PT, UP0, 0x80, 0x0 ;  /* 0x000000000000781c */ /* 0x000fc80003f0f008 */
[----:B------:R-:W-:-:S04]  /*7f10*/  @UP0 UIADD3 UR6, UR27, UR34, URZ ;  /* 0x000000221b060290 */ /* 0x000fc8000fffe03f */
[----:B------:R-:W-:-:S04]  /*7f20*/  @UP0 UIMAD.WIDE.U32 UR8, UR6, UR10, URZ ;  /* 0x0000000a060802a5 */ /* 0x000fc8000f8e003f */
[----:B------:R-:W-:-:S03]  /*7f30*/  @UP0 UIMAD UR30, UR6, UR11, UR9 ;  /* 0x0000000b061e02a4 */ /* 0x000fc6000f8e0209 */
[----:B------:R-:W-:Y:S01]  /*7f40*/  @UP0 UMOV UR13, UR8 ;  /* 0x00000008000d0c82 */ /* 0x000fe20008000000 */
[----:B--2---:R1:W-:Y:S04]  /*7f50*/  STS [R115], R12 ;  /* 0x0000000c73007388 */ /* 0x0043e80000000800 */
[----:B------:R1:W-:Y:S04]  /*7f60*/  STS [R248+0x2000], R15 ;  /* 0x0020000ff8007388 */ /* 0x0003e80000000800 */
[----:B------:R1:W-:Y:S04]  /*7f70*/  STS [R248+0x2400], R14 ;  /* 0x0024000ef8007388 */ /* 0x0003e80000000800 */
[----:B------:R1:W-:Y:S04]  /*7f80*/  STS [R251+0x2000], R11 ;  /* 0x0020000bfb007388 */ /* 0x0003e80000000800 */
[----:B------:R1:W-:Y:S04]  /*7f90*/  STS [R251+0x2400], R10 ;  /* 0x0024000afb007388 */ /* 0x0003e80000000800 */
[----:B------:R1:W-:Y:S04]  /*7fa0*/  STS [R249], R9 ;  /* 0x00000009f9007388 */ /* 0x0003e80000000800 */
[----:B------:R1:W-:Y:S04]  /*7fb0*/  STS [R249+0x400], R8 ;  /* 0x00040008f9007388 */ /* 0x0003e80000000800 */
        /* <DEDUP_REMOVED lines=26> */
[----:B------:R-:W-:Y:S02]  /*8160*/  USHF.R.S32.HI UR13, URZ, 0x1f, UR45 ;  /* 0x0000001f3f0d7899 */ /* 0x000fe4000801142d */
[----:B------:R-:W-:Y:S02]  /*8170*/  UIMAD UR12, UR27, UR9, UR6 ;  /* 0x000000091b0c72a4 */ /* 0x000fe4000f8e0206 */
[----:B------:R-:W-:Y:S02]  /*8180*/  UIMAD.WIDE.U32 UR8, UR27, UR8, URZ ;  /* 0x000000081b0872a5 */ /* 0x000fe4000f8e003f */
[----:B------:R-:W-:Y:S02]  /*8190*/  ULDC.64 UR10, c[0x0][0x388] ;  /* 0x0000e200000a7ab9 */ /* 0x000fe40000000a00 */
[----:B------:R-:W-:-:S02]  /*81a0*/  UIADD3 UR9, UR9, UR12, URZ ;  /* 0x0000000c09097290 */ /* 0x000fc4000fffe03f */
[----:B------:R-:W-:Y:S02]  /*81b0*/  UIMAD UR6, UR13, UR10, URZ ;  /* 0x0000000a0d0672a4 */ /* 0x000fe4000f8e023f */
[----:B------:R-:W-:Y:S02]  /*81c0*/  UIMAD.WIDE.U32 UR8, UR45, UR10, UR8 ;  /* 0x0000000a2d0872a5 */ /* 0x000fe4000f8e0008 */
[----:B------:R-:W-:-:S04]  /*81d0*/  UIMAD UR6, UR45, UR11, UR6 ;  /* 0x0000000b2d0672a4 */ /* 0x000fc8000f8e0206 */
[----:B------:R-:W-:Y:S02]  /*81e0*/  UIADD3 UR30, UR9, UR6, URZ ;  /* 0x00000006091e7290 */ /* 0x000fe4000fffe03f */
[----:B------:R-:W-:Y:S02]  /*81f0*/  UMOV UR13, UR8 ;  /* 0x00000008000d7c82 */ /* 0x000fe40008000000 */
.L_x_535:
        /* <DEDUP_REMOVED lines=8> */
[----:B------:R-:W-:Y:S02]  /*8280*/  USHF.R.S32.HI UR31, URZ, 0x1f, UR45 ;  /* 0x0000001f3f1f7899 */ /* 0x000fe4000801142d */
[----:B------:R-:W-:Y:S02]  /*8290*/  UIMAD UR12, UR27, UR9, UR6 ;  /* 0x000000091b0c72a4 */ /* 0x000fe4000f8e0206 */
[----:B------:R-:W-:-:S02]  /*82a0*/  UIMAD.WIDE.U32 UR8, UR27, UR8, URZ ;  /* 0x000000081b0872a5 */ /* 0x000fc4000f8e003f */
[----:B------:R-:W-:Y:S02]  /*82b0*/  ULDC.64 UR10, c[0x0][0x390] ;  /* 0x0000e400000a7ab9 */ /* 0x000fe40000000a00 */
[----:B------:R-:W-:Y:S02]  /*82c0*/  UIMAD UR6, UR31, UR10, URZ ;  /* 0x0000000a1f0672a4 */ /* 0x000fe4000f8e023f */
[----:B------:R-:W-:Y:S02]  /*82d0*/  UIADD3 UR9, UR9, UR12, URZ ;  /* 0x0000000c09097290 */ /* 0x000fe4000fffe03f */
[----:B------:R-:W-:Y:S02]  /*82e0*/  UIMAD UR6, UR45, UR11, UR6 ;  /* 0x0000000b2d0672a4 */ /* 0x000fe4000f8e0206 */
[----:B------:R-:W-:-:S04]  /*82f0*/  UIMAD.WIDE.U32 UR8, UR45, UR10, UR8 ;  /* 0x0000000a2d0872a5 */ /* 0x000fc8000f8e0008 */
[----:B------:R-:W-:Y:S02]  /*8300*/  UIADD3 UR9, UR9, UR6, URZ ;  /* 0x0000000609097290 */ /* 0x000fe4000fffe03f */
.L_x_536:
[----:B------:R-:W-:Y:S01]  /*8310*/  BAR.SYNC.DEFER_BLOCKING 0x0 ;  /* 0x0000000000007b1d */ /* 0x000fe20000010000 */
[----:B------:R-:W-:Y:S01]  /*8320*/  USHF.R.S32.HI UR6, URZ, 0x1f, UR29 ;  /* 0x0000001f3f067899 */ /* 0x000fe2000801141d */
[--C-:B-1----:R-:W-:Y:S01]  /*8330*/  SHF.R.S32.HI R7, RZ, 0x1f, R220.reuse ;  /* 0x0000001fff077819 */ /* 0x102fe200000114dc */
[----:B------:R-:W-:Y:S01]  /*8340*/  IMAD.U32 R4, RZ, RZ, UR29 ;  /* 0x0000001dff047e24 */ /* 0x000fe2000f8e00ff */
[----:B------:R-:W-:Y:S01]  /*8350*/  UIMAD UR7, UR28, -0x80, UR7 ;  /* 0xffffff801c0778a4 */ /* 0x000fe2000f8e0207 */
[----:B------:R-:W-:Y:S01]  /*8360*/  IMAD.MOV.U32 R6, RZ, RZ, R220 ;  /* 0x000000ffff067224 */ /* 0x000fe200078e00dc */
[----:B------:R-:W-:Y:S01]  /*8370*/  ULDC.64 UR10, c[0x0][0x3a0] ;  /* 0x0000e800000a7ab9 */ /* 0x000fe20000000a00 */
[----:B------:R-:W-:Y:S01]  /*8380*/  ISETP.GE.AND P1, PT, R220, c[0x0][0x220], PT ;  /* 0x00008800dc007a0c */ /* 0x000fe20003f26270 */
[----:B------:R-:W-:Y:S01]  /*8390*/  UIMAD UR10, UR6, UR10, URZ ;  /* 0x0000000a060a72a4 */ /* 0x000fe2000f8e023f */
[----:B------:R-:W-:Y:S01]  /*83a0*/  IMAD.WIDE.U32 R4, R4, c[0x0][0x3a0], R6 ;  /* 0x0000e80004047a25 */ /* 0x000fe200078e0006 */
[----:B------:R-:W-:Y:S01]  /*83b0*/  USHF.R.S32.HI UR12, URZ, 0x1f, UR49 ;  /* 0x0000001f3f0c7899 */ /* 0x000fe20008011431 */
[----:B------:R-:W-:Y:S01]  /*83c0*/  ISETP.GE.OR P4, PT, R239, UR7, P1 ;  /* 0x00000007ef007c0c */ /* 0x000fe20008f86670 */
[----:B------:R-:W-:Y:S01]  /*83d0*/  UIMAD UR10, UR29, UR11, UR10 ;  /* 0x0000000b1d0a72a4 */ /* 0x000fe2000f8e020a */
[----:B------:R-:W-:Y:S01]  /*83e0*/  BSSY B0, `(.L_x_537) ;  /* 0x000001d000007945 */ /* 0x000fe20003800000 */
[----:B------:R-:W-:-:S02]  /*83f0*/  IADD3 R4, P0, R4, UR13, RZ ;  /* 0x0000000d04047c10 */ /* 0x000fc4000ff1e0ff */
[----:B------:R-:W-:Y:S02]  /*8400*/  SHF.R.S32.HI R13, RZ, 0x1f, R239 ;  /* 0x0000001fff0d7819 */ /* 0x000fe400000114ef */
[----:B------:R-:W-:Y:S01]  /*8410*/  IMAD.U32 R0, RZ, RZ, UR10 ;  /* 0x0000000aff007e24 */ /* 0x000fe2000f8e00ff */
[----:B------:R-:W-:Y:S02]  /*8420*/  ULDC.64 UR10, c[0x0][0x3b8] ;  /* 0x0000ee00000a7ab9 */ /* 0x000fe40000000a00 */
[----:B------:R-:W-:Y:S02]  /*8430*/  UIMAD UR10, UR12, UR10, URZ ;  /* 0x0000000a0c0a72a4 */ /* 0x000fe4000f8e023f */
[----:B------:R-:W-:Y:S01]  /*8440*/  IADD3.X R5, R5, UR30, R0, P0, !PT ;  /* 0x0000001e05057c10 */ /* 0x000fe200087fe400 */
[----:B------:R1:W2:Y:S01]  /*8450*/  LDS.128 R16, [R114+0x7000] ;  /* 0x0070000072107984 */ /* 0x0002a20000000c00 */
[----:B------:R-:W-:Y:S01]  /*8460*/  IMAD.U32 R0, RZ, RZ, UR49 ;  /* 0x00000031ff007e24 */ /* 0x000fe2000f8e00ff */
[----:B------:R-:W-:-:S02]  /*8470*/  UIMAD UR10, UR49, UR11, UR10 ;  /* 0x0000000b310a72a4 */ /* 0x000fc4000f8e020a */
[----:B------:R1:W3:Y:S01]  /*8480*/  LDS.128 R20, [R114+0x8000] ;  /* 0x0080000072147984 */ /* 0x0002e20000000c00 */
[----:B------:R-:W-:-:S03]  /*8490*/  IMAD.WIDE.U32 R4, R0, c[0x0][0x3b8], R4 ;  /* 0x0000ee0000047a25 */ /* 0x000fc600078e0004 */
[----:B------:R1:W4:Y:S02]  /*84a0*/  LDS.128 R24, [R114+0x9000] ;  /* 0x0090000072187984 */ /* 0x0003240000000c00 */
[----:B------:R-:W-:Y:S02]  /*84b0*/  IADD3 R12, R5, UR10, RZ ;  /* 0x0000000a050c7c10 */ /* 0x000fe4000fffe0ff */
        /* <DEDUP_REMOVED lines=15> */
.L_x_538:
[----:B------:R-:W-:Y:S05]  /*85b0*/  BSYNC B0 ;  /* 0x0000000000007941 */ /* 0x000fea0003800000 */
.L_x_537:
        /* <DEDUP_REMOVED lines=15> */
.L_x_540:
[----:B------:R-:W-:Y:S05]  /*86b0*/  BSYNC B0 ;  /* 0x0000000000007941 */ /* 0x000fea0003800000 */
.L_x_539:
        /* <DEDUP_REMOVED lines=15> */
.L_x_542:
[----:B------:R-:W-:Y:S05]  /*87b0*/  BSYNC B0 ;  /* 0x0000000000007941 */ /* 0x000fea0003800000 */
.L_x_541:
        /* <DEDUP_REMOVED lines=14> */
.L_x_544:
[----:B------:R-:W-:Y:S05]  /*88a0*/  BSYNC B0 ;  /* 0x0000000000007941 */ /* 0x000fea0003800000 */
.L_x_543:
        /* <DEDUP_REMOVED lines=8> */
[----:B----4-:R-:W-:Y:S01]  /*8930*/  IADD3 R4, P0, R6, UR8, RZ ;  /* 0x0000000806047c10 */ /* 0x010fe2000ff1e0ff */
[----:B------:R-:W-:Y:S01]  /*8940*/  UIMAD UR6, UR12, UR6, URZ ;  /* 0x000000060c0672a4 */ /* 0x000fe2000f8e023f */
[----:B------:R-:W-:-:S03]  /*8950*/  MOV R0, UR29 ;  /* 0x0000001d00007c02 */ /* 0x000fc60008000f00 */
[----:B------:R-:W-:Y:S01]  /*8960*/  UIMAD UR6, UR49, UR7, UR6 ;  /* 0x00000007310672a4 */ /* 0x000fe2000f8e0206 */
[----:B------:R-:W-:Y:S01]  /*8970*/  IADD3.X R5, R7, UR9, R0, P0, !PT ;  /* 0x0000000907057c10 */ /* 0x000fe200087fe400 */
[----:B------:R-:W-:-:S04]  /*8980*/  IMAD.U32 R0, RZ, RZ, UR49 ;  /* 0x00000031ff007e24 */ /* 0x000fc8000f8e00ff */
        /* <DEDUP_REMOVED lines=12> */
.L_x_546:
[----:B------:R-:W-:Y:S05]  /*8a50*/  BSYNC B0 ;  /* 0x0000000000007941 */ /* 0x000fea0003800000 */
.L_x_545:
        /* <DEDUP_REMOVED lines=13> */
.L_x_548:
[----:B------:R-:W-:Y:S05]  /*8b30*/  BSYNC B0 ;  /* 0x0000000000007941 */ /* 0x000fea0003800000 */
.L_x_547:
        /* <DEDUP_REMOVED lines=13> */
.L_x_550:
[----:B------:R-:W-:Y:S05]  /*8c10*/  BSYNC B0 ;  /* 0x0000000000007941 */ /* 0x000fea0003800000 */
.L_x_549:
        /* <DEDUP_REMOVED lines=11> */
.L_x_507:
[----:B------:R-:W-:Y:S05]  /*8cd0*/  BSYNC B1 ;  /* 0x0000000000017941 */ /* 0x000fea0003800000 */
.L_x_485:
        /* <DEDUP_REMOVED lines=11> */
.L_x_551:
[----:B------:R-:W-:Y:S05]  /*8d90*/  EXIT ;  /* 0x000000000000794d */ /* 0x000fea0003800000 */
.L_x_553:
        /* <DEDUP_REMOVED lines=14> */
.L_x_1261:


//--------------------- .text._ZN5flash44flash_bwd_dq_dk_dv_loop_seqk_parallel_kernelI23Flash_bwd_kernel_traitsILi64ELi64ELi128ELi8ELi2ELi4ELi4ELb1ELb0EN7cutlass6half_tE19Flash_kernel_traitsILi64ELi64ELi128ELi8ES3_EELb1ELb1ELb0ELb0ELb1ELb1ELb0EEEvNS_16Flash_bwd_paramsE --------------------------
	.section	.text._ZN5flash44flash_bwd_dq_dk_dv_loop_seqk_parallel_kernelI23Flash_bwd_kernel_traitsILi64ELi64ELi128ELi8ELi2ELi4ELi4ELb1ELb0EN7cutlass6half_tE19Flash_kernel_traitsILi64ELi64ELi128ELi8ES3_EELb1ELb1ELb0ELb0ELb1ELb1ELb0EEEvNS_16Flash_bwd_paramsE,"ax",@progbits
	.sectioninfo	@"SHI_REGISTERS=255"
	.align	128
        .global         _ZN5flash44flash_bwd_dq_dk_dv_loop_seqk_parallel_kernelI23Flash_bwd_kernel_traitsILi64ELi64ELi128ELi8ELi2ELi4ELi4ELb1ELb0EN7cutlass6half_tE19Flash_kernel_traitsILi64ELi64ELi128ELi8ES3_EELb1ELb1ELb0ELb0ELb1ELb1ELb0EEEvNS_16Flash_bwd_paramsE
        .type           _ZN5flash44flash_bwd_dq_dk_dv_loop_seqk_parallel_kernelI23Flash_bwd_kernel_traitsILi64ELi64ELi128ELi8ELi2ELi4ELi4ELb1ELb0EN7cutlass6half_tE19Flash_kernel_traitsILi64ELi64ELi128ELi8ES3_EELb1ELb1ELb0ELb0ELb1ELb1ELb0EEEvNS_16Flash_bwd_paramsE,@function
        .size           _ZN5flash44flash_bwd_dq_dk_dv_loop_seqk_parallel_kernelI23Flash_bwd_kernel_traitsILi64ELi64ELi128ELi8ELi2ELi4ELi4ELb1ELb0EN7cutlass6half_tE19Flash_kernel_traitsILi64ELi64ELi128ELi8ES3_EELb1ELb1ELb0ELb0ELb1ELb1ELb0EEEvNS_16Flash_bwd_paramsE,(.L_x_1262 - _ZN5flash44flash_bwd_dq_dk_dv_loop_seqk_parallel_kernelI23Flash_bwd_kernel_traitsILi64ELi64ELi128ELi8ELi2ELi4ELi4ELb1ELb0EN7cutlass6half_tE19Flash_kernel_traitsILi64ELi64ELi128ELi8ES3_EELb1ELb1ELb0ELb0ELb1ELb1ELb0EEEvNS_16Flash_bwd_paramsE)
        .other          _ZN5flash44flash_bwd_dq_dk_dv_loop_seqk_parallel_kernelI23Flash_bwd_kernel_traitsILi64ELi64ELi128ELi8ELi2ELi4ELi4ELb1ELb0EN7cutlass6half_tE19Flash_kernel_traitsILi64ELi64ELi128ELi8ES3_EELb1ELb1ELb0ELb0ELb1ELb1ELb0EEEvNS_16Flash_bwd_paramsE,@"STO_CUDA_ENTRY STV_DEFAULT"
_ZN5flash44flash_bwd_dq_dk_dv_loop_seqk_parallel_kernelI23Flash_bwd_kernel_traitsILi64ELi64ELi128ELi8ELi2ELi4ELi4ELb1ELb0EN7cutlass6half_tE19Flash_kernel_traitsILi64ELi64ELi128ELi8ES3_EELb1ELb1ELb0ELb0ELb1ELb1ELb0EEEvNS_16Flash_bwd_paramsE:
.text._ZN5flash44flash_bwd_dq_dk_dv_loop_seqk_parallel_kernelI23Flash_bwd_kernel_traitsILi64ELi64ELi128ELi8ELi2ELi4ELi4ELb1ELb0EN7cutlass6half_tE19Flash_kernel_traitsILi64ELi64ELi128ELi8ES3_EELb1ELb1ELb0ELb0ELb1ELb1ELb0EEEvNS_16Flash_bwd_paramsE:
        /* <DEDUP_REMOVED lines=11> */
[----:B------:R-:W-:Y:S01]  /*00b0*/  IMAD.MOV.U32 R220, RZ, RZ, -0x10 ;  /* 0xfffffff0ffdc7424 */ /* 0x000fe200078e00ff */
[----:B------:R-:W-:Y:S02]  /*00c0*/  ULDC UR10, c[0x0][0x1c0] ;  /* 0x00007000000a7ab9 */ /* 0x000fe40000000800 */
[----:B------:R-:W-:Y:S02]  /*00d0*/  UIMAD UR26, UR9, UR10, URZ ;  /* 0x0000000a091a72a4 */ /* 0x000fe4000f8e023f */
        /* <DEDUP_REMOVED lines=16> */
[CC--:B------:R-:W-:Y:S01]  /*01e0*/  LEA.HI R14, R3.reuse, R0.reuse, RZ, 0x3 ;  /* 0x00000000030e7211 */ /* 0x0c0fe200078f18ff */
[----:B------:R-:W-:Y:S01]  /*01f0*/  UIMAD UR10, UR4, UR10, URZ ;  /* 0x0000000a040a72a4 */ /* 0x000fe2000f8e023f */
[CC--:B------:R-:W-:Y:S01]  /*0200*/  LEA.HI R5, R3.reuse, R0.reuse, RZ, 0x4 ;  /* 0x0000000003057211 */ /* 0x0c0fe200078f20ff */
[----:B------:R-:W-:Y:S01]  /*0210*/  UIMAD UR22, UR26, 0x18, URZ ;  /* 0x000000181a1678a4 */ /* 0x000fe2000f8e023f */
[CC--:B------:R-:W-:Y:S01]  /*0220*/  LEA.HI R193, R3.reuse, R0.reuse, RZ, 0x6 ;  /* 0x0000000003c17211 */ /* 0x0c0fe200078f30ff */
[----:B------:R-:W-:Y:S01]  /*0230*/  USHF.L.U32 UR21, UR26, 0x5, URZ ;  /* 0x000000051a157899 */ /* 0x000fe2000800063f */
[----:B------:R-:W-:Y:S01]  /*0240*/  LEA.HI R8, R3, R0, RZ, 0x7 ;  /* 0x0000000003087211 */ /* 0x000fe200078f38ff */
[----:B------:R-:W-:Y:S01]  /*0250*/  UIMAD UR20, UR26, 0x28, URZ ;  /* 0x000000281a1478a4 */ /* 0x000fe2000f8e023f */
[----:B------:R-:W-:Y:S01]  /*0260*/  LOP3.LUT R7, R10, 0xffffffe0, RZ, 0xc0, !PT ;  /* 0xffffffe00a077812 */ /* 0x000fe200078ec0ff */
[----:B------:R-:W-:Y:S01]  /*0270*/  UIMAD UR19, UR26, 0x30, URZ ;  /* 0x000000301a1378a4 */ /* 0x000fe2000f8e023f */
[----:B------:R-:W-:Y:S01]  /*0280*/  LOP3.LUT R9, R195, 0x7ffffffc, RZ, 0xc0, !PT ;  /* 0x7ffffffcc3097812 */ /* 0x000fe200078ec0ff */
[----:B------:R-:W-:Y:S01]  /*0290*/  UIMAD UR18, UR26, 0x38, URZ ;  /* 0x000000381a1278a4 */ /* 0x000fe2000f8e023f */
[----:B------:R-:W-:Y:S01]  /*02a0*/  LOP3.LUT R13, R14, 0xfffffff8, RZ, 0xc0, !PT ;  /* 0xfffffff80e0d7812 */ /* 0x000fe200078ec0ff */
[C---:B------:R-:W-:Y:S01]  /*02b0*/  IMAD.IADD R7, R0.reuse, 0x1, -R7 ;  /* 0x0000000100077824 */ /* 0x040fe200078e0a07 */
[----:B------:R-:W-:Y:S01]  /*02c0*/  LOP3.LUT R3, R5, 0xfffffff0, RZ, 0xc0, !PT ;  /* 0xfffffff005037812 */ /* 0x000fe200078ec0ff */
[C---:B------:R-:W-:Y:S01]  /*02d0*/  IMAD.IADD R9, R0.reuse, 0x1, -R9 ;  /* 0x0000000100097824 */ /* 0x040fe200078e0a09 */
[--C-:B------:R-:W-:Y:S01]  /*02e0*/  SHF.R.S32.HI R2, RZ, 0x1f, R10.reuse ;  /* 0x0000001fff027819 */ /* 0x100fe2000001140a */
[C---:B------:R-:W-:Y:S01]  /*02f0*/  IMAD.IADD R13, R0.reuse, 0x1, -R13 ;  /* 0x00000001000d7824 */ /* 0x040fe200078e0a0d */
[----:B------:R-:W-:Y:S01]  /*0300*/  SHF.R.S32.HI R6, RZ, 0x2, R195 ;  /* 0x00000002ff067819 */ /* 0x000fe200000114c3 */
[----:B------:R-:W-:Y:S01]  /*0310*/  IMAD.IADD R0, R0, 0x1, -R3 ;  /* 0x0000000100007824 */ /* 0x000fe200078e0a03 */
[----:B------:R-:W-:Y:S01]  /*0320*/  SHF.R.S32.HI R3, RZ, 0x5, R10 ;  /* 0x00000005ff037819 */ /* 0x000fe2000001140a */
[----:B------:R-:W-:Y:S01]  /*0330*/  IMAD.SHL.U32 R198, R13, 0x8, RZ ;  /* 0x000000080dc67824 */ /* 0x000fe200078e00ff */
[----:B------:R-:W-:Y:S01]  /*0340*/  SHF.R.S32.HI R195, RZ, 0x1f, R195 ;  /* 0x0000001fffc37819 */ /* 0x000fe200000114c3 */
[----:B------:R-:W-:Y:S01]  /*0350*/  IMAD.SHL.U32 R9, R9, 0x2, RZ ;  /* 0x0000000209097824 */ /* 0x000fe200078e00ff */
[-C--:B------:R-:W-:Y:S01]  /*0360*/  LEA.HI R10, R10, R3.reuse, RZ, 0x1 ;  /* 0x000000030a0a7211 */ /* 0x080fe200078f08ff */
[----:B------:R-:W-:Y:S01]  /*0370*/  USHF.R.S32.HI UR11, URZ, 0x1f, UR25 ;  /* 0x0000001f3f0b7899 */ /* 0x000fe20008011419 */
[----:B------:R-:W-:Y:S01]  /*0380*/  LEA.HI R2, R2, R3, RZ, 0x2 ;  /* 0x0000000302027211 */ /* 0x000fe200078f10ff */
[----:B------:R-:W-:Y:S01]  /*0390*/  UIADD3 UR12, UR24, UR13, URZ ;  /* 0x0000000d180c7290 */ /* 0x000fe2000fffe03f */
[----:B------:R-:W-:Y:S01]  /*03a0*/  LEA.HI R195, R195, R6, RZ, 0x3 ;  /* 0x00000006c3c37211 */ /* 0x000fe200078f18ff */
[----:B------:R-:W-:Y:S01]  /*03b0*/  UMOV UR6, 0x6 ;  /* 0x0000000600067882 */ /* 0x000fe20000000000 */
[----:B------:R-:W-:-:S02]  /*03c0*/  LOP3.LUT R10, R10, 0xfffffffe, RZ, 0xc0, !PT ;  /* 0xfffffffe0a0a7812 */ /* 0x000fc400078ec0ff */
[----:B------:R-:W-:Y:S02]  /*03d0*/  LOP3.LUT R2, R2, 0xfffffffc, RZ, 0xc0, !PT ;  /* 0xfffffffc02027812 */ /* 0x000fe400078ec0ff */
[----:B------:R-:W-:Y:S01]  /*03e0*/  SHF.R.S32.HI R194, RZ, 0x3, R14 ;  /* 0x00000003ffc27819 */ /* 0x000fe2000001140e */
[----:B------:R-:W-:Y:S01]  /*03f0*/  IMAD.IADD R191, R3, 0x1, -R10 ;  /* 0x0000000103bf7824 */ /* 0x000fe200078e0a0a */
[----:B------:R-:W-:Y:S01]  /*0400*/  LOP3.LUT R195, R195, 0xfffffff8, RZ, 0xc0, !PT ;  /* 0xfffffff8c3c37812 */ /* 0x000fe200078ec0ff */
[----:B------:R-:W-:Y:S01]  /*0410*/  IMAD.IADD R2, R3, 0x1, -R2 ;  /* 0x0000000103027824 */ /* 0x000fe200078e0a02 */
[----:B------:R-:W-:Y:S01]  /*0420*/  SHF.R.S32.HI R11, RZ, 0x1f, R0 ;  /* 0x0000001fff0b7819 */ /* 0x000fe20000011400 */
[----:B------:R-:W-:Y:S01]  /*0430*/  IMAD.SHL.U32 R3, R194, 0x40, RZ ;  /* 0x00000040c2037824 */ /* 0x000fe200078e00ff */
[----:B------:R-:W-:Y:S01]  /*0440*/  SHF.R.S32.HI R4, RZ, 0x4, R5 ;  /* 0x00000004ff047819 */ /* 0x000fe20000011405 */
[----:B------:R-:W-:Y:S01]  /*0450*/  IMAD.IADD R195, R6, 0x1, -R195 ;  /* 0x0000000106c37824 */ /* 0x000fe200078e0ac3 */
[----:B------:R-:W-:-:S02]  /*0460*/  LEA.HI R6, R11, R0, RZ, 0x3 ;  /* 0x000000000b067211 */ /* 0x000fc400078f18ff */
[----:B------:R-:W-:Y:S02]  /*0470*/  LEA.HI R5, R5, R4, RZ, 0x1 ;  /* 0x0000000405057211 */ /* 0x000fe400078f08ff */
[----:B------:R-:W-:Y:S02]  /*0480*/  LOP3.LUT R3, R3, 0x1c0, RZ, 0xc0, !PT ;  /* 0x000001c003037812 */ /* 0x000fe400078ec0ff */
[----:B------:R-:W-:Y:S02]  /*0490*/  LOP3.LUT R11, R6, 0xfffffff8, RZ, 0xc0, !PT ;  /* 0xfffffff8060b7812 */ /* 0x000fe400078ec0ff */
[----:B------:R-:W-:Y:S02]  /*04a0*/  LOP3.LUT R5, R5, 0xfffffffe, RZ, 0xc0, !PT ;  /* 0xfffffffe05057812 */ /* 0x000fe400078ec0ff */
[C---:B------:R-:W-:Y:S01]  /*04b0*/  LOP3.LUT P4, RZ, R13.reuse, 0x2, RZ, 0xc0, !PT ;  /* 0x000000020dff7812 */ /* 0x040fe2000788c0ff */
[----:B------:R-:W-:Y:S01]  /*04c0*/  IMAD.IADD R11, R0, 0x1, -R11 ;  /* 0x00000001000b7824 */ /* 0x000fe200078e0a0b */
[C---:B------:R-:W-:Y:S01]  /*04d0*/  LOP3.LUT P3, RZ, R13.reuse, 0x4, RZ, 0xc0, !PT ;  /* 0x000000040dff7812 */ /* 0x040fe2000786c0ff */
[----:B------:R-:W-:Y:S01]  /*04e0*/  IMAD.SHL.U32 R13, R13, 0x40, RZ ;  /* 0x000000400d0d7824 */ /* 0x000fe200078e00ff */
[----:B------:R-:W-:Y:S01]  /*04f0*/  SHF.R.U32.HI R192, RZ, 0x3, R3 ;  /* 0x00000003ffc07819 */ /* 0x000fe20000011603 */
[----:B------:R-:W-:Y:S01]  /*0500*/  IMAD.IADD R5, R4, 0x1, -R5 ;  /* 0x0000000104057824 */ /* 0x000fe200078e0a05 */
[----:B------:R-:W-:Y:S01]  /*0510*/  LOP3.LUT R3, R3, 0x38, R198, 0xf8, !PT ;  /* 0x0000003803037812 */ /* 0x000fe200078ef8c6 */
[----:B------:R-:W-:Y:S01]  /*0520*/  IMAD.SHL.U32 R0, R2, 0x10, RZ ;  /* 0x0000001002007824 */ /* 0x000fe200078e00ff */
[----:B------:R-:W-:Y:S01]  /*0530*/  SHF.R.S32.HI R4, RZ, 0x1f, R7 ;  /* 0x0000001fff047819 */ /* 0x000fe20000011407 */
[----:B------:R-:W-:Y:S01]  /*0540*/  IMAD.SHL.U32 R10, R5, 0x200, RZ ;  /* 0x00000200050a7824 */ /* 0x000fe200078e00ff */
[----:B------:R-:W-:Y:S01]  /*0550*/  LOP3.LUT R13, R13, 0x1c0, RZ, 0xc0, !PT ;  /* 0x000001c00d0d7812 */ /* 0x000fe200078ec0ff */
[----:B------:R-:W-:Y:S01]  /*0560*/  IMAD.SHL.U32 R11, R11, 0x40, RZ ;  /* 0x000000400b0b7824 */ /* 0x000fe200078e00ff */
[----:B------:R-:W-:-:S02]  /*0570*/  LOP3.LUT R192, R3, R192, RZ, 0x3c, !PT ;  /* 0x000000c003c07212 */ /* 0x000fc400078e3cff */
[----:B------:R-:W-:Y:S02]  /*0580*/  LOP3.LUT R3, R195, 0x1, RZ, 0xc0, !PT ;  /* 0x00000001c3037812 */ /* 0x000fe400078ec0ff */
[----:B------:R-:W-:Y:S02]  /*0590*/  LEA.HI R4, R4, R7, RZ, 0x2 ;  /* 0x0000000704047211 */ /* 0x000fe400078f10ff */
[C---:B------:R-:W-:Y:S02]  /*05a0*/  LOP3.LUT R183, R13.reuse, 0x30, R0, 0xf8, !PT ;  /* 0x000000300db77812 */ /* 0x040fe400078ef800 */
[----:B------:R-:W-:Y:S02]  /*05b0*/  SHF.R.S32.HI R193, RZ, 0x6, R193 ;  /* 0x00000006ffc17819 */ /* 0x000fe400000114c1 */
[----:B------:R-:W-:Y:S02]  /*05c0*/  LOP3.LUT R7, R13, 0x8, R14, 0xf8, !PT ;  /* 0x000000080d077812 */ /* 0x000fe400078ef80e */
[----:B------:R-:W-:Y:S01]  /*05d0*/  SHF.R.U32.HI R0, RZ, 0x3, R13 ;  /* 0x00000003ff007819 */ /* 0x000fe2000001160d */
[----:B------:R-:W-:Y:S01]  /*05e0*/  IMAD R12, R193, 0x800, R10 ;  /* 0x00000800c10c7824 */ /* 0x000fe200078e020a */
[----:B------:R-:W-:Y:S01]  /*05f0*/  ISETP.NE.U32.AND P0, PT, R3, 0x1, PT ;  /* 0x000000010300780c */ /* 0x000fe20003f05070 */
[----:B------:R-:W-:Y:S01]  /*0600*/  IMAD.SHL.U32 R13, R5, 0x10, RZ ;  /* 0x00000010050d7824 */ /* 0x000fe200078e00ff */
[----:B------:R-:W-:Y:S01]  /*0610*/  LOP3.LUT R3, R7, R0, RZ, 0x3c, !PT ;  /* 0x0000000007037212 */ /* 0x000fe200078e3cff */
[----:B------:R-:W-:Y:S01]  /*0620*/  IMAD R192, R193, 0x200, R192 ;  /* 0x00000200c1c07824 */ /* 0x000fe200078e02c0 */
[----:B------:R-:W-:-:S02]  /*0630*/  SHF.R.S32.HI R8, RZ, 0x7, R8 ;  /* 0x00000007ff087819 */ /* 0x000fc40000011408 */
[C---:B------:R-:W-:Y:S01]  /*0640*/  R2P PR, R195.reuse, 0x6 ;  /* 0x00000006c3007804 */ /* 0x040fe20000000000 */
[----:B------:R-:W-:Y:S01]  /*0650*/  IMAD.SHL.U32 R195, R195, 0x40, RZ ;  /* 0x00000040c3c37824 */ /* 0x000fe200078e00ff */
[----:B------:R-:W-:Y:S01]  /*0660*/  LOP3.LUT R183, R183, 0x8, R14, 0xf8, !PT ;  /* 0x00000008b7b77812 */ /* 0x000fe200078ef80e */
[----:B------:R-:W-:Y:S01]  /*0670*/  IMAD.IADD R3, R12, 0x1, R3 ;  /* 0x000000010c037824 */ /* 0x000fe200078e0203 */
[----:B------:R-:W-:Y:S01]  /*0680*/  LOP3.LUT R11, R11, 0x1c0, RZ, 0xc0, !PT ;  /* 0x000001c00b0b7812 */ /* 0x000fe200078ec0ff */
[C---:B------:R-:W-:Y:S01]  /*0690*/  IMAD.SHL.U32 R12, R8.reuse, 0x8, RZ ;  /* 0x00000008080c7824 */ /* 0x040fe200078e00ff */
[----:B------:R-:W-:Y:S01]  /*06a0*/  LOP3.LUT R195, R195, 0x1c0, RZ, 0xc0, !PT ;  /* 0x000001c0c3c37812 */ /* 0x000fe200078ec0ff */
[----:B------:R-:W-:Y:S01]  /*06b0*/  IMAD R8, R8, 0x1000, R9 ;  /* 0x0000100008087824 */ /* 0x000fe200078e0209 */
[----:B------:R-:W-:Y:S01]  /*06c0*/  LOP3.LUT R183, R10, R183, R0, 0xf6, !PT ;  /* 0x000000b70ab77212 */ /* 0x000fe200078ef600 */
[----:B------:R-:W-:Y:S01]  /*06d0*/  IMAD.SHL.U32 R10, R193, 0x20, RZ ;  /* 0x00000020c10a7824 */ /* 0x000fe200078e00ff */
[----:B------:R-:W-:Y:S01]  /*06e0*/  LOP3.LUT R12, R12, 0x8, RZ, 0xc0, !PT ;  /* 0x000000080c0c7812 */ /* 0x000fe200078ec0ff */
[----:B------:R-:W-:Y:S01]  /*06f0*/  IMAD R197, R191, 0x400, R8 ;  /* 0x00000400bfc57824 */ /* 0x000fe200078e0208 */
[----:B------:R-:W-:Y:S01]  /*0700*/  SHF.R.U32.HI R7, RZ, 0x3, R195 ;  /* 0x00000003ff077819 */ /* 0x000fe200000116c3 */
[----:B------:R-:W-:Y:S01]  /*0710*/  IMAD R8, R2, 0x400, R9 ;  /* 0x0000040002087824 */ /* 0x000fe200078e0209 */
[----:B------:R-:W-:Y:S01]  /*0720*/  LOP3.LUT R10, R195, 0x20, R10, 0xf8, !PT ;  /* 0x00000020c30a7812 */ /* 0x000fe200078ef80a */
[----:B------:R-:W-:Y:S01]  /*0730*/  IMAD.SHL.U32 R185, R3, 0x2, RZ ;  /* 0x0000000203b97824 */ /* 0x000fe200078e00ff */
[----:B------:R-:W-:Y:S01]  /*0740*/  LOP3.LUT R195, R7, R195, R12, 0x1e, !PT ;  /* 0x000000c307c37212 */ /* 0x000fe200078e1e0c */
[----:B------:R-:W-:Y:S01]  /*0750*/  IMAD.SHL.U32 R183, R183, 0x2, RZ ;  /* 0x00000002b7b77824 */ /* 0x000fe200078e00ff */
[----:B------:R-:W-:Y:S01]  /*0760*/  LOP3.LUT R10, R10, R7, RZ, 0x3c, !PT ;  /* 0x000000070a0a7212 */ /* 0x000fe200078e3cff */
[----:B------:R-:W-:Y:S01]  /*0770*/  IMAD.SHL.U32 R7, R6, 0x40, RZ ;  /* 0x0000004006077824 */ /* 0x000fe200078e00ff */
[----:B------:R-:W-:Y:S01]  /*0780*/  LOP3.LUT R0, R12, 0x10, R13, 0xf8, !PT ;  /* 0x000000100c007812 */ /* 0x000fe200078ef80d */
[----:B------:R-:W-:Y:S01]  /*0790*/  IMAD.IADD R195, R8, 0x1, R195 ;  /* 0x0000000108c37824 */ /* 0x000fe200078e02c3 */
[----:B------:R-:W-:Y:S01]  /*07a0*/  SEL R220, R220, 0x10, !P0 ;  /* 0x00000010dcdc7807 */ /* 0x000fe20004000000 */
[----:B------:R-:W-:Y:S01]  /*07b0*/  IMAD.SHL.U32 R8, R5, 0x8, RZ ;  /* 0x0000000805087824 */ /* 0x000fe200078e00ff */
[----:B------:R-:W-:Y:S01]  /*07c0*/  SHF.R.U32.HI R5, RZ, 0x3, R11 ;  /* 0x00000003ff057819 */ /* 0x000fe2000001160b */
[----:B------:R-:W-:Y:S01]  /*07d0*/  IMAD.IADD R197, R10, 0x1, R197 ;  /* 0x000000010ac57824 */ /* 0x000fe200078e02c5 */
[----:B------:R-:W-:-:S02]  /*07e0*/  LOP3.LUT R7, R7, 0xfffffe00, RZ, 0xc0, !PT ;  /* 0xfffffe0007077812 */ /* 0x000fc400078ec0ff */
[----:B------:R-:W-:Y:S01]  /*07f0*/  LOP3.LUT R0, R5, R0, R11, 0x1e, !PT ;  /* 0x0000000005007212 */ /* 0x000fe200078e1e0b */
[----:B------:R-:W-:Y:S01]  /*0800*/  IMAD.SHL.U32 R197, R197, 0x2, RZ ;  /* 0x00000002c5c57824 */ /* 0x000fe200078e00ff */
[----:B------:R-:W-:Y:S01]  /*0810*/  LOP3.LUT R6, R11, 0x8, R8, 0xf8, !PT ;  /* 0x000000080b067812 */ /* 0x000fe200078ef808 */
[--C-:B------:R-:W-:Y:S01]  /*0820*/  IMAD R184, R2, 0x400, R7.reuse ;  /* 0x0000040002b87824 */ /* 0x100fe200078e0207 */
[----:B------:R-:W-:Y:S01]  /*0830*/  LOP3.LUT R186, R0, R7, RZ, 0xfc, !PT ;  /* 0x0000000700ba7212 */ /* 0x000fe200078efcff */
[----:B------:R-:W-:Y:S01]  /*0840*/  IMAD.MOV.U32 R2, RZ, RZ, 0x20 ;  /* 0x00000020ff027424 */ /* 0x000fe200078e00ff */
[----:B------:R-:W-:Y:S01]  /*0850*/  LOP3.LUT R5, R6, R5, RZ, 0x3c, !PT ;  /* 0x0000000506057212 */ /* 0x000fe200078e3cff */
[----:B------:R-:W-:Y:S01]  /*0860*/  IMAD.MOV.U32 R0, RZ, RZ, 0x40 ;  /* 0x00000040ff007424 */ /* 0x000fe200078e00ff */
[----:B------:R-:W-:Y:S01]  /*0870*/  LEA R195, R195, 0x6000, 0x1 ;  /* 0x00006000c3c37811 */ /* 0x000fe200078e08ff */
[----:B------:R-:W-:Y:S01]  /*0880*/  IMAD R6, R191, 0x400, R7 ;  /* 0x00000400bf067824 */ /* 0x000fe200078e0207 */
[----:B------:R-:W-:Y:S01]  /*0890*/  SEL R176, R2, 0xffffffe0, !P4 ;  /* 0xffffffe002b07807 */ /* 0x000fe20006000000 */
[----:B------:R-:W-:Y:S01]  /*08a0*/  IMAD.IADD R184, R5, 0x1, R184 ;  /* 0x0000000105b87824 */ /* 0x000fe200078e02b8 */
[----:B------:R-:W-:Y:S01]  /*08b0*/  SEL R0, R0, 0xffffffc0, !P3 ;  /* 0xffffffc000007807 */ /* 0x000fe20005800000 */
[----:B------:R-:W-:Y:S01]  /*08c0*/  IMAD.IADD R204, R197, 0x1, R220 ;  /* 0x00000001c5cc7824 */ /* 0x000fe200078e02dc */
[----:B------:R-:W-:Y:S01]  /*08d0*/  SEL R2, R2, 0xffffffe0, !P1 ;  /* 0xffffffe002027807 */ /* 0x000fe20004800000 */
[----:B------:R-:W-:Y:S01]  /*08e0*/  IMAD R178, R3, 0x2, R176 ;  /* 0x0000000203b27824 */ /* 0x000fe200078e02b0 */
[----:B------:R-:W-:Y:S01]  /*08f0*/  IADD3 R200, R195, 0x40, RZ ;  /* 0x00000040c3c87810 */ /* 0x000fe20007ffe0ff */
[----:B------:R-:W-:Y:S01]  /*0900*/  IMAD R177, R3, 0x2, R0 ;  /* 0x0000000203b17824 */ /* 0x000fe200078e0200 */
[----:B------:R-:W-:Y:S01]  /*0910*/  SHF.R.S32.HI R4, RZ, 0x2, R4 ;  /* 0x00000002ff047819 */ /* 0x000fe20000011404 */
[----:B------:R-:W-:Y:S01]  /*0920*/  IMAD.IADD R203, R197, 0x1, R2 ;  /* 0x00000001c5cb7824 */ /* 0x000fe200078e0202 */
[C---:B------:R-:W-:Y:S01]  /*0930*/  @P2 IADD3 R200, R195.reuse, -0x40, RZ ;  /* 0xffffffc0c3c82810 */ /* 0x040fe20007ffe0ff */
[----:B------:R-:W-:Y:S01]  /*0940*/  IMAD.IADD R187, R6, 0x1, R5 ;  /* 0x0000000106bb7824 */ /* 0x000fe200078e0205 */
[----:B------:R-:W-:Y:S01]  /*0950*/  IADD3 R201, R195, 0x420, RZ ;  /* 0x00000420c3c97810 */ /* 0x000fe20007ffe0ff */
[----:B------:R-:W-:Y:S01]  /*0960*/  IMAD R190, R191, 0x10, R4 ;  /* 0x00000010bfbe7824 */ /* 0x000fe200078e0204 */
[----:B------:R-:W-:Y:S01]  /*0970*/  LEA R184, R184, 0xa000, 0x1 ;  /* 0x0000a000b8b87811 */ /* 0x000fe200078e08ff */
[----:B------:R-:W-:Y:S01]  /*0980*/  IMAD.IADD R176, R176, 0x1, R177 ;  /* 0x00000001b0b07824 */ /* 0x000fe200078e02b1 */
[----:B------:R-:W-:Y:S01]  /*0990*/  @P1 IADD3 R201, R195, 0x3e0, RZ ;  /* 0x000003e0c3c91810 */ /* 0x000fe20007ffe0ff */
[----:B------:R-:W-:-:S02]  /*09a0*/  IMAD.IADD R202, R2, 0x1, R195 ;  /* 0x0000000102ca7824 */ /* 0x000fc400078e02c3 */
[----:B------:R-:W-:Y:S02]  /*09b0*/  IMAD.IADD R220, R220, 0x1, R203 ;  /* 0x00000001dcdc7824 */ /* 0x000fe400078e02cb */
[----:B------:R-:W-:Y:S02]  /*09c0*/  IMAD.SHL.U32 R182, R186, 0x2, RZ ;  /* 0x00000002bab67824 */ /* 0x000fe400078e00ff */
[----:B------:R-:W-:Y:S02]  /*09d0*/  IMAD.IADD R209, R2, 0x1, R200 ;  /* 0x0000000102d17824 */ /* 0x000fe400078e02c8 */
.L_x_562:
[----:B------:R-:W-:Y:S01]  /*09e0*/  ISETP.NE.U32.AND P0, PT, RZ, c[0x0][0x250], PT ;  /* 0x00009400ff007a0c */ /* 0x000fe20003f05070 */
[----:B------:R-:W-:Y:S01]  /*09f0*/  IMAD.MOV.U32 R207, RZ, RZ, RZ ;  /* 0x000000ffffcf7224 */ /* 0x000fe200078e00ff */
[----:B------:R-:W-:Y:S02]  /*0a00*/  ISETP.NE.U32.AND P1, PT, RZ, c[0x0][0x258], PT ;  /* 0x00009600ff007a0c */ /* 0x000fe40003f25070 */
[----:B------:R-:W-:Y:S02]  /*0a10*/  ISETP.NE.AND.EX P0, PT, RZ, c[0x0][0x254], PT, P0 ;  /* 0x00009500ff007a0c */ /* 0x000fe40003f05300 */
[----:B------:R-:W-:-:S11]  /*0a20*/  ISETP.NE.AND.EX P1, PT, RZ, c[0x0][0x25c], PT, P1 ;  /* 0x00009700ff007a0c */ /* 0x000fd60003f25310 */
[----:B--2---:R-:W1:Y:S01]  /*0a30*/  @P0 S2R R5, SR_CTAID.Y ;  /* 0x0000000000050919 */ /* 0x004e620000002600 */
[----:B------:R-:W-:Y:S02]  /*0a40*/  @P0 IMAD.MOV.U32 R2, RZ, RZ, 0x4 ;  /* 0x00000004ff020424 */ /* 0x000fe400078e00ff */
[----:B------:R-:W-:Y:S01]  /*0a50*/  @P1 IMAD.MOV.U32 R0, RZ, RZ, 0x4 ;  /* 0x00000004ff001424 */ /* 0x000fe200078e00ff */
[----:B------:R-:W2:Y:S01]  /*0a60*/  @P1 S2R R3, SR_CTAID.Y ;  /* 0x0000000000031919 */ /* 0x000ea20000002600 */
        /* <DEDUP_REMOVED lines=32> */
[----:B------:R-:W-:Y:S02]  /*0c70*/  USHF.R.S32.HI UR4, URZ, 0x1f, UR32 ;  /* 0x0000001f3f047899 */ /* 0x000fe40008011420 */
[----:B------:R-:W-:Y:S01]  /*0c80*/  IMAD.U32 R12, RZ, RZ, UR32 ;  /* 0x00000020ff0c7e24 */ /* 0x000fe2000f8e00ff */
[----:B---3--:R-:W-:-:S03]  /*0c90*/  SHF.R.S32.HI R22, RZ, 0x1f, R7 ;  /* 0x0000001fff167819 */ /* 0x008fc60000011407 */
[----:B------:R-:W-:Y:S01]  /*0ca0*/  IMAD.U32 R13, RZ, RZ, UR4 ;  /* 0x00000004ff0d7e24 */ /* 0x000fe2000f8e00ff */
[----:B--2---:R-:W-:Y:S02]  /*0cb0*/  IADD3 R10, R10, 0xffffffe, RZ ;  /* 0x0ffffffe0a0a7810 */ /* 0x004fe40007ffe0ff */
[----:B------:R-:W-:Y:S02]  /*0cc0*/  LOP3.LUT R5, R6, c[0x0][0x1c8], RZ, 0x3c, !PT ;  /* 0x0000720006057a12 */ /* 0x000fe400078e3cff */
[----:B------:R-:W1:Y:S02]  /*0cd0*/  F2I.FTZ.U32.TRUNC.NTZ R11, R10 ;  /* 0x0000000a000b7305 */ /* 0x000e64000021f000 */
[----:B------:R-:W-:Y:S01]  /*0ce0*/  ISETP.GE.AND P2, PT, R5, RZ, PT ;  /* 0x000000ff0500720c */ /* 0x000fe20003f46270 */
[----:B-1----:R-:W-:Y:S02]  /*0cf0*/  IMAD.MOV R2, RZ, RZ, -R11 ;  /* 0x000000ffff027224 */ /* 0x002fe400078e0a0b */
[----:B------:R-:W-:-:S02]  /*0d00*/  IMAD.MOV.U32 R10, RZ, RZ, RZ ;  /* 0x000000ffff0a7224 */ /* 0x000fc400078e00ff */
[----:B------:R-:W-:Y:S02]  /*0d10*/  IMAD R8, R2, R4, RZ ;  /* 0x0000000402087224 */ /* 0x000fe400078e02ff */
[----:B------:R-:W1:Y:S02]  /*0d20*/  LDC.U8 R2, c[0x0][0x328] ;  /* 0x0000ca00ff027b82 */ /* 0x000e640000000000 */
[----:B------:R-:W-:-:S04]  /*0d30*/  IMAD.HI.U32 R8, R11, R8, R10 ;  /* 0x000000080b087227 */ /* 0x000fc800078e000a */
[----:B------:R-:W-:-:S04]  /*0d40*/  IMAD.WIDE R10, R7, 0x80, RZ ;  /* 0x00000080070a7825 */ /* 0x000fc800078e02ff */
[----:B------:R-:W-:Y:S02]  /*0d50*/  IMAD.HI.U32 R15, R8, R3, RZ ;  /* 0x00000003080f7227 */ /* 0x000fe400078e00ff */
[----:B------:R-:W2:Y:S02]  /*0d60*/  S2R R8, SR_CTAID.X ;  /* 0x0000000000087919 */ /* 0x000ea40000002500 */
[----:B------:R-:W-:-:S04]  /*0d70*/  IMAD.MOV R9, RZ, RZ, -R15 ;  /* 0x000000ffff097224 */ /* 0x000fc800078e0a0f */
[----:B------:R-:W-:Y:S01]  /*0d80*/  IMAD R9, R4, R9, R3 ;  /* 0x0000000904097224 */ /* 0x000fe200078e0203 */
[----:B------:R-:W-:-:S04]  /*0d90*/  SEL R3, R10, RZ, P1 ;  /* 0x000000ff0a037207 */ /* 0x000fc80000800000 */
[----:B------:R-:W-:Y:S02]  /*0da0*/  ISETP.GT.U32.AND P3, PT, R4, R9, PT ;  /* 0x000000090400720c */ /* 0x000fe40003f64070 */
[----:B-1----:R-:W-:Y:S02]  /*0db0*/  ISETP.NE.AND P0, PT, R2, RZ, PT ;  /* 0x000000ff0200720c */ /* 0x002fe40003f05270 */
[----:B------:R-:W-:Y:S02]  /*0dc0*/  SEL R2, R11, RZ, P1 ;  /* 0x000000ff0b027207 */ /* 0x000fe40000800000 */
[----:B------:R-:W-:-:S07]  /*0dd0*/  ISETP.NE.AND P1, PT, RZ, UR5, PT ;  /* 0x00000005ff007c0c */ /* 0x000fce000bf25270 */
[----:B------:R-:W-:Y:S01]  /*0de0*/  @!P3 IMAD.IADD R9, R9, 0x1, -R4 ;  /* 0x000000010909b824 */ /* 0x000fe200078e0a04 */
[----:B------:R-:W-:Y:S01]  /*0df0*/  @!P3 IADD3 R15, R15, 0x1, RZ ;  /* 0x000000010f0fb810 */ /* 0x000fe20007ffe0ff */
[C---:B--2---:R-:W-:Y:S01]  /*0e00*/  IMAD.WIDE.U32 R10, R8.reuse, c[0x0][0x3d8], RZ ;  /* 0x0000f600080a7a25 */ /* 0x044fe200078e00ff */
[----:B------:R-:W-:Y:S02]  /*0e10*/  ISETP.NE.AND P3, PT, RZ, c[0x0][0x1c8], PT ;  /* 0x00007200ff007a0c */ /* 0x000fe40003f65270 */
[----:B------:R-:W-:Y:S01]  /*0e20*/  ISETP.GE.U32.AND P4, PT, R9, R4, PT ;  /* 0x000000040900720c */ /* 0x000fe20003f86070 */
[C---:B------:R-:W-:Y:S02]  /*0e30*/  @P0 IMAD R9, R7.reuse, c[0x0][0x214], RZ ;  /* 0x0000850007090a24 */ /* 0x040fe400078e02ff */
[----:B------:R-:W-:Y:S02]  /*0e40*/  IMAD R8, R8, c[0x0][0x3dc], R11 ;  /* 0x0000f70008087a24 */ /* 0x000fe400078e020b */
[----:B------:R-:W-:-:S02]  /*0e50*/  @!P0 IMAD R5, R7, c[0x0][0x1c0], R6 ;  /* 0x0000700007058a24 */ /* 0x000fc400078e0206 */
[----:B------:R-:W-:Y:S01]  /*0e60*/  IMAD R11, R6, c[0x0][0x22c], RZ ;  /* 0x00008b00060b7a24 */ /* 0x000fe200078e02ff */
[----:B------:R-:W-:Y:S01]  /*0e70*/  SEL R8, R8, RZ, P1 ;  /* 0x000000ff08087207 */ /* 0x000fe20000800000 */
[----:B------:R-:W-:Y:S01]  /*0e80*/  @P0 IMAD R4, R6, c[0x0][0x234], R9 ;  /* 0x00008d0006040a24 */ /* 0x000fe200078e0209 */
[----:B------:R-:W-:Y:S01]  /*0e90*/  SEL R9, R10, RZ, P1 ;  /* 0x000000ff0a097207 */ /* 0x000fe20000800000 */
[----:B------:R-:W-:Y:S01]  /*0ea0*/  @!P0 IMAD R4, R5, c[0x0][0x214], RZ ;  /* 0x0000850005048a24 */ /* 0x000fe200078e02ff */
[----:B------:R-:W-:Y:S02]  /*0eb0*/  SHF.R.S32.HI R5, RZ, 0x1f, R6 ;  /* 0x0000001fff057819 */ /* 0x000fe40000011406 */
[----:B------:R-:W-:Y:S02]  /*0ec0*/  @P4 IADD3 R15, R15, 0x1, RZ ;  /* 0x000000010f0f4810 */ /* 0x000fe40007ffe0ff */
[----:B------:R-:W-:-:S03]  /*0ed0*/  SHF.R.S32.HI R10, RZ, 0x1f, R11 ;  /* 0x0000001fff0a7819 */ /* 0x000fc6000001140b */
        /* <DEDUP_REMOVED lines=11> */
.L_x_555:
[----:B------:R-:W-:-:S04]  /*0f90*/  IMAD R211, R7, c[0x0][0x1c0], R6 ;  /* 0x0000700007d37a24 */ /* 0x000fc800078e0206 */
[----:B------:R-:W-:Y:S02]  /*0fa0*/  IMAD R211, R211, c[0x0][0x224], RZ ;  /* 0x00008900d3d37a24 */ /* 0x000fe400078e02ff */
.L_x_556:
[----:B------:R-:W-:Y:S01]  /*0fb0*/  IADD3 R207, P0, R0, R207, RZ ;  /* 0x000000cf00cf7210 */ /* 0x000fe20007f1e0ff */
[C---:B------:R-:W-:Y:S01]  /*0fc0*/  IMAD R34, R22.reuse, c[0x0][0x368], RZ ;  /* 0x0000da0016227a24 */ /* 0x040fe200078e02ff */
[----:B------:R-:W-:Y:S01]  /*0fd0*/  SHF.R.S32.HI R199, RZ, 0x1f, R198 ;  /* 0x0000001fffc77819 */ /* 0x000fe200000114c6 */
[----:B------:R-:W-:Y:S01]  /*0fe0*/  IMAD R16, R22, c[0x0][0x180], RZ ;  /* 0x0000600016107a24 */ /* 0x000fe200078e02ff */
[----:B------:R-:W-:Y:S01]  /*0ff0*/  SHF.R.S32.HI R25, RZ, 0x1f, R194 ;  /* 0x0000001fff197819 */ /* 0x000fe200000114c2 */
[----:B------:R-:W-:Y:S01]  /*1000*/  IMAD.X R206, R17, 0x1, R206, P0 ;  /* 0x0000000111ce7824 */ /* 0x000fe200000e06ce */
[----:B------:R-:W-:Y:S01]  /*1010*/  IADD3 R23, P0, R194, UR32, RZ ;  /* 0x00000020c2177c10 */ /* 0x000fe2000ff1e0ff */
[C---:B------:R-:W-:Y:S01]  /*1020*/  IMAD R34, R7.reuse, c[0x0][0x36c], R34 ;  /* 0x0000db0007227a24 */ /* 0x040fe200078e0222 */
[----:B------:R-:W-:Y:S01]  /*1030*/  UIADD3 UR36, UR33, -0x1, URZ ;  /* 0xffffffff21247890 */ /* 0x000fe2000fffe03f */
[----:B------:R-:W-:Y:S01]  /*1040*/  IMAD.WIDE.U32 R18, R7, c[0x0][0x368], R198 ;  /* 0x0000da0007127a25 */ /* 0x000fe200078e00c6 */
[----:B------:R-:W-:Y:S01]  /*1050*/  IADD3.X R21, R25, UR4, RZ, P0, !PT ;  /* 0x0000000419157c10 */ /* 0x000fe200087fe4ff */
[----:B------:R-:W-:Y:S01]  /*1060*/  ULDC.64 UR4, c[0x0][0x1a0] ;  /* 0x0000680000047ab9 */ /* 0x000fe20000000a00 */
[----:B------:R-:W-:Y:S01]  /*1070*/  IADD3 R233, R4, UR32, RZ ;  /* 0x0000002004e97c10 */ /* 0x000fe2000fffe0ff */
[----:B------:R-:W-:Y:S01]  /*1080*/  IMAD.IADD R35, R19, 0x1, R34 ;  /* 0x0000000113237824 */ /* 0x000fe200078e0222 */
[----:B------:R-:W-:Y:S01]  /*1090*/  MOV R34, R18 ;  /* 0x0000001200227202 */ /* 0x000fe20000000f00 */
[C---:B------:R-:W-:Y:S01]  /*10a0*/  IMAD R29, R25.reuse, c[0x0][0x1a0], RZ ;  /* 0x00006800191d7a24 */ /* 0x040fe200078e02ff */
[----:B------:R-:W-:Y:S01]  /*10b0*/  USHF.L.U32 UR35, UR4, 0x6, URZ ;  /* 0x0000000604237899 */ /* 0x000fe2000800063f */
[----:B------:R-:W-:Y:S01]  /*10c0*/  IMAD R25, R25, c[0x0][0x198], RZ ;  /* 0x0000660019197a24 */ /* 0x000fe200078e02ff */
[----:B------:R-:W-:Y:S01]  /*10d0*/  USHF.L.U64.HI UR34, UR4, UR8, UR5 ;  /* 0x0000000804227299 */ /* 0x000fe20008010205 */
[----:B------:R-:W-:Y:S01]  /*10e0*/  IMAD R18, R22, c[0x0][0x188], RZ ;  /* 0x0000620016127a24 */ /* 0x000fe200078e02ff */
[----:B------:R-:W-:Y:S01]  /*10f0*/  ULEA.HI UR4, UR36, UR36, URZ, 0x1 ;  /* 0x0000002424047291 */ /* 0x000fe2000f8f083f */
[----:B------:R-:W-:-:S02]  /*1100*/  IMAD R17, R7, c[0x0][0x184], R16 ;  /* 0x0000610007117a24 */ /* 0x000fc400078e0210 */
[----:B------:R-:W-:Y:S01]  /*1110*/  IMAD.WIDE.U32 R26, R194, c[0x0][0x198], RZ ;  /* 0x00006600c21a7a25 */ /* 0x000fe200078e00ff */
[----:B------:R-:W-:-:S03]  /*1120*/  ULOP3.LUT UR4, UR4, 0xfffffffe, URZ, 0xc0, !UPT ;  /* 0xfffffffe04047892 */ /* 0x000fc6000f8ec03f */
[----:B------:R-:W-:Y:S02]  /*1130*/  IMAD R16, R194, c[0x0][0x19c], R25 ;  /* 0x00006700c2107a24 */ /* 0x000fe400078e0219 */
[C---:B------:R-:W-:Y:S02]  /*1140*/  IMAD R19, R7.reuse, c[0x0][0x18c], R18 ;  /* 0x0000630007137a24 */ /* 0x040fe400078e0212 */
[----:B------:R-:W-:-:S04]  /*1150*/  IMAD.WIDE.U32 R32, R7, c[0x0][0x188], R198 ;  /* 0x0000620007207a25 */ /* 0x000fc800078e00c6 */
[----:B------:R-:W-:-:S04]  /*1160*/  IMAD.WIDE.U32 R30, R194, c[0x0][0x1a0], RZ ;  /* 0x00006800c21e7a25 */ /* 0x000fc800078e00ff */
[----:B------:R-:W-:Y:S02]  /*1170*/  IMAD R18, R194, c[0x0][0x1a4], R29 ;  /* 0x00006900c2127a24 */ /* 0x000fe400078e021d */
[----:B------:R-:W-:-:S04]  /*1180*/  IMAD.WIDE.U32 R28, R7, c[0x0][0x180], R198 ;  /* 0x00006000071c7a25 */ /* 0x000fc800078e00c6 */
[----:B------:R-:W-:Y:S01]  /*1190*/  IMAD.IADD R27, R27, 0x1, R16 ;  /* 0x000000011b1b7824 */ /* 0x000fe200078e0210 */
[----:B------:R-:W-:Y:S01]  /*11a0*/  IADD3 R29, R29, R17, RZ ;  /* 0x000000111d1d7210 */ /* 0x000fe20007ffe0ff */
[----:B------:R-:W-:Y:S02]  /*11b0*/  IMAD.IADD R33, R33, 0x1, R19 ;  /* 0x0000000121217824 */ /* 0x000fe400078e0213 */
[C---:B------:R-:W-:Y:S02]  /*11c0*/  IMAD R16, R14.reuse, c[0x0][0x1b8], RZ ;  /* 0x00006e000e107a24 */ /* 0x040fe400078e02ff */
[----:B------:R-:W-:Y:S02]  /*11d0*/  IMAD.IADD R31, R31, 0x1, R18 ;  /* 0x000000011f1f7824 */ /* 0x000fe400078e0212 */
[----:B------:R-:W-:Y:S02]  /*11e0*/  IMAD R20, R21, c[0x0][0x190], RZ ;  /* 0x0000640015147a24 */ /* 0x000fe400078e02ff */
[----:B------:R-:W-:-:S02]  /*11f0*/  IMAD R14, R14, c[0x0][0x1b0], RZ ;  /* 0x00006c000e0e7a24 */ /* 0x000fc400078e02ff */
[C---:B------:R-:W-:Y:S02]  /*1200*/  IMAD R16, R15.reuse, c[0x0][0x1bc], R16 ;  /* 0x00006f000f107a24 */ /* 0x040fe400078e0210 */
[----:B------:R-:W-:-:S04]  /*1210*/  IMAD.WIDE.U32 R32, R15, c[0x0][0x1b8], R32 ;  /* 0x00006e000f207a25 */ /* 0x000fc800078e0020 */
[----:B------:R-:W-:-:S04]  /*1220*/  IMAD.WIDE.U32 R30, R207, c[0x0][0x1a0], R30 ;  /* 0x00006800cf1e7a25 */ /* 0x000fc800078e001e */
[----:B------:R-:W-:-:S04]  /*1230*/  IMAD.WIDE.U32 R36, R23, c[0x0][0x190], R198 ;  /* 0x0000640017247a25 */ /* 0x000fc800078e00c6 */
[----:B------:R-:W-:Y:S02]  /*1240*/  IMAD R20, R23, c[0x0][0x194], R20 ;  /* 0x0000650017147a24 */ /* 0x000fe400078e0214 */
[----:B------:R-:W-:Y:S02]  /*1250*/  IMAD R24, R22, c[0x0][0x178], RZ ;  /* 0x00005e0016187a24 */ /* 0x000fe400078e02ff */
[----:B------:R-:W-:Y:S02]  /*1260*/  IMAD R18, R21, c[0x0][0x370], RZ ;  /* 0x0000dc0015127a24 */ /* 0x000fe400078e02ff */
[----:B------:R-:W-:Y:S02]  /*1270*/  IMAD R22, R206, c[0x0][0x1a0], RZ ;  /* 0x00006800ce167a24 */ /* 0x000fe400078e02ff */
[C---:B------:R-:W-:Y:S02]  /*1280*/  IMAD R14, R15.reuse, c[0x0][0x1b4], R14 ;  /* 0x00006d000f0e7a24 */ /* 0x040fe400078e020e */
[----:B------:R-:W-:Y:S01]  /*1290*/  IMAD.WIDE.U32 R28, R15, c[0x0][0x1b0], R28 ;  /* 0x00006c000f1c7a25 */ /* 0x000fe200078e001c */
[----:B------:R-:W-:-:S02]  /*12a0*/  IADD3 R15, R33, R16, RZ ;  /* 0x00000010210f7210 */ /* 0x000fc40007ffe0ff */
[----:B------:R-:W-:Y:S01]  /*12b0*/  IADD3 R16, P2, R32, R30, RZ ;  /* 0x0000001e20107210 */ /* 0x000fe20007f5e0ff */
[----:B------:R-:W-:Y:S02]  /*12c0*/  IMAD.IADD R37, R37, 0x1, R20 ;  /* 0x0000000125257824 */ /* 0x000fe400078e0214 */
[C---:B------:R-:W-:Y:S02]  /*12d0*/  IMAD R18, R23.reuse, c[0x0][0x374], R18 ;  /* 0x0000dd0017127a24 */ /* 0x040fe400078e0212 */
[----:B------:R-:W-:-:S04]  /*12e0*/  IMAD.WIDE.U32 R34, R23, c[0x0][0x370], R34 ;  /* 0x0000dc0017227a25 */ /* 0x000fc800078e0022 */
[----:B------:R-:W-:Y:S01]  /*12f0*/  IMAD.WIDE.U32 R26, R207, c[0x0][0x198], R26 ;  /* 0x00006600cf1a7a25 */ /* 0x000fe200078e001a */
[----:B------:R-:W-:-:S03]  /*1300*/  IADD3 R35, R35, R18, RZ ;  /* 0x0000001223237210 */ /* 0x000fc60007ffe0ff */
[----:B------:R-:W-:Y:S01]  /*1310*/  IMAD R20, R206, c[0x0][0x198], RZ ;  /* 0x00006600ce147a24 */ /* 0x000fe200078e02ff */
[----:B------:R-:W-:Y:S01]  /*1320*/  IADD3 R17, P0, R28, R26, RZ ;  /* 0x0000001a1c117210 */ /* 0x000fe20007f1e0ff */
[----:B------:R-:W-:Y:S02]  /*1330*/  IMAD R30, R207, c[0x0][0x1a4], R22 ;  /* 0x00006900cf1e7a24 */ /* 0x000fe400078e0216 */
[----:B------:R-:W-:Y:S02]  /*1340*/  IMAD.IADD R14, R29, 0x1, R14 ;  /* 0x000000011d0e7824 */ /* 0x000fe400078e020e */
[----:B------:R-:W-:Y:S01]  /*1350*/  IMAD R19, R207, c[0x0][0x19c], R20 ;  /* 0x00006700cf137a24 */ /* 0x000fe200078e0214 */
[----:B------:R-:W-:Y:S01]  /*1360*/  IADD3.X R31, R15, R31, R30, P2, !PT ;  /* 0x0000001f0f1f7210 */ /* 0x000fe200017fe41e */
[----:B------:R-:W-:Y:S01]  /*1370*/  IMAD R15, R5, c[0x0][0x378], RZ ;  /* 0x0000de00050f7a24 */ /* 0x000fe200078e02ff */
[----:B------:R-:W-:Y:S01]  /*1380*/  LEA R22, P2, R16, c[0x0][0x170], 0x1 ;  /* 0x00005c0010167a11 */ /* 0x000fe200078408ff */
[----:B------:R-:W-:Y:S01]  /*1390*/  IMAD.WIDE.U32 R34, R6, c[0x0][0x378], R34 ;  /* 0x0000de0006227a25 */ /* 0x000fe200078e0022 */
[----:B------:R-:W-:-:S02]  /*13a0*/  IADD3.X R14, R14, R27, R19, P0, !PT ;  /* 0x0000001b0e0e7210 */ /* 0x000fc400007fe413 */
[----:B------:R-:W-:Y:S01]  /*13b0*/  LEA R18, P0, R17, c[0x0][0x168], 0x1 ;  /* 0x00005a0011127a11 */ /* 0x000fe200078008ff */
[----:B------:R-:W-:Y:S01]  /*13c0*/  IMAD R15, R6, c[0x0][0x37c], R15 ;  /* 0x0000df00060f7a24 */ /* 0x000fe200078e020f */
[----:B------:R-:W-:Y:S01]  /*13d0*/  LEA.HI.X R23, R16, c[0x0][0x174], R31, 0x1, P2 ;  /* 0x00005d0010177a11 */ /* 0x000fe200010f0c1f */
[----:B------:R-:W-:Y:S01]  /*13e0*/  IMAD R24, R7, c[0x0][0x17c], R24 ;  /* 0x00005f0007187a24 */ /* 0x000fe200078e0218 */
[----:B------:R-:W-:Y:S01]  /*13f0*/  LEA.HI.X R19, R17, c[0x0][0x16c], R14, 0x1, P0 ;  /* 0x00005b0011137a11 */ /* 0x000fe200000f0c0e */
[----:B------:R-:W-:Y:S01]  /*1400*/  IMAD.WIDE.U32 R36, R7, c[0x0][0x178], R36 ;  /* 0x00005e0007247a25 */ /* 0x000fe200078e0024 */
[----:B------:R-:W-:Y:S02]  /*1410*/  IADD3 R15, R35, R15, RZ ;  /* 0x0000000f230f7210 */ /* 0x000fe40007ffe0ff */
[C---:B------:R-:W-:Y:S01]  /*1420*/  LEA R228, P0, R34.reuse, c[0x0][0x330], 0x1 ;  /* 0x0000cc0022e47a11 */ /* 0x040fe200078008ff */
[----:B------:R-:W-:Y:S01]  /*1430*/  IMAD.IADD R37, R37, 0x1, R24 ;  /* 0x0000000125257824 */ /* 0x000fe200078e0218 */
[----:B------:R-:W-:Y:S01]  /*1440*/  MOV R17, c[0x0][0x374] ;  /* 0x0000dd0000117a02 */ /* 0x000fe20000000f00 */
[----:B------:R-:W-:Y:S01]  /*1450*/  IMAD R5, R5, c[0x0][0x1a8], RZ ;  /* 0x00006a0005057a24 */ /* 0x000fe200078e02ff */
[----:B------:R-:W-:Y:S01]  /*1460*/  LEA.HI.X R229, R34, c[0x0][0x334], R15, 0x1, P0 ;  /* 0x0000cd0022e57a11 */ /* 0x000fe200000f0c0f */
[----:B------:R-:W-:Y:S01]  /*1470*/  IMAD.WIDE.U32 R36, R6, c[0x0][0x1a8], R36 ;  /* 0x00006a0006247a25 */ /* 0x000fe200078e0024 */
[----:B------:R-:W-:Y:S01]  /*1480*/  IADD3 R28, P0, R22, UR35, RZ ;  /* 0x00000023161c7c10 */ /* 0x000fe2000ff1e0ff */
[----:B------:R-:W-:Y:S02]  /*1490*/  @P1 BAR.SYNC.DEFER_BLOCKING 0x0 ;  /* 0x0000000000001b1d */ /* 0x000fe40000010000 */
[----:B------:R-:W-:Y:S01]  /*14a0*/  IMAD R5, R6, c[0x0][0x1ac], R5 ;  /* 0x00006b0006057a24 */ /* 0x000fe200078e0205 */
[----:B------:R-:W-:Y:S01]  /*14b0*/  IADD3.X R29, R23, UR34, RZ, P0, !PT ;  /* 0x00000022171d7c10 */ /* 0x000fe200087fe4ff */
[----:B------:R-:W-:Y:S01]  /*14c0*/  IMAD.MOV.U32 R15, RZ, RZ, c[0x0][0x190] ;  /* 0x00006400ff0f7624 */ /* 0x000fe200078e00ff */
[----:B------:R-:W-:Y:S01]  /*14d0*/  IADD3 R26, P0, R28, UR35, RZ ;  /* 0x000000231c1a7c10 */ /* 0x000fe2000ff1e0ff */
[----:B------:R-:W-:Y:S01]  /*14e0*/  IMAD.MOV.U32 R21, RZ, RZ, c[0x0][0x370] ;  /* 0x0000dc00ff157624 */ /* 0x000fe200078e00ff */
[----:B------:R-:W-:Y:S01]  /*14f0*/  IADD3 R5, R37, R5, RZ ;  /* 0x0000000525057210 */ /* 0x000fe20007ffe0ff */
[----:B------:R-:W-:Y:S01]  /*1500*/  IMAD.SHL.U32 R218, R192, 0x2, RZ ;  /* 0x00000002c0da7824 */ /* 0x000fe200078e00ff */
[----:B------:R-:W-:Y:S01]  /*1510*/  IADD3.X R27, R29, UR34, RZ, P0, !PT ;  /* 0x000000221d1b7c10 */ /* 0x000fe200087fe4ff */
[----:B------:R-:W-:Y:S01]  /*1520*/  IMAD.MOV.U32 R210, RZ, RZ, 0x4 ;  /* 0x00000004ffd27424 */ /* 0x000fe200078e00ff */
[----:B------:R-:W-:Y:S01]  /*1530*/  IADD3 R24, P0, R26, UR35, RZ ;  /* 0x000000231a187c10 */ /* 0x000fe2000ff1e0ff */
[----:B------:R-:W-:Y:S01]  /*1540*/  UIADD3 UR35, UR36, -UR4, URZ ;  /* 0x8000000424237290 */ /* 0x000fe2000fffe03f */
[C---:B------:R-:W-:Y:S01]  /*1550*/  LEA R230, P1, R36.reuse, c[0x0][0x160], 0x1 ;  /* 0x0000580024e67a11 */ /* 0x040fe200078208ff */
[----:B------:R-:W-:Y:S01]  /*1560*/  UIMAD UR27, UR27, UR9, UR10 ;  /* 0x000000091b1b72a4 */ /* 0x000fe2000f8e020a */
[----:B------:R-:W-:Y:S01]  /*1570*/  IADD3.X R25, R27, UR34, RZ, P0, !PT ;  /* 0x000000221b197c10 */ /* 0x000fe200087fe4ff */
[----:B------:R-:W-:Y:S01]  /*1580*/  UISETP.NE.AND UP0, UPT, UR35, 0x1, UPT ;  /* 0x000000012300788c */ /* 0x000fe2000bf05270 */
[----:B------:R-:W-:Y:S01]  /*1590*/  LEA.HI.X R231, R36, c[0x0][0x164], R5, 0x1, P1 ;  /* 0x0000590024e77a11 */ /* 0x000fe200008f0c05 */
[----:B------:R-:W-:Y:S01]  /*15a0*/  ULDC.64 UR4, c[0x0][0x198] ;  /* 0x0000660000047ab9 */ /* 0x000fe20000000a00 */
[----:B------:R-:W-:Y:S01]  /*15b0*/  MOV R5, c[0x0][0x194] ;  /* 0x0000650000057a02 */ /* 0x000fe20000000f00 */
[----:B------:R-:W-:Y:S01]  /*15c0*/  USHF.L.U32 UR34, UR4, 0x6, URZ ;  /* 0x0000000604227899 */ /* 0x000fe2000800063f */
[C---:B------:R-:W-:Y:S01]  /*15d0*/  LEA R14, P0, R15.reuse, R230, 0x6 ;  /* 0x000000e60f0e7211 */ /* 0x040fe200078030ff */
[----:B------:R-:W-:Y:S01]  /*15e0*/  USHF.L.U64.HI UR5, UR4, UR8, UR5 ;  /* 0x0000000804057299 */ /* 0x000fe20008010205 */
[----:B------:R-:W-:Y:S01]  /*15f0*/  PLOP3.LUT P2, PT, PT, PT, UP0, 0x80, 0x0 ;  /* 0x000000000000781c */ /* 0x000fe20003f4f008 */
[----:B------:R-:W-:Y:S01]  /*1600*/  @!PT LDS RZ, [RZ] ;  /* 0x00000000fffff984 */ /* 0x000fe20000000800 */
[----:B------:R-:W-:Y:S01]  /*1610*/  @!PT LDS RZ, [RZ] ;  /* 0x00000000fffff984 */ /* 0x000fe20000000800 */
[----:B------:R-:W-:Y:S01]  /*1620*/  @!PT LDS RZ, [RZ] ;  /* 0x00000000fffff984 */ /* 0x000fe20000000800 */
[----:B------:R1:W-:Y:S01]  /*1630*/  LDGSTS.E.BYPASS.LTC128B.128 [R218+0xa000], [R22.64] ;  /* 0x0a00000016da7fae */ /* 0x0003e2000b901d5e */
[----:B------:R-:W-:Y:S01]  /*1640*/  LEA.HI.X R15, R15, R231, R5, 0x6, P0 ;  /* 0x000000e70f0f7211 */ /* 0x000fe200000f3405 */
[----:B------:R-:W-:Y:S01]  /*1650*/  IMAD.WIDE R232, R233, R210, c[0x0][0x200] ;  /* 0x00008000e9e87625 */ /* 0x000fe200078e02d2 */
[----:B------:R-:W-:Y:S01]  /*1660*/  IADD3 R5, R192, 0x1000, RZ ;  /* 0x00001000c0057810 */ /* 0x000fe20007ffe0ff */
[----:B------:R2:W-:Y:S01]  /*1670*/  LDGSTS.E.BYPASS.LTC128B.128 [R218+0xb000], [R28.64] ;  /* 0x0b0000001cda7fae */ /* 0x0005e2000b901d5e */
[----:B------:R-:W-:-:S02]  /*1680*/  LEA R16, P1, R21, R228, 0x6 ;  /* 0x000000e415107211 */ /* 0x000fc400078230ff */
[----:B------:R-:W-:Y:S01]  /*1690*/  SEL R5, R5, R192, !P2 ;  /* 0x000000c005057207 */ /* 0x000fe20005000000 */
[----:B------:R3:W-:Y:S01]  /*16a0*/  LDGSTS.E.BYPASS.LTC128B.128 [R218+0xc000], [R26.64] ;  /* 0x0c0000001ada7fae */ /* 0x0007e2000b901d5e */
[----:B------:R-:W-:Y:S02]  /*16b0*/  LEA.HI.X R17, R21, R229, R17, 0x6, P1 ;  /* 0x000000e515117211 */ /* 0x000fe400008f3411 */
[----:B------:R-:W-:Y:S01]  /*16c0*/  SHF.L.U32 R217, R5, 0x1, RZ ;  /* 0x0000000105d97819 */ /* 0x000fe200000006ff */
[----:B------:R4:W-:Y:S01]  /*16d0*/  LDGSTS.E.BYPASS.LTC128B.128 [R218+0xd000], [R24.64] ;  /* 0x0d00000018da7fae */ /* 0x0009e2000b901d5e */
[----:B------:R-:W-:-:S03]  /*16e0*/  IADD3 R20, P0, R18, UR34, RZ ;  /* 0x0000002212147c10 */ /* 0x000fc6000ff1e0ff */
[----:B------:R-:W2:Y:S01]  /*16f0*/  S2R R5, SR_TID.X ;  /* 0x0000000000057919 */ /* 0x000ea20000002100 */
[----:B------:R-:W-:-:S03]  /*1700*/  IADD3.X R21, R19, UR5, RZ, P0, !PT ;  /* 0x0000000513157c10 */ /* 0x000fc600087fe4ff */
[----:B------:R-:W0:Y:S04]  /*1710*/  LDGDEPBAR ;  /* 0x00000000000079af */ /* 0x000e280000000000 */
[----:B------:R4:W-:Y:S01]  /*1720*/  LDGSTS.E.BYPASS.LTC128B.128 [R218+0x4000], [R228.64] ;  /* 0x04000000e4da7fae */ /* 0x0009e2000b901d5e */
[----:B-1----:R-:W-:-:S03]  /*1730*/  IADD3 R22, P0, R20, UR34, RZ ;  /* 0x0000002214167c10 */ /* 0x002fc6000ff1e0ff */
[----:B------:R1:W-:Y:S01]  /*1740*/  LDGSTS.E.BYPASS.LTC128B.128 [R218+0x5000], [R16.64] ;  /* 0x0500000010da7fae */ /* 0x0003e2000b901d5e */
[----:B------:R-:W-:-:S03]  /*1750*/  IADD3.X R23, R21, UR5, RZ, P0, !PT ;  /* 0x0000000515177c10 */ /* 0x000fc600087fe4ff */
[----:B------:R1:W-:Y:S01]  /*1760*/  LDGSTS.E.BYPASS.LTC128B.128 [R217], [R230.64] ;  /* 0x00000000e6d97fae */ /* 0x0003e2000b901d5e */
[----:B---3--:R-:W-:-:S03]  /*1770*/  IADD3 R26, P0, R22, UR34, RZ ;  /* 0x00000022161a7c10 */ /* 0x008fc6000ff1e0ff */
[----:B------:R3:W-:Y:S01]  /*1780*/  LDGSTS.E.BYPASS.LTC128B.128 [R217+0x1000], [R14.64] ;  /* 0x010000000ed97fae */ /* 0x0007e2000b901d5e */
[----:B------:R-:W-:-:S03]  /*1790*/  IADD3.X R27, R23, UR5, RZ, P0, !PT ;  /* 0x00000005171b7c10 */ /* 0x000fc600087fe4ff */
[----:B------:R3:W-:Y:S01]  /*17a0*/  LDGSTS.E.BYPASS.LTC128B.128 [R218+0x6000], [R18.64] ;  /* 0x0600000012da7fae */ /* 0x0007e2000b901d5e */
[----:B--2---:R-:W-:Y:S01]  /*17b0*/  SHF.R.S32.HI R4, RZ, 0x1f, R5 ;  /* 0x0000001fff047819 */ /* 0x004fe20000011405 */
[----:B------:R-:W-:Y:S01]  /*17c0*/  UIADD3 UR27, UR29, UR27, URZ ;  /* 0x0000001b1d1b7290 */ /* 0x000fe2000fffe03f */
[----:B----4-:R-:W-:Y:S01]  /*17d0*/  IMAD.WIDE R24, R190, 0x4, R232 ;  /* 0x00000004be187825 */ /* 0x010fe200078e02e8 */
[----:B------:R2:W-:Y:S04]  /*17e0*/  LDGSTS.E.BYPASS.LTC128B.128 [R218+0x7000], [R20.64] ;  /* 0x0700000014da7fae */ /* 0x0005e8000b901d5e */
[----:B------:R2:W-:Y:S04]  /*17f0*/  LDGSTS.E.BYPASS.LTC128B.128 [R218+0x8000], [R22.64] ;  /* 0x0800000016da7fae */ /* 0x0005e8000b901d5e */
[----:B------:R2:W-:Y:S04]  /*1800*/  LDGSTS.E.BYPASS.LTC128B.128 [R218+0x9000], [R26.64] ;  /* 0x090000001ada7fae */ /* 0x0005e8000b901d5e */
[----:B------:R-:W0:Y:S01]  /*1810*/  LDGDEPBAR ;  /* 0x00000000000079af */ /* 0x000e220000000000 */
[----:B-1----:R-:W-:-:S03]  /*1820*/  IMAD.WIDE R16, R7, c[0x0][0x224], R12 ;  /* 0x0000890007107a25 */ /* 0x002fc600078e020c */
[----:B------:R2:W5:Y:S01]  /*1830*/  LDG.E R216, [R24.64] ;  /* 0x0000001e18d87981 */ /* 0x000562000c1e1900 */
[----:B---3--:R-:W-:-:S03]  /*1840*/  LEA.HI R15, R4, R5, RZ, 0x5 ;  /* 0x00000005040f7211 */ /* 0x008fc600078f28ff */
[----:B------:R2:W5:Y:S01]  /*1850*/  LDG.E R215, [R24.64+0x20] ;  /* 0x0000201e18d77981 */ /* 0x000562000c1e1900 */
[----:B------:R-:W-:-:S03]  /*1860*/  LOP3.LUT R236, R15, 0xffffffe0, RZ, 0xc0, !PT ;  /* 0xffffffe00fec7812 */ /* 0x000fc600078ec0ff */
[----:B------:R2:W5:Y:S01]  /*1870*/  LDG.E R214, [R24.64+0x80] ;  /* 0x0000801e18d67981 */ /* 0x000562000c1e1900 */
[----:B------:R-:W-:Y:S01]  /*1880*/  SHF.R.S32.HI R15, RZ, 0x5, R15 ;  /* 0x00000005ff0f7819 */ /* 0x000fe2000001140f */
[----:B------:R-:W-:Y:S02]  /*1890*/  IMAD.IADD R236, R5, 0x1, -R236 ;  /* 0x0000000105ec7824 */ /* 0x000fe400078e0aec */
[----:B------:R2:W5:Y:S01]  /*18a0*/  LDG.E R213, [R24.64+0xa0] ;  /* 0x0000a01e18d57981 */ /* 0x000562000c1e1900 */
[----:B------:R-:W-:Y:S01]  /*18b0*/  IADD3 R211, R211, UR32, RZ ;  /* 0x00000020d3d37c10 */ /* 0x000fe2000fffe0ff */
[----:B------:R-:W-:Y:S01]  /*18c0*/  CS2R R94, SRZ ;  /* 0x00000000005e7805 */ /* 0x000fe2000001ff00 */
[----:B------:R-:W-:Y:S01]  /*18d0*/  IMAD R14, R15, UR26, R236 ;  /* 0x0000001a0f0e7c24 */ /* 0x000fe2000f8e02ec */
[----:B------:R-:W-:Y:S01]  /*18e0*/  CS2R R92, SRZ ;  /* 0x00000000005c7805 */ /* 0x000fe2000001ff00 */
[----:B------:R-:W-:Y:S01]  /*18f0*/  CS2R R98, SRZ ;  /* 0x0000000000627805 */ /* 0x000fe2000001ff00 */
[----:B------:R-:W-:Y:S01]  /*1900*/  CS2R R96, SRZ ;  /* 0x0000000000607805 */ /* 0x000fe2000001ff00 */
[----:B------:R-:W-:-:S04]  /*1910*/  DEPBAR.LE SB0, 0x1 ;  /* 0x000080400000791a */ /* 0x000fc80000000000 */
[----:B------:R-:W-:Y:S01]  /*1920*/  IADD3 R12, P1, P0, R14, UR25, R11 ;  /* 0x000000190e0c7c10 */ /* 0x000fe2000f83e00b */
[----:B------:R-:W-:Y:S01]  /*1930*/  BAR.SYNC.DEFER_BLOCKING 0x0 ;  /* 0x0000000000007b1d */ /* 0x000fe20000010000 */
[----:B------:R-:W-:Y:S01]  /*1940*/  SHF.R.S32.HI R11, RZ, 0x1f, R14 ;  /* 0x0000001fff0b7819 */ /* 0x000fe2000001140e */
[----:B------:R-:W-:Y:S01]  /*1950*/  CS2R R90, SRZ ;  /* 0x00000000005a7805 */ /* 0x000fe2000001ff00 */
[----:B------:R-:W-:Y:S01]  /*1960*/  CS2R R88, SRZ ;  /* 0x0000000000587805 */ /* 0x000fe2000001ff00 */
[----:B------:R-:W-:Y:S01]  /*1970*/  CS2R R86, SRZ ;  /* 0x0000000000567805 */ /* 0x000fe2000001ff00 */
[----:B------:R-:W-:Y:S01]  /*1980*/  IADD3.X R11, R11, UR11, R10, P1, P0 ;  /* 0x0000000b0b0b7c10 */ /* 0x000fe20008fe040a */
[----:B------:R-:W-:Y:S01]  /*1990*/  CS2R R84, SRZ ;  /* 0x0000000000547805 */ /* 0x000fe2000001ff00 */
[----:B------:R-:W-:Y:S01]  /*19a0*/  IADD3 R12, P0, R12, R9, RZ ;  /* 0x000000090c0c7210 */ /* 0x000fe20007f1e0ff */
[----:B------:R-:W-:Y:S01]  /*19b0*/  CS2R R78, SRZ ;  /* 0x00000000004e7805 */ /* 0x000fe2000001ff00 */
[----:B------:R-:W-:Y:S01]  /*19c0*/  IADD3 R3, P1, R16, R3, RZ ;  /* 0x0000000310037210 */ /* 0x000fe20007f3e0ff */
[----:B------:R-:W-:Y:S01]  /*19d0*/  CS2R R76, SRZ ;  /* 0x00000000004c7805 */ /* 0x000fe2000001ff00 */
[----:B------:R-:W-:Y:S01]  /*19e0*/  CS2R R82, SRZ ;  /* 0x0000000000527805 */ /* 0x000fe2000001ff00 */
[----:B------:R-:W-:Y:S01]  /*19f0*/  IMAD.X R13, R11, 0x1, R8, P0 ;  /* 0x000000010b0d7824 */ /* 0x000fe200000e0608 */
[----:B------:R-:W-:Y:S01]  /*1a00*/  IADD3 R8, -R219, c[0x0][0x214], R0 ;  /* 0x00008500db087a10 */ /* 0x000fe20007ffe100 */
[----:B------:R-:W-:Y:S01]  /*1a10*/  IMAD R9, R3, UR27, RZ ;  /* 0x0000001b03097c24 */ /* 0x000fe2000f8e02ff */
[----:B------:R-:W-:Y:S01]  /*1a20*/  IADD3.X R2, R17, R2, RZ, P1, !PT ;  /* 0x0000000211027210 */ /* 0x000fe20000ffe4ff */
[----:B------:R-:W-:Y:S01]  /*1a30*/  IMAD.WIDE.U32 R12, R3, UR28, R12 ;  /* 0x0000001c030c7c25 */ /* 0x000fe2000f8e000c */
[----:B------:R-:W-:Y:S01]  /*1a40*/  IADD3 R3, R8, -c[0x0][0x2e8], RZ ;  /* 0x8000ba0008037a10 */ /* 0x000fe20007ffe0ff */
[----:B------:R-:W-:Y:S01]  /*1a50*/  CS2R R80, SRZ ;  /* 0x0000000000507805 */ /* 0x000fe2000001ff00 */
[----:B------:R-:W-:Y:S01]  /*1a60*/  CS2R R74, SRZ ;  /* 0x00000000004a7805 */ /* 0x000fe2000001ff00 */
[----:B------:R-:W-:Y:S01]  /*1a70*/  IMAD R2, R2, UR28, R9 ;  /* 0x0000001c02027c24 */ /* 0x000fe2000f8e0209 */
[----:B------:R-:W-:Y:S01]  /*1a80*/  SHF.R.S32.HI R208, RZ, 0x1f, R3 ;  /* 0x0000001fffd07819 */ /* 0x000fe20000011403 */
[----:B------:R-:W-:Y:S01]  /*1a90*/  CS2R R72, SRZ ;  /* 0x0000000000487805 */ /* 0x000fe2000001ff00 */
[----:B------:R-:W-:Y:S01]  /*1aa0*/  LEA R226, P0, R12, c[0x0][0x350], 0x2 ;  /* 0x0000d4000ce27a11 */ /* 0x000fe200078010ff */
[----:B------:R2:W1:Y:S01]  /*1ab0*/  LDSM.16.M88.4 R144, [R185+0xa000] ;  /* 0x00a00000b990783b */ /* 0x0004620000000200 */
[----:B------:R-:W-:Y:S01]  /*1ac0*/  LEA.HI R208, R208, R3, RZ, 0x6 ;  /* 0x00000003d0d07211 */ /* 0x000fe200078f30ff */
[----:B------:R-:W-:Y:S01]  /*1ad0*/  CS2R R70, SRZ ;  /* 0x0000000000467805 */ /* 0x000fe2000001ff00 */
[----:B------:R-:W-:Y:S01]  /*1ae0*/  IADD3 R2, R13, R2, RZ ;  /* 0x000000020d027210 */ /* 0x000fe20007ffe0ff */
[----:B------:R2:W3:Y:S01]  /*1af0*/  LDSM.16.M88.4 R148, [R185+0xa800] ;  /* 0x00a80000b994783b */ /* 0x0004e20000000200 */
[----:B------:R-:W-:Y:S01]  /*1b00*/  SHF.R.S32.HI R208, RZ, 0x6, R208 ;  /* 0x00000006ffd07819 */ /* 0x000fe200000114d0 */
[----:B------:R-:W-:Y:S01]  /*1b10*/  CS2R R68, SRZ ;  /* 0x0000000000447805 */ /* 0x000fe2000001ff00 */
[----:B------:R-:W-:Y:S01]  /*1b20*/  LEA.HI.X R227, R12, c[0x0][0x354], R2, 0x2, P0 ;  /* 0x0000d5000ce37a11 */ /* 0x000fe200000f1402 */
[----:B------:R2:W4:Y:S01]  /*1b30*/  LDSM.16.M88.4 R152, [R178+0xa000] ;  /* 0x00a00000b298783b */ /* 0x0005220000000200 */
[----:B------:R-:W-:Y:S01]  /*1b40*/  IMNMX R208, RZ, R208, !PT ;  /* 0x000000d0ffd07217 */ /* 0x000fe20007800200 */
[----:B------:R-:W-:Y:S01]  /*1b50*/  CS2R R62, SRZ ;  /* 0x00000000003e7805 */ /* 0x000fe2000001ff00 */
[----:B------:R-:W-:Y:S01]  /*1b60*/  CS2R R60, SRZ ;  /* 0x00000000003c7805 */ /* 0x000fe2000001ff00 */
[----:B------:R2:W1:Y:S01]  /*1b70*/  LDSM.16.M88.4 R156, [R178+0xa800] ;  /* 0x00a80000b29c783b */ /* 0x0004620000000200 */
[----:B------:R-:W-:Y:S01]  /*1b80*/  ISETP.LT.AND P0, PT, R208, UR33, PT ;  /* 0x00000021d0007c0c */ /* 0x000fe2000bf01270 */
        /* <DEDUP_REMOVED lines=18> */
[----:B------:R-:W-:Y:S01]  /*1cb0*/  IMAD.WIDE R210, R211, R210, c[0x0][0x3c8] ;  /* 0x0000f200d3d27625 */ /* 0x000fe200078e02d2 */
[----:B------:R-:W-:Y:S05]  /*1cc0*/  @!P0 BRA `(.L_x_557) ;  /* 0x00003d0000008947 */ /* 0x000fea0003800000 */
[----:B------:R-:W-:Y:S02]  /*1cd0*/  IMAD.MOV.U32 R10, RZ, RZ, c[0x0][0x308] ;  /* 0x0000c200ff0a7624 */ /* 0x000fe400078e00ff */
[----:B------:R-:W-:-:S05]  /*1ce0*/  IMAD.MOV.U32 R11, RZ, RZ, c[0x0][0x30c] ;  /* 0x0000c300ff0b7624 */ /* 0x000fca00078e00ff */
[----:B--2---:R-:W2:Y:S04]  /*1cf0*/  LDG.E.64 R2, [R10.64] ;  /* 0x0000001e0a027981 */ /* 0x004ea8000c1e1b00 */
[----:B----4-:R-:W4:Y:S01]  /*1d00*/  LDG.E.64 R8, [R10.64+0x8] ;  /* 0x0000081e0a087981 */ /* 0x010f22000c1e1b00 */
[----:B------:R-:W-:Y:S01]  /*1d10*/  LEA.HI R4, R4, R5, RZ, 0x4 ;  /* 0x0000000504047211 */ /* 0x000fe200078f20ff */
[----:B------:R-:W-:Y:S01]  /*1d20*/  IMAD R6, R7, c[0x0][0x1c0], R6 ;  /* 0x0000700007067a24 */ /* 0x000fe200078e0206 */
[----:B------:R-:W-:Y:S01]  /*1d30*/  IADD3 R181, R186, 0x1000, RZ ;  /* 0x00001000bab57810 */ /* 0x000fe20007ffe0ff */
[----:B------:R-:W-:Y:S01]  /*1d40*/  IMAD.MOV.U32 R179, RZ, RZ, 0x20 ;  /* 0x00000020ffb37424 */ /* 0x000fe200078e00ff */
[----:B------:R-:W-:Y:S01]  /*1d50*/  LOP3.LUT R4, R4, 0xfffffff0, RZ, 0xc0, !PT ;  /* 0xfffffff004047812 */ /* 0x000fe200078ec0ff */
[----:B------:R-:W-:Y:S01]  /*1d60*/  IMAD.SHL.U32 R7, R6, 0x20, RZ ;  /* 0x0000002006077824 */ /* 0x000fe200078e00ff */
[----:B------:R-:W-:Y:S01]  /*1d70*/  IADD3 R180, R187, 0x1000, RZ ;  /* 0x00001000bbb47810 */ /* 0x000fe20007ffe0ff */
[----:B------:R-:W-:Y:S01]  /*1d80*/  IMAD.MOV.U32 R189, RZ, RZ, 0x40 ;  /* 0x00000040ffbd7424 */ /* 0x000fe200078e00ff */
[----:B------:R-:W-:Y:S01]  /*1d90*/  SEL R181, R181, R186, !P2 ;  /* 0x000000bab5b57207 */ /* 0x000fe20005000000 */
[----:B------:R-:W-:Y:S01]  /*1da0*/  IMAD.IADD R5, R5, 0x1, -R4 ;  /* 0x0000000105057824 */ /* 0x000fe200078e0a04 */
[----:B------:R-:W-:Y:S01]  /*1db0*/  SEL R180, R180, R187, !P2 ;  /* 0x000000bbb4b47207 */ /* 0x000fe20005000000 */
[----:B------:R-:W-:Y:S01]  /*1dc0*/  IMAD.MOV.U32 R95, RZ, RZ, RZ ;  /* 0x000000ffff5f7224 */ /* 0x000fe200078e00ff */
[----:B------:R-:W-:Y:S01]  /*1dd0*/  IADD3 R0, R0, c[0x0][0x214], RZ ;  /* 0x0000850000007a10 */ /* 0x000fe20007ffe0ff */
[----:B------:R-:W-:Y:S01]  /*1de0*/  IMAD.SHL.U32 R181, R181, 0x2, RZ ;  /* 0x00000002b5b57824 */ /* 0x000fe200078e00ff */
[----:B------:R-:W-:Y:S01]  /*1df0*/  SHF.R.S32.HI R4, RZ, 0x1f, R5 ;  /* 0x0000001fff047819 */ /* 0x000fe20000011405 */
[----:B------:R-:W-:Y:S01]  /*1e00*/  IMAD.SHL.U32 R180, R180, 0x2, RZ ;  /* 0x00000002b4b47824 */ /* 0x000fe200078e00ff */
[----:B------:R-:W-:-:S02]  /*1e10*/  IADD3 R205, -R219, 0x80, R0 ;  /* 0x00000080dbcd7810 */ /* 0x000fc40007ffe100 */
[----:B------:R-:W-:-:S04]  /*1e20*/  LEA.HI R4, R4, R5, RZ, 0x3 ;  /* 0x0000000504047211 */ /* 0x000fc800078f18ff */
[----:B------:R-:W-:-:S05]  /*1e30*/  LOP3.LUT R4, R4, 0xfffffff8, RZ, 0xc0, !PT ;  /* 0xfffffff804047812 */ /* 0x000fca00078ec0ff */
[----:B------:R-:W-:Y:S01]  /*1e40*/  IMAD.IADD R4, R5, 0x1, -R4 ;  /* 0x0000000105047824 */ /* 0x000fe200078e0a04 */
[----:B------:R-:W-:-:S04]  /*1e50*/  SHF.R.S32.HI R5, RZ, 0x1f, R236 ;  /* 0x0000001fff057819 */ /* 0x000fc800000114ec */
[C---:B------:R-:W-:Y:S02]  /*1e60*/  LOP3.LUT P0, RZ, R4.reuse, 0x2, RZ, 0xc0, !PT ;  /* 0x0000000204ff7812 */ /* 0x040fe4000780c0ff */
[----:B------:R-:W-:Y:S02]  /*1e70*/  LOP3.LUT P1, RZ, R4, 0x4, RZ, 0xc0, !PT ;  /* 0x0000000404ff7812 */ /* 0x000fe4000782c0ff */
[----:B------:R-:W-:Y:S02]  /*1e80*/  SEL R179, R179, 0xffffffe0, !P0 ;  /* 0xffffffe0b3b37807 */ /* 0x000fe40004000000 */
[----:B------:R-:W-:Y:S01]  /*1e90*/  SEL R189, R189, 0xffffffc0, !P1 ;  /* 0xffffffc0bdbd7807 */ /* 0x000fe20004800000 */
[----:B--2---:R2:W3:Y:S01]  /*1ea0*/  R2UR UR32, R3 ;  /* 0x00000000032073c2 */ /* 0x0044e200000e0000 */
[----:B----4-:R-:W-:Y:S02]  /*1eb0*/  IADD3 R236, P4, P3, R7, R8, R236 ;  /* 0x0000000807ec7210 */ /* 0x010fe40007b9e0ec */
[----:B------:R-:W-:-:S05]  /*1ec0*/  SHF.R.S32.HI R8, RZ, 0x1f, R7 ;  /* 0x0000001fff087819 */ /* 0x000fca0000011407 */
[----:B------:R-:W4:Y:S01]  /*1ed0*/  R2UR UR33, R2 ;  /* 0x00000000022173c2 */ /* 0x000f2200000e0000 */
[----:B------:R-:W-:Y:S01]  /*1ee0*/  IADD3.X R212, R8, R9, R5, P4, P3 ;  /* 0x0000000908d47210 */ /* 0x000fe200027e6405 */
[----:B--2---:R-:W-:-:S05]  /*1ef0*/  IMAD R3, R196, 0x4, R193 ;  /* 0x00000004c4037824 */ /* 0x004fca00078e02c1 */
[----:B---3--:R-:W-:Y:S02]  /*1f00*/  LOP3.LUT R3, R3, UR32, RZ, 0x3c, !PT ;  /* 0x0000002003037c12 */ /* 0x008fe4000f8e3cff */
[----:B----4-:R-:W-:Y:S02]  /*1f10*/  LOP3.LUT R212, R212, UR33, RZ, 0x3c, !PT ;  /* 0x00000021d4d47c12 */ /* 0x010fe4000f8e3cff */
[----:B------:R-:W-:Y:S01]  /*1f20*/  MOV R223, c[0x0][0x22c] ;  /* 0x00008b0000df7a02 */ /* 0x000fe20000000f00 */
[----:B------:R-:W-:Y:S01]  /*1f30*/  IMAD.WIDE.U32 R236, R236, -0x2daee0ad, RZ ;  /* 0xd2511f53ecec7825 */ /* 0x000fe200078e00ff */
[----:B------:R-:W-:Y:S02]  /*1f40*/  SHF.L.U32 R0, R187, 0x1, RZ ;  /* 0x00000001bb007819 */ /* 0x000fe400000006ff */
[----:B------:R-:W-:Y:S01]  /*1f50*/  MOV R222, 0x40 ;  /* 0x0000004000de7802 */ /* 0x000fe20000000f00 */
[----:B------:R-:W-:Y:S01]  /*1f60*/  IMAD R223, R223, c[0x0][0x1c0], RZ ;  /* 0x00007000dfdf7a24 */ /* 0x000fe200078e02ff */
[----:B------:R-:W-:Y:S01]  /*1f70*/  LOP3.LUT R234, R237, R3, RZ, 0x3c, !PT ;  /* 0x00000003edea7212 */ /* 0x000fe200078e3cff */
[----:B------:R-:W-:Y:S01]  /*1f80*/  IMAD.SHL.U32 R221, R193, 0x20, RZ ;  /* 0x00000020c1dd7824 */ /* 0x000fe200078e00ff */
[----:B------:R-:W-:Y:S01]  /*1f90*/  IADD3 R3, R0, R179, RZ ;  /* 0x000000b300037210 */ /* 0x000fe20007ffe0ff */
[----:B------:R-:W-:Y:S01]  /*1fa0*/  IMAD.MOV.U32 R225, RZ, RZ, 0x1 ;  /* 0x00000001ffe17424 */ /* 0x000fe200078e00ff */
[----:B------:R-:W-:Y:S01]  /*1fb0*/  LEA R223, -R223, RZ, 0x6 ;  /* 0x000000ffdfdf7211 */ /* 0x000fe200078e31ff */
[----:B------:R-:W-:-:S02]  /*1fc0*/  IMAD.IADD R2, R184, 0x1, R179 ;  /* 0x00000001b8027824 */ /* 0x000fc400078e02b3 */
[----:B------:R-:W-:-:S04]  /*1fd0*/  IMAD.WIDE.U32 R234, R234, -0x326172a9, RZ ;  /* 0xcd9e8d57eaea7825 */ /* 0x000fc800078e00ff */
.L_x_560:
[----:B------:R-:W-:Y:S01]  /*1fe0*/  LEA R246, P0, R190, R210, 0x2 ;  /* 0x000000d2bef67211 */ /* 0x000fe200078010ff */
[----:B------:R-:W0:Y:S01]  /*1ff0*/  LDGDEPBAR ;  /* 0x00000000000079af */ /* 0x000e220000000000 */
[----:B-----5:R-:W-:Y:S01]  /*2000*/  FSETP.NEU.FTZ.AND P2, PT, R216, -INF , PT ;  /* 0xff800000d800780b */ /* 0x020fe20003f5d000 */
[----:B------:R-:W-:Y:S01]  /*2010*/  IMAD.IADD R188, R180, 0x1, R179 ;  /* 0x00000001b4bc7824 */ /* 0x000fe200078e02b3 */
[----:B------:R-:W-:Y:S01]  /*2020*/  LEA.HI.X.SX32 R247, R190, R211, 0x2, P0 ;  /* 0x000000d3bef77211 */ /* 0x000fe200000f16ff */
[----:B------:R-:W-:Y:S01]  /*2030*/  USHF.L.U32 UR4, UR36, 0x6, URZ ;  /* 0x0000000624047899 */ /* 0x000fe2000800063f */
[----:B------:R-:W-:Y:S01]  /*2040*/  FSETP.NEU.FTZ.AND P0, PT, R215, -INF , PT ;  /* 0xff800000d700780b */ /* 0x000fe20003f1d000 */
[----:B------:R-:W-:Y:S01]  /*2050*/  UIADD3 UR5, UR33, -0x61c88647, URZ ;  /* 0x9e3779b921057890 */ /* 0x000fe2000fffe03f */
[----:B------:R-:W-:Y:S01]  /*2060*/  IMAD.U32 R224, RZ, RZ, UR36 ;  /* 0x00000024ffe07e24 */ /* 0x000fe2000f8e00ff */
[----:B------:R-:W-:Y:S02]  /*2070*/  UIADD3 UR27, UR32, -0x4498517b, URZ ;  /* 0xbb67ae85201b7890 */ /* 0x000fe4000fffe03f */
[----:B------:R-:W-:Y:S01]  /*2080*/  ISETP.LE.AND P4, PT, R205, UR4, PT ;  /* 0x00000004cd007c0c */ /* 0x000fe2000bf83270 */
[----:B------:R-:W-:Y:S04]  /*2090*/  IMAD R238, R224, 0x4, R191 ;  /* 0x00000004e0ee7824 */ /* 0x000fe800078e02bf */
[C---:B------:R-:W-:Y:S01]  /*20a0*/  IMAD.WIDE.U32 R242, R238.reuse, -0x326172a9, RZ ;  /* 0xcd9e8d57eef27825 */ /* 0x040fe200078e00ff */
[----:B------:R-:W-:Y:S04]  /*20b0*/  IADD3 R224, R238, 0x2, RZ ;  /* 0x00000002eee07810 */ /* 0x000fe80007ffe0ff */
[-C--:B------:R-:W-:Y:S01]  /*20c0*/  LOP3.LUT R238, R243, R212.reuse, RZ, 0x3c, !PT ;  /* 0x000000d4f3ee7212 */ /* 0x080fe200078e3cff */
[----:B------:R-:W-:Y:S01]  /*20d0*/  IMAD.WIDE.U32 R244, R224, -0x326172a9, RZ ;  /* 0xcd9e8d57e0f47825 */ /* 0x000fe200078e00ff */
[----:B------:R-:W-:Y:S01]  /*20e0*/  LOP3.LUT R243, R236, UR27, RZ, 0x3c, !PT ;  /* 0x0000001becf37c12 */ /* 0x000fe2000f8e3cff */
[----:B------:R-:W2:Y:S01]  /*20f0*/  @!P4 S2R R241, SR_TID.X ;  /* 0x0000000000f1c919 */ /* 0x000ea20000002100 */
[C---:B------:R-:W-:Y:S01]  /*2100*/  LOP3.LUT R224, R235.reuse, UR5, R242, 0x96, !PT ;  /* 0x00000005ebe07c12 */ /* 0x040fe2000f8e96f2 */
[----:B------:R-:W-:Y:S01]  /*2110*/  IMAD.WIDE.U32 R250, R238, -0x2daee0ad, RZ ;  /* 0xd2511f53eefa7825 */ /* 0x000fe200078e00ff */
[----:B------:R-:W-:Y:S01]  /*2120*/  LOP3.LUT R244, R235, UR5, R244, 0x96, !PT ;  /* 0x00000005ebf47c12 */ /* 0x000fe2000f8e96f4 */
[----:B------:R-:W-:Y:S01]  /*2130*/  UIADD3 UR5, UR32, 0x76cf5d0a, URZ ;  /* 0x76cf5d0a20057890 */ /* 0x000fe2000fffe03f */
[----:B------:R-:W-:Y:S01]  /*2140*/  @!P4 IADD3 R242, R190, -c[0x0][0x214], R225 ;  /* 0x80008500bef2ca10 */ /* 0x000fe20007ffe0e1 */
[----:B------:R-:W-:Y:S01]  /*2150*/  UIADD3 UR27, UR32, -0x126145ec, URZ ;  /* 0xed9eba14201b7890 */ /* 0x000fe2000fffe03f */
[----:B------:R-:W-:Y:S02]  /*2160*/  LOP3.LUT R245, R245, R212, RZ, 0x3c, !PT ;  /* 0x000000d4f5f57212 */ /* 0x000fe400078e3cff */
[----:B------:R-:W-:Y:S01]  /*2170*/  @!P4 IADD3 R242, R242, UR4, R219 ;  /* 0x00000004f2f2cc10 */ /* 0x000fe2000fffe0db */
[----:B------:R-:W-:Y:S01]  /*2180*/  UIADD3 UR4, UR33, -0x255992d5, URZ ;  /* 0xdaa66d2b21047890 */ /* 0x000fe2000fffe03f */
[----:B--2---:R-:W-:Y:S01]  /*2190*/  @!P4 IMAD.SHL.U32 R248, R241, 0x2, RZ ;  /* 0x00000002f1f8c824 */ /* 0x004fe200078e00ff */
[----:B------:R-:W-:Y:S04]  /*21a0*/  DEPBAR.LE SB0, 0x0 ;  /* 0x000080000000791a */ /* 0x000fe80000000000 */
[----:B------:R-:W-:Y:S01]  /*21b0*/  @!P4 LOP3.LUT R241, R221, 0x6, R248, 0xf8, !PT ;  /* 0x00000006ddf1c812 */ /* 0x000fe200078ef8f8 */
[----:B------:R-:W-:Y:S01]  /*21c0*/  BAR.SYNC.DEFER_BLOCKING 0x0 ;  /* 0x0000000000007b1d */ /* 0x000fe20000010000 */
[----:B------:R-:W-:Y:S04]  /*21d0*/  IMAD.WIDE.U32 R248, R245, -0x2daee0ad, RZ ;  /* 0xd2511f53f5f87825 */ /* 0x000fe800078e00ff */
[----:B------:R-:W-:Y:S03]  /*21e0*/  FMUL.FTZ R245, R213, 1.4426950216293334961 ;  /* 0x3fb8aa3bd5f57820 */ /* 0x000fe60000410000 */
[----:B------:R-:W-:Y:S08]  /*21f0*/  LDSM.16.M88.4 R100, [R180] ;  /* 0x00000000b464783b */ /* 0x000ff00000000200 */
[----:B------:R-:W2:Y:S08]  /*2200*/  LDSM.16.M88.4 R104, [R185+0x6000] ;  /* 0x00600000b968783b */ /* 0x000eb00000000200 */
[----:B------:R-:W3:Y:S08]  /*2210*/  LDSM.16.M88.4 R108, [R180+0x1000] ;  /* 0x00100000b46c783b */ /* 0x000ef00000000200 */
[----:B------:R-:W4:Y:S08]  /*2220*/  LDSM.16.M88.4 R112, [R185+0x6800] ;  /* 0x00680000b970783b */ /* 0x000f300000000200 */
[----:B------:R-:W-:Y:S08]  /*2230*/  LDSM.16.M88.4 R116, [R188] ;  /* 0x00000000bc74783b */ /* 0x000ff00000000200 */
[----:B------:R-:W1:Y:S01]  /*2240*/  LDSM.16.M88.4 R120, [R178+0x6000] ;  /* 0x00600000b278783b */ /* 0x000e620000000200 */
[-C--:B--2---:R-:W-:Y:S07]  /*2250*/  HMMA.16816.F32 R4, R100, R104.reuse, RZ ;  /* 0x000000686404723c */ /* 0x084fee00000018ff */
[----:B------:R-:W2:Y:S01]  /*2260*/  LDSM.16.M88.4 R124, [R188+0x1000] ;  /* 0x00100000bc7c783b */ /* 0x000ea20000000200 */
[C---:B---3--:R-:W-:Y:S07]  /*2270*/  HMMA.16816.F32 R8, R108.reuse, R104, RZ ;  /* 0x000000686c08723c */ /* 0x048fee00000018ff */
[----:B------:R-:W3:Y:S01]  /*2280*/  LDSM.16.M88.4 R128, [R178+0x6800] ;  /* 0x00680000b280783b */ /* 0x000ee20000000200 */
[--C-:B------:R-:W-:Y:S01]  /*2290*/  IMAD.IADD R104, R180, 0x1, R189.reuse ;  /* 0x00000001b4687824 */ /* 0x100fe200078e02bd */
[-C--:B------:R-:W-:Y:S06]  /*22a0*/  HMMA.16816.F32 R12, R108, R106.reuse, RZ ;  /* 0x0000006a6c0c723c */ /* 0x080fec00000018ff */
[----:B------:R-:W-:Y:S02]  /*22b0*/  LDSM.16.M88.4 R136, [R177+0x6000] ;  /* 0x00600000b188783b */ /* 0x000fe40000000200 */
[C---:B------:R-:W-:Y:S06]  /*22c0*/  HMMA.16816.F32 R16, R100.reuse, R106, RZ ;  /* 0x0000006a6410723c */ /* 0x040fec00000018ff */
[----:B------:R-:W2:Y:S02]  /*22d0*/  LDSM.16.M88.4 R132, [R104] ;  /* 0x000000006884783b */ /* 0x000ea40000000200 */
[-C--:B----4-:R-:W-:Y:S06]  /*22e0*/  HMMA.16816.F32 R20, R100, R112.reuse, RZ ;  /* 0x000000706414723c */ /* 0x090fec00000018ff */
[----:B------:R-:W3:Y:S02]  /*22f0*/  LDSM.16.M88.4 R140, [R104+0x1000] ;  /* 0x00100000688c783b */ /* 0x000ee40000000200 */
[C---:B------:R-:W-:Y:S06]  /*2300*/  HMMA.16816.F32 R24, R108.reuse, R112, RZ ;  /* 0x000000706c18723c */ /* 0x040fec00000018ff */
[----:B------:R2:W4:Y:S04]  /*2310*/  LDG.E R240, [R246.64] ;  /* 0x0000001ef6f07981 */ /* 0x000528000c1e1900 */
[----:B------:R2:W4:Y:S02]  /*2320*/  LDG.E R239, [R246.64+0x20] ;  /* 0x0000201ef6ef7981 */ /* 0x000524000c1e1900 */
[----:B------:R-:W-:Y:S01]  /*2330*/  IMAD.IADD R112, R188, 0x1, R189 ;  /* 0x00000001bc707824 */ /* 0x000fe200078e02bd */
[-C--:B------:R-:W-:Y:S01]  /*2340*/  HMMA.16816.F32 R28, R108, R114.reuse, RZ ;  /* 0x000000726c1c723c */ /* 0x080fe200000018ff */
[----:B------:R-:W-:Y:S07]  /*2350*/  LDSM.16.M88.4 R108, [R176+0x6000] ;  /* 0x00600000b06c783b */ /* 0x000fee0000000200 */
[----:B------:R-:W-:Y:S01]  /*2360*/  HMMA.16816.F32 R32, R100, R114, RZ ;  /* 0x000000726420723c */ /* 0x000fe200000018ff */
[----:B------:R-:W3:Y:S07]  /*2370*/  LDSM.16.M88.4 R100, [R177+0x6800] ;  /* 0x00680000b164783b */ /* 0x000eee0000000200 */
[-C--:B-1----:R-:W-:Y:S01]  /*2380*/  HMMA.16816.F32 R4, R116, R120.reuse, R4 ;  /* 0x000000787404723c */ /* 0x082fe20000001804 */
[----:B------:R-:W1:Y:S07]  /*2390*/  LDSM.16.M88.4 R104, [R112] ;  /* 0x000000007068783b */ /* 0x000e6e0000000200 */
[C---:B--2---:R-:W-:Y:S01]  /*23a0*/  HMMA.16816.F32 R8, R124.reuse, R120, R8 ;  /* 0x000000787c08723c */ /* 0x044fe20000001808 */
[----:B------:R-:W2:Y:S07]  /*23b0*/  LDSM.16.M88.4 R112, [R112+0x1000] ;  /* 0x001000007070783b */ /* 0x000eae0000000200 */
[-C--:B------:R-:W-:Y:S01]  /*23c0*/  HMMA.16816.F32 R12, R124, R122.reuse, R12 ;  /* 0x0000007a7c0c723c */ /* 0x080fe2000000180c */
[----:B------:R1:W4:Y:S07]  /*23d0*/  LDG.E R238, [R246.64+0x80] ;  /* 0x0000801ef6ee7981 */ /* 0x00032e000c1e1900 */
[C---:B------:R-:W-:Y:S07]  /*23e0*/  HMMA.16816.F32 R16, R116.reuse, R122, R16 ;  /* 0x0000007a7410723c */ /* 0x040fee0000001810 */
[C---:B------:R-:W-:Y:S01]  /*23f0*/  LOP3.LUT R123, R243.reuse, R251, RZ, 0x3c, !PT ;  /* 0x000000fbf37b7212 */ /* 0x040fe200078e3cff */
[-C--:B---3--:R-:W-:Y:S01]  /*2400*/  HMMA.16816.F32 R20, R116, R128.reuse, R20 ;  /* 0x000000807414723c */ /* 0x088fe20000001814 */
[----:B------:R-:W-:Y:S07]  /*2410*/  LOP3.LUT R122, R243, R249, RZ, 0x3c, !PT ;  /* 0x000000f9f37a7212 */ /* 0x000fee00078e3cff */
[C---:B------:R-:W-:Y:S07]  /*2420*/  HMMA.16816.F32 R24, R124.reuse, R128, R24 ;  /* 0x000000807c18723c */ /* 0x040fee0000001818 */
[-C--:B------:R-:W-:Y:S01]  /*2430*/  @!P4 IMNMX R129, R242, R219.reuse, PT ;  /* 0x000000dbf281c217 */ /* 0x080fe20003800200 */
[-C--:B------:R-:W-:Y:S07]  /*2440*/  HMMA.16816.F32 R28, R124, R130.reuse, R28 ;  /* 0x000000827c1c723c */ /* 0x080fee000000181c */
[----:B------:R-:W-:Y:S01]  /*2450*/  IMAD.WIDE.U32 R126, R123, -0x326172a9, RZ ;  /* 0xcd9e8d577b7e7825 */ /* 0x000fe200078e00ff */
[----:B------:R-:W-:Y:S07]  /*2460*/  HMMA.16816.F32 R32, R116, R130, R32 ;  /* 0x000000827420723c */ /* 0x000fee0000001820 */
[----:B------:R-:W-:Y:S01]  /*2470*/  IMAD.WIDE.U32 R130, R244, -0x2daee0ad, RZ ;  /* 0xd2511f53f4827825 */ /* 0x000fe200078e00ff */
[-C--:B------:R-:W-:Y:S04]  /*2480*/  HMMA.16816.F32 R4, R132, R136.reuse, R4 ;  /* 0x000000888404723c */ /* 0x080fe80000001804 */
[----:B------:R-:W-:Y:S02]  /*2490*/  LOP3.LUT R252, R131, UR5, R248, 0x96, !PT ;  /* 0x0000000583fc7c12 */ /* 0x000fe4000f8e96f8 */
[----:B------:R-:W-:Y:S02]  /*24a0*/  @!P4 IADD3 R248, R242, 0x20, RZ ;  /* 0x00000020f2f8c810 */ /* 0x000fe40007ffe0ff */
[C---:B------:R-:W-:Y:S07]  /*24b0*/  HMMA.16816.F32 R8, R140.reuse, R136, R8 ;  /* 0x000000888c08723c */ /* 0x040fee0000001808 */
[----:B------:R-:W-:Y:S01]  /*24c0*/  IMAD.WIDE.U32 R136, R252, -0x326172a9, RZ ;  /* 0xcd9e8d57fc887825 */ /* 0x000fe200078e00ff */
[-C--:B------:R-:W-:Y:S08]  /*24d0*/  HMMA.16816.F32 R12, R140, R138.reuse, R12 ;  /* 0x0000008a8c0c723c */ /* 0x080ff0000000180c */
[C---:B------:R-:W-:Y:S08]  /*24e0*/  HMMA.16816.F32 R16, R132.reuse, R138, R16 ;  /* 0x0000008a8410723c */ /* 0x040ff00000001810 */
[-C--:B------:R-:W-:Y:S08]  /*24f0*/  HMMA.16816.F32 R20, R132, R100.reuse, R20 ;  /* 0x000000648414723c */ /* 0x080ff00000001814 */
[C---:B------:R-:W-:Y:S08]  /*2500*/  HMMA.16816.F32 R24, R140.reuse, R100, R24 ;  /* 0x000000648c18723c */ /* 0x040ff00000001818 */
[-C--:B------:R-:W-:Y:S08]  /*2510*/  HMMA.16816.F32 R28, R140, R102.reuse, R28 ;  /* 0x000000668c1c723c */ /* 0x080ff0000000181c */
[----:B------:R-:W-:Y:S01]  /*2520*/  HMMA.16816.F32 R32, R132, R102, R32 ;  /* 0x000000668420723c */ /* 0x000fe20000001820 */
[----:B------:R-:W3:Y:S06]  /*2530*/  LDSM.16.M88.4 R100, [R176+0x6800] ;  /* 0x00680000b064783b */ /* 0x000eec0000000200 */
[----:B------:R-:W-:Y:S01]  /*2540*/  @!P4 IMNMX R133, R248, R219, PT ;  /* 0x000000dbf885c217 */ /* 0x000fe20003800200 */
[----:B------:R-:W-:Y:S01]  /*2550*/  IMAD.WIDE.U32 R134, R224, -0x2daee0ad, RZ ;  /* 0xd2511f53e0867825 */ /* 0x000fe200078e00ff */
[-C--:B-1----:R-:W-:Y:S01]  /*2560*/  HMMA.16816.F32 R4, R104, R108.reuse, R4 ;  /* 0x0000006c6804723c */ /* 0x082fe20000001804 */
[----:B------:R1:W4:Y:S03]  /*2570*/  LDG.E R224, [R246.64+0xa0] ;  /* 0x0000a01ef6e07981 */ /* 0x000326000c1e1900 */
[----:B------:R-:W-:Y:S01]  /*2580*/  LOP3.LUT R251, R135, UR5, R250, 0x96, !PT ;  /* 0x0000000587fb7c12 */ /* 0x000fe2000f8e96fa */
[----:B------:R-:W-:Y:S01]  /*2590*/  @!P4 IMAD R250, R196, 0x80, R241 ;  /* 0x00000080c4fac824 */ /* 0x000fe200078e02f1 */
[----:B------:R-:W-:Y:S01]  /*25a0*/  UIADD3 UR5, UR33, 0x3c6ef372, URZ ;  /* 0x3c6ef37221057890 */ /* 0x000fe2000fffe03f */
[----:B------:R-:W-:Y:S01]  /*25b0*/  FMUL.FTZ R241, R215, 1.4426950216293334961 ;  /* 0x3fb8aa3bd7f17820 */ /* 0x000fe20000410000 */
[C---:B--2---:R-:W-:Y:S02]  /*25c0*/  HMMA.16816.F32 R8, R112.reuse, R108, R8 ;  /* 0x0000006c7008723c */ /* 0x044fe40000001808 */
[CC--:B------:R-:W-:Y:S02]  /*25d0*/  @!P4 ISETP.GE.AND P3, PT, R250.reuse, R129.reuse, PT ;  /* 0x00000081fa00c20c */ /* 0x0c0fe40003f66270 */
[----:B------:R-:W-:Y:S02]  /*25e0*/  @!P4 IADD3 R244, R250, 0x1, RZ ;  /* 0x00000001faf4c810 */ /* 0x000fe40007ffe0ff */
[----:B------:R-:W-:Y:S02]  /*25f0*/  FSEL R117, R241, RZ, P0 ;  /* 0x000000fff1757208 */ /* 0x000fe40000000000 */
[C---:B------:R-:W-:Y:S01]  /*2600*/  @!P4 ISETP.GE.AND P0, PT, R244.reuse, R129, PT ;  /* 0x00000081f400c20c */ /* 0x040fe20003f06270 */
[-C--:B------:R-:W-:Y:S01]  /*2610*/  HMMA.16816.F32 R12, R112, R110.reuse, R12 ;  /* 0x0000006e700c723c */ /* 0x080fe2000000180c */
[----:B------:R-:W-:Y:S02]  /*2620*/  @!P4 ISETP.GE.AND P5, PT, R244, R133, PT ;  /* 0x00000085f400c20c */ /* 0x000fe40003fa6270 */
[C---:B------:R-:W-:Y:S02]  /*2630*/  @!P4 IADD3 R249, R250.reuse, 0x11, RZ ;  /* 0x00000011faf9c810 */ /* 0x040fe40007ffe0ff */
[C---:B------:R-:W-:Y:S02]  /*2640*/  @!P4 IADD3 R248, R250.reuse, 0x10, RZ ;  /* 0x00000010faf8c810 */ /* 0x040fe40007ffe0ff */
[----:B------:R-:W-:Y:S01]  /*2650*/  @!P4 FSEL R5, R5, -INF , !P0 ;  /* 0xff8000000505c808 */ /* 0x000fe20004000000 */
[C---:B------:R-:W-:Y:S01]  /*2660*/  HMMA.16816.F32 R16, R104.reuse, R110, R16 ;  /* 0x0000006e6810723c */ /* 0x040fe20000001810 */
[----:B-1----:R-:W-:Y:S03]  /*2670*/  @!P4 IADD3 R247, R250, 0x9, RZ ;  /* 0x00000009faf7c810 */ /* 0x002fe60007ffe0ff */
[----:B------:R-:W-:Y:S01]  /*2680*/  @!P4 FSEL R4, R4, -INF , !P3 ;  /* 0xff8000000404c808 */ /* 0x000fe20005800000 */
[----:B------:R-:W-:Y:S01]  /*2690*/  FMUL.FTZ R246, R216, 1.4426950216293334961 ;  /* 0x3fb8aa3bd8f67820 */ /* 0x000fe20000410000 */
[----:B------:R-:W-:Y:S02]  /*26a0*/  @!P4 IADD3 R138, R250, 0x18, RZ ;  /* 0x00000018fa8ac810 */ /* 0x000fe40007ffe0ff */
[----:B------:R-:W-:Y:S01]  /*26b0*/  @!P4 FSEL R9, R9, -INF , !P5 ;  /* 0xff8000000909c808 */ /* 0x000fe20006800000 */
[-C--:B---3--:R-:W-:Y:S03]  /*26c0*/  HMMA.16816.F32 R20, R104, R100.reuse, R20 ;  /* 0x000000646814723c */ /* 0x088fe60000001814 */
[----:B------:R-:W-:Y:S02]  /*26d0*/  FSEL R189, R246, RZ, P2 ;  /* 0x000000fff6bd7208 */ /* 0x000fe40001000000 */
[----:B------:R-:W-:Y:S02]  /*26e0*/  @!P4 IADD3 R246, R242, 0x8, RZ ;  /* 0x00000008f2f6c810 */ /* 0x000fe40007ffe0ff */
[----:B------:R-:W-:Y:S01]  /*26f0*/  @!P4 IADD3 R142, R250, 0x19, RZ ;  /* 0x00000019fa8ec810 */ /* 0x000fe20007ffe0ff */
[C---:B------:R-:W-:Y:S01]  /*2700*/  HMMA.16816.F32 R24, R112.reuse, R100, R24 ;  /* 0x000000647018723c */ /* 0x040fe20000001818 */
[----:B------:R-:W-:Y:S03]  /*2710*/  @!P4 IMNMX R131, R246, R219, PT ;  /* 0x000000dbf683c217 */ /* 0x000fe60003800200 */
[----:B------:R-:W-:Y:S01]  /*2720*/  @!P4 IADD3 R246, R242, 0x28, RZ ;  /* 0x00000028f2f6c810 */ /* 0x000fe20007ffe0ff */
[--C-:B------:R-:W-:Y:S01]  /*2730*/  FFMA.FTZ R242, R5, c[0x0][0x23c], -R189.reuse ;  /* 0x00008f0005f27a23 */ /* 0x100fe200000108bd */
[-C--:B------:R-:W-:Y:S01]  /*2740*/  @!P4 ISETP.GE.AND P2, PT, R250, R131.reuse, PT ;  /* 0x00000083fa00c20c */ /* 0x080fe20003f46270 */
[----:B------:R-:W-:Y:S01]  /*2750*/  FFMA.FTZ R241, R4, c[0x0][0x23c], -R189 ;  /* 0x00008f0004f17a23 */ /* 0x000fe200000108bd */
[----:B------:R-:W-:Y:S01]  /*2760*/  @!P4 ISETP.GE.AND P0, PT, R244, R131, PT ;  /* 0x00000083f400c20c */ /* 0x000fe20003f06270 */
[-C--:B------:R-:W-:Y:S02]  /*2770*/  HMMA.16816.F32 R28, R112, R102.reuse, R28 ;  /* 0x00000066701c723c */ /* 0x080fe4000000181c */
[----:B------:R-:W-:Y:S01]  /*2780*/  MUFU.EX2 R242, R242 ;  /* 0x000000f200f27308 */ /* 0x000fe20000000800 */
[----:B------:R-:W-:Y:S01]  /*2790*/  @!P4 IMNMX R135, R246, R219, PT ;  /* 0x000000dbf687c217 */ /* 0x000fe20003800200 */
[----:B------:R-:W-:Y:S01]  /*27a0*/  FMUL.FTZ R246, R214, 1.4426950216293334961 ;  /* 0x3fb8aa3bd6f67820 */ /* 0x000fe20000410000 */
[----:B------:R-:W-:Y:S02]  /*27b0*/  @!P4 FSEL R6, R6, -INF , !P2 ;  /* 0xff8000000606c808 */ /* 0x000fe40005000000 */
[----:B------:R-:W-:Y:S01]  /*27c0*/  @!P4 FSEL R7, R7, -INF , !P0 ;  /* 0xff8000000707c808 */ /* 0x000fe20004000000 */
[----:B------:R-:W-:Y:S01]  /*27d0*/  HMMA.16816.F32 R32, R104, R102, R32 ;  /* 0x000000666820723c */ /* 0x000fe20000001820 */
[----:B------:R-:W-:Y:S02]  /*27e0*/  FSETP.NEU.FTZ.AND P2, PT, R214, -INF , PT ;  /* 0xff800000d600780b */ /* 0x000fe40003f5d000 */
[----:B------:R-:W-:Y:S01]  /*27f0*/  FSETP.NEU.FTZ.AND P0, PT, R213, -INF , PT ;  /* 0xff800000d500780b */ /* 0x000fe20003f1d000 */
[--C-:B------:R-:W-:Y:S01]  /*2800*/  FFMA.FTZ R243, R6, c[0x0][0x23c], -R117.reuse ;  /* 0x00008f0006f37a23 */ /* 0x100fe20000010875 */
[----:B------:R-:W-:Y:S01]  /*2810*/  FSEL R143, R246, RZ, P2 ;  /* 0x000000fff68f7208 */ /* 0x000fe20001000000 */
[----:B------:R-:W1:Y:S01]  /*2820*/  MUFU.EX2 R241, R241 ;  /* 0x000000f100f17308 */ /* 0x000e620000000800 */
[C---:B------:R-:W-:Y:S02]  /*2830*/  @!P4 IADD3 R246, R250.reuse, 0x8, RZ ;  /* 0x00000008faf6c810 */ /* 0x040fe40007ffe0ff */
[----:B------:R-:W-:Y:S02]  /*2840*/  FSEL R118, R245, RZ, P0 ;  /* 0x000000fff5767208 */ /* 0x000fe40000000000 */
[----:B------:R-:W-:Y:S02]  /*2850*/  @!P4 ISETP.GE.AND P0, PT, R250, R133, PT ;  /* 0x00000085fa00c20c */ /* 0x000fe40003f06270 */
[-C--:B------:R-:W-:Y:S01]  /*2860*/  @!P4 ISETP.GE.AND P3, PT, R244, R135.reuse, PT ;  /* 0x00000087f400c20c */ /* 0x080fe20003f66270 */
[----:B------:R-:W-:Y:S01]  /*2870*/  FFMA.FTZ R244, R7, c[0x0][0x23c], -R117 ;  /* 0x00008f0007f47a23 */ /* 0x000fe20000010875 */
[----:B------:R-:W-:Y:S01]  /*2880*/  @!P4 FSEL R8, R8, -INF , !P0 ;  /* 0xff8000000808c808 */ /* 0x000fe20004000000 */
[----:B------:R-:W-:Y:S01]  /*2890*/  MUFU.EX2 R243, R243 ;  /* 0x000000f300f37308 */ /* 0x000fe20000000800 */
[C---:B------:R-:W-:Y:S02]  /*28a0*/  @!P4 ISETP.GE.AND P0, PT, R246.reuse, R135, PT ;  /* 0x00000087f600c20c */ /* 0x040fe40003f06270 */
[----:B------:R-:W-:Y:S01]  /*28b0*/  @!P4 ISETP.GE.AND P6, PT, R246, R133, PT ;  /* 0x00000085f600c20c */ /* 0x000fe20003fc6270 */
[--C-:B------:R-:W-:Y:S01]  /*28c0*/  FFMA.FTZ R245, R8, c[0x0][0x23c], -R143.reuse ;  /* 0x00008f0008f57a23 */ /* 0x100fe2000001088f */
[----:B------:R-:W-:Y:S02]  /*28d0*/  @!P4 ISETP.GE.AND P2, PT, R250, R135, PT ;  /* 0x00000087fa00c20c */ /* 0x000fe40003f46270 */
[----:B------:R-:W-:Y:S02]  /*28e0*/  @!P4 FSEL R14, R14, -INF , !P0 ;  /* 0xff8000000e0ec808 */ /* 0x000fe40004000000 */
[----:B------:R-:W-:Y:S01]  /*28f0*/  @!P4 ISETP.GE.AND P0, PT, R247, R131, PT ;  /* 0x00000083f700c20c */ /* 0x000fe20003f06270 */
[----:B------:R-:W2:Y:S01]  /*2900*/  MUFU.EX2 R244, R244 ;  /* 0x000000f400f47308 */ /* 0x000ea20000000800 */
[----:B------:R-:W-:Y:S02]  /*2910*/  @!P4 FSEL R11, R11, -INF , !P3 ;  /* 0xff8000000b0bc808 */ /* 0x000fe40005800000 */
[C---:B------:R-:W-:Y:S02]  /*2920*/  @!P4 ISETP.GE.AND P3, PT, R247.reuse, R133, PT ;  /* 0x00000085f700c20c */ /* 0x040fe40003f66270 */
[----:B------:R-:W-:Y:S02]  /*2930*/  @!P4 FSEL R12, R12, -INF , !P6 ;  /* 0xff8000000c0cc808 */ /* 0x000fe40007000000 */
[----:B------:R-:W-:Y:S02]  /*2940*/  @!P4 ISETP.GE.AND P6, PT, R247, R135, PT ;  /* 0x00000087f700c20c */ /* 0x000fe40003fc6270 */
[----:B------:R-:W-:Y:S01]  /*2950*/  @!P4 ISETP.GE.AND P5, PT, R246, R129, PT ;  /* 0x00000081f600c20c */ /* 0x000fe20003fa6270 */
[----:B------:R-:W-:Y:S01]  /*2960*/  MUFU.EX2 R245, R245 ;  /* 0x000000f500f57308 */ /* 0x000fe20000000800 */
[----:B------:R-:W-:Y:S02]  /*2970*/  @!P4 FSEL R10, R10, -INF , !P2 ;  /* 0xff8000000a0ac808 */ /* 0x000fe40005000000 */
[----:B------:R-:W-:Y:S01]  /*2980*/  @!P4 ISETP.GE.AND P2, PT, R246, R131, PT ;  /* 0x00000083f600c20c */ /* 0x000fe20003f46270 */
[--C-:B------:R-:W-:Y:S01]  /*2990*/  FFMA.FTZ R246, R9, c[0x0][0x23c], -R143.reuse ;  /* 0x00008f0009f67a23 */ /* 0x100fe2000001088f */
[----:B------:R-:W-:Y:S02]  /*29a0*/  @!P4 FSEL R19, R19, -INF , !P0 ;  /* 0xff8000001313c808 */ /* 0x000fe40004000000 */
[-C--:B------:R-:W-:Y:S02]  /*29b0*/  @!P4 ISETP.GE.AND P0, PT, R249, R129.reuse, PT ;  /* 0x00000081f900c20c */ /* 0x080fe40003f06270 */
[----:B------:R-:W-:Y:S01]  /*29c0*/  @!P4 FSEL R13, R13, -INF , !P3 ;  /* 0xff8000000d0dc808 */ /* 0x000fe20005800000 */
[----:B------:R-:W3:Y:S01]  /*29d0*/  MUFU.EX2 R246, R246 ;  /* 0x000000f600f67308 */ /* 0x000ee20000000800 */
[-C--:B------:R-:W-:Y:S01]  /*29e0*/  @!P4 ISETP.GE.AND P3, PT, R247, R129.reuse, PT ;  /* 0x00000081f700c20c */ /* 0x080fe20003f66270 */
[--C-:B------:R-:W-:Y:S01]  /*29f0*/  FFMA.FTZ R247, R10, c[0x0][0x23c], -R118.reuse ;  /* 0x00008f000af77a23 */ /* 0x100fe20000010876 */
[----:B------:R-:W-:Y:S01]  /*2a00*/  @!P4 FSEL R15, R15, -INF , !P6 ;  /* 0xff8000000f0fc808 */ /* 0x000fe20007000000 */
[----:B------:R-:W-:Y:S01]  /*2a10*/  FFMA.FTZ R250, R13, c[0x0][0x23c], -R143 ;  /* 0x00008f000dfa7a23 */ /* 0x000fe2000001088f */
[----:B------:R-:W-:Y:S02]  /*2a20*/  @!P4 ISETP.GE.AND P6, PT, R248, R129, PT ;  /* 0x00000081f800c20c */ /* 0x000fe40003fc6270 */
[----:B------:R-:W-:Y:S01]  /*2a30*/  @!P4 FSEL R16, R16, -INF , !P5 ;  /* 0xff8000001010c808 */ /* 0x000fe20006800000 */
[--C-:B------:R-:W-:Y:S01]  /*2a40*/  FFMA.FTZ R15, R15, c[0x0][0x23c], -R118.reuse ;  /* 0x00008f000f0f7a23 */ /* 0x100fe20000010876 */
[----:B------:R-:W-:Y:S01]  /*2a50*/  @!P4 ISETP.GE.AND P5, PT, R248, R131, PT ;  /* 0x00000083f800c20c */ /* 0x000fe20003fa6270 */
[----:B------:R-:W1:Y:S01]  /*2a60*/  MUFU.EX2 R247, R247 ;  /* 0x000000f700f77308 */ /* 0x000e620000000800 */
[----:B------:R-:W-:Y:S02]  /*2a70*/  @!P4 FSEL R18, R18, -INF , !P2 ;  /* 0xff8000001212c808 */ /* 0x000fe40005000000 */
[----:B------:R-:W-:Y:S02]  /*2a80*/  @!P4 ISETP.GE.AND P2, PT, R248, R135, PT ;  /* 0x00000087f800c20c */ /* 0x000fe40003f46270 */
[----:B------:R-:W-:Y:S01]  /*2a90*/  @!P4 FSEL R21, R21, -INF , !P0 ;  /* 0xff8000001515c808 */ /* 0x000fe20004000000 */
[----:B------:R-:W-:Y:S01]  /*2aa0*/  FFMA.FTZ R18, R18, c[0x0][0x23c], -R117 ;  /* 0x00008f0012127a23 */ /* 0x000fe20000010875 */
[-C--:B------:R-:W-:Y:S02]  /*2ab0*/  @!P4 ISETP.GE.AND P0, PT, R249, R133.reuse, PT ;  /* 0x00000085f900c20c */ /* 0x080fe40003f06270 */
[----:B------:R-:W-:Y:S01]  /*2ac0*/  @!P4 FSEL R17, R17, -INF , !P3 ;  /* 0xff8000001111c808 */ /* 0x000fe20005800000 */
[----:B------:R-:W-:Y:S01]  /*2ad0*/  MUFU.EX2 R252, R15 ;  /* 0x0000000f00fc7308 */ /* 0x000fe20000000800 */
[----:B------:R-:W-:Y:S01]  /*2ae0*/  @!P4 ISETP.GE.AND P3, PT, R248, R133, PT ;  /* 0x00000085f800c20c */ /* 0x000fe20003f66270 */
[--C-:B------:R-:W-:Y:S01]  /*2af0*/  FFMA.FTZ R248, R11, c[0x0][0x23c], -R118.reuse ;  /* 0x00008f000bf87a23 */ /* 0x100fe20000010876 */
[----:B------:R-:W-:Y:S01]  /*2b00*/  @!P4 FSEL R20, R20, -INF , !P6 ;  /* 0xff8000001414c808 */ /* 0x000fe20007000000 */
[----:B------:R-:W-:Y:S01]  /*2b10*/  FFMA.FTZ R17, R17, c[0x0][0x23c], -R189 ;  /* 0x00008f0011117a23 */ /* 0x000fe200000108bd */
[C---:B------:R-:W-:Y:S02]  /*2b20*/  @!P4 ISETP.GE.AND P6, PT, R249.reuse, R131, PT ;  /* 0x00000083f900c20c */ /* 0x040fe40003fc6270 */
[----:B------:R-:W-:Y:S02]  /*2b30*/  @!P4 FSEL R22, R22, -INF , !P5 ;  /* 0xff8000001616c808 */ /* 0x000fe40006800000 */
[-C--:B------:R-:W-:Y:S01]  /*2b40*/  @!P4 ISETP.GE.AND P5, PT, R249, R135.reuse, PT ;  /* 0x00000087f900c20c */ /* 0x080fe20003fa6270 */
[----:B------:R-:W-:Y:S01]  /*2b50*/  MUFU.EX2 R123, R17 ;  /* 0x00000011007b7308 */ /* 0x000fe20000000800 */
[----:B------:R-:W-:Y:S01]  /*2b60*/  @!P4 FSEL R25, R25, -INF , !P0 ;  /* 0xff8000001919c808 */ /* 0x000fe20004000000 */
[--C-:B------:R-:W-:Y:S01]  /*2b70*/  FFMA.FTZ R249, R12, c[0x0][0x23c], -R143.reuse ;  /* 0x00008f000cf97a23 */ /* 0x100fe2000001088f */
[-C--:B------:R-:W-:Y:S02]  /*2b80*/  @!P4 ISETP.GE.AND P0, PT, R138, R135.reuse, PT ;  /* 0x000000878a00c20c */ /* 0x080fe40003f06270 */
[----:B------:R-:W-:Y:S01]  /*2b90*/  @!P4 FSEL R26, R26, -INF , !P2 ;  /* 0xff8000001a1ac808 */ /* 0x000fe20005000000 */
[----:B------:R-:W-:Y:S01]  /*2ba0*/  FFMA.FTZ R25, R25, c[0x0][0x23c], -R143 ;  /* 0x00008f0019197a23 */ /* 0x000fe2000001088f */
[----:B------:R-:W-:Y:S01]  /*2bb0*/  @!P4 ISETP.GE.AND P2, PT, R142, R135, PT ;  /* 0x000000878e00c20c */ /* 0x000fe20003f46270 */
[--C-:B------:R-:W-:Y:S01]  /*2bc0*/  FFMA.FTZ R135, R14, c[0x0][0x23c], -R118.reuse ;  /* 0x00008f000e877a23 */ /* 0x100fe20000010876 */
[----:B------:R-:W-:Y:S01]  /*2bd0*/  @!P4 FSEL R23, R23, -INF , !P6 ;  /* 0xff8000001717c808 */ /* 0x000fe20007000000 */
[----:B------:R-:W1:Y:S01]  /*2be0*/  MUFU.EX2 R248, R248 ;  /* 0x000000f800f87308 */ /* 0x000e620000000800 */
[-C--:B------:R-:W-:Y:S02]  /*2bf0*/  @!P4 ISETP.GE.AND P6, PT, R138, R133.reuse, PT ;  /* 0x000000858a00c20c */ /* 0x080fe40003fc6270 */
[----:B------:R-:W-:Y:S02]  /*2c00*/  @!P4 FSEL R24, R24, -INF , !P3 ;  /* 0xff8000001818c808 */ /* 0x000fe40005800000 */
[----:B------:R-:W-:Y:S01]  /*2c10*/  @!P4 ISETP.GE.AND P3, PT, R142, R133, PT ;  /* 0x000000858e00c20c */ /* 0x000fe20003f66270 */
[----:B------:R-:W-:Y:S01]  /*2c20*/  IMAD.WIDE.U32 R132, R251, -0x326172a9, RZ ;  /* 0xcd9e8d57fb847825 */ /* 0x000fe200078e00ff */
[----:B------:R-:W-:Y:S01]  /*2c30*/  LOP3.LUT R13, R234, UR5, RZ, 0x3c, !PT ;  /* 0x00000005ea0d7c12 */ /* 0x000fe2000f8e3cff */
[----:B------:R-:W-:Y:S01]  /*2c40*/  UIADD3 UR5, UR32, 0x32370b8f, URZ ;  /* 0x32370b8f20057890 */ /* 0x000fe2000fffe03f */
[----:B------:R-:W-:Y:S01]  /*2c50*/  @!P4 FSEL R27, R27, -INF , !P5 ;  /* 0xff8000001b1bc808 */ /* 0x000fe20006800000 */
[----:B------:R1:W-:Y:S01]  /*2c60*/  MUFU.EX2 R251, R135 ;  /* 0x0000008700fb7308 */ /* 0x0003e20000000800 */
[C---:B------:R-:W-:Y:S02]  /*2c70*/  @!P4 ISETP.GE.AND P5, PT, R138.reuse, R129, PT ;  /* 0x000000818a00c20c */ /* 0x040fe40003fa6270 */
[----:B------:R-:W-:Y:S01]  /*2c80*/  @!P4 FSEL R29, R29, -INF , !P3 ;  /* 0xff8000001d1dc808 */ /* 0x000fe20005800000 */
[----:B------:R-:W-:Y:S01]  /*2c90*/  FFMA.FTZ R27, R27, c[0x0][0x23c], -R118 ;  /* 0x00008f001b1b7a23 */ /* 0x000fe20000010876 */
[----:B------:R-:W-:Y:S01]  /*2ca0*/  @!P4 ISETP.GE.AND P3, PT, R138, R131, PT ;  /* 0x000000838a00c20c */ /* 0x000fe20003f66270 */
[----:B------:R-:W-:Y:S01]  /*2cb0*/  IMAD.WIDE.U32 R138, R122, -0x326172a9, RZ ;  /* 0xcd9e8d577a8a7825 */ /* 0x000fe200078e00ff */
[C---:B------:R-:W-:Y:S02]  /*2cc0*/  LOP3.LUT R122, R13.reuse, R127, RZ, 0x3c, !PT ;  /* 0x0000007f0d7a7212 */ /* 0x040fe400078e3cff */
[----:B------:R-:W-:Y:S01]  /*2cd0*/  @!P4 FSEL R28, R28, -INF , !P6 ;  /* 0xff8000001c1cc808 */ /* 0x000fe20007000000 */
[----:B------:R-:W2:Y:S01]  /*2ce0*/  MUFU.EX2 R250, R250 ;  /* 0x000000fa00fa7308 */ /* 0x000ea20000000800 */
[----:B------:R-:W-:Y:S02]  /*2cf0*/  LOP3.LUT R14, R13, R139, RZ, 0x3c, !PT ;  /* 0x0000008b0d0e7212 */ /* 0x000fe400078e3cff */
[----:B------:R-:W-:Y:S02]  /*2d00*/  @!P4 ISETP.GE.AND P6, PT, R142, R129, PT ;  /* 0x000000818e00c20c */ /* 0x000fe40003fc6270 */
[----:B------:R-:W-:Y:S01]  /*2d10*/  LOP3.LUT R129, R133, UR4, R126, 0x96, !PT ;  /* 0x0000000485817c12 */ /* 0x000fe2000f8e967e */
[----:B------:R-:W-:Y:S01]  /*2d20*/  IMAD.WIDE.U32 R126, R122, -0x2daee0ad, RZ ;  /* 0xd2511f537a7e7825 */ /* 0x000fe200078e00ff */
[----:B------:R-:W-:Y:S01]  /*2d30*/  LOP3.LUT R13, R137, UR4, R138, 0x96, !PT ;  /* 0x00000004890d7c12 */ /* 0x000fe2000f8e968a */
[----:B------:R-:W-:Y:S01]  /*2d40*/  UIADD3 UR4, UR33, 0x78dde6e4, URZ ;  /* 0x78dde6e421047890 */ /* 0x000fe2000fffe03f */
[----:B------:R-:W-:Y:S01]  /*2d50*/  @!P4 FSEL R30, R30, -INF , !P0 ;  /* 0xff8000001e1ec808 */ /* 0x000fe20004000000 */
[----:B------:R-:W-:Y:S01]  /*2d60*/  IMAD.WIDE.U32 R138, R14, -0x2daee0ad, RZ ;  /* 0xd2511f530e8a7825 */ /* 0x000fe200078e00ff */
[----:B------:R-:W-:Y:S01]  /*2d70*/  @!P4 ISETP.GE.AND P0, PT, R142, R131, PT ;  /* 0x000000838e00c20c */ /* 0x000fe20003f06270 */
[----:B------:R-:W2:Y:S01]  /*2d80*/  MUFU.EX2 R249, R249 ;  /* 0x000000f900f97308 */ /* 0x000ea20000000800 */
[----:B------:R-:W-:Y:S01]  /*2d90*/  @!P4 FSEL R32, R32, -INF , !P5 ;  /* 0xff8000002020c808 */ /* 0x000fe20006800000 */
[----:B------:R-:W-:Y:S01]  /*2da0*/  IMAD.WIDE.U32 R128, R129, -0x2daee0ad, RZ ;  /* 0xd2511f5381807825 */ /* 0x000fe200078e00ff */
[----:B-1----:R-:W-:Y:S02]  /*2db0*/  LOP3.LUT R135, R127, UR5, R134, 0x96, !PT ;  /* 0x000000057f877c12 */ /* 0x002fe4000f8e9686 */
[----:B------:R-:W-:Y:S01]  /*2dc0*/  LOP3.LUT R130, R139, UR5, R130, 0x96, !PT ;  /* 0x000000058b827c12 */ /* 0x000fe2000f8e9682 */
[----:B------:R-:W-:Y:S01]  /*2dd0*/  FFMA.FTZ R30, R30, c[0x0][0x23c], -R118 ;  /* 0x00008f001e1e7a23 */ /* 0x000fe20000010876 */
[----:B------:R-:W-:Y:S01]  /*2de0*/  LOP3.LUT R134, R129, UR27, R126, 0x96, !PT ;  /* 0x0000001b81867c12 */ /* 0x000fe2000f8e967e */
[----:B------:R-:W-:Y:S01]  /*2df0*/  IMAD.WIDE.U32 R14, R135, -0x326172a9, RZ ;  /* 0xcd9e8d57870e7825 */ /* 0x000fe200078e00ff */
[----:B------:R-:W-:Y:S01]  /*2e00*/  @!P4 FSEL R31, R31, -INF , !P2 ;  /* 0xff8000001f1fc808 */ /* 0x000fe20005000000 */
[----:B------:R-:W-:Y:S01]  /*2e10*/  MUFU.EX2 R129, R18 ;  /* 0x0000001200817308 */ /* 0x000fe20000000800 */
[----:B------:R-:W-:Y:S01]  /*2e20*/  @!P4 FSEL R34, R34, -INF , !P3 ;  /* 0xff8000002222c808 */ /* 0x000fe20005800000 */
[----:B------:R-:W-:Y:S01]  /*2e30*/  IMAD.WIDE.U32 R126, R13, -0x2daee0ad, RZ ;  /* 0xd2511f530d7e7825 */ /* 0x000fe200078e00ff */
[----:B------:R-:W-:Y:S01]  /*2e40*/  LOP3.LUT R15, R15, UR4, R132, 0x96, !PT ;  /* 0x000000040f0f7c12 */ /* 0x000fe2000f8e9684 */
[----:B------:R-:W-:Y:S01]  /*2e50*/  UIADD3 UR5, UR33, 0x1715609d, URZ ;  /* 0x1715609d21057890 */ /* 0x000fe2000fffe03f */
[----:B------:R-:W-:Y:S01]  /*2e60*/  @!P4 FSEL R33, R33, -INF , !P6 ;  /* 0xff8000002121c808 */ /* 0x000fe20007000000 */
[----:B------:R-:W-:Y:S01]  /*2e70*/  IMAD.WIDE.U32 R12, R130, -0x326172a9, RZ ;  /* 0xcd9e8d57820c7825 */ /* 0x000fe200078e00ff */
[----:B------:R-:W-:Y:S01]  /*2e80*/  LOP3.LUT R138, R127, UR27, R138, 0x96, !PT ;  /* 0x0000001b7f8a7c12 */ /* 0x000fe2000f8e968a */
[----:B------:R-:W-:Y:S01]  /*2e90*/  UIADD3 UR27, UR32, 0x646e171e, URZ ;  /* 0x646e171e201b7890 */ /* 0x000fe2000fffe03f */
[----:B------:R-:W-:Y:S01]  /*2ea0*/  @!P4 FSEL R35, R35, -INF , !P0 ;  /* 0xff8000002323c808 */ /* 0x000fe20004000000 */
[----:B------:R-:W-:Y:S01]  /*2eb0*/  IMAD.WIDE.U32 R134, R134, -0x326172a9, RZ ;  /* 0xcd9e8d5786867825 */ /* 0x000fe200078e00ff */
[----:B------:R-:W-:Y:S01]  /*2ec0*/  LOP3.LUT R13, R13, UR4, R136, 0x96, !PT ;  /* 0x000000040d0d7c12 */ /* 0x000fe2000f8e9688 */
[----:B------:R-:W-:Y:S02]  /*2ed0*/  UIADD3 UR4, UR32, -0x56f99767, URZ ;  /* 0xa906689920047890 */ /* 0x000fe4000fffe03f */
[----:B------:R-:W-:Y:S01]  /*2ee0*/  IMAD.WIDE.U32 R130, R15, -0x2daee0ad, RZ ;  /* 0xd2511f530f827825 */ /* 0x000fe200078e00ff */
[----:B------:R-:W-:Y:S03]  /*2ef0*/  LOP3.LUT R14, R135, UR5, R14, 0x96, !PT ;  /* 0x00000005870e7c12 */ /* 0x000fe6000f8e960e */
[----:B------:R-:W-:Y:S01]  /*2f00*/  IMAD.WIDE.U32 R138, R138, -0x326172a9, RZ ;  /* 0xcd9e8d578a8a7825 */ /* 0x000fe200078e00ff */
[----:B------:R-:W-:Y:S03]  /*2f10*/  LOP3.LUT R133, R131, UR4, R128, 0x96, !PT ;  /* 0x0000000483857c12 */ /* 0x000fe6000f8e9680 */
[----:B------:R-:W-:Y:S02]  /*2f20*/  FFMA.FTZ R122, R16, c[0x0][0x23c], -R189 ;  /* 0x00008f00107a7a23 */ /* 0x000fe400000108bd */
[----:B------:R-:W-:Y:S04]  /*2f30*/  IMAD.WIDE.U32 R16, R13, -0x2daee0ad, RZ ;  /* 0xd2511f530d107825 */ /* 0x000fe800078e00ff */
[----:B------:R-:W-:Y:S01]  /*2f40*/  IMAD.WIDE.U32 R140, R14, -0x2daee0ad, RZ ;  /* 0xd2511f530e8c7825 */ /* 0x000fe200078e00ff */
[----:B------:R-:W-:Y:S01]  /*2f50*/  LOP3.LUT R14, R139, UR5, R12, 0x96, !PT ;  /* 0x000000058b0e7c12 */ /* 0x000fe2000f8e960c */
[----:B------:R-:W-:Y:S01]  /*2f60*/  UIADD3 UR5, UR33, -0x4ab325aa, URZ ;  /* 0xb54cda5621057890 */ /* 0x000fe2000fffe03f */
[----:B------:R-:W-:Y:S01]  /*2f70*/  LOP3.LUT R139, R17, UR4, R126, 0x96, !PT ;  /* 0x00000004118b7c12 */ /* 0x000fe2000f8e967e */
[----:B------:R-:W-:Y:S01]  /*2f80*/  IMAD.WIDE.U32 R126, R133, -0x326172a9, RZ ;  /* 0xcd9e8d57857e7825 */ /* 0x000fe200078e00ff */
[----:B------:R-:W-:Y:S01]  /*2f90*/  SHF.R.U32.HI R135, RZ, 0x18, R140 ;  /* 0x00000018ff877819 */ /* 0x000fe2000001168c */
[----:B------:R-:W-:Y:S01]  /*2fa0*/  ULDC.U8 UR4, c[0x0][0x2d8] ;  /* 0x0000b60000047ab9 */ /* 0x000fe20000000000 */
[----:B------:R-:W-:Y:S01]  /*2fb0*/  LOP3.LUT R137, R140, 0xff, RZ, 0xc0, !PT ;  /* 0x000000ff8c897812 */ /* 0x000fe200078ec0ff */
[----:B------:R-:W-:Y:S01]  /*2fc0*/  IMAD.WIDE.U32 R6, R139, -0x326172a9, RZ ;  /* 0xcd9e8d578b067825 */ /* 0x000fe200078e00ff */
[----:B------:R-:W-:Y:S01]  /*2fd0*/  ISETP.LE.U32.AND P5, PT, R135, UR4, PT ;  /* 0x0000000487007c0c */ /* 0x000fe2000bfa3070 */
[----:B------:R-:W-:Y:S01]  /*2fe0*/  MUFU.EX2 R122, R122 ;  /* 0x0000007a007a7308 */ /* 0x000fe20000000800 */
[----:B------:R-:W-:Y:S01]  /*2ff0*/  LOP3.LUT R135, R127, UR5, R134, 0x96, !PT ;  /* 0x000000057f877c12 */ /* 0x000fe2000f8e9686 */
[----:B------:R-:W-:Y:S01]  /*3000*/  FFMA.FTZ R133, R22, c[0x0][0x23c], -R117 ;  /* 0x00008f0016857a23 */ /* 0x000fe20000010875 */
[----:B------:R-:W-:Y:S01]  /*3010*/  ISETP.LE.U32.AND P2, PT, R137, UR4, PT ;  /* 0x0000000489007c0c */ /* 0x000fe2000bf43070 */
[----:B------:R-:W-:Y:S01]  /*3020*/  FFMA.FTZ R131, R20, c[0x0][0x23c], -R189 ;  /* 0x00008f0014837a23 */ /* 0x000fe200000108bd */
[----:B------:R-:W-:Y:S01]  /*3030*/  LOP3.LUT R137, R135, 0xffff, RZ, 0xc0, !PT ;  /* 0x0000ffff87897812 */ /* 0x000fe200078ec0ff */
[----:B------:R-:W-:Y:S01]  /*3040*/  IMAD.WIDE.U32 R12, R14, -0x2daee0ad, RZ ;  /* 0xd2511f530e0c7825 */ /* 0x000fe200078e00ff */
[----:B------:R-:W-:Y:S02]  /*3050*/  LOP3.LUT R22, R7, UR5, R138, 0x96, !PT ;  /* 0x0000000507167c12 */ /* 0x000fe4000f8e968a */
[----:B------:R-:W-:Y:S01]  /*3060*/  SHF.R.U32.HI R137, RZ, 0x8, R137 ;  /* 0x00000008ff897819 */ /* 0x000fe20000011689 */
[----:B------:R-:W-:Y:S01]  /*3070*/  FFMA.FTZ R34, R34, c[0x0][0x23c], -R117 ;  /* 0x00008f0022227a23 */ /* 0x000fe20000010875 */
[----:B------:R-:W-:Y:S01]  /*3080*/  LOP3.LUT R138, R135, 0xff, RZ, 0xc0, !PT ;  /* 0x000000ff878a7812 */ /* 0x000fe200078ec0ff */
[----:B------:R-:W-:Y:S01]  /*3090*/  FFMA.FTZ R142, R21, c[0x0][0x23c], -R189 ;  /* 0x00008f00158e7a23 */ /* 0x000fe200000108bd */
[----:B------:R-:W-:Y:S01]  /*30a0*/  LOP3.LUT R137, R137, 0xffff, RZ, 0xc0, !PT ;  /* 0x0000ffff89897812 */ /* 0x000fe200078ec0ff */
[----:B------:R-:W-:Y:S01]  /*30b0*/  MUFU.EX2 R188, R34 ;  /* 0x0000002200bc7308 */ /* 0x000fe20000000800 */
[----:B------:R-:W-:Y:S01]  /*30c0*/  ISETP.LE.U32.AND P6, PT, R138, UR4, PT ;  /* 0x000000048a007c0c */ /* 0x000fe2000bfc3070 */
[----:B------:R-:W-:Y:S01]  /*30d0*/  FFMA.FTZ R138, R23, c[0x0][0x23c], -R117 ;  /* 0x00008f00178a7a23 */ /* 0x000fe20000010875 */
[----:B------:R-:W-:Y:S02]  /*30e0*/  ISETP.LE.U32.AND P3, PT, R137, UR4, PT ;  /* 0x0000000489007c0c */ /* 0x000fe4000bf63070 */
[--C-:B------:R-:W-:Y:S02]  /*30f0*/  SHF.R.U32.HI R23, RZ, 0x10, R135.reuse ;  /* 0x00000010ff177819 */ /* 0x100fe40000011687 */
[----:B------:R-:W-:Y:S02]  /*3100*/  SHF.R.U32.HI R137, RZ, 0x18, R135 ;  /* 0x00000018ff897819 */ /* 0x000fe40000011687 */
[----:B------:R-:W-:Y:S01]  /*3110*/  LOP3.LUT R135, R22, 0xffff, RZ, 0xc0, !PT ;  /* 0x0000ffff16877812 */ /* 0x000fe200078ec0ff */
[----:B------:R-:W-:Y:S01]  /*3120*/  MUFU.EX2 R134, R142 ;  /* 0x0000008e00867308 */ /* 0x000fe20000000800 */
[----:B------:R-:W-:Y:S02]  /*3130*/  ISETP.LE.U32.AND P4, PT, R137, UR4, PT ;  /* 0x0000000489007c0c */ /* 0x000fe4000bf83070 */
[----:B------:R-:W-:Y:S01]  /*3140*/  SHF.R.U32.HI R135, RZ, 0x8, R135 ;  /* 0x00000008ff877819 */ /* 0x000fe20000011687 */
[----:B------:R-:W-:Y:S01]  /*3150*/  @!P6 FADD.FTZ R241, -R241, -RZ ;  /* 0x800000fff1f1e221 */ /* 0x000fe20000010100 */
[----:B------:R-:W-:Y:S01]  /*3160*/  LOP3.LUT R23, R23, 0xff, RZ, 0xc0, !PT ;  /* 0x000000ff17177812 */ /* 0x000fe200078ec0ff */
[----:B------:R-:W-:Y:S01]  /*3170*/  @!P3 FADD.FTZ R242, -R242, -RZ ;  /* 0x800000fff2f2b221 */ /* 0x000fe20000010100 */
[----:B------:R-:W-:Y:S02]  /*3180*/  LOP3.LUT R137, R135, 0xffff, RZ, 0xc0, !PT ;  /* 0x0000ffff87897812 */ /* 0x000fe400078ec0ff */
[----:B------:R-:W-:Y:S01]  /*3190*/  ISETP.LE.U32.AND P0, PT, R23, UR4, PT ;  /* 0x0000000417007c0c */ /* 0x000fe2000bf03070 */
[----:B------:R1:W-:Y:S01]  /*31a0*/  MUFU.EX2 R142, R25 ;  /* 0x00000019008e7308 */ /* 0x0003e20000000800 */
[----:B------:R-:W-:Y:S02]  /*31b0*/  ISETP.LE.U32.AND P3, PT, R137, UR4, PT ;  /* 0x0000000489007c0c */ /* 0x000fe4000bf63070 */
[----:B------:R-:W-:Y:S01]  /*31c0*/  SHF.R.U32.HI R137, RZ, 0x10, R22 ;  /* 0x00000010ff897819 */ /* 0x000fe20000011616 */
[----:B--2---:R-:W-:Y:S01]  /*31d0*/  @!P4 FADD.FTZ R244, -R244, -RZ ;  /* 0x800000fff4f4c221 */ /* 0x004fe20000010100 */
[----:B------:R-:W-:Y:S02]  /*31e0*/  LOP3.LUT R23, R22, 0xff, RZ, 0xc0, !PT ;  /* 0x000000ff16177812 */ /* 0x000fe400078ec0ff */
[----:B------:R-:W-:Y:S02]  /*31f0*/  LOP3.LUT R137, R137, 0xff, RZ, 0xc0, !PT ;  /* 0x000000ff89897812 */ /* 0x000fe400078ec0ff */
[----:B------:R-:W-:Y:S01]  /*3200*/  ISETP.LE.U32.AND P6, PT, R23, UR4, PT ;  /* 0x0000000417007c0c */ /* 0x000fe2000bfc3070 */
[----:B------:R-:W-:Y:S01]  /*3210*/  MUFU.EX2 R133, R133 ;  /* 0x0000008500857308 */ /* 0x000fe20000000800 */
[----:B------:R-:W-:Y:S01]  /*3220*/  LOP3.LUT R23, R6, 0xffff, RZ, 0xc0, !PT ;  /* 0x0000ffff06177812 */ /* 0x000fe200078ec0ff */
[----:B------:R-:W-:Y:S01]  /*3230*/  @!P0 FADD.FTZ R243, -R243, -RZ ;  /* 0x800000fff3f38221 */ /* 0x000fe20000010100 */
[----:B------:R-:W-:Y:S01]  /*3240*/  ISETP.LE.U32.AND P4, PT, R137, UR4, PT ;  /* 0x0000000489007c0c */ /* 0x000fe2000bf83070 */
[----:B------:R-:W-:Y:S01]  /*3250*/  FFMA.FTZ R137, R26, c[0x0][0x23c], -R118 ;  /* 0x00008f001a897a23 */ /* 0x000fe20000010876 */
[----:B------:R-:W-:Y:S01]  /*3260*/  SHF.R.U32.HI R22, RZ, 0x18, R22 ;  /* 0x00000018ff167819 */ /* 0x000fe20000011616 */
[----:B------:R-:W-:Y:S01]  /*3270*/  FFMA.FTZ R118, R31, c[0x0][0x23c], -R118 ;  /* 0x00008f001f767a23 */ /* 0x000fe20000010876 */
[----:B------:R-:W-:Y:S01]  /*3280*/  SHF.R.U32.HI R23, RZ, 0x8, R23 ;  /* 0x00000008ff177819 */ /* 0x000fe20000011617 */
[----:B---3--:R-:W-:Y:S01]  /*3290*/  @!P3 FADD.FTZ R246, -R246, -RZ ;  /* 0x800000fff6f6b221 */ /* 0x008fe20000010100 */
[----:B------:R-:W-:Y:S01]  /*32a0*/  ISETP.LE.U32.AND P0, PT, R22, UR4, PT ;  /* 0x0000000416007c0c */ /* 0x000fe2000bf03070 */
[----:B------:R-:W-:Y:S01]  /*32b0*/  MUFU.EX2 R132, R118 ;  /* 0x0000007600847308 */ /* 0x000fe20000000800 */
[----:B------:R-:W-:Y:S01]  /*32c0*/  SHF.R.U32.HI R26, RZ, 0x10, R6 ;  /* 0x00000010ff1a7819 */ /* 0x000fe20000011606 */
[----:B------:R-:W-:Y:S01]  /*32d0*/  @!P6 FADD.FTZ R245, -R245, -RZ ;  /* 0x800000fff5f5e221 */ /* 0x000fe20000010100 */
[----:B------:R-:W-:Y:S01]  /*32e0*/  LOP3.LUT R23, R23, 0xffff, RZ, 0xc0, !PT ;  /* 0x0000ffff17177812 */ /* 0x000fe200078ec0ff */
[----:B-1----:R-:W-:Y:S01]  /*32f0*/  FFMA.FTZ R25, R32, c[0x0][0x23c], -R189 ;  /* 0x00008f0020197a23 */ /* 0x002fe200000108bd */
[----:B------:R-:W-:Y:S01]  /*3300*/  LOP3.LUT R125, R141, UR27, R130, 0x96, !PT ;  /* 0x0000001b8d7d7c12 */ /* 0x000fe2000f8e9682 */
[--C-:B------:R-:W-:Y:S01]  /*3310*/  FFMA.FTZ R130, R19, c[0x0][0x23c], -R117.reuse ;  /* 0x00008f0013827a23 */ /* 0x100fe20000010875 */
[----:B------:R-:W-:Y:S01]  /*3320*/  LOP3.LUT R22, R6, 0xff, RZ, 0xc0, !PT ;  /* 0x000000ff06167812 */ /* 0x000fe200078ec0ff */
[----:B------:R-:W-:Y:S01]  /*3330*/  FFMA.FTZ R117, R35, c[0x0][0x23c], -R117 ;  /* 0x00008f0023757a23 */ /* 0x000fe20000010875 */
[----:B------:R-:W-:Y:S01]  /*3340*/  LOP3.LUT R26, R26, 0xff, RZ, 0xc0, !PT ;  /* 0x000000ff1a1a7812 */ /* 0x000fe200078ec0ff */
[----:B------:R-:W-:Y:S01]  /*3350*/  @!P4 FADD.FTZ R247, -R247, -RZ ;  /* 0x800000fff7f7c221 */ /* 0x000fe20000010100 */
[----:B------:R-:W-:Y:S01]  /*3360*/  ISETP.LE.U32.AND P3, PT, R23, UR4, PT ;  /* 0x0000000417007c0c */ /* 0x000fe2000bf63070 */
[----:B------:R-:W1:Y:S01]  /*3370*/  MUFU.EX2 R128, R117 ;  /* 0x0000007500807308 */ /* 0x000e620000000800 */
[----:B------:R-:W-:Y:S01]  /*3380*/  LOP3.LUT R139, R126, 0xffff, RZ, 0xc0, !PT ;  /* 0x0000ffff7e8b7812 */ /* 0x000fe200078ec0ff */
[----:B------:R-:W-:Y:S01]  /*3390*/  @!P0 FADD.FTZ R248, -R248, -RZ ;  /* 0x800000fff8f88221 */ /* 0x000fe20000010100 */
[----:B------:R-:W-:Y:S01]  /*33a0*/  ISETP.LE.U32.AND P6, PT, R22, UR4, PT ;  /* 0x0000000416007c0c */ /* 0x000fe2000bfc3070 */
[----:B------:R-:W-:Y:S01]  /*33b0*/  FFMA.FTZ R127, R24, c[0x0][0x23c], -R143 ;  /* 0x00008f00187f7a23 */ /* 0x000fe2000001088f */
[----:B------:R-:W-:Y:S01]  /*33c0*/  ISETP.LE.U32.AND P4, PT, R26, UR4, PT ;  /* 0x000000041a007c0c */ /* 0x000fe2000bf83070 */
[----:B------:R-:W-:Y:S01]  /*33d0*/  FFMA.FTZ R189, R33, c[0x0][0x23c], -R189 ;  /* 0x00008f0021bd7a23 */ /* 0x000fe200000108bd */
[----:B------:R-:W-:Y:S02]  /*33e0*/  SHF.R.U32.HI R22, RZ, 0x18, R6 ;  /* 0x00000018ff167819 */ /* 0x000fe40000011606 */
[----:B------:R-:W-:Y:S01]  /*33f0*/  SHF.R.U32.HI R23, RZ, 0x8, R139 ;  /* 0x00000008ff177819 */ /* 0x000fe2000001168b */
[----:B------:R-:W2:Y:S01]  /*3400*/  MUFU.EX2 R130, R130 ;  /* 0x0000008200827308 */ /* 0x000ea20000000800 */
[----:B------:R-:W-:Y:S01]  /*3410*/  ISETP.LE.U32.AND P0, PT, R22, UR4, PT ;  /* 0x0000000416007c0c */ /* 0x000fe2000bf03070 */
[----:B------:R-:W-:Y:S01]  /*3420*/  @!P3 FADD.FTZ R250, -R250, -RZ ;  /* 0x800000fffafab221 */ /* 0x000fe20000010100 */
[----:B------:R-:W-:Y:S02]  /*3430*/  LOP3.LUT R23, R23, 0xffff, RZ, 0xc0, !PT ;  /* 0x0000ffff17177812 */ /* 0x000fe400078ec0ff */
[----:B------:R-:W-:Y:S01]  /*3440*/  LOP3.LUT R15, R140, 0xffff, RZ, 0xc0, !PT ;  /* 0x0000ffff8c0f7812 */ /* 0x000fe200078ec0ff */
[----:B------:R-:W-:Y:S01]  /*3450*/  @!P6 FADD.FTZ R249, -R249, -RZ ;  /* 0x800000fff9f9e221 */ /* 0x000fe20000010100 */
[----:B------:R-:W-:Y:S01]  /*3460*/  LOP3.LUT R141, R126, 0xff, RZ, 0xc0, !PT ;  /* 0x000000ff7e8d7812 */ /* 0x000fe200078ec0ff */
[----:B------:R-:W-:Y:S01]  /*3470*/  @!P4 FADD.FTZ R251, -R251, -RZ ;  /* 0x800000fffbfbc221 */ /* 0x000fe20000010100 */
[--C-:B------:R-:W-:Y:S01]  /*3480*/  SHF.R.U32.HI R21, RZ, 0x18, R126.reuse ;  /* 0x00000018ff157819 */ /* 0x100fe2000001167e */
[----:B------:R-:W3:Y:S01]  /*3490*/  MUFU.EX2 R131, R131 ;  /* 0x0000008300837308 */ /* 0x000ee20000000800 */
[----:B------:R-:W-:Y:S02]  /*34a0*/  SHF.R.U32.HI R126, RZ, 0x10, R126 ;  /* 0x00000010ff7e7819 */ /* 0x000fe4000001167e */
[----:B------:R-:W-:Y:S01]  /*34b0*/  LOP3.LUT R22, R125, 0xffff, RZ, 0xc0, !PT ;  /* 0x0000ffff7d167812 */ /* 0x000fe200078ec0ff */
[----:B------:R-:W-:Y:S01]  /*34c0*/  @!P0 FADD.FTZ R252, -R252, -RZ ;  /* 0x800000fffcfc8221 */ /* 0x000fe20000010100 */
[----:B------:R-:W-:Y:S01]  /*34d0*/  ISETP.LE.U32.AND P3, PT, R23, UR4, PT ;  /* 0x0000000417007c0c */ /* 0x000fe2000bf63070 */
[----:B-1----:R-:W-:Y:S01]  /*34e0*/  @!P5 FADD.FTZ R128, -R128, -RZ ;  /* 0x800000ff8080d221 */ /* 0x002fe20000010100 */
[----:B------:R-:W-:Y:S01]  /*34f0*/  ISETP.LE.U32.AND P6, PT, R141, UR4, PT ;  /* 0x000000048d007c0c */ /* 0x000fe2000bfc3070 */
[--C-:B------:R-:W-:Y:S01]  /*3500*/  FFMA.FTZ R141, R28, c[0x0][0x23c], -R143.reuse ;  /* 0x00008f001c8d7a23 */ /* 0x100fe2000001088f */
[----:B------:R-:W-:Y:S01]  /*3510*/  ISETP.LE.U32.AND P4, PT, R21, UR4, PT ;  /* 0x0000000415007c0c */ /* 0x000fe2000bf83070 */
[----:B------:R-:W1:Y:S01]  /*3520*/  MUFU.EX2 R138, R138 ;  /* 0x0000008a008a7308 */ /* 0x000e620000000800 */
[----:B------:R-:W-:Y:S01]  /*3530*/  LOP3.LUT R21, R126, 0xff, RZ, 0xc0, !PT ;  /* 0x000000ff7e157812 */ /* 0x000fe200078ec0ff */
[----:B------:R-:W-:Y:S01]  /*3540*/  FFMA.FTZ R143, R29, c[0x0][0x23c], -R143 ;  /* 0x00008f001d8f7a23 */ /* 0x000fe2000001088f */
[----:B------:R-:W-:Y:S02]  /*3550*/  SHF.R.U32.HI R23, RZ, 0x8, R22 ;  /* 0x00000008ff177819 */ /* 0x000fe40000011616 */
[----:B------:R-:W-:Y:S02]  /*3560*/  ISETP.LE.U32.AND P0, PT, R21, UR4, PT ;  /* 0x0000000415007c0c */ /* 0x000fe4000bf03070 */
[----:B------:R-:W-:Y:S01]  /*3570*/  LOP3.LUT R21, R23, 0xffff, RZ, 0xc0, !PT ;  /* 0x0000ffff17157812 */ /* 0x000fe200078ec0ff */
[----:B------:R-:W-:Y:S01]  /*3580*/  @!P3 FADD.FTZ R123, -R123, -RZ ;  /* 0x800000ff7b7bb221 */ /* 0x000fe20000010100 */
[--C-:B------:R-:W-:Y:S01]  /*3590*/  SHF.R.U32.HI R23, RZ, 0x10, R125.reuse ;  /* 0x00000010ff177819 */ /* 0x100fe2000001167d */
[----:B------:R-:W-:Y:S01]  /*35a0*/  @!P6 FADD.FTZ R122, -R122, -RZ ;  /* 0x800000ff7a7ae221 */ /* 0x000fe20000010100 */
[----:B------:R-:W-:Y:S01]  /*35b0*/  LOP3.LUT R119, R13, UR27, R16, 0x96, !PT ;  /* 0x0000001b0d777c12 */ /* 0x000fe2000f8e9610 */
[----:B--2---:R-:W-:Y:S01]  /*35c0*/  @!P4 FADD.FTZ R130, -R130, -RZ ;  /* 0x800000ff8282c221 */ /* 0x004fe20000010100 */
[----:B------:R-:W-:Y:S01]  /*35d0*/  LOP3.LUT R23, R23, 0xff, RZ, 0xc0, !PT ;  /* 0x000000ff17177812 */ /* 0x000fe200078ec0ff */
[----:B------:R-:W2:Y:S01]  /*35e0*/  MUFU.EX2 R137, R137 ;  /* 0x0000008900897308 */ /* 0x000ea20000000800 */
[----:B------:R-:W-:Y:S02]  /*35f0*/  LOP3.LUT R22, R125, 0xff, RZ, 0xc0, !PT ;  /* 0x000000ff7d167812 */ /* 0x000fe400078ec0ff */
[----:B------:R-:W-:Y:S01]  /*3600*/  ISETP.LE.U32.AND P3, PT, R21, UR4, PT ;  /* 0x0000000415007c0c */ /* 0x000fe2000bf63070 */
[----:B------:R-:W-:Y:S01]  /*3610*/  @!P0 FADD.FTZ R129, -R129, -RZ ;  /* 0x800000ff81818221 */ /* 0x000fe20000010100 */
[----:B------:R-:W-:Y:S02]  /*3620*/  LOP3.LUT R21, R119, 0xffff, RZ, 0xc0, !PT ;  /* 0x0000ffff77157812 */ /* 0x000fe400078ec0ff */
[----:B------:R-:W-:Y:S02]  /*3630*/  ISETP.LE.U32.AND P4, PT, R23, UR4, PT ;  /* 0x0000000417007c0c */ /* 0x000fe4000bf83070 */
[----:B------:R-:W-:Y:S01]  /*3640*/  ISETP.LE.U32.AND P6, PT, R22, UR4, PT ;  /* 0x0000000416007c0c */ /* 0x000fe2000bfc3070 */
[----:B------:R-:W2:Y:S01]  /*3650*/  MUFU.EX2 R135, R127 ;  /* 0x0000007f00877308 */ /* 0x000ea20000000800 */
[----:B------:R-:W-:Y:S02]  /*3660*/  SHF.R.U32.HI R22, RZ, 0x18, R125 ;  /* 0x00000018ff167819 */ /* 0x000fe4000001167d */
[----:B------:R-:W-:Y:S02]  /*3670*/  SHF.R.U32.HI R21, RZ, 0x8, R21 ;  /* 0x00000008ff157819 */ /* 0x000fe40000011615 */
[----:B------:R-:W-:Y:S01]  /*3680*/  ISETP.LE.U32.AND P0, PT, R22, UR4, PT ;  /* 0x0000000416007c0c */ /* 0x000fe2000bf03070 */
[----:B------:R-:W-:Y:S01]  /*3690*/  @!P3 FADD.FTZ R134, -R134, -RZ ;  /* 0x800000ff8686b221 */ /* 0x000fe20000010100 */
[----:B------:R-:W-:Y:S02]  /*36a0*/  SHF.R.U32.HI R22, RZ, 0x10, R119 ;  /* 0x00000010ff167819 */ /* 0x000fe40000011677 */
[----:B------:R-:W-:Y:S01]  /*36b0*/  LOP3.LUT R21, R21, 0xffff, RZ, 0xc0, !PT ;  /* 0x0000ffff15157812 */ /* 0x000fe200078ec0ff */
[----:B------:R4:W-:Y:S01]  /*36c0*/  MUFU.EX2 R125, R30 ;  /* 0x0000001e007d7308 */ /* 0x0009e20000000800 */
[----:B------:R-:W-:Y:S01]  /*36d0*/  LOP3.LUT R22, R22, 0xff, RZ, 0xc0, !PT ;  /* 0x000000ff16167812 */ /* 0x000fe200078ec0ff */
[----:B------:R-:W-:Y:S01]  /*36e0*/  @!P4 FADD.FTZ R133, -R133, -RZ ;  /* 0x800000ff8585c221 */ /* 0x000fe20000010100 */
[----:B------:R-:W-:Y:S01]  /*36f0*/  ISETP.LE.U32.AND P3, PT, R21, UR4, PT ;  /* 0x0000000415007c0c */ /* 0x000fe2000bf63070 */
[----:B---3--:R-:W-:Y:S01]  /*3700*/  @!P6 FADD.FTZ R131, -R131, -RZ ;  /* 0x800000ff8383e221 */ /* 0x008fe20000010100 */
[----:B------:R-:W-:Y:S02]  /*3710*/  LOP3.LUT R23, R119, 0xff, RZ, 0xc0, !PT ;  /* 0x000000ff77177812 */ /* 0x000fe400078ec0ff */
[----:B------:R-:W-:Y:S01]  /*3720*/  ISETP.LE.U32.AND P4, PT, R22, UR4, PT ;  /* 0x0000000416007c0c */ /* 0x000fe2000bf83070 */
[----:B-1----:R-:W-:Y:S01]  /*3730*/  @!P0 FADD.FTZ R138, -R138, -RZ ;  /* 0x800000ff8a8a8221 */ /* 0x002fe20000010100 */
[----:B------:R-:W-:Y:S01]  /*3740*/  ISETP.LE.U32.AND P6, PT, R23, UR4, PT ;  /* 0x0000000417007c0c */ /* 0x000fe2000bfc3070 */
[----:B------:R-:W1:Y:S01]  /*3750*/  MUFU.EX2 R126, R25 ;  /* 0x00000019007e7308 */ /* 0x000e620000000800 */
[----:B------:R-:W-:Y:S02]  /*3760*/  SHF.R.U32.HI R15, RZ, 0x8, R15 ;  /* 0x00000008ff0f7819 */ /* 0x000fe4000001160f */
[----:B------:R-:W-:Y:S02]  /*3770*/  SHF.R.U32.HI R21, RZ, 0x18, R119 ;  /* 0x00000018ff157819 */ /* 0x000fe40000011677 */
[----:B------:R-:W-:Y:S01]  /*3780*/  LOP3.LUT R15, R15, 0xffff, RZ, 0xc0, !PT ;  /* 0x0000ffff0f0f7812 */ /* 0x000fe200078ec0ff */
[----:B------:R-:W-:Y:S01]  /*3790*/  @!P3 FADD.FTZ R142, -R142, -RZ ;  /* 0x800000ff8e8eb221 */ /* 0x000fe20000010100 */
[----:B------:R-:W-:Y:S02]  /*37a0*/  LOP3.LUT R14, R12, 0xff, RZ, 0xc0, !PT ;  /* 0x000000ff0c0e7812 */ /* 0x000fe400078ec0ff */
[----:B------:R-:W-:Y:S01]  /*37b0*/  SHF.R.U32.HI R19, RZ, 0x10, R140 ;  /* 0x00000010ff137819 */ /* 0x000fe2000001168c */
[----:B------:R-:W3:Y:S01]  /*37c0*/  MUFU.EX2 R139, R27 ;  /* 0x0000001b008b7308 */ /* 0x000ee20000000800 */
[----:B------:R-:W-:Y:S01]  /*37d0*/  ISETP.LE.U32.AND P0, PT, R21, UR4, PT ;  /* 0x0000000415007c0c */ /* 0x000fe2000bf03070 */
[----:B--2---:R-:W-:Y:S01]  /*37e0*/  @!P4 FADD.FTZ R137, -R137, -RZ ;  /* 0x800000ff8989c221 */ /* 0x004fe20000010100 */
[----:B------:R-:W-:Y:S01]  /*37f0*/  ISETP.LE.U32.AND P3, PT, R15, UR4, PT ;  /* 0x000000040f007c0c */ /* 0x000fe2000bf63070 */
[----:B------:R-:W-:Y:S01]  /*3800*/  @!P6 FADD.FTZ R135, -R135, -RZ ;  /* 0x800000ff8787e221 */ /* 0x000fe20000010100 */
[----:B----4-:R-:W-:Y:S02]  /*3810*/  F2FP.RELU.PACK_AB R30, R244, R243 ;  /* 0x000000f3f41e723e */ /* 0x010fe400000008ff */
[----:B------:R-:W-:Y:S02]  /*3820*/  LOP3.LUT R13, R12, 0xffff, RZ, 0xc0, !PT ;  /* 0x0000ffff0c0d7812 */ /* 0x000fe400078ec0ff */
[--C-:B------:R-:W-:Y:S01]  /*3830*/  SHF.R.U32.HI R18, RZ, 0x10, R12.reuse ;  /* 0x00000010ff127819 */ /* 0x100fe2000001160c */
[----:B------:R-:W2:Y:S01]  /*3840*/  MUFU.EX2 R127, R189 ;  /* 0x000000bd007f7308 */ /* 0x000ea20000000800 */
[----:B------:R-:W-:Y:S01]  /*3850*/  LOP3.LUT R19, R19, 0xff, RZ, 0xc0, !PT ;  /* 0x000000ff13137812 */ /* 0x000fe200078ec0ff */
[----:B------:R-:W-:Y:S01]  /*3860*/  STS [R197+0xe400], R30 ;  /* 0x00e4001ec5007388 */ /* 0x000fe20000000800 */
[----:B------:R-:W-:Y:S01]  /*3870*/  ISETP.LE.U32.AND P4, PT, R14, UR4, PT ;  /* 0x000000040e007c0c */ /* 0x000fe2000bf83070 */
[----:B-1----:R-:W-:Y:S01]  /*3880*/  @!P2 FADD.FTZ R126, -R126, -RZ ;  /* 0x800000ff7e7ea221 */ /* 0x002fe20000010100 */
[----:B------:R-:W-:Y:S02]  /*3890*/  F2FP.RELU.PACK_AB R14, R242, R241 ;  /* 0x000000f1f20e723e */ /* 0x000fe400000008ff */
[----:B------:R-:W-:Y:S02]  /*38a0*/  F2FP.RELU.PACK_AB R21, R123, R122 ;  /* 0x0000007a7b15723e */ /* 0x000fe400000008ff */
[----:B------:R-:W-:Y:S01]  /*38b0*/  ISETP.LE.U32.AND P6, PT, R19, UR4, PT ;  /* 0x0000000413007c0c */ /* 0x000fe2000bfc3070 */
[----:B------:R1:W-:Y:S01]  /*38c0*/  STS [R197+0xe000], R14 ;  /* 0x00e0000ec5007388 */ /* 0x0003e20000000800 */
[----:B------:R-:W-:Y:S01]  /*38d0*/  F2FP.RELU.PACK_AB R19, R130, R129 ;  /* 0x000000818213723e */ /* 0x000fe200000008ff */
[----:B------:R-:W4:Y:S01]  /*38e0*/  MUFU.EX2 R141, R141 ;  /* 0x0000008d008d7308 */ /* 0x000f220000000800 */
[----:B------:R-:W-:Y:S01]  /*38f0*/  LOP3.LUT R18, R18, 0xff, RZ, 0xc0, !PT ;  /* 0x000000ff12127812 */ /* 0x000fe200078ec0ff */
[----:B------:R-:W-:Y:S01]  /*3900*/  STS [R204+0xe000], R21 ;  /* 0x00e00015cc007388 */ /* 0x000fe20000000800 */
[----:B------:R-:W-:Y:S01]  /*3910*/  SHF.R.U32.HI R13, RZ, 0x8, R13 ;  /* 0x00000008ff0d7819 */ /* 0x000fe2000001160d */
[----:B---3--:R-:W-:Y:S01]  /*3920*/  @!P0 FADD.FTZ R139, -R139, -RZ ;  /* 0x800000ff8b8b8221 */ /* 0x008fe20000010100 */
[----:B------:R-:W-:Y:S01]  /*3930*/  F2FP.RELU.PACK_AB R26, R246, R245 ;  /* 0x000000f5f61a723e */ /* 0x000fe200000008ff */
[----:B------:R-:W-:Y:S01]  /*3940*/  STS [R204+0xe400], R19 ;  /* 0x00e40013cc007388 */ /* 0x000fe20000000800 */
[----:B------:R-:W-:Y:S02]  /*3950*/  SHF.R.U32.HI R17, RZ, 0x18, R12 ;  /* 0x00000018ff117819 */ /* 0x000fe4000001160c */
[----:B------:R-:W-:Y:S01]  /*3960*/  LOP3.LUT R13, R13, 0xffff, RZ, 0xc0, !PT ;  /* 0x0000ffff0d0d7812 */ /* 0x000fe200078ec0ff */
[----:B------:R-:W-:Y:S01]  /*3970*/  STS [R197+0xf000], R26 ;  /* 0x00f0001ac5007388 */ /* 0x000fe20000000800 */
[----:B------:R-:W-:Y:S01]  /*3980*/  ISETP.LE.U32.AND P2, PT, R18, UR4, PT ;  /* 0x0000000412007c0c */ /* 0x000fe2000bf43070 */
[----:B--2---:R-:W-:Y:S01]  /*3990*/  @!P3 FADD.FTZ R127, -R127, -RZ ;  /* 0x800000ff7f7fb221 */ /* 0x004fe20000010100 */
[----:B------:R-:W-:Y:S01]  /*39a0*/  F2FP.RELU.PACK_AB R18, R248, R247 ;  /* 0x000000f7f812723e */ /* 0x000fe200000008ff */
[----:B------:R-:W2:Y:S01]  /*39b0*/  MUFU.EX2 R143, R143 ;  /* 0x0000008f008f7308 */ /* 0x000ea20000000800 */
[----:B------:R-:W-:Y:S01]  /*39c0*/  ISETP.LE.U32.AND P0, PT, R17, UR4, PT ;  /* 0x0000000411007c0c */ /* 0x000fe2000bf03070 */
[----:B------:R-:W-:Y:S01]  /*39d0*/  @!P6 FADD.FTZ R188, -R188, -RZ ;  /* 0x800000ffbcbce221 */ /* 0x000fe20000010100 */
[----:B------:R-:W-:Y:S01]  /*39e0*/  F2FP.RELU.PACK_AB R17, R252, R251 ;  /* 0x000000fbfc11723e */ /* 0x000fe200000008ff */
[----:B------:R3:W-:Y:S01]  /*39f0*/  STS [R197+0xf400], R18 ;  /* 0x00f40012c5007388 */ /* 0x0007e20000000800 */
[----:B------:R-:W-:Y:S02]  /*3a00*/  ISETP.LE.U32.AND P3, PT, R13, UR4, PT ;  /* 0x000000040d007c0c */ /* 0x000fe4000bf63070 */
[----:B------:R-:W-:Y:S01]  /*3a10*/  F2FP.RELU.PACK_AB R13, R250, R249 ;  /* 0x000000f9fa0d723e */ /* 0x000fe200000008ff */
[----:B------:R-:W-:Y:S01]  /*3a20*/  STS [R204+0xf400], R17 ;  /* 0x00f40011cc007388 */ /* 0x000fe20000000800 */
[----:B------:R-:W-:Y:S01]  /*3a30*/  F2FP.RELU.PACK_AB R22, R134, R131 ;  /* 0x000000838616723e */ /* 0x000fe200000008ff */
[----:B----4-:R-:W-:Y:S01]  /*3a40*/  @!P4 FADD.FTZ R141, -R141, -RZ ;  /* 0x800000ff8d8dc221 */ /* 0x010fe20000010100 */
[----:B-1----:R-:W-:Y:S01]  /*3a50*/  F2FP.RELU.PACK_AB R14, R138, R133 ;  /* 0x000000858a0e723e */ /* 0x002fe200000008ff */
[----:B------:R1:W-:Y:S01]  /*3a60*/  STS [R204+0xf000], R13 ;  /* 0x00f0000dcc007388 */ /* 0x0003e20000000800 */
[----:B------:R-:W-:Y:S01]  /*3a70*/  F2FP.RELU.PACK_AB R15, R127, R126 ;  /* 0x0000007e7f0f723e */ /* 0x000fe200000008ff */
[----:B------:R-:W-:Y:S01]  /*3a80*/  @!P2 FADD.FTZ R125, -R125, -RZ ;  /* 0x800000ff7d7da221 */ /* 0x000fe20000010100 */
[----:B------:R-:W-:Y:S01]  /*3a90*/  SEL R189, R222, 0xffffffc0, !P1 ;  /* 0xffffffc0debd7807 */ /* 0x000fe20004800000 */
[----:B------:R4:W-:Y:S01]  /*3aa0*/  STS [R203+0xe000], R22 ;  /* 0x00e00016cb007388 */ /* 0x0009e20000000800 */
[----:B------:R-:W-:Y:S01]  /*3ab0*/  @!P0 FADD.FTZ R132, -R132, -RZ ;  /* 0x800000ff84848221 */ /* 0x000fe20000010100 */
[----:B------:R-:W-:Y:S02]  /*3ac0*/  FSETP.GE.FTZ.AND P2, PT, R123, RZ, PT ;  /* 0x000000ff7b00720b */ /* 0x000fe40003f56000 */
[----:B------:R-:W-:Y:S01]  /*3ad0*/  STS [R203+0xe400], R14 ;  /* 0x00e4000ecb007388 */ /* 0x000fe20000000800 */
[----:B------:R-:W-:Y:S01]  /*3ae0*/  IMAD.IADD R121, R0, 0x1, R189 ;  /* 0x0000000100797824 */ /* 0x000fe200078e02bd */
[----:B------:R-:W-:Y:S01]  /*3af0*/  F2FP.RELU.PACK_AB R25, R132, R125 ;  /* 0x0000007d8419723e */ /* 0x000fe200000008ff */
[----:B------:R-:W-:Y:S01]  /*3b00*/  IMAD.IADD R120, R189, 0x1, R3 ;  /* 0x00000001bd787824 */ /* 0x000fe200078e0203 */
[----:B------:R-:W-:Y:S01]  /*3b10*/  STS [R220+0xe000], R15 ;  /* 0x00e0000fdc007388 */ /* 0x000fe20000000800 */
[----:B--2---:R-:W-:Y:S01]  /*3b20*/  @!P3 FADD.FTZ R143, -R143, -RZ ;  /* 0x800000ff8f8fb221 */ /* 0x004fe20000010100 */
[----:B------:R-:W-:Y:S02]  /*3b30*/  FSETP.GE.FTZ.AND P5, PT, R241, RZ, PT ;  /* 0x000000fff100720b */ /* 0x000fe40003fb6000 */
[----:B------:R-:W-:Y:S02]  /*3b40*/  FSETP.GE.FTZ.AND P3, PT, R122, RZ, PT ;  /* 0x000000ff7a00720b */ /* 0x000fe40003f76000 */
[----:B---3--:R-:W-:Y:S02]  /*3b50*/  F2FP.RELU.PACK_AB R18, R142, R135 ;  /* 0x000000878e12723e */ /* 0x008fe400000008ff */
[----:B------:R-:W-:Y:S02]  /*3b60*/  F2FP.RELU.PACK_AB R27, R143, R141 ;  /* 0x0000008d8f1b723e */ /* 0x000fe400000008ff */
[C---:B------:R-:W-:Y:S02]  /*3b70*/  LEA R226, P0, R223.reuse, R226, 0x2 ;  /* 0x000000e2dfe27211 */ /* 0x040fe400078010ff */
[----:B------:R-:W-:Y:S02]  /*3b80*/  FSETP.GE.FTZ.AND P4, PT, R242, RZ, PT ;  /* 0x000000fff200720b */ /* 0x000fe40003f96000 */
[----:B-1----:R-:W-:Y:S02]  /*3b90*/  F2FP.RELU.PACK_AB R13, R128, R188 ;  /* 0x000000bc800d723e */ /* 0x002fe400000008ff */
[----:B------:R-:W-:Y:S02]  /*3ba0*/  LEA.HI.X.SX32 R227, R223, R227, 0x2, P0 ;  /* 0x000000e3dfe37211 */ /* 0x000fe400000f16ff */
[----:B----4-:R-:W-:Y:S01]  /*3bb0*/  F2FP.RELU.PACK_AB R22, R139, R137 ;  /* 0x000000898b16723e */ /* 0x010fe200000008ff */
[----:B------:R-:W-:Y:S01]  /*3bc0*/  STS [R220+0xe400], R13 ;  /* 0x00e4000ddc007388 */ /* 0x000fe20000000800 */
[----:B------:R-:W-:Y:S03]  /*3bd0*/  FSETP.GE.FTZ.AND P0, PT, R131, RZ, PT ;  /* 0x000000ff8300720b */ /* 0x000fe60003f16000 */
[----:B------:R-:W-:Y:S04]  /*3be0*/  STS [R203+0xf000], R18 ;  /* 0x00f00012cb007388 */ /* 0x000fe80000000800 */
[----:B------:R-:W-:Y:S04]  /*3bf0*/  STS [R203+0xf400], R22 ;  /* 0x00f40016cb007388 */ /* 0x000fe80000000800 */
[----:B------:R-:W-:Y:S04]  /*3c00*/  STS [R220+0xf000], R27 ;  /* 0x00f0001bdc007388 */ /* 0x000fe80000000800 */
[----:B------:R-:W-:Y:S04]  /*3c10*/  STS [R220+0xf400], R25 ;  /* 0x00f40019dc007388 */ /* 0x000fe80000000800 */
[----:B------:R-:W1:Y:S08]  /*3c20*/  LDSM.16.M88.4 R100, [R0+0x4000] ;  /* 0x004000000064783b */ /* 0x000e700000000200 */
[----:B------:R-:W2:Y:S08]  /*3c30*/  LDSM.16.M88.4 R104, [R0+0x5000] ;  /* 0x005000000068783b */ /* 0x000eb00000000200 */
[----:B------:R-:W3:Y:S08]  /*3c40*/  LDSM.16.M88.4 R108, [R3+0x4000] ;  /* 0x00400000036c783b */ /* 0x000ef00000000200 */
[----:B------:R-:W4:Y:S08]  /*3c50*/  LDSM.16.M88.4 R112, [R3+0x5000] ;  /* 0x005000000370783b */ /* 0x000f300000000200 */
        /* <DEDUP_REMOVED lines=12> */
[C---:B----4-:R-:W-:Y:S08]  /*3d20*/  HMMA.16816.F32 R8, R112.reuse, R152, R8 ;  /* 0x000000987008723c */ /* 0x050ff00000001808 */
        /* <DEDUP_REMOVED lines=18> */
[C---:B------:R-:W-:Y:S01]  /*3e50*/  FADD.FTZ R117, -R240.reuse, R4 ;  /* 0x00000004f0757221 */ /* 0x040fe20000010100 */
[C---:B------:R-:W-:Y:S03]  /*3e60*/  HMMA.16816.F32 R16, R100.reuse, R170, R16 ;  /* 0x000000aa6410723c */ /* 0x040fe60000001810 */
[----:B------:R-:W-:Y:S01]  /*3e70*/  FADD.FTZ R119, -R240, R5 ;  /* 0x00000005f0777221 */ /* 0x000fe20000010100 */
[-C--:B------:R-:W-:Y:S02]  /*3e80*/  FSEL R117, R117, R240.reuse, P5 ;  /* 0x000000f075757208 */ /* 0x080fe40002800000 */
[----:B------:R-:W-:Y:S02]  /*3e90*/  FSETP.GE.FTZ.AND P5, PT, R138, RZ, PT ;  /* 0x000000ff8a00720b */ /* 0x000fe40003fb6000 */
[-C--:B------:R-:W-:Y:S01]  /*3ea0*/  HMMA.16816.F32 R20, R100, R172.reuse, R20 ;  /* 0x000000ac6414723c */ /* 0x080fe20000001814 */
[----:B------:R-:W-:Y:S03]  /*3eb0*/  FMUL.FTZ R241, R241, R117 ;  /* 0x00000075f1f17220 */ /* 0x000fe60000410000 */
[-C--:B------:R-:W-:Y:S02]  /*3ec0*/  FSEL R119, R119, R240.reuse, P4 ;  /* 0x000000f077777208 */ /* 0x080fe40002000000 */
[----:B------:R-:W-:Y:S01]  /*3ed0*/  FSETP.GE.FTZ.AND P4, PT, R134, RZ, PT ;  /* 0x000000ff8600720b */ /* 0x000fe20003f96000 */
[----:B------:R-:W-:Y:S01]  /*3ee0*/  FADD.FTZ R13, -R238, R13 ;  /* 0x0000000dee0d7221 */ /* 0x000fe20000010100 */
[C---:B------:R-:W-:Y:S01]  /*3ef0*/  HMMA.16816.F32 R24, R112.reuse, R172, R24 ;  /* 0x000000ac7018723c */ /* 0x040fe20000001818 */
[----:B------:R-:W-:Y:S03]  /*3f00*/  FADD.FTZ R15, -R224, R15 ;  /* 0x0000000fe00f7221 */ /* 0x000fe60000010100 */
[----:B------:R-:W-:Y:S04]  /*3f10*/  FMUL.FTZ R242, R242, R119 ;  /* 0x00000077f2f27220 */ /* 0x000fe80000410000 */
[C---:B------:R-:W-:Y:S01]  /*3f20*/  FADD.FTZ R17, -R240.reuse, R17 ;  /* 0x00000011f0117221 */ /* 0x040fe20000010100 */
[-C--:B------:R-:W-:Y:S03]  /*3f30*/  HMMA.16816.F32 R28, R112, R174.reuse, R28 ;  /* 0x000000ae701c723c */ /* 0x080fe6000000181c */
[C---:B------:R-:W-:Y:S01]  /*3f40*/  FADD.FTZ R118, -R240.reuse, R16 ;  /* 0x00000010f0767221 */ /* 0x040fe20000010100 */
[-C--:B------:R-:W-:Y:S01]  /*3f50*/  FSEL R17, R17, R240.reuse, P2 ;  /* 0x000000f011117208 */ /* 0x080fe20001000000 */
[----:B------:R-:W-:Y:S01]  /*3f60*/  FADD.FTZ R18, -R239, R18 ;  /* 0x00000012ef127221 */ /* 0x000fe20000010100 */
[----:B------:R-:W-:Y:S01]  /*3f70*/  FSETP.GE.FTZ.AND P2, PT, R127, RZ, PT ;  /* 0x000000ff7f00720b */ /* 0x000fe20003f56000 */
[C---:B------:R-:W-:Y:S01]  /*3f80*/  FADD.FTZ R21, -R240.reuse, R21 ;  /* 0x00000015f0157221 */ /* 0x040fe20000010100 */
[----:B------:R-:W-:Y:S01]  /*3f90*/  HMMA.16816.F32 R32, R100, R174, R32 ;  /* 0x000000ae6420723c */ /* 0x000fe20000001820 */
[----:B------:R-:W-:Y:S03]  /*3fa0*/  FMUL.FTZ R17, R123, R17 ;  /* 0x000000117b117220 */ /* 0x000fe60000410000 */
[----:B------:R-:W-:Y:S01]  /*3fb0*/  FADD.FTZ R123, -R240, R20 ;  /* 0x00000014f07b7221 */ /* 0x000fe20000010100 */
[-C--:B------:R-:W-:Y:S01]  /*3fc0*/  FSEL R118, R118, R240.reuse, P3 ;  /* 0x000000f076767208 */ /* 0x080fe20001800000 */
[C---:B------:R-:W-:Y:S01]  /*3fd0*/  FADD.FTZ R19, -R239.reuse, R19 ;  /* 0x00000013ef137221 */ /* 0x040fe20000010100 */
[----:B------:R-:W-:Y:S01]  /*3fe0*/  FSETP.GE.FTZ.AND P3, PT, R126, RZ, PT ;  /* 0x000000ff7e00720b */ /* 0x000fe20003f76000 */
[----:B------:R-:W-:Y:S01]  /*3ff0*/  FADD.FTZ R22, -R239, R22 ;  /* 0x00000016ef167221 */ /* 0x000fe20000010100 */
[----:B------:R-:W-:Y:S02]  /*4000*/  FSEL R123, R123, R240, P0 ;  /* 0x000000f07b7b7208 */ /* 0x000fe40000000000 */
[----:B------:R-:W-:Y:S01]  /*4010*/  FSETP.GE.FTZ.AND P0, PT, R243, RZ, PT ;  /* 0x000000fff300720b */ /* 0x000fe20003f16000 */
[----:B------:R-:W-:Y:S01]  /*4020*/  FMUL.FTZ R122, R122, R118 ;  /* 0x000000767a7a7220 */ /* 0x000fe20000410000 */
[-C--:B------:R-:W-:Y:S01]  /*4030*/  FSEL R21, R21, R240.reuse, P4 ;  /* 0x000000f015157208 */ /* 0x080fe20002000000 */
[----:B------:R-:W-:Y:S01]  /*4040*/  FADD.FTZ R118, -R239, R6 ;  /* 0x00000006ef767221 */ /* 0x000fe20000010100 */
[----:B------:R-:W-:Y:S01]  /*4050*/  FSETP.GE.FTZ.AND P4, PT, R188, RZ, PT ;  /* 0x000000ffbc00720b */ /* 0x000fe20003f96000 */
[----:B------:R-:W-:Y:S02]  /*4060*/  FMUL.FTZ R123, R131, R123 ;  /* 0x0000007b837b7220 */ /* 0x000fe40000410000 */
[C---:B------:R-:W-:Y:S02]  /*4070*/  FADD.FTZ R131, -R239.reuse, R7 ;  /* 0x00000007ef837221 */ /* 0x040fe40000010100 */
[----:B------:R-:W-:Y:S02]  /*4080*/  FADD.FTZ R23, -R239, R23 ;  /* 0x00000017ef177221 */ /* 0x000fe40000010100 */
[----:B------:R-:W-:Y:S02]  /*4090*/  FADD.FTZ R25, -R238, R25 ;  /* 0x00000019ee197221 */ /* 0x000fe40000010100 */
[----:B------:R-:W-:Y:S01]  /*40a0*/  FADD.FTZ R117, -R240, R32 ;  /* 0x00000020f0757221 */ /* 0x000fe20000010100 */
[----:B------:R-:W-:Y:S01]  /*40b0*/  FSEL R23, R23, R239, P5 ;  /* 0x000000ef17177208 */ /* 0x000fe20002800000 */
[----:B------:R-:W-:Y:S01]  /*40c0*/  FADD.FTZ R34, -R239, R34 ;  /* 0x00000022ef227221 */ /* 0x000fe20000010100 */
[----:B------:R-:W-:Y:S01]  /*40d0*/  FSETP.GE.FTZ.AND P5, PT, R252, RZ, PT ;  /* 0x000000fffc00720b */ /* 0x000fe20003fb6000 */
[----:B------:R-:W-:Y:S01]  /*40e0*/  FADD.FTZ R27, -R224, R27 ;  /* 0x0000001be01b7221 */ /* 0x000fe20000010100 */
[----:B------:R-:W-:Y:S01]  /*40f0*/  FSEL R117, R117, R240, P3 ;  /* 0x000000f075757208 */ /* 0x000fe20001800000 */
[----:B------:R-:W-:Y:S01]  /*4100*/  @P2 FADD.FTZ R240, -R240, R33 ;  /* 0x00000021f0f02221 */ /* 0x000fe20000010100 */
[----:B------:R-:W-:Y:S01]  /*4110*/  FSETP.GE.FTZ.AND P3, PT, R129, RZ, PT ;  /* 0x000000ff8100720b */ /* 0x000fe20003f76000 */
[----:B------:R-:W-:Y:S01]  /*4120*/  FMUL.FTZ R23, R138, R23 ;  /* 0x000000178a177220 */ /* 0x000fe20000410000 */
[----:B------:R-:W-:Y:S01]  /*4130*/  FSEL R33, R118, R239, P0 ;  /* 0x000000ef76217208 */ /* 0x000fe20000000000 */
[----:B------:R-:W-:Y:S01]  /*4140*/  FMUL.FTZ R134, R134, R21 ;  /* 0x0000001586867220 */ /* 0x000fe20000410000 */
[----:B------:R-:W-:Y:S01]  /*4150*/  FSETP.GE.FTZ.AND P0, PT, R244, RZ, PT ;  /* 0x000000fff400720b */ /* 0x000fe20003f16000 */
[----:B------:R-:W-:Y:S01]  /*4160*/  FMUL.FTZ R21, R126, R117 ;  /* 0x000000757e157220 */ /* 0x000fe20000410000 */
[----:B------:R-:W-:Y:S01]  /*4170*/  FSETP.GE.FTZ.AND P2, PT, R130, RZ, PT ;  /* 0x000000ff8200720b */ /* 0x000fe20003f56000 */
[----:B------:R-:W-:Y:S01]  /*4180*/  FMUL.FTZ R243, R243, R33 ;  /* 0x00000021f3f37220 */ /* 0x000fe20000410000 */
[-C--:B------:R-:W-:Y:S01]  /*4190*/  FSEL R18, R18, R239.reuse, P3 ;  /* 0x000000ef12127208 */ /* 0x080fe20001800000 */
[----:B------:R-:W-:Y:S01]  /*41a0*/  FADD.FTZ R33, -R238, R8 ;  /* 0x00000008ee217221 */ /* 0x000fe20000010100 */
[----:B------:R-:W-:Y:S01]  /*41b0*/  FSETP.GE.FTZ.AND P3, PT, R128, RZ, PT ;  /* 0x000000ff8000720b */ /* 0x000fe20003f76000 */
[----:B------:R-:W-:Y:S01]  /*41c0*/  FMUL.FTZ R240, R127, R240 ;  /* 0x000000f07ff07220 */ /* 0x000fe20000410000 */
[-C--:B------:R-:W-:Y:S01]  /*41d0*/  FSEL R131, R131, R239.reuse, P0 ;  /* 0x000000ef83837208 */ /* 0x080fe20000000000 */
[----:B------:R-:W-:Y:S01]  /*41e0*/  FMUL.FTZ R18, R129, R18 ;  /* 0x0000001281127220 */ /* 0x000fe20000410000 */
[----:B------:R-:W-:Y:S01]  /*41f0*/  FSETP.GE.FTZ.AND P0, PT, R133, RZ, PT ;  /* 0x000000ff8500720b */ /* 0x000fe20003f16000 */
[----:B------:R-:W-:Y:S01]  /*4200*/  FADD.FTZ R129, -R238, R9 ;  /* 0x00000009ee817221 */ /* 0x000fe20000010100 */
[----:B------:R-:W-:Y:S01]  /*4210*/  FSEL R19, R19, R239, P2 ;  /* 0x000000ef13137208 */ /* 0x000fe20001000000 */
[----:B------:R-:W-:Y:S01]  /*4220*/  FMUL.FTZ R244, R244, R131 ;  /* 0x00000083f4f47220 */ /* 0x000fe20000410000 */
[----:B------:R-:W-:Y:S02]  /*4230*/  FSETP.GE.FTZ.AND P2, PT, R245, RZ, PT ;  /* 0x000000fff500720b */ /* 0x000fe40003f56000 */
[----:B------:R-:W-:Y:S01]  /*4240*/  FSEL R22, R22, R239, P0 ;  /* 0x000000ef16167208 */ /* 0x000fe20000000000 */
[----:B------:R-:W-:Y:S01]  /*4250*/  FMUL.FTZ R19, R130, R19 ;  /* 0x0000001382137220 */ /* 0x000fe20000410000 */
[----:B------:R-:W-:Y:S02]  /*4260*/  FSETP.GE.FTZ.AND P0, PT, R246, RZ, PT ;  /* 0x000000fff600720b */ /* 0x000fe40003f16000 */
[----:B------:R-:W-:Y:S01]  /*4270*/  FSEL R131, R34, R239, P4 ;  /* 0x000000ef22837208 */ /* 0x000fe20002000000 */
[----:B------:R-:W-:Y:S01]  /*4280*/  @P3 FADD.FTZ R239, -R239, R35 ;  /* 0x00000023efef3221 */ /* 0x000fe20000010100 */
[----:B------:R-:W-:Y:S01]  /*4290*/  FSEL R34, R33, R238, P2 ;  /* 0x000000ee21227208 */ /* 0x000fe20001000000 */
[----:B------:R-:W-:Y:S01]  /*42a0*/  FADD.FTZ R33, -R238, R12 ;  /* 0x0000000cee217221 */ /* 0x000fe20000010100 */
[----:B------:R-:W-:Y:S01]  /*42b0*/  FSETP.GE.FTZ.AND P2, PT, R249, RZ, PT ;  /* 0x000000fff900720b */ /* 0x000fe20003f56000 */
[----:B------:R-:W-:Y:S01]  /*42c0*/  FMUL.FTZ R22, R133, R22 ;  /* 0x0000001685167220 */ /* 0x000fe20000410000 */
[----:B------:R-:W-:Y:S01]  /*42d0*/  FSEL R129, R129, R238, P0 ;  /* 0x000000ee81817208 */ /* 0x000fe20000000000 */
[----:B------:R-:W-:Y:S01]  /*42e0*/  FMUL.FTZ R245, R245, R34 ;  /* 0x00000022f5f57220 */ /* 0x000fe20000410000 */
        /* <DEDUP_REMOVED lines=18> */
[----:B------:R-:W-:Y:S01]  /*4410*/  FSEL R13, R13, R238, P4 ;  /* 0x000000ee0d0d7208 */ /* 0x000fe20002000000 */
[----:B------:R-:W-:Y:S01]  /*4420*/  @P0 FADD.FTZ R238, -R238, R29 ;  /* 0x0000001deeee0221 */ /* 0x000fe20000010100 */
        /* <DEDUP_REMOVED lines=10> */
[----:B------:R-:W-:Y:S01]  /*44d0*/  FSEL R15, R15, R224, P5 ;  /* 0x000000e00f0f7208 */ /* 0x000fe20002800000 */
[----:B------:R-:W-:Y:S01]  /*44e0*/  FMUL.FTZ R251, R251, R138 ;  /* 0x0000008afbfb7220 */ /* 0x000fe20000410000 */
[----:B------:R-:W-:Y:S01]  /*44f0*/  ISETP.LT.AND P5, PT, R208, UR36, PT ;  /* 0x00000024d0007c0c */ /* 0x000fe2000bfa1270 */
[----:B------:R-:W-:Y:S01]  /*4500*/  FMUL.FTZ R248, R248, R29 ;  /* 0x0000001df8f87220 */ /* 0x000fe20000410000 */
[----:B------:R-:W-:Y:S01]  /*4510*/  FSETP.GE.FTZ.AND P3, PT, R247, RZ, PT ;  /* 0x000000fff700720b */ /* 0x000fe20003f76000 */
[----:B------:R-:W-:Y:S01]  /*4520*/  FADD.FTZ R29, -R224, R30 ;  /* 0x0000001ee01d7221 */ /* 0x000fe20000010100 */
[----:B------:R-:W-:Y:S01]  /*4530*/  FSETP.GE.FTZ.AND P4, PT, R137, RZ, PT ;  /* 0x000000ff8900720b */ /* 0x000fe20003f96000 */
[----:B------:R-:W-:Y:S01]  /*4540*/  FMUL.FTZ R252, R252, R15 ;  /* 0x0000000ffcfc7220 */ /* 0x000fe20000410000 */
[----:B------:R-:W-:Y:S01]  /*4550*/  FSEL R14, R13, R224, P3 ;  /* 0x000000e00d0e7208 */ /* 0x000fe20001800000 */
[C---:B------:R-:W-:Y:S01]  /*4560*/  FADD.FTZ R13, -R224.reuse, R26 ;  /* 0x0000001ae00d7221 */ /* 0x040fe20000010100 */
[----:B------:R-:W-:Y:S02]  /*4570*/  FSETP.GE.FTZ.AND P3, PT, R139, RZ, PT ;  /* 0x000000ff8b00720b */ /* 0x000fe40003f76000 */
[----:B------:R-:W-:Y:S01]  /*4580*/  FSETP.GE.FTZ.AND P2, PT, R125, RZ, PT ;  /* 0x000000ff7d00720b */ /* 0x000fe20003f56000 */
[----:B------:R-:W-:Y:S01]  /*4590*/  FMUL.FTZ R247, R247, R14 ;  /* 0x0000000ef7f77220 */ /* 0x000fe20000410000 */
[-C--:B------:R-:W-:Y:S02]  /*45a0*/  FSEL R14, R13, R224.reuse, P4 ;  /* 0x000000e00d0e7208 */ /* 0x080fe40002000000 */
[-C--:B------:R-:W-:Y:S02]  /*45b0*/  FSEL R26, R27, R224.reuse, P3 ;  /* 0x000000e01b1a7208 */ /* 0x080fe40001800000 */
[----:B------:R-:W-:Y:S01]  /*45c0*/  FSEL R30, R29, R224, P2 ;  /* 0x000000e01d1e7208 */ /* 0x000fe20001000000 */
[----:B------:R-:W-:Y:S02]  /*45d0*/  @P0 FADD.FTZ R224, -R224, R31 ;  /* 0x0000001fe0e00221 */ /* 0x000fe40000010100 */
        /* <DEDUP_REMOVED lines=13> */
[----:B------:R-:W-:Y:S02]  /*46b0*/  LEA R6, P0, R7, R230, 0x6 ;  /* 0x000000e607067211 */ /* 0x000fe400078030ff */
        /* <DEDUP_REMOVED lines=9> */
.L_x_558:
        /* <DEDUP_REMOVED lines=99> */
.L_x_559:
[----:B------:R-:W-:Y:S01]  /*4d80*/  LDSM.16.M88.4 R20, [R184] ;  /* 0x00000000b814783b */ /* 0x000fe20000000200 */
[--C-:B------:R-:W-:Y:S01]  /*4d90*/  IMAD.IADD R116, R182, 0x1, R189.reuse ;  /* 0x00000001b6747824 */ /* 0x100fe200078e02bd */
[----:B------:R-:W-:Y:S01]  /*4da0*/  ULOP3.LUT UR4, UR36, 0x1, URZ, 0xc0, !UPT ;  /* 0x0000000124047892 */ /* 0x000fe2000f8ec03f */
[----:B------:R-:W-:Y:S01]  /*4db0*/  IMAD.IADD R118, R184, 0x1, R189 ;  /* 0x00000001b8767824 */ /* 0x000fe200078e02bd */
[----:B-1----:R-:W1:Y:S01]  /*4dc0*/  LDSM.16.MT88.4 R8, [R182+0x6000] ;  /* 0x00600000b608783b */ /* 0x002e620000004200 */
[C---:B------:R-:W-:Y:S01]  /*4dd0*/  IMAD.IADD R117, R189.reuse, 0x1, R2 ;  /* 0x00000001bd757824 */ /* 0x040fe200078e0202 */
[----:B------:R-:W-:Y:S02]  /*4de0*/  UISETP.NE.U32.AND UP0, UPT, UR4, 0x1, UPT ;  /* 0x000000010400788c */ /* 0x000fe4000bf05070 */
[----:B------:R-:W2:Y:S04]  /*4df0*/  LDSM.16.MT88.4 R16, [R116+0x6000] ;  /* 0x006000007410783b */ /* 0x000ea80000004200 */
[----:B------:R-:W-:Y:S04]  /*4e00*/  LDSM.16.M88.4 R24, [R2] ;  /* 0x000000000218783b */ /* 0x000fe80000000200 */
[----:B------:R-:W3:Y:S04]  /*4e10*/  LDSM.16.MT88.4 R28, [R182+0x6800] ;  /* 0x00680000b61c783b */ /* 0x000ee80000004200 */
[----:B------:R-:W4:Y:S04]  /*4e20*/  LDSM.16.MT88.4 R32, [R116+0x6800] ;  /* 0x006800007420783b */ /* 0x000f280000004200 */
[----:B------:R-:W-:Y:S04]  /*4e30*/  LDSM.16.MT88.4 R104, [R182+0x7000] ;  /* 0x00700000b668783b */ /* 0x000fe80000004200 */
[----:B------:R-:W3:Y:S04]  /*4e40*/  LDSM.16.M88.4 R100, [R118] ;  /* 0x000000007664783b */ /* 0x000ee80000000200 */
[----:B------:R-:W-:Y:S04]  /*4e50*/  LDSM.16.MT88.4 R112, [R182+0x7800] ;  /* 0x00780000b670783b */ /* 0x000fe80000004200 */
[----:B------:R-:W-:Y:S01]  /*4e60*/  LDSM.16.M88.4 R108, [R117] ;  /* 0x00000000756c783b */ /* 0x000fe20000000200 */
[C---:B-1----:R-:W-:Y:S08]  /*4e70*/  HMMA.16816.F32 R4, R20.reuse, R8, RZ ;  /* 0x000000081404723c */ /* 0x042ff000000018ff */
[C---:B------:R-:W-:Y:S08]  /*4e80*/  HMMA.16816.F32 R8, R20.reuse, R10, RZ ;  /* 0x0000000a1408723c */ /* 0x040ff000000018ff */
[C---:B--2---:R-:W-:Y:S08]  /*4e90*/  HMMA.16816.F32 R12, R20.reuse, R16, RZ ;  /* 0x00000010140c723c */ /* 0x044ff000000018ff */
[----:B------:R-:W-:Y:S01]  /*4ea0*/  HMMA.16816.F32 R16, R20, R18, RZ ;  /* 0x000000121410723c */ /* 0x000fe200000018ff */
[----:B------:R-:W1:Y:S07]  /*4eb0*/  LDSM.16.MT88.4 R20, [R116+0x7000] ;  /* 0x007000007414783b */ /* 0x000e6e0000004200 */
[C---:B---3--:R-:W-:Y:S08]  /*4ec0*/  HMMA.16816.F32 R4, R24.reuse, R28, R4 ;  /* 0x0000001c1804723c */ /* 0x048ff00000001804 */
[C---:B------:R-:W-:Y:S01]  /*4ed0*/  HMMA.16816.F32 R8, R24.reuse, R30, R8 ;  /* 0x0000001e1808723c */ /* 0x040fe20000001808 */
[----:B------:R-:W-:Y:S07]  /*4ee0*/  LDSM.16.M88.4 R28, [R184+0x2000] ;  /* 0x00200000b81c783b */ /* 0x000fee0000000200 */
[C---:B----4-:R-:W-:Y:S08]  /*4ef0*/  HMMA.16816.F32 R12, R24.reuse, R32, R12 ;  /* 0x00000020180c723c */ /* 0x050ff0000000180c */
        /* <DEDUP_REMOVED lines=19> */
[----:B------:R-:W-:Y:S07]  /*5030*/  LDSM.16.MT88.4 R32, [R182+0x9800] ;  /* 0x00980000b620783b */ /* 0x000fee0000004200 */
[C---:B-1----:R-:W-:Y:S08]  /*5040*/  HMMA.16816.F32 R12, R28.reuse, R20, R12 ;  /* 0x000000141c0c723c */ /* 0x042ff0000000180c */
[----:B------:R-:W-:Y:S01]  /*5050*/  HMMA.16816.F32 R16, R28, R22, R16 ;  /* 0x000000161c10723c */ /* 0x000fe20000001810 */
[----:B------:R-:W1:Y:S04]  /*5060*/  LDSM.16.MT88.4 R20, [R116+0x9000] ;  /* 0x009000007414783b */ /* 0x000e680000004200 */
[----:B------:R-:W3:Y:S03]  /*5070*/  LDSM.16.M88.4 R28, [R117+0x2000] ;  /* 0x00200000751c783b */ /* 0x000ee60000000200 */
[C---:B----4-:R-:W-:Y:S08]  /*5080*/  HMMA.16816.F32 R4, R100.reuse, R104, R4 ;  /* 0x000000686404723c */ /* 0x050ff00000001804 */
[C---:B------:R-:W-:Y:S08]  /*5090*/  HMMA.16816.F32 R8, R100.reuse, R106, R8 ;  /* 0x0000006a6408723c */ /* 0x040ff00000001808 */
[C---:B--2---:R-:W-:Y:S08]  /*50a0*/  HMMA.16816.F32 R12, R100.reuse, R24, R12 ;  /* 0x00000018640c723c */ /* 0x044ff0000000180c */
[----:B------:R-:W-:Y:S01]  /*50b0*/  HMMA.16816.F32 R16, R100, R26, R16 ;  /* 0x0000001a6410723c */ /* 0x000fe20000001810 */
[----:B------:R-:W2:Y:S06]  /*50c0*/  LDSM.16.MT88.4 R24, [R116+0x9800] ;  /* 0x009800007418783b */ /* 0x000eac0000004200 */
[----:B------:R-:W-:Y:S01]  /*50d0*/  IMAD.U32 R101, RZ, RZ, UR24 ;  /* 0x00000018ff657e24 */ /* 0x000fe2000f8e00ff */
[C---:B------:R-:W-:Y:S08]  /*50e0*/  HMMA.16816.F32 R4, R108.reuse, R112, R4 ;  /* 0x000000706c04723c */ /* 0x040ff00000001804 */
[C---:B------:R-:W-:Y:S08]  /*50f0*/  HMMA.16816.F32 R8, R108.reuse, R114, R8 ;  /* 0x000000726c08723c */ /* 0x040ff00000001808 */
[C---:B-1----:R-:W-:Y:S08]  /*5100*/  HMMA.16816.F32 R12, R108.reuse, R20, R12 ;  /* 0x000000146c0c723c */ /* 0x042ff0000000180c */
[----:B------:R-:W-:Y:S07]  /*5110*/  HMMA.16816.F32 R16, R108, R22, R16 ;  /* 0x000000166c10723c */ /* 0x000fee0000001810 */
[----:B------:R-:W-:Y:S01]  /*5120*/  IMAD.IADD R108, R189, 0x1, R181 ;  /* 0x00000001bd6c7824 */ /* 0x000fe200078e02b5 */
[C---:B---3--:R-:W-:Y:S04]  /*5130*/  HMMA.16816.F32 R4, R28.reuse, R32, R4 ;  /* 0x000000201c04723c */ /* 0x048fe80000001804 */
[----:B------:R-:W-:Y:S03]  /*5140*/  LDSM.16.MT88.4 R20, [R108] ;  /* 0x000000006c14783b */ /* 0x000fe60000004200 */
[----:B------:R-:W-:Y:S01]  /*5150*/  @P5 IADD3 R33, R190, -0x40, RZ ;  /* 0xffffffc0be215810 */ /* 0x000fe20007ffe0ff */
[C---:B------:R-:W-:Y:S07]  /*5160*/  HMMA.16816.F32 R8, R28.reuse, R34, R8 ;  /* 0x000000221c08723c */ /* 0x040fee0000001808 */
[----:B------:R-:W-:Y:S01]  /*5170*/  @P5 IMAD.WIDE R34, R33, 0x4, R232 ;  /* 0x0000000421225825 */ /* 0x000fe200078e02e8 */
[C---:B--2---:R-:W-:Y:S04]  /*5180*/  HMMA.16816.F32 R12, R28.reuse, R24, R12 ;  /* 0x000000181c0c723c */ /* 0x044fe8000000180c */
[----:B------:R-:W-:Y:S01]  /*5190*/  IMAD.U32 R33, RZ, RZ, UR23 ;  /* 0x00000017ff217e24 */ /* 0x000fe2000f8e00ff */
[----:B------:R1:W5:Y:S02]  /*51a0*/  @P5 LDG.E R216, [R34.64] ;  /* 0x0000001e22d85981 */ /* 0x000364000c1e1900 */
[----:B------:R-:W-:Y:S01]  /*51b0*/  IMAD.U32 R25, RZ, RZ, UR24 ;  /* 0x00000018ff197e24 */ /* 0x000fe2000f8e00ff */
[----:B------:R-:W-:Y:S01]  /*51c0*/  HMMA.16816.F32 R16, R28, R26, R16 ;  /* 0x0000001a1c10723c */ /* 0x000fe20000001810 */
[----:B------:R1:W5:Y:S03]  /*51d0*/  @P5 LDG.E R215, [R34.64+0x20] ;  /* 0x0000201e22d75981 */ /* 0x000366000c1e1900 */
[-C--:B------:R-:W-:Y:S01]  /*51e0*/  LEA R32, P0, R25, R226.reuse, 0x2 ;  /* 0x000000e219207211 */ /* 0x080fe200078010ff */
[----:B------:R1:W5:Y:S01]  /*51f0*/  @P5 LDG.E R214, [R34.64+0x80] ;  /* 0x0000801e22d65981 */ /* 0x000362000c1e1900 */
[-C--:B------:R-:W-:Y:S01]  /*5200*/  LEA R102, P3, R33, R226.reuse, 0x2 ;  /* 0x000000e221667211 */ /* 0x080fe200078610ff */
[----:B------:R-:W-:Y:S01]  /*5210*/  IMAD.U32 R29, RZ, RZ, UR22 ;  /* 0x00000016ff1d7e24 */ /* 0x000fe2000f8e00ff */
[-C--:B------:R-:W-:Y:S01]  /*5220*/  LEA.HI.X.SX32 R33, R101, R227.reuse, 0x2, P0 ;  /* 0x000000e365217211 */ /* 0x080fe200000f16ff */
[----:B------:R1:W5:Y:S03]  /*5230*/  @P5 LDG.E R213, [R34.64+0xa0] ;  /* 0x0000a01e22d55981 */ /* 0x000366000c1e1900 */
[----:B------:R-:W-:Y:S01]  /*5240*/  IMAD.U32 R31, RZ, RZ, UR23 ;  /* 0x00000017ff1f7e24 */ /* 0x000fe2000f8e00ff */
[----:B------:R-:W-:Y:S01]  /*5250*/  RED.E.ADD.F32.FTZ.RN.STRONG.GPU [R226.64], R4 ;  /* 0x00000004e200798e */ /* 0x000fe2000c10e79e */
[----:B------:R-:W-:Y:S01]  /*5260*/  IMAD.U32 R25, RZ, RZ, UR22 ;  /* 0x00000016ff197e24 */ /* 0x000fe2000f8e00ff */
[-C--:B------:R-:W-:Y:S01]  /*5270*/  LEA R104, P2, R29, R226.reuse, 0x2 ;  /* 0x000000e21d687211 */ /* 0x080fe200078410ff */
[----:B------:R-:W-:Y:S01]  /*5280*/  IMAD.U32 R27, RZ, RZ, UR21 ;  /* 0x00000015ff1b7e24 */ /* 0x000fe2000f8e00ff */
[----:B------:R2:W-:Y:S01]  /*5290*/  RED.E.ADD.F32.FTZ.RN.STRONG.GPU [R32.64], R5 ;  /* 0x000000052000798e */ /* 0x0005e2000c10e79e */
[-C--:B------:R-:W-:Y:S01]  /*52a0*/  LEA.HI.X.SX32 R103, R31, R227.reuse, 0x2, P3 ;  /* 0x000000e31f677211 */ /* 0x080fe200018f16ff */
[----:B------:R-:W-:Y:S01]  /*52b0*/  IMAD.U32 R29, RZ, RZ, UR21 ;  /* 0x00000015ff1d7e24 */ /* 0x000fe2000f8e00ff */
[-C--:B------:R-:W-:Y:S01]  /*52c0*/  LEA.HI.X.SX32 R105, R25, R227.reuse, 0x2, P2 ;  /* 0x000000e319697211 */ /* 0x080fe200010f16ff */
[----:B------:R-:W-:Y:S01]  /*52d0*/  IMAD.U32 R25, RZ, RZ, UR20 ;  /* 0x00000014ff197e24 */ /* 0x000fe2000f8e00ff */
[-C--:B------:R-:W-:Y:S01]  /*52e0*/  LEA R106, P0, R27, R226.reuse, 0x2 ;  /* 0x000000e21b6a7211 */ /* 0x080fe200078010ff */
[----:B------:R3:W-:Y:S01]  /*52f0*/  RED.E.ADD.F32.FTZ.RN.STRONG.GPU [R102.64], R6 ;  /* 0x000000066600798e */ /* 0x0007e2000c10e79e */
[----:B------:R-:W-:Y:S02]  /*5300*/  IMAD.U32 R101, RZ, RZ, UR20 ;  /* 0x00000014ff657e24 */ /* 0x000fe4000f8e00ff */
[-C--:B------:R-:W-:Y:S01]  /*5310*/  LEA.HI.X.SX32 R107, R29, R227.reuse, 0x2, P0 ;  /* 0x000000e31d6b7211 */ /* 0x080fe200000f16ff */
[----:B------:R4:W-:Y:S01]  /*5320*/  RED.E.ADD.F32.FTZ.RN.STRONG.GPU [R104.64], R7 ;  /* 0x000000076800798e */ /* 0x0009e2000c10e79e */
[-C--:B------:R-:W-:Y:S01]  /*5330*/  LEA R24, P3, R25, R226.reuse, 0x2 ;  /* 0x000000e219187211 */ /* 0x080fe200078610ff */
[----:B------:R-:W-:Y:S02]  /*5340*/  IMAD.U32 R29, RZ, RZ, UR18 ;  /* 0x00000012ff1d7e24 */ /* 0x000fe4000f8e00ff */
[----:B------:R-:W-:Y:S01]  /*5350*/  IMAD.U32 R31, RZ, RZ, UR19 ;  /* 0x00000013ff1f7e24 */ /* 0x000fe2000f8e00ff */
[-C--:B------:R-:W-:Y:S01]  /*5360*/  LEA.HI.X.SX32 R25, R101, R227.reuse, 0x2, P3 ;  /* 0x000000e365197211 */ /* 0x080fe200018f16ff */
[----:B------:R-:W-:Y:S01]  /*5370*/  RED.E.ADD.F32.FTZ.RN.STRONG.GPU [R106.64], R8 ;  /* 0x000000086a00798e */ /* 0x000fe2000c10e79e */
[----:B-1----:R-:W-:Y:S01]  /*5380*/  IMAD.U32 R35, RZ, RZ, UR19 ;  /* 0x00000013ff237e24 */ /* 0x002fe2000f8e00ff */
[-C--:B------:R-:W-:Y:S01]  /*5390*/  LEA R100, P0, R29, R226.reuse, 0x2 ;  /* 0x000000e21d647211 */ /* 0x080fe200078010ff */
[----:B------:R-:W-:Y:S01]  /*53a0*/  IMAD.U32 R27, RZ, RZ, UR17 ;  /* 0x00000011ff1b7e24 */ /* 0x000fe2000f8e00ff */
[----:B------:R1:W-:Y:S02]  /*53b0*/  RED.E.ADD.F32.FTZ.RN.STRONG.GPU [R24.64], R9 ;  /* 0x000000091800798e */ /* 0x0003e4000c10e79e */
[-C--:B------:R-:W-:Y:S01]  /*53c0*/  LEA R28, P2, R35, R226.reuse, 0x2 ;  /* 0x000000e2231c7211 */ /* 0x080fe200078410ff */
[----:B------:R-:W-:Y:S03]  /*53d0*/  IMAD.U32 R35, RZ, RZ, UR16 ;  /* 0x00000010ff237e24 */ /* 0x000fe6000f8e00ff */
[-C--:B------:R-:W-:Y:S01]  /*53e0*/  LEA.HI.X.SX32 R29, R31, R227.reuse, 0x2, P2 ;  /* 0x000000e31f1d7211 */ /* 0x080fe200010f16ff */
[----:B--2---:R-:W-:Y:S02]  /*53f0*/  IMAD.U32 R5, RZ, RZ, UR18 ;  /* 0x00000012ff057e24 */ /* 0x004fe4000f8e00ff */
[----:B------:R-:W-:Y:S02]  /*5400*/  IMAD.U32 R31, RZ, RZ, UR15 ;  /* 0x0000000fff1f7e24 */ /* 0x000fe4000f8e00ff */
[----:B------:R2:W-:Y:S01]  /*5410*/  RED.E.ADD.F32.FTZ.RN.STRONG.GPU [R28.64], R10 ;  /* 0x0000000a1c00798e */ /* 0x0005e2000c10e79e */
[-C--:B------:R-:W-:Y:S01]  /*5420*/  LEA.HI.X.SX32 R101, R5, R227.reuse, 0x2, P0 ;  /* 0x000000e305657211 */ /* 0x080fe200000f16ff */
[----:B------:R-:W-:Y:S01]  /*5430*/  IMAD.U32 R5, RZ, RZ, UR16 ;  /* 0x00000010ff057e24 */ /* 0x000fe2000f8e00ff */
[-C--:B---3--:R-:W-:Y:S01]  /*5440*/  LEA R102, P2, R27, R226.reuse, 0x2 ;  /* 0x000000e21b667211 */ /* 0x088fe200078410ff */
[----:B------:R-:W-:Y:S02]  /*5450*/  IMAD.U32 R27, RZ, RZ, UR14 ;  /* 0x0000000eff1b7e24 */ /* 0x000fe4000f8e00ff */
[----:B------:R3:W-:Y:S01]  /*5460*/  RED.E.ADD.F32.FTZ.RN.STRONG.GPU [R100.64], R11 ;  /* 0x0000000b6400798e */ /* 0x0007e2000c10e79e */
[----:B----4-:R-:W-:Y:S01]  /*5470*/  IMAD.U32 R7, RZ, RZ, UR17 ;  /* 0x00000011ff077e24 */ /* 0x010fe2000f8e00ff */
[-C--:B------:R-:W-:Y:S01]  /*5480*/  LEA R30, P0, R5, R226.reuse, 0x2 ;  /* 0x000000e2051e7211 */ /* 0x080fe200078010ff */
[----:B------:R-:W-:Y:S01]  /*5490*/  IMAD.U32 R5, RZ, RZ, UR12 ;  /* 0x0000000cff057e24 */ /* 0x000fe2000f8e00ff */
[----:B------:R-:W-:Y:S02]  /*54a0*/  RED.E.ADD.F32.FTZ.RN.STRONG.GPU [R226.64+0x80], R12 ;  /* 0x0000800ce200798e */ /* 0x000fe4000c10e79e */
[-C--:B------:R-:W-:Y:S01]  /*54b0*/  LEA.HI.X.SX32 R103, R7, R227.reuse, 0x2, P2 ;  /* 0x000000e307677211 */ /* 0x080fe200010f16ff */
[----:B------:R-:W-:Y:S01]  /*54c0*/  IMAD.U32 R7, RZ, RZ, UR12 ;  /* 0x0000000cff077e24 */ /* 0x000fe2000f8e00ff */
[----:B------:R4:W-:Y:S01]  /*54d0*/  RED.E.ADD.F32.FTZ.RN.STRONG.GPU [R32.64+0x80], R13 ;  /* 0x0000800d2000798e */ /* 0x0009e2000c10e79e */
[----:B-1----:R-:W-:Y:S03]  /*54e0*/  IMAD.U32 R25, RZ, RZ, UR13 ;  /* 0x0000000dff197e24 */ /* 0x002fe6000f8e00ff */
[----:B------:R-:W-:Y:S01]  /*54f0*/  RED.E.ADD.F32.FTZ.RN.STRONG.GPU [R102.64], R14 ;  /* 0x0000000e6600798e */ /* 0x000fe2000c10e79e */
[----:B------:R-:W-:Y:S01]  /*5500*/  IMAD.U32 R9, RZ, RZ, UR13 ;  /* 0x0000000dff097e24 */ /* 0x000fe2000f8e00ff */
[-C--:B------:R-:W-:Y:S04]  /*5510*/  LEA R104, P2, R25, R226.reuse, 0x2 ;  /* 0x000000e219687211 */ /* 0x080fe800078410ff */
[-C--:B------:R-:W-:Y:S01]  /*5520*/  LEA.HI.X.SX32 R105, R9, R227.reuse, 0x2, P2 ;  /* 0x000000e309697211 */ /* 0x080fe200010f16ff */
[----:B--2---:R-:W-:Y:S02]  /*5530*/  IMAD.U32 R29, RZ, RZ, UR15 ;  /* 0x0000000fff1d7e24 */ /* 0x004fe4000f8e00ff */
[----:B---3--:R-:W-:Y:S01]  /*5540*/  IMAD.U32 R11, RZ, RZ, UR14 ;  /* 0x0000000eff0b7e24 */ /* 0x008fe2000f8e00ff */
[-C--:B------:R-:W-:Y:S02]  /*5550*/  LEA R100, P3, R27, R226.reuse, 0x2 ;  /* 0x000000e21b647211 */ /* 0x080fe400078610ff */
[----:B------:R-:W-:Y:S02]  /*5560*/  LDSM.16.MT88.4 R24, [R183+0xa800] ;  /* 0x00a80000b718783b */ /* 0x000fe40000004200 */
[-C--:B------:R-:W-:Y:S02]  /*5570*/  LEA.HI.X.SX32 R101, R11, R227.reuse, 0x2, P3 ;  /* 0x000000e30b657211 */ /* 0x080fe400018f16ff */
[----:B------:R-:W-:Y:S01]  /*5580*/  LDSM.16.MT88.4 R8, [R181] ;  /* 0x00000000b508783b */ /* 0x000fe20000004200 */
[-C--:B----4-:R-:W-:Y:S02]  /*5590*/  LEA R32, P4, R31, R226.reuse, 0x2 ;  /* 0x000000e21f207211 */ /* 0x090fe400078810ff */
[-C--:B------:R-:W-:Y:S02]  /*55a0*/  LEA.HI.X.SX32 R31, R35, R227.reuse, 0x2, P0 ;  /* 0x000000e3231f7211 */ /* 0x080fe400000f16ff */
[-C--:B------:R-:W-:Y:S02]  /*55b0*/  LEA.HI.X.SX32 R33, R29, R227.reuse, 0x2, P4 ;  /* 0x000000e31d217211 */ /* 0x080fe400020f16ff */
[----:B------:R-:W-:Y:S01]  /*55c0*/  LEA R106, P0, R7, R226, 0x2 ;  /* 0x000000e2076a7211 */ /* 0x000fe200078010ff */
[----:B------:R-:W-:Y:S01]  /*55d0*/  RED.E.ADD.F32.FTZ.RN.STRONG.GPU [R30.64], R15 ;  /* 0x0000000f1e00798e */ /* 0x000fe2000c10e79e */
[----:B------:R-:W-:Y:S01]  /*55e0*/  ISETP.LT.AND P3, PT, R208, UR36, PT ;  /* 0x00000024d0007c0c */ /* 0x000fe2000bf61270 */
[----:B------:R-:W-:Y:S01]  /*55f0*/  UIADD3 UR36, UR36, -0x1, URZ ;  /* 0xffffffff24247890 */ /* 0x000fe2000fffe03f */
[----:B------:R-:W-:Y:S01]  /*5600*/  LEA.HI.X.SX32 R107, R5, R227, 0x2, P0 ;  /* 0x000000e3056b7211 */ /* 0x000fe200000f16ff */
[----:B------:R-:W-:Y:S01]  /*5610*/  RED.E.ADD.F32.FTZ.RN.STRONG.GPU [R32.64], R16 ;  /* 0x000000102000798e */ /* 0x000fe2000c10e79e */
[----:B------:R-:W-:Y:S03]  /*5620*/  PLOP3.LUT P0, PT, PT, PT, UP0, 0x80, 0x0 ;  /* 0x000000000000781c */ /* 0x000fe60003f0f008 */
[----:B------:R-:W1:Y:S04]  /*5630*/  LDSM.16.MT88.4 R4, [R183+0xa000] ;  /* 0x00a00000b704783b */ /* 0x000e680000004200 */
[----:B------:R-:W-:Y:S04]  /*5640*/  RED.E.ADD.F32.FTZ.RN.STRONG.GPU [R100.64], R17 ;  /* 0x000000116400798e */ /* 0x000fe8000c10e79e */
        /* <DEDUP_REMOVED lines=12> */
[----:B------:R-:W1:Y:S07]  /*5710*/  LDSM.16.MT88.4 R8, [R183+0xb000] ;  /* 0x00b00000b708783b */ /* 0x000e6e0000004200 */
[-C--:B------:R-:W-:Y:S08]  /*5720*/  HMMA.16816.F32 R84, R4, R20.reuse, R84 ;  /* 0x000000140454723c */ /* 0x080ff00000001854 */
[C---:B------:R-:W-:Y:S08]  /*5730*/  HMMA.16816.F32 R88, R12.reuse, R20, R88 ;  /* 0x000000140c58723c */ /* 0x040ff00000001858 */
[-C--:B------:R-:W-:Y:S01]  /*5740*/  HMMA.16816.F32 R92, R12, R22.reuse, R92 ;  /* 0x000000160c5c723c */ /* 0x080fe2000000185c */
[----:B------:R-:W2:Y:S07]  /*5750*/  LDSM.16.MT88.4 R12, [R108+0x1000] ;  /* 0x001000006c0c783b */ /* 0x000eae0000004200 */
[----:B------:R-:W-:Y:S01]  /*5760*/  HMMA.16816.F32 R96, R4, R22, R96 ;  /* 0x000000160460723c */ /* 0x000fe20000001860 */
[----:B------:R-:W-:Y:S04]  /*5770*/  LDSM.16.MT88.4 R4, [R183+0xb800] ;  /* 0x00b80000b704783b */ /* 0x000fe80000004200 */
[----:B------:R-:W1:Y:S03]  /*5780*/  LDSM.16.MT88.4 R20, [R181+0x1800] ;  /* 0x00180000b514783b */ /* 0x000e660000004200 */
        /* <DEDUP_REMOVED lines=14> */
[-C--:B--2---:R-:W-:Y:S08]  /*5870*/  HMMA.16816.F32 R84, R8, R12.reuse, R84 ;  /* 0x0000000c0854723c */ /* 0x084ff00000001854 */
[C---:B------:R-:W-:Y:S08]  /*5880*/  HMMA.16816.F32 R88, R104.reuse, R12, R88 ;  /* 0x0000000c6858723c */ /* 0x040ff00000001858 */
[-C--:B------:R-:W-:Y:S08]  /*5890*/  HMMA.16816.F32 R92, R104, R14.reuse, R92 ;  /* 0x0000000e685c723c */ /* 0x080ff0000000185c */
[----:B------:R-:W-:Y:S08]  /*58a0*/  HMMA.16816.F32 R96, R8, R14, R96 ;  /* 0x0000000e0860723c */ /* 0x000ff00000001860 */
[-C--:B------:R-:W-:Y:S08]  /*58b0*/  HMMA.16816.F32 R68, R4, R20.reuse, R68 ;  /* 0x000000140444723c */ /* 0x080ff00000001844 */
[C---:B---3--:R-:W-:Y:S08]  /*58c0*/  HMMA.16816.F32 R72, R28.reuse, R20, R72 ;  /* 0x000000141c48723c */ /* 0x048ff00000001848 */
[-C--:B------:R-:W-:Y:S08]  /*58d0*/  HMMA.16816.F32 R76, R28, R22.reuse, R76 ;  /* 0x000000161c4c723c */ /* 0x080ff0000000184c */
[C---:B------:R-:W-:Y:S08]  /*58e0*/  HMMA.16816.F32 R80, R4.reuse, R22, R80 ;  /* 0x000000160450723c */ /* 0x040ff00000001850 */
[-C--:B----4-:R-:W-:Y:S08]  /*58f0*/  HMMA.16816.F32 R84, R4, R32.reuse, R84 ;  /* 0x000000200454723c */ /* 0x090ff00000001854 */
[C---:B------:R-:W-:Y:S08]  /*5900*/  HMMA.16816.F32 R88, R28.reuse, R32, R88 ;  /* 0x000000201c58723c */ /* 0x040ff00000001858 */
[-C--:B------:R-:W-:Y:S08]  /*5910*/  HMMA.16816.F32 R92, R28, R34.reuse, R92 ;  /* 0x000000221c5c723c */ /* 0x080ff0000000185c */
[----:B------:R-:W-:Y:S07]  /*5920*/  HMMA.16816.F32 R96, R4, R34, R96 ;  /* 0x000000220460723c */ /* 0x000fee0000001860 */
[----:B------:R-:W-:Y:S02]  /*5930*/  @P5 IADD3 R5, P2, R232, -0x100, RZ ;  /* 0xffffff00e8055810 */ /* 0x000fe40007f5e0ff */
[C---:B------:R-:W-:Y:S03]  /*5940*/  IADD3 R6, R181.reuse, -0x2000, RZ ;  /* 0xffffe000b5067810 */ /* 0x040fe60007ffe0ff */
[----:B------:R-:W-:Y:S01]  /*5950*/  @P0 IADD3 R6, R181, 0x2000, RZ ;  /* 0x00002000b5060810 */ /* 0x000fe20007ffe0ff */
[----:B------:R-:W-:Y:S01]  /*5960*/  @P5 IMAD.MOV.U32 R232, RZ, RZ, R5 ;  /* 0x000000ffffe85224 */ /* 0x000fe200078e0005 */
[----:B------:R-:W-:Y:S02]  /*5970*/  @P5 IADD3.X R4, R233, -0x1, RZ, P2, !PT ;  /* 0xffffffffe9045810 */ /* 0x000fe400017fe4ff */
[----:B------:R-:W-:Y:S01]  /*5980*/  @P5 IADD3 R210, P0, R210, -0x100, RZ ;  /* 0xffffff00d2d25810 */ /* 0x000fe20007f1e0ff */
[----:B------:R-:W-:Y:S02]  /*5990*/  IMAD.MOV.U32 R181, RZ, RZ, R6 ;  /* 0x000000ffffb57224 */ /* 0x000fe400078e0006 */
[----:B------:R-:W-:Y:S01]  /*59a0*/  @P5 IMAD.MOV.U32 R233, RZ, RZ, R4 ;  /* 0x000000ffffe95224 */ /* 0x000fe200078e0004 */
[----:B------:R-:W-:Y:S01]  /*59b0*/  @P5 IADD3.X R211, R211, -0x1, RZ, P0, !PT ;  /* 0xffffffffd3d35810 */ /* 0x000fe200007fe4ff */
[----:B------:R-:W-:-:S05]  /*59c0*/  @P3 BRA `(.L_x_560) ;  /* 0xffffc61000003947 */ /* 0x000fca000383ffff */
.L_x_557:
[----:B------:R-:W2:Y:S01]  /*59d0*/  S2R R0, SR_CTAID.Y ;  /* 0x0000000000007919 */ /* 0x000ea20000002600 */
[----:B------:R-:W-:Y:S01]  /*59e0*/  FMUL.FTZ R68, R68, c[0x0][0x2e0] ;  /* 0x0000b80044447a20 */ /* 0x000fe20000410000 */
[----:B------:R-:W-:Y:S01]  /*59f0*/  SHF.R.S32.HI R3, RZ, 0x1f, R194 ;  /* 0x0000001fff037819 */ /* 0x000fe200000114c2 */
[----:B------:R-:W-:Y:S01]  /*5a00*/  FMUL.FTZ R69, R69, c[0x0][0x2e0] ;  /* 0x0000b80045457a20 */ /* 0x000fe20000410000 */
[----:B------:R-:W-:Y:S01]  /*5a10*/  BAR.SYNC.DEFER_BLOCKING 0x0 ;  /* 0x0000000000007b1d */ /* 0x000fe20000010000 */
        /* <DEDUP_REMOVED lines=9> */
[----:B------:R-:W-:Y:S01]  /*5ab0*/  ULDC.64 UR4, c[0x0][0x3a0] ;  /* 0x0000e80000047ab9 */ /* 0x000fe20000000a00 */
[----:B------:R-:W-:Y:S01]  /*5ac0*/  FMUL.FTZ R83, R83, c[0x0][0x2e0] ;  /* 0x0000b80053537a20 */ /* 0x000fe20000410000 */
[----:B------:R-:W-:Y:S01]  /*5ad0*/  F2FP.PACK_AB R81, R81, R80 ;  /* 0x000000505151723e */ /* 0x000fe200000000ff */
[----:B------:R-:W-:Y:S01]  /*5ae0*/  FMUL.FTZ R72, R72, c[0x0][0x2e0] ;  /* 0x0000b80048487a20 */ /* 0x000fe20000410000 */
[----:B------:R-:W-:Y:S01]  /*5af0*/  USHF.L.U32 UR27, UR4, 0x6, URZ ;  /* 0x00000006041b7899 */ /* 0x000fe2000800063f */
[----:B------:R-:W-:Y:S01]  /*5b00*/  FMUL.FTZ R73, R73, c[0x0][0x2e0] ;  /* 0x0000b80049497a20 */ /* 0x000fe20000410000 */
[----:B------:R-:W-:Y:S01]  /*5b10*/  F2FP.PACK_AB R82, R83, R82 ;  /* 0x000000525352723e */ /* 0x000fe200000000ff */
[----:B------:R-:W-:Y:S01]  /*5b20*/  FMUL.FTZ R74, R74, c[0x0][0x2e0] ;  /* 0x0000b8004a4a7a20 */ /* 0x000fe20000410000 */
[----:B------:R-:W-:Y:S01]  /*5b30*/  USHF.L.U64.HI UR32, UR4, UR6, UR5 ;  /* 0x0000000604207299 */ /* 0x000fe20008010205 */
[----:B------:R-:W-:Y:S01]  /*5b40*/  FMUL.FTZ R75, R75, c[0x0][0x2e0] ;  /* 0x0000b8004b4b7a20 */ /* 0x000fe20000410000 */
[----:B------:R-:W-:Y:S01]  /*5b50*/  F2FP.PACK_AB R72, R73, R72 ;  /* 0x000000484948723e */ /* 0x000fe200000000ff */
[----:B------:R-:W-:Y:S01]  /*5b60*/  FMUL.FTZ R76, R76, c[0x0][0x2e0] ;  /* 0x0000b8004c4c7a20 */ /* 0x000fe20000410000 */
[----:B--2---:R-:W-:Y:S01]  /*5b70*/  SHF.R.S32.HI R5, RZ, 0x1f, R0 ;  /* 0x0000001fff057819 */ /* 0x004fe20000011400 */
        /* <DEDUP_REMOVED lines=50> */
[----:B------:R-:W-:Y:S01]  /*5ea0*/  IMAD R7, R3, c[0x0][0x3a0], RZ ;  /* 0x0000e80003077a24 */ /* 0x000fe200078e02ff */
[----:B------:R-:W-:Y:S01]  /*5eb0*/  STS [R200+0x2000], R89 ;  /* 0x00200059c8007388 */ /* 0x000fe20000000800 */
[----:B------:R-:W-:Y:S01]  /*5ec0*/  FMUL.FTZ R50, R50, c[0x0][0x2dc] ;  /* 0x0000b70032327a20 */ /* 0x000fe20000410000 */
[----:B------:R-:W-:Y:S01]  /*5ed0*/  F2FP.PACK_AB R49, R49, R48 ;  /* 0x000000303131723e */ /* 0x000fe200000000ff */
[----:B------:R-:W-:Y:S01]  /*5ee0*/  FMUL.FTZ R51, R51, c[0x0][0x2dc] ;  /* 0x0000b70033337a20 */ /* 0x000fe20000410000 */
[----:B------:R-:W-:Y:S01]  /*5ef0*/  STS [R200+0x2400], R91 ;  /* 0x0024005bc8007388 */ /* 0x000fe20000000800 */
[----:B------:R-:W-:Y:S01]  /*5f00*/  FMUL.FTZ R40, R40, c[0x0][0x2dc] ;  /* 0x0000b70028287a20 */ /* 0x000fe20000410000 */
[----:B------:R-:W-:Y:S01]  /*5f10*/  ULDC.64 UR4, c[0x0][0x3a8] ;  /* 0x0000ea0000047ab9 */ /* 0x000fe20000000a00 */
        /* <DEDUP_REMOVED lines=11> */
[----:B------:R2:W-:Y:S01]  /*5fd0*/  STS [R195+0x4000], R36 ;  /* 0x00400024c3007388 */ /* 0x0005e20000000800 */
[----:B------:R-:W-:Y:S01]  /*5fe0*/  FMUL.FTZ R47, R47, c[0x0][0x2dc] ;  /* 0x0000b7002f2f7a20 */ /* 0x000fe20000410000 */
[----:B------:R-:W-:Y:S01]  /*5ff0*/  F2FP.PACK_AB R45, R45, R44 ;  /* 0x0000002c2d2d723e */ /* 0x000fe200000000ff */
[----:B------:R-:W-:Y:S01]  /*6000*/  FMUL.FTZ R52, R52, c[0x0][0x2dc] ;  /* 0x0000b70034347a20 */ /* 0x000fe20000410000 */
[----:B------:R4:W-:Y:S01]  /*6010*/  STS [R195+0x4400], R38 ;  /* 0x00440026c3007388 */ /* 0x0009e20000000800 */
[----:B------:R-:W-:Y:S01]  /*6020*/  FMUL.FTZ R53, R53, c[0x0][0x2dc] ;  /* 0x0000b70035357a20 */ /* 0x000fe20000410000 */
[----:B------:R-:W-:Y:S01]  /*6030*/  F2FP.PACK_AB R47, R47, R46 ;  /* 0x0000002e2f2f723e */ /* 0x000fe200000000ff */
[----:B------:R-:W-:Y:S01]  /*6040*/  FMUL.FTZ R54, R54, c[0x0][0x2dc] ;  /* 0x0000b70036367a20 */ /* 0x000fe20000410000 */
[----:B------:R-:W-:Y:S01]  /*6050*/  STS [R202+0x4000], R49 ;  /* 0x00400031ca007388 */ /* 0x000fe20000000800 */
[----:B------:R-:W-:Y:S01]  /*6060*/  FMUL.FTZ R55, R55, c[0x0][0x2dc] ;  /* 0x0000b70037377a20 */ /* 0x000fe20000410000 */
[----:B------:R-:W-:Y:S01]  /*6070*/  F2FP.PACK_AB R53, R53, R52 ;  /* 0x000000343535723e */ /* 0x000fe200000000ff */
[----:B------:R-:W-:Y:S01]  /*6080*/  IMAD R8, R194, c[0x0][0x3a4], R7 ;  /* 0x0000e900c2087a24 */ /* 0x000fe200078e0207 */
[----:B------:R-:W-:Y:S01]  /*6090*/  STS [R201+0x4000], R50 ;  /* 0x00400032c9007388 */ /* 0x000fe20000000800 */
[----:B------:R-:W-:Y:S01]  /*60a0*/  FMUL.FTZ R64, R64, c[0x0][0x2dc] ;  /* 0x0000b70040407a20 */ /* 0x000fe20000410000 */
[----:B------:R-:W-:Y:S01]  /*60b0*/  F2FP.PACK_AB R55, R55, R54 ;  /* 0x000000363737723e */ /* 0x000fe200000000ff */
[----:B------:R-:W-:Y:S01]  /*60c0*/  FMUL.FTZ R65, R65, c[0x0][0x2dc] ;  /* 0x0000b70041417a20 */ /* 0x000fe20000410000 */
[----:B------:R3:W-:Y:S01]  /*60d0*/  STS [R195+0x6000], R40 ;  /* 0x00600028c3007388 */ /* 0x0007e20000000800 */
[----:B------:R-:W-:Y:S01]  /*60e0*/  FMUL.FTZ R66, R66, c[0x0][0x2dc] ;  /* 0x0000b70042427a20 */ /* 0x000fe20000410000 */
[----:B------:R-:W-:Y:S01]  /*60f0*/  USHF.L.U32 UR33, UR4, 0x6, URZ ;  /* 0x0000000604217899 */ /* 0x000fe2000800063f */
[----:B------:R-:W-:Y:S01]  /*6100*/  FMUL.FTZ R67, R67, c[0x0][0x2dc] ;  /* 0x0000b70043437a20 */ /* 0x000fe20000410000 */
[----:B------:R-:W-:Y:S01]  /*6110*/  F2FP.PACK_AB R64, R65, R64 ;  /* 0x000000404140723e */ /* 0x000fe200000000ff */
[----:B------:R-:W-:Y:S01]  /*6120*/  IMAD R7, R5, c[0x0][0x388], RZ ;  /* 0x0000e20005077a24 */ /* 0x000fe200078e02ff */
[----:B------:R-:W-:Y:S01]  /*6130*/  STS [R195+0x6400], R42 ;  /* 0x0064002ac3007388 */ /* 0x000fe20000000800 */
[----:B------:R-:W-:Y:S01]  /*6140*/  FMUL.FTZ R56, R56, c[0x0][0x2dc] ;  /* 0x0000b70038387a20 */ /* 0x000fe20000410000 */
[----:B------:R-:W-:Y:S01]  /*6150*/  F2FP.PACK_AB R66, R67, R66 ;  /* 0x000000424342723e */ /* 0x000fe200000000ff */
[----:B------:R-:W-:Y:S01]  /*6160*/  FMUL.FTZ R57, R57, c[0x0][0x2dc] ;  /* 0x0000b70039397a20 */ /* 0x000fe20000410000 */
[----:B------:R1:W-:Y:S01]  /*6170*/  STS [R202+0x6000], R45 ;  /* 0x0060002dca007388 */ /* 0x0003e20000000800 */
[----:B------:R-:W-:Y:S01]  /*6180*/  FMUL.FTZ R58, R58, c[0x0][0x2dc] ;  /* 0x0000b7003a3a7a20 */ /* 0x000fe20000410000 */
[----:B------:R-:W-:Y:S01]  /*6190*/  USHF.L.U64.HI UR5, UR4, UR6, UR5 ;  /* 0x0000000604057299 */ /* 0x000fe20008010205 */
[----:B------:R-:W-:Y:S01]  /*61a0*/  FMUL.FTZ R59, R59, c[0x0][0x2dc] ;  /* 0x0000b7003b3b7a20 */ /* 0x000fe20000410000 */
[----:B------:R-:W-:Y:S01]  /*61b0*/  F2FP.PACK_AB R57, R57, R56 ;  /* 0x000000383939723e */ /* 0x000fe200000000ff */
[----:B------:R-:W-:Y:S01]  /*61c0*/  IMAD R5, R5, c[0x0][0x390], RZ ;  /* 0x0000e40005057a24 */ /* 0x000fe200078e02ff */
[----:B------:R1:W-:Y:S01]  /*61d0*/  STS [R202+0x6400], R47 ;  /* 0x0064002fca007388 */ /* 0x0003e20000000800 */
[----:B------:R-:W-:Y:S01]  /*61e0*/  FMUL.FTZ R60, R60, c[0x0][0x2dc] ;  /* 0x0000b7003c3c7a20 */ /* 0x000fe20000410000 */
[----:B------:R-:W-:Y:S01]  /*61f0*/  F2FP.PACK_AB R59, R59, R58 ;  /* 0x0000003a3b3b723e */ /* 0x000fe200000000ff */
[----:B------:R-:W-:Y:S01]  /*6200*/  FMUL.FTZ R61, R61, c[0x0][0x2dc] ;  /* 0x0000b7003d3d7a20 */ /* 0x000fe20000410000 */
[----:B------:R-:W-:Y:S01]  /*6210*/  STS [R200+0x4000], R53 ;  /* 0x00400035c8007388 */ /* 0x000fe20000000800 */
[----:B------:R-:W-:-:S02]  /*6220*/  FMUL.FTZ R62, R62, c[0x0][0x2dc] ;  /* 0x0000b7003e3e7a20 */ /* 0x000fc40000410000 */
[----:B------:R-:W-:Y:S01]  /*6230*/  FMUL.FTZ R63, R63, c[0x0][0x2dc] ;  /* 0x0000b7003f3f7a20 */ /* 0x000fe20000410000 */
[----:B------:R-:W-:Y:S01]  /*6240*/  F2FP.PACK_AB R60, R61, R60 ;  /* 0x0000003c3d3c723e */ /* 0x000fe200000000ff */
[C-C-:B------:R-:W-:Y:S01]  /*6250*/  IMAD.WIDE.U32 R12, R0.reuse, c[0x0][0x388], R10.reuse ;  /* 0x0000e200000c7a25 */ /* 0x140fe200078e000a */
[----:B------:R-:W-:Y:S02]  /*6260*/  STS [R200+0x4400], R55 ;  /* 0x00440037c8007388 */ /* 0x000fe40000000800 */
[----:B------:R-:W-:Y:S01]  /*6270*/  F2FP.PACK_AB R62, R63, R62 ;  /* 0x0000003e3f3e723e */ /* 0x000fe200000000ff */
[C---:B------:R-:W-:Y:S01]  /*6280*/  IMAD.WIDE.U32 R10, R0.reuse, c[0x0][0x390], R10 ;  /* 0x0000e400000a7a25 */ /* 0x040fe200078e000a */
[----:B------:R-:W-:Y:S01]  /*6290*/  STS [R209+0x4000], R64 ;  /* 0x00400040d1007388 */ /* 0x000fe20000000800 */
[----:B------:R-:W-:Y:S02]  /*62a0*/  MOV R20, R12 ;  /* 0x0000000c00147202 */ /* 0x000fe40000000f00 */
[C---:B------:R-:W-:Y:S01]  /*62b0*/  IMAD R4, R0.reuse, c[0x0][0x38c], R7 ;  /* 0x0000e30000047a24 */ /* 0x040fe200078e0207 */
[----:B------:R-:W-:Y:S01]  /*62c0*/  STS [R209+0x4400], R66 ;  /* 0x00440042d1007388 */ /* 0x000fe20000000800 */
[----:B------:R-:W-:Y:S01]  /*62d0*/  IMAD R5, R0, c[0x0][0x394], R5 ;  /* 0x0000e50000057a24 */ /* 0x000fe200078e0205 */
[----:B------:R-:W-:Y:S01]  /*62e0*/  MOV R18, R10 ;  /* 0x0000000a00127202 */ /* 0x000fe20000000f00 */
[----:B------:R-:W-:Y:S01]  /*62f0*/  IMAD.WIDE.U32 R16, R194, c[0x0][0x3a0], RZ ;  /* 0x0000e800c2107a25 */ /* 0x000fe200078e00ff */
[----:B------:R-:W1:Y:S01]  /*6300*/  S2R R0, SR_CTAID.Z ;  /* 0x0000000000007919 */ /* 0x000e620000002700 */
[----:B------:R-:W-:-:S02]  /*6310*/  IADD3 R21, R13, R4, RZ ;  /* 0x000000040d157210 */ /* 0x000fc40007ffe0ff */
[----:B------:R-:W-:Y:S01]  /*6320*/  IMAD R3, R3, c[0x0][0x3a8], RZ ;  /* 0x0000ea0003037a24 */ /* 0x000fe200078e02ff */
[----:B------:R-:W-:Y:S01]  /*6330*/  STS [R200+0x6000], R57 ;  /* 0x00600039c8007388 */ /* 0x000fe20000000800 */
[C---:B------:R-:W-:Y:S01]  /*6340*/  IMAD.WIDE.U32 R14, R194.reuse, c[0x0][0x3a8], RZ ;  /* 0x0000ea00c20e7a25 */ /* 0x040fe200078e00ff */
[----:B------:R-:W-:Y:S02]  /*6350*/  IADD3 R9, R17, R8, RZ ;  /* 0x0000000811097210 */ /* 0x000fe40007ffe0ff */
[----:B------:R-:W-:Y:S01]  /*6360*/  STS [R200+0x6400], R59 ;  /* 0x0064003bc8007388 */ /* 0x000fe20000000800 */
[----:B------:R-:W-:Y:S01]  /*6370*/  IMAD R2, R194, c[0x0][0x3ac], R3 ;  /* 0x0000eb00c2027a24 */ /* 0x000fe200078e0203 */
[----:B------:R-:W-:Y:S01]  /*6380*/  MOV R8, R16 ;  /* 0x0000001000087202 */ /* 0x000fe20000000f00 */
[----:B--2---:R-:W-:Y:S01]  /*6390*/  IMAD R36, R206, c[0x0][0x3a8], RZ ;  /* 0x0000ea00ce247a24 */ /* 0x004fe200078e02ff */
[----:B------:R-:W-:Y:S01]  /*63a0*/  STS [R209+0x6000], R60 ;  /* 0x0060003cd1007388 */ /* 0x000fe20000000800 */
[----:B------:R-:W-:-:S02]  /*63b0*/  IADD3 R19, R11, R5, RZ ;  /* 0x000000050b137210 */ /* 0x000fc40007ffe0ff */
[----:B------:R-:W-:Y:S01]  /*63c0*/  IADD3 R3, R15, R2, RZ ;  /* 0x000000020f037210 */ /* 0x000fe20007ffe0ff */
[----:B------:R-:W-:Y:S01]  /*63d0*/  STS [R209+0x6400], R62 ;  /* 0x0064003ed1007388 */ /* 0x000fe20000000800 */
[----:B------:R-:W-:Y:S01]  /*63e0*/  MOV R2, R14 ;  /* 0x0000000e00027202 */ /* 0x000fe20000000f00 */
[----:B------:R-:W-:Y:S02]  /*63f0*/  IMAD R14, R206, c[0x0][0x3a0], RZ ;  /* 0x0000e800ce0e7a24 */ /* 0x000fe400078e02ff */
[----:B------:R-:W-:Y:S01]  /*6400*/  BAR.SYNC.DEFER_BLOCKING 0x0 ;  /* 0x0000000000007b1d */ /* 0x000fe20000010000 */
[----:B----4-:R-:W-:Y:S01]  /*6410*/  IMAD.WIDE.U32 R38, R207, c[0x0][0x3a0], R8 ;  /* 0x0000e800cf267a25 */ /* 0x010fe200078e0008 */
[----:B-1----:R-:W-:-:S03]  /*6420*/  SHF.R.S32.HI R17, RZ, 0x1f, R0 ;  /* 0x0000001fff117819 */ /* 0x002fc60000011400 */
[----:B------:R-:W-:-:S04]  /*6430*/  IMAD.WIDE.U32 R20, R0, c[0x0][0x3b8], R20 ;  /* 0x0000ee0000147a25 */ /* 0x000fc800078e0014 */
[C---:B------:R-:W-:Y:S02]  /*6440*/  IMAD R11, R17.reuse, c[0x0][0x3b8], RZ ;  /* 0x0000ee00110b7a24 */ /* 0x040fe400078e02ff */
[----:B------:R-:W-:Y:S02]  /*6450*/  IMAD R17, R17, c[0x0][0x3c0], RZ ;  /* 0x0000f00011117a24 */ /* 0x000fe400078e02ff */
[----:B------:R-:W-:Y:S02]  /*6460*/  IMAD R16, R0, c[0x0][0x3bc], R11 ;  /* 0x0000ef0000107a24 */ /* 0x000fe400078e020b */
[----:B---3--:R-:W-:Y:S01]  /*6470*/  IMAD.WIDE.U32 R40, R207, c[0x0][0x3a8], R2 ;  /* 0x0000ea00cf287a25 */ /* 0x008fe200078e0002 */
[----:B------:R-:W-:-:S03]  /*6480*/  IADD3 R2, P1, R20, R38, RZ ;  /* 0x0000002614027210 */ /* 0x000fc60007f3e0ff */
[----:B------:R-:W-:Y:S02]  /*6490*/  IMAD R37, R207, c[0x0][0x3a4], R14 ;  /* 0x0000e900cf257a24 */ /* 0x000fe400078e020e */
[C---:B------:R-:W-:Y:S02]  /*64a0*/  IMAD R3, R0.reuse, c[0x0][0x3c4], R17 ;  /* 0x0000f10000037a24 */ /* 0x040fe400078e0211 */
[----:B------:R-:W-:Y:S01]  /*64b0*/  IMAD.WIDE.U32 R18, R0, c[0x0][0x3c0], R18 ;  /* 0x0000f00000127a25 */ /* 0x000fe200078e0012 */
[----:B------:R-:W1:Y:S01]  /*64c0*/  LDS.128 R4, [R218+0x6000] ;  /* 0x00600000da047984 */ /* 0x000e620000000c00 */
[----:B------:R-:W-:Y:S02]  /*64d0*/  IADD3 R0, R21, R16, RZ ;  /* 0x0000001015007210 */ /* 0x000fe40007ffe0ff */
[----:B------:R-:W-:Y:S01]  /*64e0*/  IMAD R36, R207, c[0x0][0x3ac], R36 ;  /* 0x0000eb00cf247a24 */ /* 0x000fe200078e0224 */
[----:B------:R-:W2:Y:S01]  /*64f0*/  LDS.128 R12, [R218+0x7000] ;  /* 0x00700000da0c7984 */ /* 0x000ea20000000c00 */
[----:B------:R-:W-:-:S02]  /*6500*/  IADD3 R3, R19, R3, RZ ;  /* 0x0000000313037210 */ /* 0x000fc40007ffe0ff */
[----:B------:R-:W-:Y:S01]  /*6510*/  IADD3 R38, P0, R18, R40, RZ ;  /* 0x0000002812267210 */ /* 0x000fe20007f1e0ff */
[----:B------:R-:W3:Y:S01]  /*6520*/  LDS.128 R8, [R218+0x8000] ;  /* 0x00800000da087984 */ /* 0x000ee20000000c00 */
[----:B------:R-:W-:Y:S02]  /*6530*/  IADD3.X R37, R0, R39, R37, P1, !PT ;  /* 0x0000002700257210 */ /* 0x000fe40000ffe425 */
[----:B------:R-:W-:Y:S01]  /*6540*/  LEA R40, P1, R2, c[0x0][0x340], 0x1 ;  /* 0x0000d00002287a11 */ /* 0x000fe200078208ff */
[----:B------:R-:W4:Y:S01]  /*6550*/  LDS.128 R28, [R218+0x9000] ;  /* 0x00900000da1c7984 */ /* 0x000f220000000c00 */
[----:B------:R-:W-:Y:S02]  /*6560*/  IADD3.X R3, R3, R41, R36, P0, !PT ;  /* 0x0000002903037210 */ /* 0x000fe400007fe424 */
[----:B------:R-:W-:Y:S01]  /*6570*/  LEA R36, P0, R38, c[0x0][0x348], 0x1 ;  /* 0x0000d20026247a11 */ /* 0x000fe200078008ff */
[----:B------:R-:W4:Y:S01]  /*6580*/  LDS.128 R24, [R218+0xa000] ;  /* 0x00a00000da187984 */ /* 0x000f220000000c00 */
[----:B------:R-:W-:-:S02]  /*6590*/  LEA.HI.X R41, R2, c[0x0][0x344], R37, 0x1, P1 ;  /* 0x0000d10002297a11 */ /* 0x000fc400008f0c25 */
[----:B------:R-:W-:Y:S01]  /*65a0*/  IADD3 R2, P1, R40, UR27, RZ ;  /* 0x0000001b28027c10 */ /* 0x000fe2000ff3e0ff */
[----:B------:R-:W4:Y:S01]  /*65b0*/  LDS.128 R20, [R218+0xb000] ;  /* 0x00b00000da147984 */ /* 0x000f220000000c00 */
[----:B------:R-:W-:Y:S02]  /*65c0*/  LEA.HI.X R37, R38, c[0x0][0x34c], R3, 0x1, P0 ;  /* 0x0000d30026257a11 */ /* 0x000fe400000f0c03 */
[----:B------:R-:W-:Y:S01]  /*65d0*/  IADD3.X R3, R41, UR32, RZ, P1, !PT ;  /* 0x0000002029037c10 */ /* 0x000fe20008ffe4ff */
[----:B------:R-:W4:Y:S01]  /*65e0*/  LDS.128 R16, [R218+0xc000] ;  /* 0x00c00000da107984 */ /* 0x000f220000000c00 */
[----:B------:R-:W-:Y:S02]  /*65f0*/  IADD3 R38, P0, R36, UR33, RZ ;  /* 0x0000002124267c10 */ /* 0x000fe4000ff1e0ff */
[----:B------:R-:W-:Y:S01]  /*6600*/  IADD3 R44, P1, R2, UR27, RZ ;  /* 0x0000001b022c7c10 */ /* 0x000fe2000ff3e0ff */
[----:B------:R-:W4:Y:S01]  /*6610*/  LDS.128 R32, [R218+0xd000] ;  /* 0x00d00000da207984 */ /* 0x000f220000000c00 */
[----:B------:R-:W-:-:S02]  /*6620*/  IADD3.X R39, R37, UR5, RZ, P0, !PT ;  /* 0x0000000525277c10 */ /* 0x000fc400087fe4ff */
[----:B------:R-:W-:Y:S02]  /*6630*/  IADD3.X R45, R3, UR32, RZ, P1, !PT ;  /* 0x00000020032d7c10 */ /* 0x000fe40008ffe4ff */
[----:B------:R-:W-:Y:S02]  /*6640*/  IADD3 R46, P0, R38, UR33, RZ ;  /* 0x00000021262e7c10 */ /* 0x000fe4000ff1e0ff */
[----:B------:R-:W-:Y:S02]  /*6650*/  IADD3 R42, P1, R44, UR27, RZ ;  /* 0x0000001b2c2a7c10 */ /* 0x000fe4000ff3e0ff */
[----:B------:R-:W-:Y:S02]  /*6660*/  IADD3.X R47, R39, UR5, RZ, P0, !PT ;  /* 0x00000005272f7c10 */ /* 0x000fe400087fe4ff */
[----:B------:R-:W-:Y:S01]  /*6670*/  IADD3.X R43, R45, UR32, RZ, P1, !PT ;  /* 0x000000202d2b7c10 */ /* 0x000fe20008ffe4ff */
        /* <DEDUP_REMOVED lines=10> */
.L_x_554:
        /* <DEDUP_REMOVED lines=9> */
.L_x_561:
[----:B------:R-:W-:Y:S05]  /*67b0*/  EXIT ;  /* 0x000000000000794d */ /* 0x000fea0003800000 */
.L_x_563:
        /* <DEDUP_REMOVED lines=12> */
.L_x_1262:


//--------------------- .text._ZN5flash44flash_bwd_dq_dk_dv_loop_seqk_parallel_kernelI23Flash_bwd_kernel_traitsILi64ELi64ELi128ELi8ELi2ELi4ELi4ELb1ELb0EN7cutlass6half_tE19Flash_kernel_traitsILi64ELi64ELi128ELi8ES3_EELb0ELb1ELb0ELb0ELb1ELb1ELb1EEEvNS_16Flash_bwd_paramsE --------------------------
	.section	.text._ZN5flash44flash_bwd_dq_dk_dv_loop_seqk_parallel_kernelI23Flash_bwd_kernel_traitsILi64ELi64ELi128ELi8ELi2ELi4ELi4ELb1ELb0EN7cutlass6half_tE19Flash_kernel_traitsILi64ELi64ELi128ELi8ES3_EELb0ELb1ELb0ELb0ELb1ELb1ELb1EEEvNS_16Flash_bwd_paramsE,"ax",@progbits
	.sectioninfo	@"SHI_REGISTERS=255"
	.align	128
        .global         _ZN5flash44flash_bwd_dq_dk_dv_loop_seqk_parallel_kernelI23Flash_bwd_kernel_traitsILi64ELi64ELi128ELi8ELi2ELi4ELi4ELb1ELb0EN7cutlass6half_tE19Flash_kernel_traitsILi64ELi64ELi128ELi8ES3_EELb0ELb1ELb0ELb0ELb1ELb1ELb1EEEvNS_16Flash_bwd_paramsE
        .type           _ZN5flash44flash_bwd_dq_dk_dv_loop_seqk_parallel_kernelI23Flash_bwd_kernel_traitsILi64ELi64ELi128ELi8ELi2ELi4ELi4ELb1ELb0EN7cutlass6half_tE19Flash_kernel_traitsILi64ELi64ELi128ELi8ES3_EELb0ELb1ELb0ELb0ELb1ELb1ELb1EEEvNS_16Flash_bwd_paramsE,@function
        .size           _ZN5flash44flash_bwd_dq_dk_dv_loop_seqk_parallel_kernelI23Flash_bwd_kernel_traitsILi64ELi64ELi128ELi8ELi2ELi4ELi4ELb1ELb0EN7cutlass6half_tE19Flash_kernel_traitsILi64ELi64ELi128ELi8ES3_EELb0ELb1ELb0ELb0ELb1ELb1ELb1EEEvNS_16Flash_bwd_paramsE,(.L_x_1263 - _ZN5flash44flash_bwd_dq_dk_dv_loop_seqk_parallel_kernelI23Flash_bwd_kernel_traitsILi64ELi64ELi128ELi8ELi2ELi4ELi4ELb1ELb0EN7cutlass6half_tE19Flash_kernel_traitsILi64ELi64ELi128ELi8ES3_EELb0ELb1ELb0ELb0ELb1ELb1ELb1EEEvNS_16Flash_bwd_paramsE)
        .other          _ZN5flash44flash_bwd_dq_dk_dv_loop_seqk_parallel_kernelI23Flash_bwd_kernel_traitsILi64ELi64ELi128ELi8ELi2ELi4ELi4ELb1ELb0EN7cutlass6half_tE19Flash_kernel_traitsILi64ELi64ELi128ELi8ES3_EELb0ELb1ELb0ELb0ELb1ELb1ELb1EEEvNS_16Flash_bwd_paramsE,@"STO_CUDA_ENTRY STV_DEFAULT"
_ZN5flash44flash_bwd_dq_dk_dv_loop_seqk_parallel_kernelI23Flash_bwd_kernel_traitsILi64ELi64ELi128ELi8ELi2ELi4ELi4ELb1ELb0EN7cutlass6half_tE19Flash_kernel_traitsILi64ELi64ELi128ELi8ES3_EELb0ELb1ELb0ELb0ELb1ELb1ELb1EEEvNS_16Flash_bwd_paramsE:
.text._ZN5flash44flash_bwd_dq_dk_dv_loop_seqk_parallel_kernelI23Flash_bwd_kernel_traitsILi64ELi64ELi128ELi8ELi2ELi4ELi4ELb1ELb0EN7cutlass6half_tE19Flash_kernel_traitsILi64ELi64ELi128ELi8ES3_EELb0ELb1ELb0ELb0ELb1ELb1ELb1EEEvNS_16Flash_bwd_paramsE:
[----:B------:R-:W-:Y:S02]  /*0000*/  MOV R1, c[0x0][0x28] ;  /* 0x00000a0000017a02 */ /* 0x000fe40000000f00 */
[----:B------:R-:W1:Y:S01]  /*0010*/  S2UR UR27, SR_CTAID.X ;  /* 0x00000000001b79c3 */ /* 0x000e620000002500 */
[----:B------:R-:W-:Y:S02]  /*0020*/  ULDC UR4, c[0x0][0x218] ;  /* 0x0000860000047ab9 */ /* 0x000fe40000000800 */
        /* <DEDUP_REMOVED lines=14> */
[----:B------:R-:W-:Y:S01]  /*0110*/  UMOV UR54, 0x80 ;  /* 0x0000008000367882 */ /* 0x000fe20000000000 */
[----:B------:R-:W-:Y:S01]  /*0120*/  IMAD.MOV.U32 R189, RZ, RZ, 0x1 ;  /* 0x00000001ffbd7424 */ /* 0x000fe200078e00ff */
[----:B------:R-:W-:Y:S02]  /*0130*/  USHF.L.U32 UR20, UR50, 0x4, URZ ;  /* 0x0000000432147899 */ /* 0x000fe4000800063f */
[----:B------:R-:W-:-:S02]  /*0140*/  USHF.L.U32 UR14, UR50, 0x3, URZ ;  /* 0x00000003320e7899 */ /* 0x000fc4000800063f */
[----:B------:R-:W-:Y:S02]  /*0150*/  UIADD3 UR19, UR20, 0x20, URZ ;  /* 0x0000002014137890 */ /* 0x000fe4000fffe03f */
[----:B------:R-:W-:Y:S02]  /*0160*/  ULDC UR6, c[0x0][0x210] ;  /* 0x0000840000067ab9 */ /* 0x000fe40000000800 */
[----:B------:R-:W-:Y:S02]  /*0170*/  UIADD3 UR18, UR14, UR19, URZ ;  /* 0x000000130e127290 */ /* 0x000fe4000fffe03f */
[----:B------:R-:W-:Y:S02]  /*0180*/  ULDC UR55, c[0x0][0x234] ;  /* 0x00008d0000377ab9 */ /* 0x000fe40000000800 */
[----:B------:R-:W-:Y:S02]  /*0190*/  UIADD3 UR17, UR14, UR18, URZ ;  /* 0x000000120e117290 */ /* 0x000fe4000fffe03f */
[----:B------:R-:W-:Y:S01]  /*01a0*/  UIMAD UR55, UR54, UR6, UR55 ;  /* 0x00000006363772a4 */ /* 0x000fe2000f8e0237 */
[----:B-1----:R-:W-:Y:S01]  /*01b0*/  SHF.R.S32.HI R7, RZ, 0x1f, R184 ;  /* 0x0000001fff077819 */ /* 0x002fe200000114b8 */
[----:B------:R-:W-:-:S02]  /*01c0*/  UIADD3 UR16, UR14, UR17, URZ ;  /* 0x000000110e107290 */ /* 0x000fc4000fffe03f */
[----:B------:R-:W-:Y:S01]  /*01d0*/  USHF.R.S32.HI UR6, URZ, 0x1f, UR44 ;  /* 0x0000001f3f067899 */ /* 0x000fe2000801142c */
[CC--:B------:R-:W-:Y:S01]  /*01e0*/  LEA.HI R0, R7.reuse, R184.reuse, RZ, 0x4 ;  /* 0x000000b807007211 */ /* 0x0c0fe200078f20ff */
[----:B------:R-:W-:Y:S01]  /*01f0*/  USHF.L.U32 UR51, UR50, 0x6, URZ ;  /* 0x0000000632337899 */ /* 0x000fe2000800063f */
[C---:B------:R-:W-:Y:S01]  /*0200*/  LEA.HI R5, R7.reuse, R184, RZ, 0x2 ;  /* 0x000000b807057211 */ /* 0x040fe200078f10ff */
[----:B------:R-:W-:Y:S01]  /*0210*/  UIADD3 UR15, UR14, UR16, URZ ;  /* 0x000000100e0f7290 */ /* 0x000fe2000fffe03f */
[----:B------:R-:W-:Y:S01]  /*0220*/  LOP3.LUT R2, R0, 0xfffffff0, RZ, 0xc0, !PT ;  /* 0xfffffff000027812 */ /* 0x000fe200078ec0ff */
[----:B------:R-:W-:Y:S01]  /*0230*/  ULDC UR7, c[0x0][0x224] ;  /* 0x0000890000077ab9 */ /* 0x000fe20000000800 */
[----:B------:R-:W-:Y:S01]  /*0240*/  SHF.R.S32.HI R6, RZ, 0x4, R0 ;  /* 0x00000004ff067819 */ /* 0x000fe20000011400 */
[----:B------:R-:W-:Y:S01]  /*0250*/  UIMAD.WIDE.U32 UR44, UR44, UR52, URZ ;  /* 0x000000342c2c72a5 */ /* 0x000fe2000f8e003f */
[--C-:B------:R-:W-:Y:S01]  /*0260*/  SHF.R.S32.HI R3, RZ, 0x2, R5.reuse ;  /* 0x00000002ff037819 */ /* 0x100fe20000011405 */
[----:B------:R-:W-:Y:S01]  /*0270*/  IMAD.IADD R2, R184, 0x1, -R2 ;  /* 0x00000001b8027824 */ /* 0x000fe200078e0a02 */
[----:B------:R-:W-:Y:S01]  /*0280*/  SHF.R.S32.HI R10, RZ, 0x1f, R5 ;  /* 0x0000001fff0a7819 */ /* 0x000fe20000011405 */
[----:B------:R-:W-:Y:S01]  /*0290*/  ULDC.64 UR4, c[0x0][0x118] ;  /* 0x0000460000047ab9 */ /* 0x000fe20000000a00 */
[----:B------:R-:W-:Y:S01]  /*02a0*/  LEA.HI R0, R0, R6, RZ, 0x1 ;  /* 0x0000000600007211 */ /* 0x000fe200078f08ff */
[----:B------:R-:W-:Y:S01]  /*02b0*/  UMOV UR57, 0x4 ;  /* 0x0000000400397882 */ /* 0x000fe20000000000 */
[----:B------:R-:W-:Y:S01]  /*02c0*/  SHF.R.S32.HI R4, RZ, 0x1f, R2 ;  /* 0x0000001fff047819 */ /* 0x000fe20000011402 */
[----:B------:R-:W-:Y:S01]  /*02d0*/  ULDC.64 UR60, c[0x0][0x3c8] ;  /* 0x0000f200003c7ab9 */ /* 0x000fe20000000a00 */
[----:B------:R-:W-:Y:S01]  /*02e0*/  LEA.HI R10, R10, R3, RZ, 0x3 ;  /* 0x000000030a0a7211 */ /* 0x000fe200078f18ff */
[----:B------:R-:W-:Y:S01]  /*02f0*/  UMOV UR58, 0x6 ;  /* 0x00000006003a7882 */ /* 0x000fe20000000000 */
[----:B------:R-:W-:Y:S01]  /*0300*/  LOP3.LUT R0, R0, 0xfffffffe, RZ, 0xc0, !PT ;  /* 0xfffffffe00007812 */ /* 0x000fe200078ec0ff */
[----:B------:R-:W-:Y:S01]  /*0310*/  ULDC UR59, c[0x0][0x214] ;  /* 0x00008500003b7ab9 */ /* 0x000fe20000000800 */
[----:B------:R-:W-:Y:S01]  /*0320*/  LEA.HI R4, R4, R2, RZ, 0x3 ;  /* 0x0000000204047211 */ /* 0x000fe200078f18ff */
[----:B------:R-:W-:Y:S01]  /*0330*/  UMOV UR48, 0xffffe000 ;  /* 0xffffe00000307882 */ /* 0x000fe20000000000 */
[----:B------:R-:W-:Y:S01]  /*0340*/  LOP3.LUT R10, R10, 0xfffffff8, RZ, 0xc0, !PT ;  /* 0xfffffff80a0a7812 */ /* 0x000fe200078ec0ff */
[----:B------:R-:W-:Y:S01]  /*0350*/  IMAD.IADD R0, R6, 0x1, -R0 ;  /* 0x0000000106007824 */ /* 0x000fe200078e0a00 */
[----:B------:R-:W-:Y:S01]  /*0360*/  LOP3.LUT R6, R4, 0xfffffff8, RZ, 0xc0, !PT ;  /* 0xfffffff804067812 */ /* 0x000fe200078ec0ff */
[----:B------:R-:W-:Y:S01]  /*0370*/  UIADD3 UR54, UR54, UR7, URZ ;  /* 0x0000000736367290 */ /* 0x000fe2000fffe03f */
[-C--:B------:R-:W-:Y:S01]  /*0380*/  LEA.HI R190, R7, R184.reuse, RZ, 0x3 ;  /* 0x000000b807be7211 */ /* 0x080fe200078f18ff */
[----:B------:R-:W-:Y:S01]  /*0390*/  IMAD.IADD R10, R3, 0x1, -R10 ;  /* 0x00000001030a7824 */ /* 0x000fe200078e0a0a */
[CC--:B------:R-:W-:Y:S01]  /*03a0*/  LEA.HI R3, R7.reuse, R184.reuse, RZ, 0x5 ;  /* 0x000000b807037211 */ /* 0x0c0fe200078f28ff */
[----:B------:R-:W-:Y:S01]  /*03b0*/  IMAD.IADD R6, R2, 0x1, -R6 ;  /* 0x0000000102067824 */ /* 0x000fe200078e0a06 */
[----:B------:R-:W-:Y:S01]  /*03c0*/  LOP3.LUT R192, R190, 0xfffffff8, RZ, 0xc0, !PT ;  /* 0xfffffff8bec07812 */ /* 0x000fe200078ec0ff */
[C---:B------:R-:W-:Y:S01]  /*03d0*/  IMAD.SHL.U32 R11, R0.reuse, 0x200, RZ ;  /* 0x00000200000b7824 */ /* 0x040fe200078e00ff */
[--C-:B------:R-:W-:Y:S01]  /*03e0*/  SHF.R.S32.HI R187, RZ, 0x5, R3.reuse ;  /* 0x00000005ffbb7819 */ /* 0x100fe20000011403 */
[----:B------:R-:W-:Y:S01]  /*03f0*/  IMAD.SHL.U32 R181, R0, 0x10, RZ ;  /* 0x0000001000b57824 */ /* 0x000fe200078e00ff */
[----:B------:R-:W-:Y:S01]  /*0400*/  SHF.R.S32.HI R2, RZ, 0x1f, R3 ;  /* 0x0000001fff027819 */ /* 0x000fe20000011403 */
[----:B------:R-:W-:Y:S01]  /*0410*/  IMAD.IADD R192, R184, 0x1, -R192 ;  /* 0x00000001b8c07824 */ /* 0x000fe200078e0ac0 */
[----:B------:R-:W-:Y:S01]  /*0420*/  LOP3.LUT R12, R10, 0x1, RZ, 0xc0, !PT ;  /* 0x000000010a0c7812 */ /* 0x000fe200078ec0ff */
[----:B------:R-:W-:Y:S01]  /*0430*/  IMAD.SHL.U32 R6, R6, 0x40, RZ ;  /* 0x0000004006067824 */ /* 0x000fe200078e00ff */
[-C--:B------:R-:W-:Y:S01]  /*0440*/  LEA.HI R2, R2, R187.reuse, RZ, 0x2 ;  /* 0x000000bb02027211 */ /* 0x080fe200078f10ff */
[----:B------:R-:W-:Y:S01]  /*0450*/  IMAD.SHL.U32 R9, R192, 0x40, RZ ;  /* 0x00000040c0097824 */ /* 0x000fe200078e00ff */
[-C--:B------:R-:W-:Y:S01]  /*0460*/  LEA.HI R8, R7, R184.reuse, RZ, 0x6 ;  /* 0x000000b807087211 */ /* 0x080fe200078f30ff */
[----:B------:R-:W-:Y:S01]  /*0470*/  UIMAD UR52, UR6, UR52, URZ ;  /* 0x00000034063472a4 */ /* 0x000fe2000f8e023f */
[----:B------:R-:W-:Y:S01]  /*0480*/  LOP3.LUT R2, R2, 0xfffffffc, RZ, 0xc0, !PT ;  /* 0xfffffffc02027812 */ /* 0x000fe200078ec0ff */
[----:B------:R-:W-:Y:S01]  /*0490*/  UIMAD UR26, UR50, 0x18, URZ ;  /* 0x00000018321a78a4 */ /* 0x000fe2000f8e023f */
[----:B------:R-:W-:Y:S01]  /*04a0*/  ISETP.NE.U32.AND P0, PT, R12, 0x1, PT ;  /* 0x000000010c00780c */ /* 0x000fe20003f05070 */
[----:B------:R-:W-:Y:S01]  /*04b0*/  USHF.L.U32 UR25, UR50, 0x5, URZ ;  /* 0x0000000532197899 */ /* 0x000fe2000800063f */
[----:B------:R-:W-:Y:S01]  /*04c0*/  LOP3.LUT R9, R9, 0x1c0, RZ, 0xc0, !PT ;  /* 0x000001c009097812 */ /* 0x000fe200078ec0ff */
[----:B------:R-:W-:Y:S01]  /*04d0*/  IMAD.IADD R2, R187, 0x1, -R2 ;  /* 0x00000001bb027824 */ /* 0x000fe200078e0a02 */
[----:B------:R-:W-:Y:S01]  /*04e0*/  SHF.R.S32.HI R8, RZ, 0x6, R8 ;  /* 0x00000006ff087819 */ /* 0x000fe20000011408 */
[----:B------:R-:W-:Y:S01]  /*04f0*/  UIMAD UR24, UR50, 0x28, URZ ;  /* 0x00000028321878a4 */ /* 0x000fe2000f8e023f */
[----:B------:R-:W-:Y:S01]  /*0500*/  LEA.HI R196, R7, R184, RZ, 0x7 ;  /* 0x000000b807c47211 */ /* 0x000fe200078f38ff */
[----:B------:R-:W-:Y:S01]  /*0510*/  IMAD.SHL.U32 R178, R2, 0x10, RZ ;  /* 0x0000001002b27824 */ /* 0x000fe200078e00ff */
[----:B------:R-:W-:Y:S01]  /*0520*/  LOP3.LUT R186, R3, 0xffffffe0, RZ, 0xc0, !PT ;  /* 0xffffffe003ba7812 */ /* 0x000fe200078ec0ff */
[C---:B------:R-:W-:Y:S01]  /*0530*/  IMAD R12, R8.reuse, 0x800, R11 ;  /* 0x00000800080c7824 */ /* 0x040fe200078e020b */
[----:B------:R-:W-:Y:S01]  /*0540*/  LOP3.LUT R5, R5, 0x7ffffffc, RZ, 0xc0, !PT ;  /* 0x7ffffffc05057812 */ /* 0x000fe200078ec0ff */
[----:B------:R-:W-:Y:S01]  /*0550*/  IMAD.SHL.U32 R8, R8, 0x20, RZ ;  /* 0x0000002008087824 */ /* 0x000fe200078e00ff */
[C---:B------:R-:W-:Y:S01]  /*0560*/  R2P PR, R10.reuse, 0x6 ;  /* 0x000000060a007804 */ /* 0x040fe20000000000 */
[----:B------:R-:W-:Y:S01]  /*0570*/  IMAD.SHL.U32 R10, R10, 0x40, RZ ;  /* 0x000000400a0a7824 */ /* 0x000fe200078e00ff */
[----:B------:R-:W-:Y:S01]  /*0580*/  LOP3.LUT R178, R9, 0x30, R178, 0xf8, !PT ;  /* 0x0000003009b27812 */ /* 0x000fe200078ef8b2 */
[C---:B------:R-:W-:Y:S01]  /*0590*/  IMAD.IADD R186, R184.reuse, 0x1, -R186 ;  /* 0x00000001b8ba7824 */ /* 0x040fe200078e0aba */
[----:B------:R-:W-:Y:S01]  /*05a0*/  SHF.R.S32.HI R196, RZ, 0x7, R196 ;  /* 0x00000007ffc47819 */ /* 0x000fe200000114c4 */
[C---:B------:R-:W-:Y:S01]  /*05b0*/  IMAD.IADD R5, R184.reuse, 0x1, -R5 ;  /* 0x00000001b8057824 */ /* 0x040fe200078e0a05 */
[----:B------:R-:W-:Y:S01]  /*05c0*/  LEA.HI R3, R3, R187, RZ, 0x1 ;  /* 0x000000bb03037211 */ /* 0x000fe200078f08ff */
[----:B------:R-:W-:Y:S01]  /*05d0*/  IMAD.SHL.U32 R184, R184, 0x2, RZ ;  /* 0x00000002b8b87824 */ /* 0x000fe200078e00ff */
[--C-:B------:R-:W-:Y:S01]  /*05e0*/  LOP3.LUT R180, R9, 0x8, R190.reuse, 0xf8, !PT ;  /* 0x0000000809b47812 */ /* 0x100fe200078ef8be */
[----:B------:R-:W-:Y:S01]  /*05f0*/  IMAD.SHL.U32 R7, R196, 0x8, RZ ;  /* 0x00000008c4077824 */ /* 0x000fe200078e00ff */
[----:B------:R-:W-:Y:S01]  /*0600*/  SHF.R.U32.HI R9, RZ, 0x3, R9 ;  /* 0x00000003ff097819 */ /* 0x000fe20000011609 */
[----:B------:R-:W-:Y:S01]  /*0610*/  IMAD.SHL.U32 R5, R5, 0x2, RZ ;  /* 0x0000000205057824 */ /* 0x000fe200078e00ff */
[----:B------:R-:W-:Y:S01]  /*0620*/  LOP3.LUT R178, R178, 0x8, R190, 0xf8, !PT ;  /* 0x00000008b2b27812 */ /* 0x000fe200078ef8be */
[----:B------:R-:W-:Y:S01]  /*0630*/  UIMAD UR23, UR50, 0x30, URZ ;  /* 0x00000030321778a4 */ /* 0x000fe2000f8e023f */
[----:B------:R-:W-:Y:S01]  /*0640*/  LOP3.LUT R3, R3, 0xfffffffe, RZ, 0xc0, !PT ;  /* 0xfffffffe03037812 */ /* 0x000fe200078ec0ff */
[--C-:B------:R-:W-:Y:S01]  /*0650*/  IMAD R196, R196, 0x1000, R5.reuse ;  /* 0x00001000c4c47824 */ /* 0x100fe200078e0205 */
[----:B------:R-:W-:Y:S01]  /*0660*/  LOP3.LUT R10, R10, 0x1c0, RZ, 0xc0, !PT ;  /* 0x000001c00a0a7812 */ /* 0x000fe200078ec0ff */
[----:B------:R-:W-:Y:S01]  /*0670*/  IMAD R5, R2, 0x400, R5 ;  /* 0x0000040002057824 */ /* 0x000fe200078e0205 */
[----:B------:R-:W-:Y:S01]  /*0680*/  LOP3.LUT R180, R180, R9, RZ, 0x3c, !PT ;  /* 0x00000009b4b47212 */ /* 0x000fe200078e3cff */
[----:B------:R-:W-:Y:S01]  /*0690*/  IMAD.IADD R3, R187, 0x1, -R3 ;  /* 0x00000001bb037824 */ /* 0x000fe200078e0a03 */
[----:B------:R-:W-:Y:S01]  /*06a0*/  LOP3.LUT R178, R11, R178, R9, 0xf6, !PT ;  /* 0x000000b20bb27212 */ /* 0x000fe200078ef609 */
[----:B------:R-:W-:Y:S01]  /*06b0*/  UIMAD UR22, UR50, 0x38, URZ ;  /* 0x00000038321678a4 */ /* 0x000fe2000f8e023f */
[----:B------:R-:W-:Y:S01]  /*06c0*/  LOP3.LUT R184, R8, 0x6, R184, 0xf8, !PT ;  /* 0x0000000608b87812 */ /* 0x000fe200078ef8b8 */
[----:B------:R-:W-:Y:S01]  /*06d0*/  IMAD R196, R3, 0x400, R196 ;  /* 0x0000040003c47824 */ /* 0x000fe200078e02c4 */
[----:B------:R-:W-:Y:S01]  /*06e0*/  LOP3.LUT R8, R10, 0x20, R8, 0xf8, !PT ;  /* 0x000000200a087812 */ /* 0x000fe200078ef808 */
[----:B------:R-:W-:Y:S01]  /*06f0*/  IMAD.IADD R180, R12, 0x1, R180 ;  /* 0x000000010cb47824 */ /* 0x000fe200078e02b4 */
[----:B------:R-:W-:Y:S01]  /*0700*/  SHF.R.U32.HI R9, RZ, 0x3, R10 ;  /* 0x00000003ff097819 */ /* 0x000fe2000001160a */
[----:B------:R-:W-:Y:S01]  /*0710*/  IMAD.SHL.U32 R178, R178, 0x2, RZ ;  /* 0x00000002b2b27824 */ /* 0x000fe200078e00ff */
[----:B------:R-:W-:Y:S01]  /*0720*/  LOP3.LUT R7, R7, 0x8, RZ, 0xc0, !PT ;  /* 0x0000000807077812 */ /* 0x000fe200078ec0ff */
[----:B------:R-:W-:Y:S01]  /*0730*/  IMAD.SHL.U32 R180, R180, 0x2, RZ ;  /* 0x00000002b4b47824 */ /* 0x000fe200078e00ff */
[----:B------:R-:W-:Y:S01]  /*0740*/  LOP3.LUT R8, R8, R9, RZ, 0x3c, !PT ;  /* 0x0000000908087212 */ /* 0x000fe200078e3cff */
[----:B------:R-:W-:Y:S01]  /*0750*/  USHF.R.S32.HI UR53, URZ, 0x1f, UR51 ;  /* 0x0000001f3f357899 */ /* 0x000fe20008011433 */
[----:B------:R-:W-:Y:S01]  /*0760*/  LOP3.LUT R181, R7, 0x10, R181, 0xf8, !PT ;  /* 0x0000001007b57812 */ /* 0x000fe200078ef8b5 */
[----:B------:R-:W-:Y:S01]  /*0770*/  UIADD3 UR21, UR14, UR15, URZ ;  /* 0x0000000f0e157290 */ /* 0x000fe2000fffe03f */
[----:B------:R-:W-:Y:S01]  /*0780*/  LOP3.LUT R195, R9, R10, R7, 0x1e, !PT ;  /* 0x0000000a09c37212 */ /* 0x000fe200078e1e07 */
[----:B------:R-:W-:Y:S01]  /*0790*/  IMAD.IADD R196, R8, 0x1, R196 ;  /* 0x0000000108c47824 */ /* 0x000fe200078e02c4 */
[----:B------:R-:W-:Y:S01]  /*07a0*/  SHF.R.S32.HI R7, RZ, 0x1f, R186 ;  /* 0x0000001fff077819 */ /* 0x000fe200000114ba */
[----:B------:R-:W-:Y:S01]  /*07b0*/  IMAD.SHL.U32 R8, R0, 0x8, RZ ;  /* 0x0000000800087824 */ /* 0x000fe200078e00ff */
[----:B------:R-:W-:Y:S01]  /*07c0*/  LOP3.LUT R6, R6, 0x1c0, RZ, 0xc0, !PT ;  /* 0x000001c006067812 */ /* 0x000fe200078ec0ff */
[----:B------:R-:W-:Y:S01]  /*07d0*/  IMAD.IADD R195, R5, 0x1, R195 ;  /* 0x0000000105c37824 */ /* 0x000fe200078e02c3 */
[----:B------:R-:W-:Y:S01]  /*07e0*/  LEA.HI R0, R7, R186, RZ, 0x2 ;  /* 0x000000ba07007211 */ /* 0x000fe200078f10ff */
[----:B------:R-:W-:Y:S01]  /*07f0*/  IMAD.SHL.U32 R7, R4, 0x40, RZ ;  /* 0x0000004004077824 */ /* 0x000fe200078e00ff */
[----:B------:R-:W-:Y:S01]  /*0800*/  SHF.R.U32.HI R5, RZ, 0x3, R6 ;  /* 0x00000003ff057819 */ /* 0x000fe20000011606 */
[----:B------:R-:W-:Y:S01]  /*0810*/  IMAD.SHL.U32 R196, R196, 0x2, RZ ;  /* 0x00000002c4c47824 */ /* 0x000fe200078e00ff */
[----:B------:R-:W-:Y:S01]  /*0820*/  SHF.R.S32.HI R185, RZ, 0x2, R0 ;  /* 0x00000002ffb97819 */ /* 0x000fe20000011400 */
[----:B------:R-:W-:Y:S01]  /*0830*/  UMOV UR56, 0x6 ;  /* 0x0000000600387882 */ /* 0x000fe20000000000 */
[----:B------:R-:W-:-:S02]  /*0840*/  LOP3.LUT R0, R7, 0xfffffe00, RZ, 0xc0, !PT ;  /* 0xfffffe0007007812 */ /* 0x000fc400078ec0ff */
[----:B------:R-:W-:Y:S01]  /*0850*/  LOP3.LUT R4, R6, 0x8, R8, 0xf8, !PT ;  /* 0x0000000806047812 */ /* 0x000fe200078ef808 */
[C---:B------:R-:W-:Y:S01]  /*0860*/  IMAD R185, R3.reuse, 0x10, R185 ;  /* 0x0000001003b97824 */ /* 0x040fe200078e02b9 */
[C---:B------:R-:W-:Y:S01]  /*0870*/  LOP3.LUT P4, RZ, R192.reuse, 0x2, RZ, 0xc0, !PT ;  /* 0x00000002c0ff7812 */ /* 0x040fe2000788c0ff */
[--C-:B------:R-:W-:Y:S01]  /*0880*/  IMAD R182, R3, 0x400, R0.reuse ;  /* 0x0000040003b67824 */ /* 0x100fe200078e0200 */
[----:B------:R-:W-:Y:S01]  /*0890*/  LOP3.LUT P3, RZ, R192, 0x4, RZ, 0xc0, !PT ;  /* 0x00000004c0ff7812 */ /* 0x000fe2000786c0ff */
[----:B------:R-:W-:Y:S01]  /*08a0*/  IMAD R179, R2, 0x400, R0 ;  /* 0x0000040002b37824 */ /* 0x000fe200078e0200 */
[----:B------:R-:W-:Y:S01]  /*08b0*/  LOP3.LUT R4, R4, R5, RZ, 0x3c, !PT ;  /* 0x0000000504047212 */ /* 0x000fe200078e3cff */
[----:B------:R-:W-:Y:S01]  /*08c0*/  IMAD.SHL.U32 R192, R192, 0x8, RZ ;  /* 0x00000008c0c07824 */ /* 0x000fe200078e00ff */
[----:B------:R-:W-:Y:S02]  /*08d0*/  SEL R3, R202, 0xffffffe0, !P4 ;  /* 0xffffffe0ca037807 */ /* 0x000fe40006000000 */
[----:B------:R-:W-:Y:S01]  /*08e0*/  LEA R195, R195, 0x6000, 0x1 ;  /* 0x00006000c3c37811 */ /* 0x000fe200078e08ff */
[----:B------:R-:W-:Y:S01]  /*08f0*/  IMAD.IADD R179, R4, 0x1, R179 ;  /* 0x0000000104b37824 */ /* 0x000fe200078e02b3 */
[----:B------:R-:W-:Y:S01]  /*0900*/  SEL R172, R172, 0xffffffc0, !P3 ;  /* 0xffffffc0acac7807 */ /* 0x000fe20005800000 */
[----:B------:R-:W-:Y:S01]  /*0910*/  IMAD.IADD R173, R180, 0x1, R3 ;  /* 0x00000001b4ad7824 */ /* 0x000fe200078e0203 */
[----:B------:R-:W-:Y:S01]  /*0920*/  IADD3 R194, R185, -0x40, RZ ;  /* 0xffffffc0b9c27810 */ /* 0x000fe20007ffe0ff */
[----:B------:R-:W-:Y:S01]  /*0930*/  IMAD.IADD R182, R182, 0x1, R4 ;  /* 0x00000001b6b67824 */ /* 0x000fe200078e0204 */
[----:B------:R-:W-:Y:S01]  /*0940*/  SEL R202, R202, 0xffffffe0, !P1 ;  /* 0xffffffe0caca7807 */ /* 0x000fe20004800000 */
[----:B------:R-:W-:Y:S01]  /*0950*/  IMAD.IADD R172, R180, 0x1, R172 ;  /* 0x00000001b4ac7824 */ /* 0x000fe200078e02ac */
[----:B------:R-:W-:-:S02]  /*0960*/  SEL R209, R209, 0x10, !P0 ;  /* 0x00000010d1d17807 */ /* 0x000fc40004000000 */
[C---:B------:R-:W-:Y:S01]  /*0970*/  IADD3 R197, R195.reuse, 0x40, RZ ;  /* 0x00000040c3c57810 */ /* 0x040fe20007ffe0ff */
[C---:B------:R-:W-:Y:S01]  /*0980*/  IMAD.IADD R200, R196.reuse, 0x1, R202 ;  /* 0x00000001c4c87824 */ /* 0x040fe200078e02ca */
[----:B------:R-:W-:Y:S01]  /*0990*/  SHF.R.S32.HI R191, RZ, 0x1f, R194 ;  /* 0x0000001fffbf7819 */ /* 0x000fe200000114c2 */
[----:B------:R-:W-:Y:S01]  /*09a0*/  IMAD.IADD R201, R196, 0x1, R209 ;  /* 0x00000001c4c97824 */ /* 0x000fe200078e02d1 */
[----:B------:R-:W-:Y:S01]  /*09b0*/  @P2 IADD3 R197, R195, -0x40, RZ ;  /* 0xffffffc0c3c52810 */ /* 0x000fe20007ffe0ff */
[----:B------:R-:W-:Y:S01]  /*09c0*/  IMAD.IADD R199, R202, 0x1, R195 ;  /* 0x00000001cac77824 */ /* 0x000fe200078e02c3 */
[----:B------:R-:W-:Y:S01]  /*09d0*/  LOP3.LUT R181, R5, R181, R6, 0x1e, !PT ;  /* 0x000000b505b57212 */ /* 0x000fe200078e1e06 */
[----:B------:R-:W-:Y:S01]  /*09e0*/  IMAD.IADD R3, R3, 0x1, R172 ;  /* 0x0000000103037824 */ /* 0x000fe200078e02ac */
[C---:B------:R-:W-:Y:S01]  /*09f0*/  SHF.L.U64.HI R191, R194.reuse, 0x2, R191 ;  /* 0x00000002c2bf7819 */ /* 0x040fe200000102bf */
[----:B------:R-:W-:Y:S01]  /*0a00*/  IMAD.SHL.U32 R194, R194, 0x4, RZ ;  /* 0x00000004c2c27824 */ /* 0x000fe200078e00ff */
[----:B------:R-:W-:Y:S01]  /*0a10*/  IADD3 R198, R195, 0x420, RZ ;  /* 0x00000420c3c67810 */ /* 0x000fe20007ffe0ff */
[----:B------:R-:W-:Y:S01]  /*0a20*/  IMAD.IADD R209, R209, 0x1, R200 ;  /* 0x00000001d1d17824 */ /* 0x000fe200078e02c8 */
[----:B------:R-:W-:Y:S01]  /*0a30*/  LOP3.LUT R181, R181, R0, RZ, 0xfc, !PT ;  /* 0x00000000b5b57212 */ /* 0x000fe200078efcff */
[----:B------:R-:W-:Y:S01]  /*0a40*/  IMAD.IADD R202, R202, 0x1, R197 ;  /* 0x00000001caca7824 */ /* 0x000fe200078e02c5 */
[----:B------:R-:W-:-:S02]  /*0a50*/  SHF.R.S32.HI R190, RZ, 0x3, R190 ;  /* 0x00000003ffbe7819 */ /* 0x000fc400000114be */
[----:B------:R-:W-:Y:S02]  /*0a60*/  IADD3 R189, R185, -c[0x0][0x214], R189 ;  /* 0x80008500b9bd7a10 */ /* 0x000fe40007ffe0bd */
[----:B------:R-:W-:Y:S02]  /*0a70*/  SHF.R.S32.HI R188, RZ, 0x1f, R185 ;  /* 0x0000001fffbc7819 */ /* 0x000fe400000114b9 */
[----:B------:R-:W-:Y:S02]  /*0a80*/  LEA R179, R179, 0xa000, 0x1 ;  /* 0x0000a000b3b37811 */ /* 0x000fe400078e08ff */
[----:B------:R-:W-:Y:S02]  /*0a90*/  @P1 IADD3 R198, R195, 0x3e0, RZ ;  /* 0x000003e0c3c61810 */ /* 0x000fe40007ffe0ff */
.L_x_572:
        /* <DEDUP_REMOVED lines=8> */
[----:B------:R-:W1:Y:S07]  /*0b20*/  @P1 S2R R2, SR_CTAID.Y ;  /* 0x0000000000021919 */ /* 0x000e6e0000002600 */
[----:B--2---:R-:W2:Y:S02]  /*0b30*/  @P0 S2R R0, SR_CTAID.Y ;  /* 0x0000000000000919 */ /* 0x004ea40000002600 */
[----:B--2---:R2:W3:Y:S02]  /*0b40*/  @P0 R2UR UR7, R0 ;  /* 0x00000000000703c2 */ /* 0x0044e400000e0000 */
[----:B--2---:R-:W-:Y:S01]  /*0b50*/  @P1 IMAD.MOV.U32 R0, RZ, RZ, 0x4 ;  /* 0x00000004ff001424 */ /* 0x004fe200078e00ff */
[----:B---3--:R-:W-:-:S03]  /*0b60*/  @UP1 UIMAD.WIDE UR6, UR7, UR6, UR8 ;  /* 0x00000006070612a5 */ /* 0x008fc6000f8e0208 */
[----:B-1----:R-:W-:-:S04]  /*0b70*/  @P1 IMAD.WIDE R6, R2, R0, c[0x0][0x250] ;  /* 0x0000940002061625 */ /* 0x002fc800078e0200 */
[----:B------:R-:W-:Y:S01]  /*0b80*/  IMAD.U32 R4, RZ, RZ, UR6 ;  /* 0x00000006ff047e24 */ /* 0x000fe2000f8e00ff */
[----:B------:R-:W2:Y:S01]  /*0b90*/  @P1 LDG.E R2, [R6.64] ;  /* 0x0000000406021981 */ /* 0x000ea2000c1e1900 */
[----:B------:R-:W-:Y:S01]  /*0ba0*/  IMAD.U32 R5, RZ, RZ, UR7 ;  /* 0x00000007ff057e24 */ /* 0x000fe2000f8e00ff */
[----:B------:R-:W-:Y:S02]  /*0bb0*/  UMOV UR29, URZ ;  /* 0x0000003f001d7c82 */ /* 0x000fe40008000000 */
[----:B------:R-:W-:Y:S02]  /*0bc0*/  ULDC.64 UR6, c[0x0][0x268] ;  /* 0x00009a0000067ab9 */ /* 0x000fe40000000a00 */
[----:B------:R-:W3:Y:S01]  /*0bd0*/  @P0 LDG.E R0, [R4.64] ;  /* 0x0000000404000981 */ /* 0x000ee2000c1e1900 */
[----:B------:R-:W-:-:S04]  /*0be0*/  @!UP1 UISETP.NE.U32.AND UP0, UPT, URZ, UR6, UPT ;  /* 0x000000063f00928c */ /* 0x000fc8000bf05070 */
[----:B------:R-:W-:-:S03]  /*0bf0*/  @!UP1 UISETP.NE.AND.EX UP0, UPT, URZ, UR7, UPT, UP0 ;  /* 0x000000073f00928c */ /* 0x000fc6000bf05300 */
[----:B------:R-:W-:Y:S02]  /*0c00*/  ULDC.64 UR6, c[0x0][0x218] ;  /* 0x0000860000067ab9 */ /* 0x000fe40000000a00 */
[----:B------:R-:W-:Y:S01]  /*0c10*/  @!UP1 USEL UR9, URZ, UR7, !UP0 ;  /* 0x000000073f099287 */ /* 0x000fe2000c000000 */
[----:B--2---:R-:W1:Y:S08]  /*0c20*/  @P1 R2UR UR29, R2 ;  /* 0x00000000021d13c2 */ /* 0x004e7000000e0000 */
[----:B---3--:R-:W1:Y:S02]  /*0c30*/  @P0 R2UR UR8, R0 ;  /* 0x00000000000803c2 */ /* 0x008e6400000e0000 */
[----:B-1----:R-:W-:-:S02]  /*0c40*/  @UP1 UIADD3 UR7, UR8, -UR29, URZ ;  /* 0x8000001d08071290 */ /* 0x002fc4000fffe03f */
[----:B------:R-:W-:Y:S02]  /*0c50*/  USHF.L.U32 UR8, UR27, 0x7, URZ ;  /* 0x000000071b087899 */ /* 0x000fe4000800063f */
[----:B------:R-:W-:-:S04]  /*0c60*/  @!UP1 UIADD3 UR7, UR9, UR6, -UR29 ;  /* 0x0000000609079290 */ /* 0x000fc8000fffe81d */
[----:B------:R-:W-:-:S06]  /*0c70*/  UISETP.GE.AND UP0, UPT, UR8, UR7, UPT ;  /* 0x000000070800728c */ /* 0x000fcc000bf06270 */
[----:B------:R-:W-:-:S13]  /*0c80*/  PLOP3.LUT P0, PT, PT, PT, UP0, 0x80, 0x0 ;  /* 0x000000000000781c */ /* 0x000fda0003f0f008 */
[----:B-----5:R-:W-:Y:S05]  /*0c90*/  @P0 BRA `(.L_x_564) ;  /* 0x0000581000000947 */ /* 0x020fea0003800000 */
[----:B------:R-:W-:Y:S01]  /*0ca0*/  IABS R4, c[0x0][0x1c8] ;  /* 0x0000720000047a13 */ /* 0x000fe20000000000 */
[----:B------:R-:W1:Y:S01]  /*0cb0*/  S2R R0, SR_CTAID.Z ;  /* 0x0000000000007919 */ /* 0x000e620000002700 */
[----:B------:R-:W2:Y:S01]  /*0cc0*/  S2UR UR38, SR_CTAID.Y ;  /* 0x00000000002679c3 */ /* 0x000ea20000002600 */
[----:B------:R-:W-:Y:S01]  /*0cd0*/  ULDC UR9, c[0x0][0x214] ;  /* 0x0000850000097ab9 */ /* 0x000fe20000000800 */
[----:B------:R-:W3:Y:S01]  /*0ce0*/  I2F.RP R6, R4 ;  /* 0x0000000400067306 */ /* 0x000ee20000209400 */
[----:B------:R-:W-:Y:S02]  /*0cf0*/  ULDC.64 UR10, c[0x0][0x240] ;  /* 0x00009000000a7ab9 */ /* 0x000fe40000000a00 */
[----:B------:R-:W-:Y:S02]  /*0d00*/  UIADD3 UR9, UR9, 0x3f, URZ ;  /* 0x0000003f09097890 */ /* 0x000fe4000fffe03f */
[----:B------:R-:W-:Y:S01]  /*0d10*/  UISETP.NE.U32.AND UP0, UPT, URZ, UR10, UPT ;  /* 0x0000000a3f00728c */ /* 0x000fe2000bf05070 */
[----:B------:R-:W4:Y:S01]  /*0d20*/  S2UR UR28, SR_CTAID.Z ;  /* 0x00000000001c79c3 */ /* 0x000f220000002700 */
[----:B------:R-:W-:-:S02]  /*0d30*/  USHF.R.S32.HI UR6, URZ, 0x1f, UR9 ;  /* 0x0000001f3f067899 */ /* 0x000fc40008011409 */
[----:B------:R-:W-:Y:S02]  /*0d40*/  UISETP.NE.AND.EX UP0, UPT, URZ, UR11, UPT, UP0 ;  /* 0x0000000b3f00728c */ /* 0x000fe4000bf05300 */
[----:B------:R-:W-:Y:S02]  /*0d50*/  ULDC UR12, c[0x0][0x1c8] ;  /* 0x00007200000c7ab9 */ /* 0x000fe40000000800 */
[----:B------:R-:W-:Y:S02]  /*0d60*/  ULEA.HI UR6, UR6, UR9, URZ, 0x6 ;  /* 0x0000000906067291 */ /* 0x000fe4000f8f303f */
[----:B------:R-:W-:Y:S01]  /*0d70*/  ULDC.U8 UR30, c[0x0][0x328] ;  /* 0x0000ca00001e7ab9 */ /* 0x000fe20000000000 */
[----:B---3--:R-:W3:Y:S01]  /*0d80*/  MUFU.RCP R6, R6 ;  /* 0x0000000600067308 */ /* 0x008ee20000001000 */
[----:B------:R-:W-:Y:S02]  /*0d90*/  ULDC UR13, c[0x0][0x214] ;  /* 0x00008500000d7ab9 */ /* 0x000fe40000000800 */
[----:B------:R-:W-:Y:S01]  /*0da0*/  ULDC UR35, c[0x0][0x1c0] ;  /* 0x0000700000237ab9 */ /* 0x000fe20000000800 */
[----:B-1----:R-:W-:Y:S01]  /*0db0*/  IABS R0, R0 ;  /* 0x0000000000007213 */ /* 0x002fe20000000000 */
[----:B--2---:R-:W-:-:S02]  /*0dc0*/  UIMAD.WIDE UR10, UR38, 0x80, URZ ;  /* 0x00000080260a78a5 */ /* 0x004fc4000f8e023f */
[----:B------:R-:W-:Y:S02]  /*0dd0*/  ULDC UR39, c[0x0][0x22c] ;  /* 0x00008b0000277ab9 */ /* 0x000fe40000000800 */
[----:B------:R-:W-:Y:S02]  /*0de0*/  USEL UR47, UR10, URZ, UP0 ;  /* 0x0000003f0a2f7287 */ /* 0x000fe40008000000 */
[----:B------:R-:W-:Y:S02]  /*0df0*/  USEL UR46, UR11, URZ, UP0 ;  /* 0x0000003f0b2e7287 */ /* 0x000fe40008000000 */
[----:B----4-:R-:W-:Y:S01]  /*0e00*/  ULOP3.LUT UR9, UR28, UR12, URZ, 0x3c, !UPT ;  /* 0x0000000c1c097292 */ /* 0x010fe2000f8e3c3f */
[----:B---3--:R-:W-:Y:S01]  /*0e10*/  IADD3 R6, R6, 0xffffffe, RZ ;  /* 0x0ffffffe06067810 */ /* 0x008fe20007ffe0ff */
[----:B------:R-:W-:Y:S02]  /*0e20*/  UISETP.NE.AND UP0, UPT, UR30, URZ, UPT ;  /* 0x0000003f1e00728c */ /* 0x000fe4000bf05270 */
[----:B------:R-:W-:Y:S01]  /*0e30*/  ULOP3.LUT UR12, UR6, 0xffffffc0, URZ, 0xc0, !UPT ;  /* 0xffffffc0060c7892 */ /* 0x000fe2000f8ec03f */
[----:B------:R-:W1:Y:S01]  /*0e40*/  F2I.FTZ.U32.TRUNC.NTZ R7, R6 ;  /* 0x0000000600077305 */ /* 0x000e62000021f000 */
[----:B------:R-:W-:Y:S01]  /*0e50*/  ISETP.LE.AND P1, PT, RZ, UR9, PT ;  /* 0x00000009ff007c0c */ /* 0x000fe2000bf23270 */
[----:B------:R-:W-:-:S02]  /*0e60*/  ULDC UR37, c[0x0][0x234] ;  /* 0x00008d0000257ab9 */ /* 0x000fc40000000800 */
[----:B------:R-:W-:Y:S02]  /*0e70*/  UIMAD UR39, UR28, UR39, URZ ;  /* 0x000000271c2772a4 */ /* 0x000fe4000f8e023f */
[----:B------:R-:W-:Y:S02]  /*0e80*/  UIADD3 UR12, UR12, -0x40, URZ ;  /* 0xffffffc00c0c7890 */ /* 0x000fe4000fffe03f */
[----:B------:R-:W-:Y:S02]  /*0e90*/  @UP0 UIMAD UR9, UR38, UR13, URZ ;  /* 0x0000000d260902a4 */ /* 0x000fe4000f8e023f */
[----:B------:R-:W-:Y:S02]  /*0ea0*/  @!UP0 UIMAD UR10, UR38, UR35, UR28 ;  /* 0x00000023260a82a4 */ /* 0x000fe4000f8e021c */
[----:B------:R-:W-:Y:S02]  /*0eb0*/  ULDC.U8 UR31, c[0x0][0x3d0] ;  /* 0x0000f400001f7ab9 */ /* 0x000fe40000000000 */
[----:B------:R-:W-:Y:S01]  /*0ec0*/  ULDC UR49, c[0x0][0x1c0] ;  /* 0x0000700000317ab9 */ /* 0x000fe20000000800 */
[----:B------:R-:W-:Y:S01]  /*0ed0*/  ISETP.NE.AND P5, PT, RZ, UR31, PT ;  /* 0x0000001fff007c0c */ /* 0x000fe2000bfa5270 */
[----:B-1----:R-:W-:Y:S01]  /*0ee0*/  IMAD.MOV R2, RZ, RZ, -R7 ;  /* 0x000000ffff027224 */ /* 0x002fe200078e0a07 */
[----:B------:R-:W-:Y:S01]  /*0ef0*/  @UP0 UIMAD UR37, UR28, UR37, UR9 ;  /* 0x000000251c2502a4 */ /* 0x000fe2000f8e0209 */
[----:B------:R-:W-:Y:S01]  /*0f00*/  IMAD.MOV.U32 R6, RZ, RZ, RZ ;  /* 0x000000ffff067224 */ /* 0x000fe200078e00ff */
[----:B------:R-:W-:Y:S01]  /*0f10*/  @!UP0 UIMAD UR37, UR10, UR13, URZ ;  /* 0x0000000d0a2582a4 */ /* 0x000fe2000f8e023f */
[----:B------:R-:W-:Y:S01]  /*0f20*/  IMAD R2, R2, R4, RZ ;  /* 0x0000000402027224 */ /* 0x000fe200078e02ff */
[----:B------:R-:W-:-:S02]  /*0f30*/  USHF.R.S32.HI UR32, URZ, 0x1f, UR29 ;  /* 0x0000001f3f207899 */ /* 0x000fc4000801141d */
[----:B------:R-:W-:Y:S01]  /*0f40*/  USHF.R.S32.HI UR36, URZ, 0x1f, UR8 ;  /* 0x0000001f3f247899 */ /* 0x000fe20008011408 */
[----:B------:R-:W-:Y:S01]  /*0f50*/  IMAD.HI.U32 R6, R7, R2, R6 ;  /* 0x0000000207067227 */ /* 0x000fe200078e0006 */
[----:B------:R-:W-:Y:S02]  /*0f60*/  USHF.R.S32.HI UR34, URZ, 0x1f, UR38 ;  /* 0x0000001f3f227899 */ /* 0x000fe40008011426 */
[----:B------:R-:W-:Y:S01]  /*0f70*/  USHF.R.S32.HI UR33, URZ, 0x1f, UR28 ;  /* 0x0000001f3f217899 */ /* 0x000fe2000801141c */
[----:B------:R-:W-:Y:S01]  /*0f80*/  IMAD.MOV.U32 R2, RZ, RZ, R0 ;  /* 0x000000ffff027224 */ /* 0x000fe200078e0000 */
[----:B------:R-:W-:Y:S02]  /*0f90*/  USHF.R.S32.HI UR49, URZ, 0x1f, UR49 ;  /* 0x0000001f3f317899 */ /* 0x000fe40008011431 */
[----:B------:R-:W-:Y:S01]  /*0fa0*/  USHF.R.S32.HI UR43, URZ, 0x1f, UR39 ;  /* 0x0000001f3f2b7899 */ /* 0x000fe20008011427 */
[----:B------:R-:W-:Y:S01]  /*0fb0*/  IMAD.HI.U32 R11, R6, R2, RZ ;  /* 0x00000002060b7227 */ /* 0x000fe200078e00ff */
[----:B------:R-:W-:-:S02]  /*0fc0*/  USHF.R.S32.HI UR41, URZ, 0x6, UR6 ;  /* 0x000000063f297899 */ /* 0x000fc40008011406 */
[----:B------:R-:W-:Y:S01]  /*0fd0*/  USHF.R.S32.HI UR13, URZ, 0x1f, UR12 ;  /* 0x0000001f3f0d7899 */ /* 0x000fe2000801140c */
[----:B------:R-:W-:-:S04]  /*0fe0*/  IMAD.MOV R0, RZ, RZ, -R11 ;  /* 0x000000ffff007224 */ /* 0x000fc800078e0a0b */
[C---:B------:R-:W-:Y:S02]  /*0ff0*/  IMAD R2, R4.reuse, R0, R2 ;  /* 0x0000000004027224 */ /* 0x040fe400078e0202 */
[----:B------:R-:W1:Y:S03]  /*1000*/  S2R R0, SR_CTAID.X ;  /* 0x0000000000007919 */ /* 0x000e660000002500 */
[----:B------:R-:W-:-:S13]  /*1010*/  ISETP.GT.U32.AND P2, PT, R4, R2, PT ;  /* 0x000000020400720c */ /* 0x000fda0003f44070 */
[----:B------:R-:W-:Y:S01]  /*1020*/  @!P2 IMAD.IADD R2, R2, 0x1, -R4 ;  /* 0x000000010202a824 */ /* 0x000fe200078e0a04 */
[----:B------:R-:W-:Y:S02]  /*1030*/  @!P2 IADD3 R11, R11, 0x1, RZ ;  /* 0x000000010b0ba810 */ /* 0x000fe40007ffe0ff */
[----:B------:R-:W-:Y:S02]  /*1040*/  ISETP.NE.AND P2, PT, RZ, c[0x0][0x1c8], PT ;  /* 0x00007200ff007a0c */ /* 0x000fe40003f45270 */
[----:B------:R-:W-:Y:S01]  /*1050*/  ISETP.GE.U32.AND P0, PT, R2, R4, PT ;  /* 0x000000040200720c */ /* 0x000fe20003f06070 */
[----:B-1----:R-:W-:-:S04]  /*1060*/  IMAD.WIDE.U32 R6, R0, c[0x0][0x3d8], RZ ;  /* 0x0000f60000067a25 */ /* 0x002fc800078e00ff */
[----:B------:R-:W-:Y:S01]  /*1070*/  IMAD R4, R0, c[0x0][0x3dc], R7 ;  /* 0x0000f70000047a24 */ /* 0x000fe200078e0207 */
[----:B------:R-:W-:-:S04]  /*1080*/  SEL R5, R6, RZ, P5 ;  /* 0x000000ff06057207 */ /* 0x000fc80002800000 */
[----:B------:R-:W-:-:S03]  /*1090*/  SEL R4, R4, RZ, P5 ;  /* 0x000000ff04047207 */ /* 0x000fc60002800000 */
        /* <DEDUP_REMOVED lines=9> */
.L_x_565:
[----:B------:R-:W-:Y:S02]  /*1130*/  ULDC UR6, c[0x0][0x1c0] ;  /* 0x0000700000067ab9 */ /* 0x000fe40000000800 */
[----:B------:R-:W-:Y:S02]  /*1140*/  UIMAD UR6, UR38, UR6, UR28 ;  /* 0x00000006260672a4 */ /* 0x000fe4000f8e021c */
[----:B------:R-:W-:Y:S02]  /*1150*/  ULDC UR9, c[0x0][0x224] ;  /* 0x0000890000097ab9 */ /* 0x000fe40000000800 */
[----:B------:R-:W-:Y:S02]  /*1160*/  UIMAD UR40, UR6, UR9, URZ ;  /* 0x00000009062872a4 */ /* 0x000fe4000f8e023f */
.L_x_566:
[----:B------:R-:W1:Y:S01]  /*1170*/  S2R R6, SR_CTAID.Y ;  /* 0x0000000000067919 */ /* 0x000e620000002600 */
[----:B------:R-:W-:Y:S01]  /*1180*/  ULDC.64 UR30, c[0x0][0x1a8] ;  /* 0x00006a00001e7ab9 */ /* 0x000fe20000000a00 */
[----:B------:R-:W-:Y:S01]  /*1190*/  SHF.R.S32.HI R7, RZ, 0x1f, R190 ;  /* 0x0000001fff077819 */ /* 0x000fe200000114be */
[----:B------:R-:W-:Y:S01]  /*11a0*/  ULDC.64 UR10, c[0x0][0x378] ;  /* 0x0000de00000a7ab9 */ /* 0x000fe20000000a00 */
[----:B------:R-:W-:Y:S01]  /*11b0*/  SHF.R.S32.HI R193, RZ, 0x1f, R192 ;  /* 0x0000001fffc17819 */ /* 0x000fe200000114c0 */
[----:B------:R-:W-:Y:S01]  /*11c0*/  UIMAD UR30, UR33, UR30, URZ ;  /* 0x0000001e211e72a4 */ /* 0x000fe2000f8e023f */
[C---:B------:R-:W-:Y:S01]  /*11d0*/  IMAD.WIDE.U32 R12, R190.reuse, c[0x0][0x1a0], RZ ;  /* 0x00006800be0c7a25 */ /* 0x040fe200078e00ff */
[----:B------:R-:W-:Y:S01]  /*11e0*/  UIMAD UR6, UR33, UR10, URZ ;  /* 0x0000000a210672a4 */ /* 0x000fe2000f8e023f */
[----:B------:R-:W2:Y:S01]  /*11f0*/  S2R R26, SR_CTAID.Z ;  /* 0x00000000001a7919 */ /* 0x000ea20000002700 */
[----:B------:R-:W-:Y:S01]  /*1200*/  UIMAD UR42, UR28, UR31, UR30 ;  /* 0x0000001f1c2a72a4 */ /* 0x000fe2000f8e021e */
[----:B------:R-:W-:Y:S01]  /*1210*/  IMAD R0, R7, c[0x0][0x1a0], RZ ;  /* 0x0000680007007a24 */ /* 0x000fe200078e02ff */
[----:B------:R-:W-:Y:S01]  /*1220*/  UIMAD UR31, UR28, UR11, UR6 ;  /* 0x0000000b1c1f72a4 */ /* 0x000fe2000f8e0206 */
[----:B------:R-:W-:Y:S01]  /*1230*/  IMAD R2, R9, c[0x0][0x1b8], RZ ;  /* 0x00006e0009027a24 */ /* 0x000fe200078e02ff */
[----:B------:R-:W-:Y:S01]  /*1240*/  UIADD3 UR29, UP0, UR8, UR29, URZ ;  /* 0x0000001d081d7290 */ /* 0x000fe2000ff1e03f */
[----:B------:R-:W-:Y:S01]  /*1250*/  IMAD R0, R190, c[0x0][0x1a4], R0 ;  /* 0x00006900be007a24 */ /* 0x000fe200078e0200 */
[----:B------:R-:W-:Y:S01]  /*1260*/  ULDC.64 UR10, c[0x0][0x368] ;  /* 0x0000da00000a7ab9 */ /* 0x000fe20000000a00 */
[----:B------:R-:W-:Y:S01]  /*1270*/  IMAD R2, R11, c[0x0][0x1bc], R2 ;  /* 0x00006f000b027a24 */ /* 0x000fe200078e0202 */
[----:B------:R-:W-:Y:S01]  /*1280*/  UIMAD UR6, UR34, UR10, URZ ;  /* 0x0000000a220672a4 */ /* 0x000fe2000f8e023f */
[----:B------:R-:W-:Y:S01]  /*1290*/  IMAD.IADD R13, R13, 0x1, R0 ;  /* 0x000000010d0d7824 */ /* 0x000fe200078e0200 */
[----:B------:R-:W-:Y:S01]  /*12a0*/  UIADD3.X UR36, UR32, UR36, URZ, UP0, !UPT ;  /* 0x0000002420247290 */ /* 0x000fe200087fe43f */
[----:B------:R-:W-:Y:S01]  /*12b0*/  IMAD.U32 R0, RZ, RZ, UR29 ;  /* 0x0000001dff007e24 */ /* 0x000fe2000f8e00ff */
[----:B------:R-:W-:Y:S01]  /*12c0*/  UIMAD UR30, UR38, UR11, UR6 ;  /* 0x0000000b261e72a4 */ /* 0x000fe2000f8e0206 */
[----:B------:R-:W-:Y:S01]  /*12d0*/  IMAD.U32 R10, RZ, RZ, UR15 ;  /* 0x0000000fff0a7e24 */ /* 0x000fe2000f8e00ff */
[----:B------:R-:W-:Y:S01]  /*12e0*/  ULDC.64 UR32, c[0x0][0x1a0] ;  /* 0x0000680000207ab9 */ /* 0x000fe20000000a00 */
[----:B-1----:R-:W-:Y:S01]  /*12f0*/  IMAD.WIDE.U32 R14, R6, c[0x0][0x188], R192 ;  /* 0x00006200060e7a25 */ /* 0x002fe200078e00c0 */
[----:B------:R-:W-:-:S02]  /*1300*/  ULDC.64 UR10, c[0x0][0x188] ;  /* 0x00006200000a7ab9 */ /* 0x000fc40000000a00 */
[----:B------:R-:W-:Y:S01]  /*1310*/  UIMAD UR6, UR34, UR10, URZ ;  /* 0x0000000a220672a4 */ /* 0x000fe2000f8e023f */
[----:B------:R-:W-:-:S03]  /*1320*/  IMAD.WIDE.U32 R12, R0, c[0x0][0x1a0], R12 ;  /* 0x00006800000c7a25 */ /* 0x000fc600078e000c */
[----:B------:R-:W-:Y:S01]  /*1330*/  UIMAD UR9, UR38, UR11, UR6 ;  /* 0x0000000b260972a4 */ /* 0x000fe2000f8e0206 */
[----:B------:R-:W-:Y:S02]  /*1340*/  IMAD.WIDE.U32 R16, R6, c[0x0][0x180], R192 ;  /* 0x0000600006107a25 */ /* 0x000fe400078e00c0 */
[----:B------:R-:W-:Y:S02]  /*1350*/  ULDC.64 UR10, c[0x0][0x180] ;  /* 0x00006000000a7ab9 */ /* 0x000fe40000000a00 */
[----:B------:R-:W-:Y:S01]  /*1360*/  UIMAD UR6, UR34, UR10, URZ ;  /* 0x0000000a220672a4 */ /* 0x000fe2000f8e023f */
[----:B------:R-:W-:Y:S01]  /*1370*/  IADD3 R15, R15, UR9, RZ ;  /* 0x000000090f0f7c10 */ /* 0x000fe2000fffe0ff */
[----:B------:R-:W-:Y:S01]  /*1380*/  IMAD.U32 R8, RZ, RZ, UR14 ;  /* 0x0000000eff087e24 */ /* 0x000fe2000f8e00ff */
[----:B------:R-:W-:Y:S02]  /*1390*/  ULDC.64 UR14, c[0x0][0x200] ;  /* 0x00008000000e7ab9 */ /* 0x000fe40000000a00 */
[----:B------:R-:W-:Y:S01]  /*13a0*/  UIMAD UR28, UR38, UR11, UR6 ;  /* 0x0000000b261c72a4 */ /* 0x000fe2000f8e0206 */
[----:B------:R-:W-:Y:S01]  /*13b0*/  IMAD.WIDE.U32 R14, R11, c[0x0][0x1b8], R14 ;  /* 0x00006e000b0e7a25 */ /* 0x000fe200078e000e */
[----:B------:R-:W-:-:S02]  /*13c0*/  UIMAD UR6, UR36, UR32, URZ ;  /* 0x00000020240672a4 */ /* 0x000fc4000f8e023f */
[----:B------:R-:W-:Y:S01]  /*13d0*/  ULDC.64 UR10, c[0x0][0x178] ;  /* 0x00005e00000a7ab9 */ /* 0x000fe20000000a00 */
[----:B------:R-:W-:Y:S01]  /*13e0*/  IMAD.IADD R0, R15, 0x1, R2 ;  /* 0x000000010f007824 */ /* 0x000fe200078e0202 */
[----:B------:R-:W-:Y:S01]  /*13f0*/  IADD3 R2, P0, R14, R12, RZ ;  /* 0x0000000c0e027210 */ /* 0x000fe20007f1e0ff */
[----:B------:R-:W-:Y:S01]  /*1400*/  UIMAD UR6, UR29, UR33, UR6 ;  /* 0x000000211d0672a4 */ /* 0x000fe2000f8e0206 */
[----:B------:R-:W-:Y:S01]  /*1410*/  IMAD R12, R7, c[0x0][0x198], RZ ;  /* 0x00006600070c7a24 */ /* 0x000fe200078e02ff */
[----:B------:R-:W-:Y:S01]  /*1420*/  UIMAD UR10, UR34, UR10, URZ ;  /* 0x0000000a220a72a4 */ /* 0x000fe2000f8e023f */
[----:B------:R-:W-:Y:S01]  /*1430*/  IMAD.WIDE.U32 R14, R190, c[0x0][0x198], RZ ;  /* 0x00006600be0e7a25 */ /* 0x000fe200078e00ff */
[----:B------:R-:W-:Y:S01]  /*1440*/  LEA R24, P2, R2, c[0x0][0x170], 0x1 ;  /* 0x00005c0002187a11 */ /* 0x000fe200078408ff */
[----:B------:R-:W-:Y:S01]  /*1450*/  ULDC.64 UR34, c[0x0][0x198] ;  /* 0x0000660000227ab9 */ /* 0x000fe20000000a00 */
[----:B------:R-:W-:Y:S01]  /*1460*/  IADD3.X R0, R0, UR6, R13, P0, !PT ;  /* 0x0000000600007c10 */ /* 0x000fe200087fe40d */
[----:B------:R-:W-:Y:S01]  /*1470*/  IMAD R12, R190, c[0x0][0x19c], R12 ;  /* 0x00006700be0c7a24 */ /* 0x000fe200078e020c */
[----:B------:R-:W-:Y:S01]  /*1480*/  IADD3 R13, R17, UR28, RZ ;  /* 0x0000001c110d7c10 */ /* 0x000fe2000fffe0ff */
[----:B------:R-:W-:Y:S01]  /*1490*/  UIMAD UR6, UR36, UR34, URZ ;  /* 0x00000022240672a4 */ /* 0x000fe2000f8e023f */
[----:B------:R-:W-:Y:S01]  /*14a0*/  LEA.HI.X R25, R2, c[0x0][0x174], R0, 0x1, P2 ;  /* 0x00005d0002197a11 */ /* 0x000fe200010f0c00 */
[----:B------:R-:W-:Y:S01]  /*14b0*/  IMAD.IADD R17, R15, 0x1, R12 ;  /* 0x000000010f117824 */ /* 0x000fe200078e020c */
[----:B------:R-:W-:Y:S01]  /*14c0*/  UIMAD UR28, UR38, UR11, UR10 ;  /* 0x0000000b261c72a4 */ /* 0x000fe2000f8e020a */
[----:B------:R-:W-:Y:S01]  /*14d0*/  IMAD R15, R9, c[0x0][0x1b0], RZ ;  /* 0x00006c00090f7a24 */ /* 0x000fe200078e02ff */
[----:B------:R-:W-:Y:S01]  /*14e0*/  UIMAD UR6, UR29, UR35, UR6 ;  /* 0x000000231d0672a4 */ /* 0x000fe2000f8e0206 */
[----:B------:R-:W-:Y:S01]  /*14f0*/  IMAD.MOV.U32 R12, RZ, RZ, R16 ;  /* 0x000000ffff0c7224 */ /* 0x000fe200078e0010 */
[----:B------:R-:W-:Y:S01]  /*1500*/  UIADD3 UR10, UR12, UR37, URZ ;  /* 0x000000250c0a7290 */ /* 0x000fe2000fffe03f */
[----:B------:R-:W-:Y:S01]  /*1510*/  IMAD.U32 R9, RZ, RZ, UR29 ;  /* 0x0000001dff097e24 */ /* 0x000fe2000f8e00ff */
[----:B------:R-:W1:Y:S01]  /*1520*/  S2R R2, SR_TID.X ;  /* 0x0000000000027919 */ /* 0x000e620000002100 */
[----:B------:R-:W-:Y:S01]  /*1530*/  IMAD.MOV.U32 R16, RZ, RZ, R14 ;  /* 0x000000ffff107224 */ /* 0x000fe200078e000e */
[----:B------:R-:W-:Y:S01]  /*1540*/  UIMAD.WIDE UR10, UR10, UR57, UR14 ;  /* 0x000000390a0a72a5 */ /* 0x000fe2000f8e020e */
[C---:B------:R-:W-:Y:S01]  /*1550*/  IMAD R15, R11.reuse, c[0x0][0x1b4], R15 ;  /* 0x00006d000b0f7a24 */ /* 0x040fe200078e020f */
[----:B------:R3:W4:Y:S01]  /*1560*/  R2UR UR14, R8 ;  /* 0x00000000080e73c2 */ /* 0x00072200000e0000 */
[----:B------:R-:W-:-:S04]  /*1570*/  IMAD.WIDE.U32 R12, R11, c[0x0][0x1b0], R12 ;  /* 0x00006c000b0c7a25 */ /* 0x000fc800078e000c */
[----:B------:R-:W-:Y:S01]  /*1580*/  IMAD.WIDE.U32 R16, R9, c[0x0][0x198], R16 ;  /* 0x0000660009107a25 */ /* 0x000fe200078e0010 */
[----:B------:R-:W-:Y:S02]  /*1590*/  UMOV UR9, UR11 ;  /* 0x0000000b00097c82 */ /* 0x000fe40008000000 */
[----:B------:R2:W2:Y:S01]  /*15a0*/  R2UR UR15, R10 ;  /* 0x000000000a0f73c2 */ /* 0x0004a200000e0000 */
[----:B------:R-:W-:Y:S01]  /*15b0*/  IMAD.IADD R9, R13, 0x1, R15 ;  /* 0x000000010d097824 */ /* 0x000fe200078e020f */
[----:B------:R-:W-:Y:S01]  /*15c0*/  IADD3 R11, P0, R12, R16, RZ ;  /* 0x000000100c0b7210 */ /* 0x000fe20007f1e0ff */
[----:B------:R-:W-:-:S03]  /*15d0*/  IMAD.WIDE.U32 R14, R6, c[0x0][0x368], R192 ;  /* 0x0000da00060e7a25 */ /* 0x000fc600078e00c0 */
[----:B------:R-:W-:Y:S01]  /*15e0*/  IADD3.X R9, R9, UR6, R17, P0, !PT ;  /* 0x0000000609097c10 */ /* 0x000fe200087fe411 */
[----:B------:R-:W-:Y:S01]  /*15f0*/  UIADD3 UR6, UR41, -0x1, URZ ;  /* 0xffffffff29067890 */ /* 0x000fe2000fffe03f */
[----:B------:R-:W-:Y:S02]  /*1600*/  IADD3 R12, P0, R190, UR12, RZ ;  /* 0x0000000cbe0c7c10 */ /* 0x000fe4000ff1e0ff */
[----:B------:R-:W-:Y:S01]  /*1610*/  IADD3 R15, R15, UR30, RZ ;  /* 0x0000001e0f0f7c10 */ /* 0x000fe2000fffe0ff */
[----:B------:R-:W-:Y:S01]  /*1620*/  ULEA.HI UR11, UR6, UR6, URZ, 0x1 ;  /* 0x00000006060b7291 */ /* 0x000fe2000f8f083f */
[----:B------:R-:W-:Y:S01]  /*1630*/  IADD3.X R7, R7, UR13, RZ, P0, !PT ;  /* 0x0000000d07077c10 */ /* 0x000fe200087fe4ff */
[C---:B------:R-:W-:Y:S01]  /*1640*/  IMAD.WIDE.U32 R16, R12.reuse, c[0x0][0x190], R192 ;  /* 0x000064000c107a25 */ /* 0x040fe200078e00c0 */
[----:B-1----:R-:W-:Y:S01]  /*1650*/  SHF.R.S32.HI R0, RZ, 0x1f, R2 ;  /* 0x0000001fff007819 */ /* 0x002fe20000011402 */
[----:B------:R-:W-:Y:S02]  /*1660*/  ULOP3.LUT UR11, UR11, 0xfffffffe, URZ, 0xc0, !UPT ;  /* 0xfffffffe0b0b7892 */ /* 0x000fe4000f8ec03f */
[----:B---3--:R-:W-:Y:S01]  /*1670*/  IMAD R8, R7, c[0x0][0x190], RZ ;  /* 0x0000640007087a24 */ /* 0x008fe200078e02ff */
[----:B------:R-:W-:Y:S01]  /*1680*/  USHF.L.U64.HI UR30, UR32, UR58, UR33 ;  /* 0x0000003a201e7299 */ /* 0x000fe20008010221 */
[----:B------:R-:W-:Y:S01]  /*1690*/  IMAD.WIDE.U32 R14, R12, c[0x0][0x370], R14 ;  /* 0x0000dc000c0e7a25 */ /* 0x000fe200078e000e */
[----:B------:R-:W-:-:S03]  /*16a0*/  UIADD3 UR11, UR6, -UR11, URZ ;  /* 0x8000000b060b7290 */ /* 0x000fc6000fffe03f */
[----:B------:R-:W-:Y:S01]  /*16b0*/  IMAD R8, R12, c[0x0][0x194], R8 ;  /* 0x000065000c087a24 */ /* 0x000fe200078e0208 */
[----:B------:R-:W-:Y:S02]  /*16c0*/  UISETP.NE.AND UP0, UPT, UR11, 0x1, UPT ;  /* 0x000000010b00788c */ /* 0x000fe4000bf05270 */
[----:B------:R-:W-:Y:S01]  /*16d0*/  USHF.L.U32 UR11, UR32, 0x6, URZ ;  /* 0x00000006200b7899 */ /* 0x000fe2000800063f */
[----:B------:R-:W-:-:S04]  /*16e0*/  IMAD.IADD R17, R17, 0x1, R8 ;  /* 0x0000000111117824 */ /* 0x000fc800078e0208 */
[----:B------:R-:W-:Y:S01]  /*16f0*/  IMAD.WIDE.U32 R16, R6, c[0x0][0x178], R16 ;  /* 0x00005e0006107a25 */ /* 0x000fe200078e0010 */
[----:B------:R-:W-:-:S03]  /*1700*/  IADD3 R22, P0, R24, UR11, RZ ;  /* 0x0000000b18167c10 */ /* 0x000fc6000ff1e0ff */
[----:B------:R-:W-:Y:S01]  /*1710*/  IMAD R6, R7, c[0x0][0x370], RZ ;  /* 0x0000dc0007067a24 */ /* 0x000fe200078e02ff */
[----:B------:R-:W-:Y:S01]  /*1720*/  IADD3 R13, R17, UR28, RZ ;  /* 0x0000001c110d7c10 */ /* 0x000fe2000fffe0ff */
[----:B------:R-:W-:Y:S01]  /*1730*/  USHF.L.U32 UR28, UR34, 0x6, URZ ;  /* 0x00000006221c7899 */ /* 0x000fe2000800063f */
[----:B------:R-:W-:Y:S01]  /*1740*/  IADD3 R20, P6, R22, UR11, RZ ;  /* 0x0000000b16147c10 */ /* 0x000fe2000ffde0ff */
[----:B------:R-:W-:Y:S01]  /*1750*/  IMAD R6, R12, c[0x0][0x374], R6 ;  /* 0x0000dd000c067a24 */ /* 0x000fe200078e0206 */
[----:B------:R-:W-:Y:S01]  /*1760*/  IADD3.X R23, R25, UR30, RZ, P0, !PT ;  /* 0x0000001e19177c10 */ /* 0x000fe200087fe4ff */
[----:B------:R-:W-:Y:S01]  /*1770*/  IMAD.MOV.U32 R12, RZ, RZ, R16 ;  /* 0x000000ffff0c7224 */ /* 0x000fe200078e0010 */
[----:B------:R-:W-:Y:S01]  /*1780*/  IADD3 R18, P1, R20, UR11, RZ ;  /* 0x0000000b14127c10 */ /* 0x000fe2000ff3e0ff */
[----:B------:R-:W-:Y:S01]  /*1790*/  IMAD.IADD R7, R15, 0x1, R6 ;  /* 0x000000010f077824 */ /* 0x000fe200078e0206 */
[----:B------:R-:W-:Y:S01]  /*17a0*/  LEA.HI R15, R0, R2, RZ, 0x6 ;  /* 0x00000002000f7211 */ /* 0x000fe200078f30ff */
[----:B------:R-:W-:Y:S01]  /*17b0*/  IMAD.MOV.U32 R6, RZ, RZ, R14 ;  /* 0x000000ffff067224 */ /* 0x000fe200078e000e */
[----:B------:R-:W-:Y:S01]  /*17c0*/  IADD3.X R21, R23, UR30, RZ, P6, !PT ;  /* 0x0000001e17157c10 */ /* 0x000fe2000b7fe4ff */
[----:B------:R-:W-:Y:S01]  /*17d0*/  USHF.L.U64.HI UR11, UR34, UR58, UR35 ;  /* 0x0000003a220b7299 */ /* 0x000fe20008010223 */
[----:B------:R-:W-:Y:S01]  /*17e0*/  SHF.R.S32.HI R15, RZ, 0x6, R15 ;  /* 0x00000006ff0f7819 */ /* 0x000fe2000001140f */
[----:B--2---:R-:W-:Y:S01]  /*17f0*/  IMAD.WIDE.U32 R28, R26, c[0x0][0x378], R6 ;  /* 0x0000de001a1c7a25 */ /* 0x004fe200078e0006 */
[----:B------:R-:W-:-:S02]  /*1800*/  LEA R14, P4, R11, c[0x0][0x168], 0x1 ;  /* 0x00005a000b0e7a11 */ /* 0x000fc400078808ff */
[----:B------:R-:W-:Y:S01]  /*1810*/  IADD3.X R19, R21, UR30, RZ, P1, !PT ;  /* 0x0000001e15137c10 */ /* 0x000fe20008ffe4ff */
[----:B------:R-:W-:Y:S01]  /*1820*/  IMAD.WIDE.U32 R26, R26, c[0x0][0x1a8], R12 ;  /* 0x00006a001a1a7a25 */ /* 0x000fe200078e000c */
[----:B------:R-:W-:Y:S02]  /*1830*/  IADD3 R7, R29, UR31, RZ ;  /* 0x0000001f1d077c10 */ /* 0x000fe4000fffe0ff */
[----:B------:R-:W-:Y:S01]  /*1840*/  LEA R216, P6, R28, c[0x0][0x330], 0x1 ;  /* 0x0000cc001cd87a11 */ /* 0x000fe200078c08ff */
[----:B------:R-:W-:Y:S01]  /*1850*/  IMAD.SHL.U32 R13, R190, 0x40, RZ ;  /* 0x00000040be0d7824 */ /* 0x000fe200078e00ff */
[----:B------:R-:W-:Y:S02]  /*1860*/  PLOP3.LUT P1, PT, PT, PT, UP0, 0x80, 0x0 ;  /* 0x000000000000781c */ /* 0x000fe40003f2f008 */
[----:B------:R-:W-:Y:S02]  /*1870*/  IADD3 R6, R27, UR42, RZ ;  /* 0x0000002a1b067c10 */ /* 0x000fe4000fffe0ff */
[----:B------:R-:W-:-:S02]  /*1880*/  LOP3.LUT R13, R13, 0x1c0, RZ, 0xc0, !PT ;  /* 0x000001c00d0d7812 */ /* 0x000fc400078ec0ff */
[----:B------:R-:W-:Y:S01]  /*1890*/  LEA.HI.X R217, R28, c[0x0][0x334], R7, 0x1, P6 ;  /* 0x0000cd001cd97a11 */ /* 0x000fe200030f0c07 */
[----:B------:R-:W-:Y:S01]  /*18a0*/  IMAD.MOV.U32 R7, RZ, RZ, c[0x0][0x190] ;  /* 0x00006400ff077624 */ /* 0x000fe200078e00ff */
[----:B------:R-:W-:Y:S02]  /*18b0*/  LOP3.LUT R16, R13, 0x38, R192, 0xf8, !PT ;  /* 0x000000380d107812 */ /* 0x000fe400078ef8c0 */
[----:B------:R-:W-:Y:S02]  /*18c0*/  SHF.R.U32.HI R13, RZ, 0x3, R13 ;  /* 0x00000003ff0d7819 */ /* 0x000fe4000001160d */
[----:B------:R-:W-:Y:S02]  /*18d0*/  IADD3 R12, P3, R14, UR28, RZ ;  /* 0x0000001c0e0c7c10 */ /* 0x000fe4000ff7e0ff */
[----:B------:R-:W-:Y:S02]  /*18e0*/  LOP3.LUT R13, R16, R13, RZ, 0x3c, !PT ;  /* 0x0000000d100d7212 */ /* 0x000fe400078e3cff */
[----:B------:R-:W-:-:S03]  /*18f0*/  IADD3 R10, P2, R12, UR28, RZ ;  /* 0x0000001c0c0a7c10 */ /* 0x000fc6000ff5e0ff */
[----:B------:R-:W-:Y:S01]  /*1900*/  IMAD R208, R15, 0x200, R13 ;  /* 0x000002000fd07824 */ /* 0x000fe200078e020d */
[----:B------:R-:W-:Y:S01]  /*1910*/  LEA.HI.X R15, R11, c[0x0][0x16c], R9, 0x1, P4 ;  /* 0x00005b000b0f7a11 */ /* 0x000fe200020f0c09 */
[----:B------:R-:W-:Y:S01]  /*1920*/  IMAD.MOV.U32 R11, RZ, RZ, c[0x0][0x370] ;  /* 0x0000dc00ff0b7624 */ /* 0x000fe200078e00ff */
[----:B------:R-:W-:Y:S01]  /*1930*/  LEA R218, P4, R26, c[0x0][0x160], 0x1 ;  /* 0x000058001ada7a11 */ /* 0x000fe200078808ff */
[----:B------:R-:W-:Y:S01]  /*1940*/  IMAD.SHL.U32 R13, R185, 0x4, RZ ;  /* 0x00000004b90d7824 */ /* 0x000fe200078e00ff */
[----:B------:R-:W-:Y:S01]  /*1950*/  IADD3 R207, R208, 0x1000, RZ ;  /* 0x00001000d0cf7810 */ /* 0x000fe20007ffe0ff */
[----:B------:R-:W-:Y:S01]  /*1960*/  IMAD.MOV.U32 R9, RZ, RZ, c[0x0][0x374] ;  /* 0x0000dd00ff097624 */ /* 0x000fe200078e00ff */
[----:B------:R-:W-:Y:S01]  /*1970*/  LEA.HI.X R219, R26, c[0x0][0x164], R6, 0x1, P4 ;  /* 0x000059001adb7a11 */ /* 0x000fe200020f0c06 */
[----:B------:R-:W-:Y:S01]  /*1980*/  IMAD.MOV.U32 R6, RZ, RZ, c[0x0][0x194] ;  /* 0x00006500ff067624 */ /* 0x000fe200078e00ff */
[----:B------:R-:W-:Y:S01]  /*1990*/  SEL R207, R207, R208, !P1 ;  /* 0x000000d0cfcf7207 */ /* 0x000fe20004800000 */
[----:B------:R-:W-:Y:S01]  /*19a0*/  IMAD.SHL.U32 R208, R208, 0x2, RZ ;  /* 0x00000002d0d07824 */ /* 0x000fe200078e00ff */
[----:B------:R-:W-:Y:S01]  /*19b0*/  @P5 BAR.SYNC.DEFER_BLOCKING 0x0 ;  /* 0x0000000000005b1d */ /* 0x000fe20000010000 */
[----:B------:R-:W-:-:S02]  /*19c0*/  LEA R16, P4, R7, R218, 0x6 ;  /* 0x000000da07107211 */ /* 0x000fc400078830ff */
[----:B------:R-:W-:Y:S01]  /*19d0*/  IMAD.SHL.U32 R207, R207, 0x2, RZ ;  /* 0x00000002cfcf7824 */ /* 0x000fe200078e00ff */
[----:B------:R-:W-:Y:S02]  /*19e0*/  IADD3 R8, P0, R10, UR28, RZ ;  /* 0x0000001c0a087c10 */ /* 0x000fe4000ff1e0ff */
[----:B------:R-:W-:Y:S01]  /*19f0*/  LEA.HI.X R17, R7, R219, R6, 0x6, P4 ;  /* 0x000000db07117211 */ /* 0x000fe200020f3406 */
[----:B------:R-:W-:Y:S01]  /*1a00*/  @!PT LDS RZ, [RZ] ;  /* 0x00000000fffff984 */ /* 0x000fe20000000800 */
[----:B------:R-:W-:Y:S01]  /*1a10*/  @!PT LDS RZ, [RZ] ;  /* 0x00000000fffff984 */ /* 0x000fe20000000800 */
[----:B------:R-:W-:Y:S01]  /*1a20*/  @!PT LDS RZ, [RZ] ;  /* 0x00000000fffff984 */ /* 0x000fe20000000800 */
[----:B------:R1:W-:Y:S01]  /*1a30*/  LDGSTS.E.BYPASS.LTC128B.128 [R208+0xa000], [R24.64] ;  /* 0x0a00000018d07fae */ /* 0x0003e2000b901d44 */
[----:B------:R-:W-:-:S03]  /*1a40*/  SHF.L.U64.HI R6, R185, 0x2, R188 ;  /* 0x00000002b9067819 */ /* 0x000fc600000102bc */
[----:B------:R1:W-:Y:S04]  /*1a50*/  LDGSTS.E.BYPASS.LTC128B.128 [R208+0xb000], [R22.64] ;  /* 0x0b00000016d07fae */ /* 0x0003e8000b901d44 */
[----:B------:R2:W-:Y:S04]  /*1a60*/  LDGSTS.E.BYPASS.LTC128B.128 [R208+0xc000], [R20.64] ;  /* 0x0c00000014d07fae */ /* 0x0005e8000b901d44 */
[----:B------:R3:W-:Y:S04]  /*1a70*/  LDGSTS.E.BYPASS.LTC128B.128 [R208+0xd000], [R18.64] ;  /* 0x0d00000012d07fae */ /* 0x0007e8000b901d44 */
[----:B------:R-:W0:Y:S04]  /*1a80*/  LDGDEPBAR ;  /* 0x00000000000079af */ /* 0x000e280000000000 */
[----:B------:R1:W-:Y:S01]  /*1a90*/  LDGSTS.E.BYPASS.LTC128B.128 [R208+0x4000], [R216.64] ;  /* 0x04000000d8d07fae */ /* 0x0003e2000b901d44 */
[----:B--2---:R-:W-:-:S02]  /*1aa0*/  LEA R20, P5, R11, R216, 0x6 ;  /* 0x000000d80b147211 */ /* 0x004fc400078a30ff */
[----:B---3--:R-:W-:Y:S02]  /*1ab0*/  IADD3 R18, P4, R13, UR10, RZ ;  /* 0x0000000a0d127c10 */ /* 0x008fe4000ff9e0ff */
[----:B------:R-:W-:Y:S02]  /*1ac0*/  IADD3.X R13, R15, UR11, RZ, P3, !PT ;  /* 0x0000000b0f0d7c10 */ /* 0x000fe40009ffe4ff */
[----:B------:R-:W-:Y:S02]  /*1ad0*/  LEA.HI.X R21, R11, R217, R9, 0x6, P5 ;  /* 0x000000d90b157211 */ /* 0x000fe400028f3409 */
[----:B------:R-:W-:Y:S01]  /*1ae0*/  IADD3.X R11, R13, UR11, RZ, P2, !PT ;  /* 0x0000000b0d0b7c10 */ /* 0x000fe200097fe4ff */
[----:B------:R-:W-:Y:S01]  /*1af0*/  IMAD.U32 R7, RZ, RZ, UR39 ;  /* 0x00000027ff077e24 */ /* 0x000fe2000f8e00ff */
[----:B------:R-:W-:Y:S01]  /*1b00*/  IADD3.X R19, R6, UR9, RZ, P4, !PT ;  /* 0x0000000906137c10 */ /* 0x000fe2000a7fe4ff */
[----:B------:R1:W-:Y:S01]  /*1b10*/  LDGSTS.E.BYPASS.LTC128B.128 [R208+0x5000], [R20.64] ;  /* 0x0500000014d07fae */ /* 0x0003e2000b901d44 */
[----:B------:R-:W-:-:S03]  /*1b20*/  IADD3.X R9, R11, UR11, RZ, P0, !PT ;  /* 0x0000000b0b097c10 */ /* 0x000fc600087fe4ff */
[----:B------:R1:W-:Y:S04]  /*1b30*/  LDGSTS.E.BYPASS.LTC128B.128 [R207], [R218.64] ;  /* 0x00000000dacf7fae */ /* 0x0003e8000b901d44 */
[----:B------:R1:W-:Y:S04]  /*1b40*/  LDGSTS.E.BYPASS.LTC128B.128 [R207+0x1000], [R16.64] ;  /* 0x0100000010cf7fae */ /* 0x0003e8000b901d44 */
[----:B------:R1:W-:Y:S04]  /*1b50*/  LDGSTS.E.BYPASS.LTC128B.128 [R208+0x6000], [R14.64] ;  /* 0x060000000ed07fae */ /* 0x0003e8000b901d44 */
[----:B------:R1:W-:Y:S04]  /*1b60*/  LDGSTS.E.BYPASS.LTC128B.128 [R208+0x7000], [R12.64] ;  /* 0x070000000cd07fae */ /* 0x0003e8000b901d44 */
[----:B------:R1:W-:Y:S04]  /*1b70*/  LDGSTS.E.BYPASS.LTC128B.128 [R208+0x8000], [R10.64] ;  /* 0x080000000ad07fae */ /* 0x0003e8000b901d44 */
[----:B------:R2:W-:Y:S04]  /*1b80*/  LDGSTS.E.BYPASS.LTC128B.128 [R208+0x9000], [R8.64] ;  /* 0x0900000008d07fae */ /* 0x0005e8000b901d44 */
[----:B------:R-:W0:Y:S01]  /*1b90*/  LDGDEPBAR ;  /* 0x00000000000079af */ /* 0x000e220000000000 */
[----:B------:R-:W-:Y:S01]  /*1ba0*/  IMAD.U32 R6, RZ, RZ, UR43 ;  /* 0x0000002bff067e24 */ /* 0x000fe2000f8e00ff */
[----:B------:R-:W-:-:S02]  /*1bb0*/  ULDC UR31, c[0x0][0x224] ;  /* 0x00008900001f7ab9 */ /* 0x000fc40000000800 */
[----:B------:R-:W-:Y:S01]  /*1bc0*/  ULDC UR37, c[0x0][0x22c] ;  /* 0x00008b0000257ab9 */ /* 0x000fe20000000800 */
[----:B------:R1:W5:Y:S01]  /*1bd0*/  LDG.E R206, [R18.64] ;  /* 0x0000000412ce7981 */ /* 0x000362000c1e1900 */
[----:B------:R-:W-:Y:S02]  /*1be0*/  UIMAD.WIDE UR30, UR38, UR31, UR12 ;  /* 0x0000001f261e72a5 */ /* 0x000fe4000f8e020c */
[----:B------:R-:W-:Y:S01]  /*1bf0*/  UIMAD UR13, UR49, UR37, UR52 ;  /* 0x00000025310d72a4 */ /* 0x000fe2000f8e0234 */
[----:B------:R1:W5:Y:S04]  /*1c00*/  LDG.E R205, [R18.64+0x20] ;  /* 0x0000200412cd7981 */ /* 0x000368000c1e1900 */
[----:B------:R1:W5:Y:S04]  /*1c10*/  LDG.E R204, [R18.64+0x80] ;  /* 0x0000800412cc7981 */ /* 0x000368000c1e1900 */
[----:B------:R1:W5:Y:S01]  /*1c20*/  LDG.E R203, [R18.64+0xa0] ;  /* 0x0000a00412cb7981 */ /* 0x000362000c1e1900 */
[----:B------:R-:W-:Y:S01]  /*1c30*/  UIADD3 UR11, UP0, UR30, UR47, URZ ;  /* 0x0000002f1e0b7290 */ /* 0x000fe2000ff1e03f */
[----:B------:R-:W-:Y:S01]  /*1c40*/  CS2R R94, SRZ ;  /* 0x00000000005e7805 */ /* 0x000fe2000001ff00 */
[----:B------:R-:W-:Y:S01]  /*1c50*/  UIADD3 UR13, UR45, UR13, URZ ;  /* 0x0000000d2d0d7290 */ /* 0x000fe2000fffe03f */
[----:B------:R-:W-:Y:S01]  /*1c60*/  CS2R R92, SRZ ;  /* 0x00000000005c7805 */ /* 0x000fe2000001ff00 */
[----:B------:R-:W-:Y:S01]  /*1c70*/  UIADD3.X UR30, UR31, UR46, URZ, UP0, !UPT ;  /* 0x0000002e1f1e7290 */ /* 0x000fe200087fe43f */
[----:B--2---:R-:W-:Y:S01]  /*1c80*/  IMAD R8, R187, UR50, R186 ;  /* 0x00000032bb087c24 */ /* 0x004fe2000f8e02ba */
[----:B------:R-:W-:Y:S01]  /*1c90*/  UIMAD UR13, UR13, UR11, URZ ;  /* 0x0000000b0d0d72a4 */ /* 0x000fe2000f8e023f */
[----:B------:R-:W-:-:S04]  /*1ca0*/  DEPBAR.LE SB0, 0x1 ;  /* 0x000080400000791a */ /* 0x000fc80000000000 */
[----:B------:R-:W-:Y:S01]  /*1cb0*/  IADD3 R7, P2, P0, R8, UR51, R7 ;  /* 0x0000003308077c10 */ /* 0x000fe2000f85e007 */
[----:B------:R-:W-:Y:S01]  /*1cc0*/  ULDC UR37, c[0x0][0x214] ;  /* 0x0000850000257ab9 */ /* 0x000fe20000000800 */
[----:B------:R-:W-:Y:S01]  /*1cd0*/  SHF.R.S32.HI R8, RZ, 0x1f, R8 ;  /* 0x0000001fff087819 */ /* 0x000fe20000011408 */
[----:B------:R-:W-:Y:S01]  /*1ce0*/  UIMAD UR13, UR30, UR44, UR13 ;  /* 0x0000002c1e0d72a4 */ /* 0x000fe2000f8e020d */
[----:B------:R-:W-:Y:S01]  /*1cf0*/  BAR.SYNC.DEFER_BLOCKING 0x0 ;  /* 0x0000000000007b1d */ /* 0x000fe20000010000 */
[----:B------:R-:W-:Y:S01]  /*1d00*/  UIADD3 UR30, UR12, UR40, URZ ;  /* 0x000000280c1e7290 */ /* 0x000fe2000fffe03f */
[----:B------:R-:W-:Y:S01]  /*1d10*/  IADD3.X R6, R8, UR53, R6, P2, P0 ;  /* 0x0000003508067c10 */ /* 0x000fe200097e0406 */
[----:B------:R-:W-:Y:S01]  /*1d20*/  CS2R R98, SRZ ;  /* 0x0000000000627805 */ /* 0x000fe2000001ff00 */
[----:B------:R-:W-:Y:S01]  /*1d30*/  IADD3 R8, P0, R7, R5, RZ ;  /* 0x0000000507087210 */ /* 0x000fe20007f1e0ff */
[----:B------:R-:W-:Y:S01]  /*1d40*/  IMAD.U32 R5, RZ, RZ, UR45 ;  /* 0x0000002dff057e24 */ /* 0x000fe2000f8e00ff */
[----:B------:R-:W-:Y:S01]  /*1d50*/  ULDC UR12, c[0x0][0x2e8] ;  /* 0x0000ba00000c7ab9 */ /* 0x000fe20000000800 */
[----:B------:R-:W-:Y:S01]  /*1d60*/  CS2R R96, SRZ ;  /* 0x0000000000607805 */ /* 0x000fe2000001ff00 */
[----:B------:R-:W-:Y:S01]  /*1d70*/  UIMAD.WIDE UR30, UR30, UR57, UR60 ;  /* 0x000000391e1e72a5 */ /* 0x000fe2000f8e023c */
[----:B------:R-:W-:Y:S01]  /*1d80*/  IMAD.X R9, R6, 0x1, R4, P0 ;  /* 0x0000000106097824 */ /* 0x000fe200000e0604 */
[----:B------:R-:W-:Y:S01]  /*1d90*/  CS2R R90, SRZ ;  /* 0x00000000005a7805 */ /* 0x000fe2000001ff00 */
[----:B------:R-:W-:Y:S01]  /*1da0*/  IMAD.U32 R4, RZ, RZ, UR44 ;  /* 0x0000002cff047e24 */ /* 0x000fe2000f8e00ff */
[----:B------:R-:W-:Y:S01]  /*1db0*/  CS2R R88, SRZ ;  /* 0x0000000000587805 */ /* 0x000fe2000001ff00 */
[----:B------:R-:W-:Y:S01]  /*1dc0*/  CS2R R86, SRZ ;  /* 0x0000000000567805 */ /* 0x000fe2000001ff00 */
[----:B------:R-:W-:Y:S01]  /*1dd0*/  CS2R R84, SRZ ;  /* 0x0000000000547805 */ /* 0x000fe2000001ff00 */
[----:B------:R-:W-:Y:S01]  /*1de0*/  IMAD.WIDE.U32 R8, R4, UR11, R8 ;  /* 0x0000000b04087c25 */ /* 0x000fe2000f8e0008 */
[----:B------:R-:W-:Y:S01]  /*1df0*/  UIADD3 UR11, -UR7, UR37, UR8 ;  /* 0x00000025070b7290 */ /* 0x000fe2000fffe108 */
[----:B------:R-:W-:Y:S01]  /*1e00*/  CS2R R78, SRZ ;  /* 0x00000000004e7805 */ /* 0x000fe2000001ff00 */
[----:B------:R-:W-:Y:S01]  /*1e10*/  CS2R R76, SRZ ;  /* 0x00000000004c7805 */ /* 0x000fe2000001ff00 */
[----:B------:R-:W-:Y:S01]  /*1e20*/  CS2R R82, SRZ ;  /* 0x0000000000527805 */ /* 0x000fe2000001ff00 */
[----:B------:R-:W-:Y:S01]  /*1e30*/  UIADD3 UR11, UR11, -UR12, URZ ;  /* 0x8000000c0b0b7290 */ /* 0x000fe2000fffe03f */
[----:B------:R-:W-:Y:S01]  /*1e40*/  IADD3 R4, R9, UR13, RZ ;  /* 0x0000000d09047c10 */ /* 0x000fe2000fffe0ff */
[----:B------:R-:W-:Y:S01]  /*1e50*/  CS2R R80, SRZ ;  /* 0x0000000000507805 */ /* 0x000fe2000001ff00 */
[C---:B------:R-:W-:Y:S01]  /*1e60*/  LEA R214, P0, R8.reuse, c[0x0][0x350], 0x2 ;  /* 0x0000d40008d67a11 */ /* 0x040fe200078010ff */
[----:B------:R-:W-:Y:S01]  /*1e70*/  USHF.R.S32.HI UR13, URZ, 0x1f, UR11 ;  /* 0x0000001f3f0d7899 */ /* 0x000fe2000801140b */
[----:B------:R1:W2:Y:S01]  /*1e80*/  LDSM.16.M88.4 R140, [R180+0xa000] ;  /* 0x00a00000b48c783b */ /* 0x0002a20000000200 */
[----:B------:R-:W-:Y:S01]  /*1e90*/  CS2R R74, SRZ ;  /* 0x00000000004a7805 */ /* 0x000fe2000001ff00 */
[----:B------:R-:W-:Y:S01]  /*1ea0*/  LEA.HI.X R215, R8, c[0x0][0x354], R4, 0x2, P0 ;  /* 0x0000d50008d77a11 */ /* 0x000fe200000f1404 */
[----:B------:R-:W-:Y:S01]  /*1eb0*/  ULEA.HI UR13, UR13, UR11, URZ, 0x6 ;  /* 0x0000000b0d0d7291 */ /* 0x000fe2000f8f303f */
[----:B------:R1:W3:Y:S01]  /*1ec0*/  LDSM.16.M88.4 R144, [R180+0xa800] ;  /* 0x00a80000b490783b */ /* 0x0002e20000000200 */
[----:B------:R-:W-:Y:S01]  /*1ed0*/  CS2R R72, SRZ ;  /* 0x0000000000487805 */ /* 0x000fe2000001ff00 */
[----:B------:R-:W-:Y:S01]  /*1ee0*/  CS2R R70, SRZ ;  /* 0x0000000000467805 */ /* 0x000fe2000001ff00 */
[----:B------:R-:W-:Y:S01]  /*1ef0*/  USHF.R.S32.HI UR13, URZ, 0x6, UR13 ;  /* 0x000000063f0d7899 */ /* 0x000fe2000801140d */
[----:B------:R1:W1:Y:S01]  /*1f00*/  LDSM.16.M88.4 R148, [R173+0xa000] ;  /* 0x00a00000ad94783b */ /* 0x0002620000000200 */
[----:B------:R-:W-:Y:S01]  /*1f10*/  CS2R R68, SRZ ;  /* 0x0000000000447805 */ /* 0x000fe2000001ff00 */
[----:B------:R-:W-:Y:S01]  /*1f20*/  CS2R R62, SRZ ;  /* 0x00000000003e7805 */ /* 0x000fe2000001ff00 */
[----:B------:R-:W-:Y:S01]  /*1f30*/  UISETP.LT.AND UP0, UPT, URZ, UR13, UPT ;  /* 0x0000000d3f00728c */ /* 0x000fe2000bf01270 */
[----:B------:R1:W1:Y:S01]  /*1f40*/  LDSM.16.M88.4 R152, [R173+0xa800] ;  /* 0x00a80000ad98783b */ /* 0x0002620000000200 */
[----:B------:R-:W-:Y:S01]  /*1f50*/  CS2R R60, SRZ ;  /* 0x00000000003c7805 */ /* 0x000fe2000001ff00 */
[----:B------:R-:W-:Y:S01]  /*1f60*/  CS2R R66, SRZ ;  /* 0x0000000000427805 */ /* 0x000fe2000001ff00 */
[----:B------:R-:W-:Y:S01]  /*1f70*/  USEL UR13, URZ, UR13, !UP0 ;  /* 0x0000000d3f0d7287 */ /* 0x000fe2000c000000 */
[----:B------:R1:W1:Y:S01]  /*1f80*/  LDSM.16.M88.4 R156, [R172+0xa000] ;  /* 0x00a00000ac9c783b */ /* 0x0002620000000200 */
[----:B------:R-:W-:Y:S01]  /*1f90*/  CS2R R64, SRZ ;  /* 0x0000000000407805 */ /* 0x000fe2000001ff00 */
[----:B------:R-:W-:Y:S01]  /*1fa0*/  CS2R R58, SRZ ;  /* 0x00000000003a7805 */ /* 0x000fe2000001ff00 */
[----:B------:R-:W-:Y:S01]  /*1fb0*/  UISETP.GT.AND UP0, UPT, UR41, UR13, UPT ;  /* 0x0000000d2900728c */ /* 0x000fe2000bf04270 */
[----:B------:R1:W1:Y:S01]  /*1fc0*/  LDSM.16.M88.4 R160, [R172+0xa800] ;  /* 0x00a80000aca0783b */ /* 0x0002620000000200 */
[----:B------:R-:W-:Y:S01]  /*1fd0*/  CS2R R56, SRZ ;  /* 0x0000000000387805 */ /* 0x000fe2000001ff00 */
[----:B------:R-:W-:Y:S01]  /*1fe0*/  CS2R R54, SRZ ;  /* 0x0000000000367805 */ /* 0x000fe2000001ff00 */
[----:B------:R-:W-:Y:S01]  /*1ff0*/  CS2R R52, SRZ ;  /* 0x0000000000347805 */ /* 0x000fe2000001ff00 */
[----:B------:R1:W1:Y:S01]  /*2000*/  LDSM.16.M88.4 R164, [R3+0xa000] ;  /* 0x00a0000003a4783b */ /* 0x0002620000000200 */
[----:B------:R-:W-:Y:S01]  /*2010*/  PLOP3.LUT P0, PT, PT, PT, UP0, 0x80, 0x0 ;  /* 0x000000000000781c */ /* 0x000fe20003f0f008 */
[----:B------:R-:W-:Y:S01]  /*2020*/  CS2R R46, SRZ ;  /* 0x00000000002e7805 */ /* 0x000fe2000001ff00 */
[----:B------:R-:W-:Y:S01]  /*2030*/  CS2R R44, SRZ ;  /* 0x00000000002c7805 */ /* 0x000fe2000001ff00 */
[----:B------:R1:W1:Y:S01]  /*2040*/  LDSM.16.M88.4 R168, [R3+0xa800] ;  /* 0x00a8000003a8783b */ /* 0x0002620000000200 */
[----:B------:R-:W-:Y:S01]  /*2050*/  CS2R R50, SRZ ;  /* 0x0000000000327805 */ /* 0x000fe2000001ff00 */
[----:B------:R-:W-:Y:S01]  /*2060*/  CS2R R48, SRZ ;  /* 0x0000000000307805 */ /* 0x000fe2000001ff00 */
[----:B------:R-:W-:Y:S01]  /*2070*/  CS2R R42, SRZ ;  /* 0x00000000002a7805 */ /* 0x000fe2000001ff00 */
[----:B------:R-:W-:Y:S01]  /*2080*/  CS2R R40, SRZ ;  /* 0x0000000000287805 */ /* 0x000fe2000001ff00 */
[----:B------:R-:W-:Y:S01]  /*2090*/  CS2R R38, SRZ ;  /* 0x0000000000267805 */ /* 0x000fe2000001ff00 */
[----:B------:R-:W-:-:S04]  /*20a0*/  CS2R R36, SRZ ;  /* 0x0000000000247805 */ /* 0x000fc8000001ff00 */
[----:B----4-:R-:W-:Y:S05]  /*20b0*/  @!P0 BRA `(.L_x_567) ;  /* 0x000038a000008947 */ /* 0x010fea0003800000 */
[----:B------:R-:W-:Y:S01]  /*20c0*/  LEA.HI R0, R0, R2, RZ, 0x4 ;  /* 0x0000000200007211 */ /* 0x000fe200078f20ff */
[----:B------:R-:W-:Y:S01]  /*20d0*/  IMAD.MOV.U32 R175, RZ, RZ, 0x20 ;  /* 0x00000020ffaf7424 */ /* 0x000fe200078e00ff */
[----:B------:R-:W-:Y:S01]  /*20e0*/  IADD3 R177, R181, 0x1000, RZ ;  /* 0x00001000b5b17810 */ /* 0x000fe20007ffe0ff */
[----:B------:R-:W-:Y:S01]  /*20f0*/  IMAD.MOV.U32 R128, RZ, RZ, 0x40 ;  /* 0x00000040ff807424 */ /* 0x000fe200078e00ff */
[----:B------:R-:W-:Y:S01]  /*2100*/  LOP3.LUT R0, R0, 0xfffffff0, RZ, 0xc0, !PT ;  /* 0xfffffff000007812 */ /* 0x000fe200078ec0ff */
[----:B------:R-:W-:Y:S01]  /*2110*/  UIADD3 UR28, UR8, UR59, URZ ;  /* 0x0000003b081c7290 */ /* 0x000fe2000fffe03f */
[----:B------:R-:W-:Y:S01]  /*2120*/  IADD3 R176, R182, 0x1000, RZ ;  /* 0x00001000b6b07810 */ /* 0x000fe20007ffe0ff */
[----:B------:R-:W-:Y:S01]  /*2130*/  IMAD.MOV.U32 R95, RZ, RZ, RZ ;  /* 0x000000ffff5f7224 */ /* 0x000fe200078e00ff */
[----:B------:R-:W-:Y:S01]  /*2140*/  SEL R177, R177, R181, !P1 ;  /* 0x000000b5b1b17207 */ /* 0x000fe20004800000 */
[----:B------:R-:W-:Y:S01]  /*2150*/  IMAD.IADD R2, R2, 0x1, -R0 ;  /* 0x0000000102027824 */ /* 0x000fe200078e0a00 */
[----:B------:R-:W-:Y:S01]  /*2160*/  SEL R176, R176, R182, !P1 ;  /* 0x000000b6b0b07207 */ /* 0x000fe20004800000 */
[----:B------:R-:W-:-:S02]  /*2170*/  UMOV UR12, UR30 ;  /* 0x0000001e000c7c82 */ /* 0x000fc40008000000 */
[----:B------:R-:W-:Y:S01]  /*2180*/  IMAD.SHL.U32 R177, R177, 0x2, RZ ;  /* 0x00000002b1b17824 */ /* 0x000fe200078e00ff */
[----:B------:R-:W-:Y:S01]  /*2190*/  SHF.R.S32.HI R0, RZ, 0x1f, R2 ;  /* 0x0000001fff007819 */ /* 0x000fe20000011402 */
[----:B------:R-:W-:Y:S01]  /*21a0*/  IMAD.SHL.U32 R176, R176, 0x2, RZ ;  /* 0x00000002b0b07824 */ /* 0x000fe200078e00ff */
[----:B------:R-:W-:Y:S02]  /*21b0*/  UIADD3 UR28, -UR7, 0x80, UR28 ;  /* 0x00000080071c7890 */ /* 0x000fe4000fffe11c */
[----:B------:R-:W-:Y:S01]  /*21c0*/  LEA.HI R0, R0, R2, RZ, 0x3 ;  /* 0x0000000200007211 */ /* 0x000fe200078f18ff */
[----:B------:R-:W-:-:S03]  /*21d0*/  UMOV UR11, UR31 ;  /* 0x0000001f000b7c82 */ /* 0x000fc60008000000 */
[----:B------:R-:W-:-:S05]  /*21e0*/  LOP3.LUT R0, R0, 0xfffffff8, RZ, 0xc0, !PT ;  /* 0xfffffff800007812 */ /* 0x000fca00078ec0ff */
[----:B------:R-:W-:-:S05]  /*21f0*/  IMAD.IADD R0, R2, 0x1, -R0 ;  /* 0x0000000102007824 */ /* 0x000fca00078e0a00 */
[C---:B------:R-:W-:Y:S02]  /*2200*/  LOP3.LUT P0, RZ, R0.reuse, 0x2, RZ, 0xc0, !PT ;  /* 0x0000000200ff7812 */ /* 0x040fe4000780c0ff */
[----:B------:R-:W-:Y:S02]  /*2210*/  LOP3.LUT P2, RZ, R0, 0x4, RZ, 0xc0, !PT ;  /* 0x0000000400ff7812 */ /* 0x000fe4000784c0ff */
[----:B------:R-:W-:Y:S02]  /*2220*/  SEL R175, R175, 0xffffffe0, !P0 ;  /* 0xffffffe0afaf7807 */ /* 0x000fe40004000000 */
[----:B------:R-:W-:Y:S02]  /*2230*/  SEL R128, R128, 0xffffffc0, !P2 ;  /* 0xffffffc080807807 */ /* 0x000fe40005000000 */
[----:B------:R-:W-:Y:S01]  /*2240*/  MOV R213, c[0x0][0x22c] ;  /* 0x00008b0000d57a02 */ /* 0x000fe20000000f00 */
[----:B------:R-:W-:Y:S01]  /*2250*/  IMAD.SHL.U32 R210, R185, 0x4, RZ ;  /* 0x00000004b9d27824 */ /* 0x000fe200078e00ff */
[----:B------:R-:W-:Y:S01]  /*2260*/  SHF.L.U32 R174, R182, 0x1, RZ ;  /* 0x00000001b6ae7819 */ /* 0x000fe200000006ff */
[----:B------:R-:W-:Y:S01]  /*2270*/  IMAD.IADD R0, R179, 0x1, R175 ;  /* 0x00000001b3007824 */ /* 0x000fe200078e02af */
[----:B------:R-:W-:Y:S01]  /*2280*/  SHF.L.U64.HI R211, R185, 0x2, R188 ;  /* 0x00000002b9d37819 */ /* 0x000fe200000102bc */
[----:B------:R-:W-:Y:S01]  /*2290*/  IMAD R213, R213, c[0x0][0x1c0], RZ ;  /* 0x00007000d5d57a24 */ /* 0x000fe200078e02ff */
[----:B------:R-:W-:-:S02]  /*22a0*/  MOV R212, 0x40 ;  /* 0x0000004000d47802 */ /* 0x000fc40000000f00 */
[----:B------:R-:W-:Y:S01]  /*22b0*/  IADD3 R2, R175, R174, RZ ;  /* 0x000000aeaf027210 */ /* 0x000fe20007ffe0ff */
[----:B------:R-:W-:Y:S02]  /*22c0*/  IMAD.U32 R213, R213, -0x40, RZ ;  /* 0xffffffc0d5d57824 */ /* 0x000fe400078e00ff */
.L_x_570:
[----:B------:R-:W0:Y:S01]  /*22d0*/  LDGDEPBAR ;  /* 0x00000000000079af */ /* 0x000e220000000000 */
[C---:B------:R-:W-:Y:S01]  /*22e0*/  IADD3 R183, R176.reuse, R175, RZ ;  /* 0x000000afb0b77210 */ /* 0x040fe20007ffe0ff */
[----:B------:R-:W-:Y:S01]  /*22f0*/  USHF.L.U32 UR8, UR6, 0x6, URZ ;  /* 0x0000000606087899 */ /* 0x000fe2000800063f */
[-C--:B------:R-:W-:Y:S01]  /*2300*/  IADD3 R129, R176, R128.reuse, RZ ;  /* 0x00000080b0817210 */ /* 0x080fe20007ffe0ff */
[----:B------:R-:W-:Y:S01]  /*2310*/  UISETP.GT.AND UP3, UPT, UR6, UR13, UPT ;  /* 0x0000000d0600728c */ /* 0x000fe2000bf64270 */
[----:B-----5:R-:W-:Y:S01]  /*2320*/  FSETP.NEU.FTZ.AND P1, PT, R206, -INF , PT ;  /* 0xff800000ce00780b */ /* 0x020fe20003f3d000 */
[----:B------:R-:W-:Y:S06]  /*2330*/  UISETP.GE.AND UP0, UPT, UR8, UR28, UPT ;  /* 0x0000001c0800728c */ /* 0x000fec000bf06270 */
[----:B------:R-:W-:Y:S01]  /*2340*/  PLOP3.LUT P0, PT, PT, PT, UP0, 0x80, 0x0 ;  /* 0x000000000000781c */ /* 0x000fe20003f0f008 */
[----:B------:R-:W-:Y:S04]  /*2350*/  DEPBAR.LE SB0, 0x0 ;  /* 0x000080000000791a */ /* 0x000fe80000000000 */
[----:B------:R-:W-:Y:S08]  /*2360*/  BAR.SYNC.DEFER_BLOCKING 0x0 ;  /* 0x0000000000007b1d */ /* 0x000ff00000010000 */
[----:B------:R-:W-:Y:S08]  /*2370*/  LDSM.16.M88.4 R32, [R176] ;  /* 0x00000000b020783b */ /* 0x000ff00000000200 */
[----:B-1----:R-:W1:Y:S08]  /*2380*/  LDSM.16.M88.4 R16, [R180+0x6000] ;  /* 0x00600000b410783b */ /* 0x002e700000000200 */
[----:B------:R-:W4:Y:S08]  /*2390*/  LDSM.16.M88.4 R28, [R176+0x1000] ;  /* 0x00100000b01c783b */ /* 0x000f300000000200 */
[----:B------:R-:W3:Y:S08]  /*23a0*/  LDSM.16.M88.4 R100, [R180+0x6800] ;  /* 0x00680000b464783b */ /* 0x000ef00000000200 */
[----:B------:R-:W-:Y:S08]  /*23b0*/  LDSM.16.M88.4 R104, [R183] ;  /* 0x00000000b768783b */ /* 0x000ff00000000200 */
[----:B------:R-:W2:Y:S01]  /*23c0*/  LDSM.16.M88.4 R108, [R173+0x6000] ;  /* 0x00600000ad6c783b */ /* 0x000ea20000000200 */
[-C--:B-1----:R-:W-:Y:S07]  /*23d0*/  HMMA.16816.F32 R4, R32, R16.reuse, RZ ;  /* 0x000000102004723c */ /* 0x082fee00000018ff */
[----:B------:R1:W2:Y:S01]  /*23e0*/  LDSM.16.M88.4 R112, [R183+0x1000] ;  /* 0x00100000b770783b */ /* 0x0002a20000000200 */
[C---:B----4-:R-:W-:Y:S07]  /*23f0*/  HMMA.16816.F32 R8, R28.reuse, R16, RZ ;  /* 0x000000101c08723c */ /* 0x050fee00000018ff */
[----:B------:R-:W4:Y:S01]  /*2400*/  LDSM.16.M88.4 R116, [R173+0x6800] ;  /* 0x00680000ad74783b */ /* 0x000f220000000200 */
[-C--:B------:R-:W-:Y:S07]  /*2410*/  HMMA.16816.F32 R12, R28, R18.reuse, RZ ;  /* 0x000000121c0c723c */ /* 0x080fee00000018ff */
[----:B------:R-:W-:Y:S01]  /*2420*/  LDSM.16.M88.4 R120, [R129] ;  /* 0x000000008178783b */ /* 0x000fe20000000200 */
[C---:B------:R-:W-:Y:S07]  /*2430*/  HMMA.16816.F32 R16, R32.reuse, R18, RZ ;  /* 0x000000122010723c */ /* 0x040fee00000018ff */
[----:B------:R-:W4:Y:S01]  /*2440*/  LDSM.16.M88.4 R124, [R172+0x6000] ;  /* 0x00600000ac7c783b */ /* 0x000f220000000200 */
[----:B-1----:R-:W-:Y:S01]  /*2450*/  IADD3 R183, R183, R128, RZ ;  /* 0x00000080b7b77210 */ /* 0x002fe20007ffe0ff */
[-C--:B---3--:R-:W-:Y:S06]  /*2460*/  HMMA.16816.F32 R20, R32, R100.reuse, RZ ;  /* 0x000000642014723c */ /* 0x088fec00000018ff */
[----:B------:R-:W-:Y:S02]  /*2470*/  LDSM.16.M88.4 R132, [R183] ;  /* 0x00000000b784783b */ /* 0x000fe40000000200 */
[C---:B------:R-:W-:Y:S06]  /*2480*/  HMMA.16816.F32 R24, R28.reuse, R100, RZ ;  /* 0x000000641c18723c */ /* 0x040fec00000018ff */
[----:B------:R-:W-:Y:S02]  /*2490*/  LDSM.16.M88.4 R136, [R3+0x6000] ;  /* 0x006000000388783b */ /* 0x000fe40000000200 */
[-C--:B------:R-:W-:Y:S08]  /*24a0*/  HMMA.16816.F32 R28, R28, R102.reuse, RZ ;  /* 0x000000661c1c723c */ /* 0x080ff000000018ff */
[----:B------:R-:W-:Y:S01]  /*24b0*/  HMMA.16816.F32 R32, R32, R102, RZ ;  /* 0x000000662020723c */ /* 0x000fe200000018ff */
[----:B------:R-:W1:Y:S07]  /*24c0*/  LDSM.16.M88.4 R100, [R129+0x1000] ;  /* 0x001000008164783b */ /* 0x000e6e0000000200 */
[-C--:B--2---:R-:W-:Y:S01]  /*24d0*/  HMMA.16816.F32 R4, R104, R108.reuse, R4 ;  /* 0x0000006c6804723c */ /* 0x084fe20000001804 */
[----:B------:R-:W2:Y:S07]  /*24e0*/  LDSM.16.M88.4 R128, [R172+0x6800] ;  /* 0x00680000ac80783b */ /* 0x000eae0000000200 */
[C---:B------:R-:W-:Y:S08]  /*24f0*/  HMMA.16816.F32 R8, R112.reuse, R108, R8 ;  /* 0x0000006c7008723c */ /* 0x040ff00000001808 */
[-C--:B------:R-:W-:Y:S08]  /*2500*/  HMMA.16816.F32 R12, R112, R110.reuse, R12 ;  /* 0x0000006e700c723c */ /* 0x080ff0000000180c */
[C---:B------:R-:W-:Y:S08]  /*2510*/  HMMA.16816.F32 R16, R104.reuse, R110, R16 ;  /* 0x0000006e6810723c */ /* 0x040ff00000001810 */
[-C--:B----4-:R-:W-:Y:S08]  /*2520*/  HMMA.16816.F32 R20, R104, R116.reuse, R20 ;  /* 0x000000746814723c */ /* 0x090ff00000001814 */
[C---:B------:R-:W-:Y:S08]  /*2530*/  HMMA.16816.F32 R24, R112.reuse, R116, R24 ;  /* 0x000000747018723c */ /* 0x040ff00000001818 */
[-C--:B------:R-:W-:Y:S08]  /*2540*/  HMMA.16816.F32 R28, R112, R118.reuse, R28 ;  /* 0x00000076701c723c */ /* 0x080ff0000000181c */
[----:B------:R-:W-:Y:S01]  /*2550*/  HMMA.16816.F32 R32, R104, R118, R32 ;  /* 0x000000766820723c */ /* 0x000fe20000001820 */
[----:B------:R-:W3:Y:S07]  /*2560*/  LDSM.16.M88.4 R104, [R183+0x1000] ;  /* 0x00100000b768783b */ /* 0x000eee0000000200 */
[-C--:B------:R-:W-:Y:S08]  /*2570*/  HMMA.16816.F32 R4, R120, R124.reuse, R4 ;  /* 0x0000007c7804723c */ /* 0x080ff00000001804 */
[C---:B-1----:R-:W-:Y:S08]  /*2580*/  HMMA.16816.F32 R8, R100.reuse, R124, R8 ;  /* 0x0000007c6408723c */ /* 0x042ff00000001808 */
[-C--:B------:R-:W-:Y:S08]  /*2590*/  HMMA.16816.F32 R12, R100, R126.reuse, R12 ;  /* 0x0000007e640c723c */ /* 0x080ff0000000180c */
[C---:B------:R-:W-:Y:S08]  /*25a0*/  HMMA.16816.F32 R16, R120.reuse, R126, R16 ;  /* 0x0000007e7810723c */ /* 0x040ff00000001810 */
[-C--:B--2---:R-:W-:Y:S08]  /*25b0*/  HMMA.16816.F32 R20, R120, R128.reuse, R20 ;  /* 0x000000807814723c */ /* 0x084ff00000001814 */
        /* <DEDUP_REMOVED lines=20> */
[----:B------:R-:W-:Y:S01]  /*2700*/  MUFU.TANH R112, R10 ;  /* 0x0000000a00707308 */ /* 0x000fe20000002400 */
[----:B------:R-:W-:Y:S02]  /*2710*/  FMUL.FTZ R18, R18, c[0x0][0x2ec] ;  /* 0x0000bb0012127a20 */ /* 0x000fe40000410000 */
[----:B------:R-:W-:Y:S02]  /*2720*/  FMUL.FTZ R19, R19, c[0x0][0x2ec] ;  /* 0x0000bb0013137a20 */ /* 0x000fe40000410000 */
[----:B------:R-:W-:Y:S02]  /*2730*/  FMUL.FTZ R11, R11, c[0x0][0x2ec] ;  /* 0x0000bb000b0b7a20 */ /* 0x000fe40000410000 */
[----:B------:R-:W-:Y:S02]  /*2740*/  FMUL.FTZ R9, R9, c[0x0][0x2ec] ;  /* 0x0000bb0009097a20 */ /* 0x000fe40000410000 */
[----:B------:R-:W-:Y:S01]  /*2750*/  FMUL.FTZ R16, R16, c[0x0][0x2ec] ;  /* 0x0000bb0010107a20 */ /* 0x000fe20000410000 */
[----:B------:R-:W3:Y:S01]  /*2760*/  MUFU.TANH R108, R6 ;  /* 0x00000006006c7308 */ /* 0x000ee20000002400 */
[----:B------:R-:W-:Y:S09]  /*2770*/  FMUL.FTZ R17, R17, c[0x0][0x2ec] ;  /* 0x0000bb0011117a20 */ /* 0x000ff20000410000 */
[----:B------:R4:W-:Y:S10]  /*2780*/  MUFU.TANH R116, R14 ;  /* 0x0000000e00747308 */ /* 0x0009f40000002400 */
[----:B------:R1:W1:Y:S10]  /*2790*/  MUFU.TANH R109, R7 ;  /* 0x00000007006d7308 */ /* 0x0002740000002400 */
[----:B------:R2:W-:Y:S01]  /*27a0*/  MUFU.TANH R113, R11 ;  /* 0x0000000b00717308 */ /* 0x0005e20000002400 */
[----:B----4-:R-:W-:Y:S04]  /*27b0*/  MOV R14, UR8 ;  /* 0x00000008000e7c02 */ /* 0x010fe80008000f00 */
[----:B------:R-:W-:Y:S05]  /*27c0*/  @!P0 IADD3 R14, R14, UR7, R189 ;  /* 0x000000070e0e8c10 */ /* 0x000fea000fffe0bd */
[----:B------:R4:W-:Y:S01]  /*27d0*/  MUFU.TANH R111, R9 ;  /* 0x00000009006f7308 */ /* 0x0009e20000002400 */
[----:B------:R-:W-:Y:S01]  /*27e0*/  @!P0 IMNMX R10, R14, UR7, PT ;  /* 0x000000070e0a8c17 */ /* 0x000fe2000b800200 */
[----:B-1----:R-:W1:Y:S08]  /*27f0*/  LDSM.16.M88.4 R4, [R3+0x6800] ;  /* 0x006800000304783b */ /* 0x002e700000000200 */
[----:B------:R3:W1:Y:S01]  /*2800*/  MUFU.TANH R110, R8 ;  /* 0x00000008006e7308 */ /* 0x0006620000002400 */
[----:B--2---:R-:W-:Y:S04]  /*2810*/  MOV R11, UR27 ;  /* 0x0000001b000b7c02 */ /* 0x004fe80008000f00 */
[----:B------:R-:W-:Y:S05]  /*2820*/  @!P0 LEA R11, R11, R184, 0x7 ;  /* 0x000000b80b0b8211 */ /* 0x000fea00078e38ff */
[----:B------:R2:W-:Y:S01]  /*2830*/  MUFU.TANH R117, R15 ;  /* 0x0000000f00757308 */ /* 0x0005e20000002400 */
[-C--:B------:R-:W-:Y:S01]  /*2840*/  @!P0 ISETP.GE.AND P3, PT, R11, R10.reuse, PT ;  /* 0x0000000a0b00820c */ /* 0x080fe20003f66270 */
[----:B----4-:R-:W-:Y:S05]  /*2850*/  FMUL.FTZ R9, R206, 1.4426950216293334961 ;  /* 0x3fb8aa3bce097820 */ /* 0x010fea0000410000 */
[----:B------:R-:W-:Y:S03]  /*2860*/  FSEL R9, R9, RZ, P1 ;  /* 0x000000ff09097208 */ /* 0x000fe60000800000 */
[----:B------:R4:W4:Y:S01]  /*2870*/  MUFU.TANH R114, R12 ;  /* 0x0000000c00727308 */ /* 0x0009220000002400 */
[----:B---3--:R-:W-:Y:S04]  /*2880*/  @!P0 IADD3 R8, R14, 0x8, RZ ;  /* 0x000000080e088810 */ /* 0x008fe80007ffe0ff */
[----:B------:R-:W-:Y:S05]  /*2890*/  @!P0 IMNMX R8, R8, UR7, PT ;  /* 0x0000000708088c17 */ /* 0x000fea000b800200 */
[----:B------:R3:W3:Y:S01]  /*28a0*/  MUFU.TANH R115, R13 ;  /* 0x0000000d00737308 */ /* 0x0006e20000002400 */
[-C--:B-1----:R-:W-:Y:S01]  /*28b0*/  HMMA.16816.F32 R20, R132, R4.reuse, R20 ;  /* 0x000000048414723c */ /* 0x082fe20000001814 */
[----:B--2---:R-:W-:Y:S04]  /*28c0*/  @!P0 IADD3 R15, R11, 0x1, RZ ;  /* 0x000000010b0f8810 */ /* 0x004fe80007ffe0ff */
[----:B------:R-:W-:Y:S04]  /*28d0*/  @!P0 ISETP.GE.AND P1, PT, R15, R10, PT ;  /* 0x0000000a0f00820c */ /* 0x000fe80003f26270 */
[----:B------:R-:W1:Y:S01]  /*28e0*/  MUFU.TANH R118, R16 ;  /* 0x0000001000767308 */ /* 0x000e620000002400 */
[C---:B------:R-:W-:Y:S02]  /*28f0*/  HMMA.16816.F32 R24, R104.reuse, R4, R24 ;  /* 0x000000046818723c */ /* 0x040fe40000001818 */
[----:B----4-:R-:W-:Y:S02]  /*2900*/  MOV R12, R125 ;  /* 0x0000007d000c7202 */ /* 0x010fe40000000f00 */
[----:B------:R-:W-:Y:S03]  /*2910*/  @!P0 FSEL R12, R125, -INF , !P3 ;  /* 0xff8000007d0c8808 */ /* 0x000fe60005800000 */
[----:B------:R-:W-:Y:S02]  /*2920*/  FMUL.FTZ R4, R205, 1.4426950216293334961 ;  /* 0x3fb8aa3bcd047820 */ /* 0x000fe40000410000 */
[----:B------:R2:W4:Y:S01]  /*2930*/  MUFU.TANH R119, R17 ;  /* 0x0000001100777308 */ /* 0x0005220000002400 */
[----:B------:R-:W-:Y:S01]  /*2940*/  @!P0 ISETP.GE.AND P3, PT, R11, R8, PT ;  /* 0x000000080b00820c */ /* 0x000fe20003f66270 */
[-C--:B------:R-:W-:Y:S01]  /*2950*/  HMMA.16816.F32 R28, R104, R6.reuse, R28 ;  /* 0x00000006681c723c */ /* 0x080fe2000000181c */
[--C-:B------:R-:W-:Y:S01]  /*2960*/  FFMA.FTZ R226, R12, c[0x0][0x23c], -R9.reuse ;  /* 0x00008f000ce27a23 */ /* 0x100fe20000010809 */
[----:B------:R-:W-:Y:S02]  /*2970*/  MOV R12, R127 ;  /* 0x0000007f000c7202 */ /* 0x000fe40000000f00 */
[----:B------:R-:W-:Y:S01]  /*2980*/  @!P0 FSEL R12, R127, -INF , !P1 ;  /* 0xff8000007f0c8808 */ /* 0x000fe20004800000 */
[----:B------:R-:W-:Y:S01]  /*2990*/  FMUL.FTZ R20, R20, c[0x0][0x2ec] ;  /* 0x0000bb0014147a20 */ /* 0x000fe20000410000 */
[----:B------:R-:W-:Y:S02]  /*29a0*/  FSETP.NEU.FTZ.AND P1, PT, R205, -INF , PT ;  /* 0xff800000cd00780b */ /* 0x000fe40003f3d000 */
[----:B------:R-:W1:Y:S01]  /*29b0*/  MUFU.TANH R120, R18 ;  /* 0x0000001200787308 */ /* 0x000e620000002400 */
[----:B------:R-:W-:Y:S01]  /*29c0*/  MOV R5, R108 ;  /* 0x0000006c00057202 */ /* 0x000fe20000000f00 */
[----:B------:R-:W-:Y:S02]  /*29d0*/  HMMA.16816.F32 R32, R132, R6, R32 ;  /* 0x000000068420723c */ /* 0x000fe40000001820 */
[----:B------:R-:W-:Y:S01]  /*29e0*/  @!P0 FSEL R5, R108, -INF , !P3 ;  /* 0xff8000006c058808 */ /* 0x000fe20005800000 */
[--C-:B------:R-:W-:Y:S01]  /*29f0*/  FFMA.FTZ R251, R12, c[0x0][0x23c], -R9.reuse ;  /* 0x00008f000cfb7a23 */ /* 0x100fe20000010809 */
[----:B------:R-:W-:Y:S01]  /*2a00*/  FSEL R4, R4, RZ, P1 ;  /* 0x000000ff04047208 */ /* 0x000fe20000800000 */
[----:B------:R-:W-:Y:S01]  /*2a10*/  FMUL.FTZ R12, R204, 1.4426950216293334961 ;  /* 0x3fb8aa3bcc0c7820 */ /* 0x000fe20000410000 */
[----:B------:R-:W-:Y:S01]  /*2a20*/  @!P0 ISETP.GE.AND P1, PT, R15, R8, PT ;  /* 0x000000080f00820c */ /* 0x000fe20003f26270 */
[----:B------:R-:W-:Y:S01]  /*2a30*/  FMUL.FTZ R21, R21, c[0x0][0x2ec] ;  /* 0x0000bb0015157a20 */ /* 0x000fe20000410000 */
[----:B------:R-:W-:Y:S01]  /*2a40*/  MUFU.TANH R121, R19 ;  /* 0x0000001300797308 */ /* 0x000fe20000002400 */
[----:B---3--:R-:W-:Y:S03]  /*2a50*/  @!P0 IADD3 R13, R14, 0x20, RZ ;  /* 0x000000200e0d8810 */ /* 0x008fe60007ffe0ff */
[--C-:B------:R-:W-:Y:S01]  /*2a60*/  FFMA.FTZ R250, R5, c[0x0][0x23c], -R4.reuse ;  /* 0x00008f0005fa7a23 */ /* 0x100fe20000010804 */
[----:B------:R-:W-:Y:S01]  /*2a70*/  MOV R5, R109 ;  /* 0x0000006d00057202 */ /* 0x000fe20000000f00 */
[----:B--2---:R-:W-:Y:S01]  /*2a80*/  FMUL.FTZ R17, R203, 1.4426950216293334961 ;  /* 0x3fb8aa3bcb117820 */ /* 0x004fe20000410000 */
[----:B------:R-:W-:Y:S01]  /*2a90*/  @!P0 FSEL R5, R109, -INF , !P1 ;  /* 0xff8000006d058808 */ /* 0x000fe20004800000 */
[----:B------:R-:W-:Y:S01]  /*2aa0*/  FMUL.FTZ R28, R28, c[0x0][0x2ec] ;  /* 0x0000bb001c1c7a20 */ /* 0x000fe20000410000 */
[----:B------:R-:W-:Y:S01]  /*2ab0*/  @!P0 IMNMX R13, R13, UR7, PT ;  /* 0x000000070d0d8c17 */ /* 0x000fe2000b800200 */
[----:B------:R-:W-:Y:S01]  /*2ac0*/  MUFU.EX2 R250, R250 ;  /* 0x000000fa00fa7308 */ /* 0x000fe20000000800 */
[----:B------:R-:W-:Y:S01]  /*2ad0*/  FSETP.NEU.FTZ.AND P1, PT, R204, -INF , PT ;  /* 0xff800000cc00780b */ /* 0x000fe20003f3d000 */
[----:B------:R-:W-:Y:S01]  /*2ae0*/  FFMA.FTZ R129, R5, c[0x0][0x23c], -R4 ;  /* 0x00008f0005817a23 */ /* 0x000fe20000010804 */
[----:B------:R-:W-:Y:S01]  /*2af0*/  @!P0 IADD3 R5, R14, 0x28, RZ ;  /* 0x000000280e058810 */ /* 0x000fe20007ffe0ff */
[----:B------:R-:W-:Y:S01]  /*2b00*/  FMUL.FTZ R29, R29, c[0x0][0x2ec] ;  /* 0x0000bb001d1d7a20 */ /* 0x000fe20000410000 */
[-C--:B------:R-:W-:Y:S01]  /*2b10*/  @!P0 ISETP.GE.AND P3, PT, R11, R13.reuse, PT ;  /* 0x0000000d0b00820c */ /* 0x080fe20003f66270 */
[----:B------:R-:W-:Y:S01]  /*2b20*/  FMUL.FTZ R30, R30, c[0x0][0x2ec] ;  /* 0x0000bb001e1e7a20 */ /* 0x000fe20000410000 */
[----:B------:R-:W-:Y:S01]  /*2b30*/  FSEL R12, R12, RZ, P1 ;  /* 0x000000ff0c0c7208 */ /* 0x000fe20000800000 */
[----:B------:R-:W-:Y:S01]  /*2b40*/  FMUL.FTZ R32, R32, c[0x0][0x2ec] ;  /* 0x0000bb0020207a20 */ /* 0x000fe20000410000 */
[----:B------:R-:W-:Y:S01]  /*2b50*/  @!P0 ISETP.GE.AND P1, PT, R15, R13, PT ;  /* 0x0000000d0f00820c */ /* 0x000fe20003f26270 */
[----:B------:R-:W2:Y:S01]  /*2b60*/  MUFU.TANH R122, R20 ;  /* 0x00000014007a7308 */ /* 0x000ea20000002400 */
[----:B------:R-:W-:Y:S01]  /*2b70*/  @!P0 IMNMX R5, R5, UR7, PT ;  /* 0x0000000705058c17 */ /* 0x000fe2000b800200 */
[----:B------:R-:W-:Y:S01]  /*2b80*/  FMUL.FTZ R33, R33, c[0x0][0x2ec] ;  /* 0x0000bb0021217a20 */ /* 0x000fe20000410000 */
[----:B------:R-:W-:Y:S01]  /*2b90*/  MOV R16, R110 ;  /* 0x0000006e00107202 */ /* 0x000fe20000000f00 */
[----:B------:R-:W-:Y:S01]  /*2ba0*/  FMUL.FTZ R34, R34, c[0x0][0x2ec] ;  /* 0x0000bb0022227a20 */ /* 0x000fe20000410000 */
[----:B------:R-:W-:Y:S01]  /*2bb0*/  @!P0 FSEL R16, R110, -INF , !P3 ;  /* 0xff8000006e108808 */ /* 0x000fe20005800000 */
[----:B------:R-:W-:Y:S01]  /*2bc0*/  FMUL.FTZ R35, R35, c[0x0][0x2ec] ;  /* 0x0000bb0023237a20 */ /* 0x000fe20000410000 */
[----:B------:R-:W-:Y:S01]  /*2bd0*/  MOV R14, R111 ;  /* 0x0000006f000e7202 */ /* 0x000fe20000000f00 */
[----:B------:R-:W-:Y:S01]  /*2be0*/  FMUL.FTZ R31, R31, c[0x0][0x2ec] ;  /* 0x0000bb001f1f7a20 */ /* 0x000fe20000410000 */
[----:B------:R-:W-:Y:S01]  /*2bf0*/  @!P0 FSEL R14, R111, -INF , !P1 ;  /* 0xff8000006f0e8808 */ /* 0x000fe20004800000 */
[----:B------:R-:W-:Y:S01]  /*2c00*/  MUFU.TANH R221, R28 ;  /* 0x0000001c00dd7308 */ /* 0x000fe20000002400 */
[-C--:B------:R-:W-:Y:S01]  /*2c10*/  @!P0 ISETP.GE.AND P3, PT, R11, R5.reuse, PT ;  /* 0x000000050b00820c */ /* 0x080fe20003f66270 */
[--C-:B------:R-:W-:Y:S01]  /*2c20*/  FFMA.FTZ R138, R16, c[0x0][0x23c], -R12.reuse ;  /* 0x00008f00108a7a23 */ /* 0x100fe2000001080c */
[----:B------:R-:W-:Y:S01]  /*2c30*/  FSETP.NEU.FTZ.AND P1, PT, R203, -INF , PT ;  /* 0xff800000cb00780b */ /* 0x000fe20003f3d000 */
[----:B------:R-:W-:Y:S01]  /*2c40*/  FFMA.FTZ R220, R14, c[0x0][0x23c], -R12 ;  /* 0x00008f000edc7a23 */ /* 0x000fe2000001080c */
[----:B------:R-:W-:Y:S01]  /*2c50*/  MOV R16, R112 ;  /* 0x0000007000107202 */ /* 0x000fe20000000f00 */
[----:B------:R-:W-:Y:S01]  /*2c60*/  FMUL.FTZ R22, R22, c[0x0][0x2ec] ;  /* 0x0000bb0016167a20 */ /* 0x000fe20000410000 */
[----:B------:R-:W-:Y:S01]  /*2c70*/  @!P0 FSEL R16, R112, -INF , !P3 ;  /* 0xff80000070108808 */ /* 0x000fe20005800000 */
[----:B------:R-:W-:Y:S01]  /*2c80*/  FMUL.FTZ R23, R23, c[0x0][0x2ec] ;  /* 0x0000bb0017177a20 */ /* 0x000fe20000410000 */
[----:B------:R-:W-:Y:S01]  /*2c90*/  FSEL R14, R17, RZ, P1 ;  /* 0x000000ff110e7208 */ /* 0x000fe20000800000 */
[----:B------:R-:W3:Y:S01]  /*2ca0*/  MUFU.TANH R123, R21 ;  /* 0x00000015007b7308 */ /* 0x000ee20000002400 */
[----:B------:R-:W-:Y:S01]  /*2cb0*/  @!P0 ISETP.GE.AND P1, PT, R15, R5, PT ;  /* 0x000000050f00820c */ /* 0x000fe20003f26270 */
[----:B------:R-:W-:Y:S01]  /*2cc0*/  FMUL.FTZ R24, R24, c[0x0][0x2ec] ;  /* 0x0000bb0018187a20 */ /* 0x000fe20000410000 */
[----:B------:R-:W-:Y:S01]  /*2cd0*/  MOV R15, R113 ;  /* 0x00000071000f7202 */ /* 0x000fe20000000f00 */
[--C-:B------:R-:W-:Y:S01]  /*2ce0*/  FFMA.FTZ R183, R16, c[0x0][0x23c], -R14.reuse ;  /* 0x00008f0010b77a23 */ /* 0x100fe2000001080e */
[----:B------:R-:W-:Y:S01]  /*2cf0*/  @!P0 IADD3 R16, R11, 0x8, RZ ;  /* 0x000000080b108810 */ /* 0x000fe20007ffe0ff */
[----:B------:R-:W-:Y:S01]  /*2d00*/  FMUL.FTZ R25, R25, c[0x0][0x2ec] ;  /* 0x0000bb0019197a20 */ /* 0x000fe20000410000 */
[----:B------:R-:W-:Y:S01]  /*2d10*/  @!P0 FSEL R15, R113, -INF , !P1 ;  /* 0xff800000710f8808 */ /* 0x000fe20004800000 */
[----:B------:R-:W-:Y:S01]  /*2d20*/  FMUL.FTZ R26, R26, c[0x0][0x2ec] ;  /* 0x0000bb001a1a7a20 */ /* 0x000fe20000410000 */
[-C--:B------:R-:W-:Y:S01]  /*2d30*/  @!P0 ISETP.GE.AND P1, PT, R16, R13.reuse, PT ;  /* 0x0000000d1000820c */ /* 0x080fe20003f26270 */
[----:B------:R-:W-:Y:S01]  /*2d40*/  MUFU.TANH R222, R29 ;  /* 0x0000001d00de7308 */ /* 0x000fe20000002400 */
[----:B------:R-:W-:Y:S01]  /*2d50*/  MOV R17, R114 ;  /* 0x0000007200117202 */ /* 0x000fe20000000f00 */
[----:B------:R-:W-:Y:S01]  /*2d60*/  FFMA.FTZ R139, R15, c[0x0][0x23c], -R14 ;  /* 0x00008f000f8b7a23 */ /* 0x000fe2000001080e */
[----:B------:R-:W-:Y:S01]  /*2d70*/  @!P0 IADD3 R15, R11, 0x9, RZ ;  /* 0x000000090b0f8810 */ /* 0x000fe20007ffe0ff */
[----:B------:R-:W-:Y:S01]  /*2d80*/  FMUL.FTZ R27, R27, c[0x0][0x2ec] ;  /* 0x0000bb001b1b7a20 */ /* 0x000fe20000410000 */
[----:B------:R-:W-:Y:S01]  /*2d90*/  @!P0 FSEL R17, R114, -INF , !P1 ;  /* 0xff80000072118808 */ /* 0x000fe20004800000 */
[----:B------:R-:W-:Y:S01]  /*2da0*/  FFMA.FTZ R108, -R108, R108, 1 ;  /* 0x3f8000006c6c7423 */ /* 0x000fe2000001016c */
[----:B------:R-:W-:Y:S01]  /*2db0*/  @!P0 ISETP.GE.AND P1, PT, R15, R13, PT ;  /* 0x0000000d0f00820c */ /* 0x000fe20003f26270 */
[----:B------:R-:W-:Y:S01]  /*2dc0*/  FFMA.FTZ R109, -R109, R109, 1 ;  /* 0x3f8000006d6d7423 */ /* 0x000fe2000001016d */
[----:B------:R-:W-:Y:S01]  /*2dd0*/  MOV R6, R116 ;  /* 0x0000007400067202 */ /* 0x000fe20000000f00 */
[----:B------:R-:W1:Y:S01]  /*2de0*/  MUFU.TANH R124, R22 ;  /* 0x00000016007c7308 */ /* 0x000e620000002400 */
[--C-:B------:R-:W-:Y:S01]  /*2df0*/  FFMA.FTZ R225, R17, c[0x0][0x23c], -R12.reuse ;  /* 0x00008f0011e17a23 */ /* 0x100fe2000001080c */
[----:B------:R-:W-:Y:S01]  /*2e00*/  MOV R17, R115 ;  /* 0x0000007300117202 */ /* 0x000fe20000000f00 */
[----:B------:R-:W-:Y:S01]  /*2e10*/  FFMA.FTZ R110, -R110, R110, 1 ;  /* 0x3f8000006e6e7423 */ /* 0x000fe2000001016e */
[----:B------:R-:W-:Y:S01]  /*2e20*/  @!P0 FSEL R17, R115, -INF , !P1 ;  /* 0xff80000073118808 */ /* 0x000fe20004800000 */
[----:B------:R-:W-:Y:S01]  /*2e30*/  FFMA.FTZ R111, -R111, R111, 1 ;  /* 0x3f8000006f6f7423 */ /* 0x000fe2000001016f */
[----:B------:R-:W-:Y:S01]  /*2e40*/  @!P0 ISETP.GE.AND P1, PT, R16, R5, PT ;  /* 0x000000051000820c */ /* 0x000fe20003f26270 */
[----:B------:R-:W-:Y:S01]  /*2e50*/  FFMA.FTZ R114, -R114, R114, 1 ;  /* 0x3f80000072727423 */ /* 0x000fe20000010172 */
[----:B------:R-:W-:Y:S01]  /*2e60*/  @!P0 IADD3 R7, R11, 0x10, RZ ;  /* 0x000000100b078810 */ /* 0x000fe20007ffe0ff */
[----:B------:R-:W-:Y:S01]  /*2e70*/  FFMA.FTZ R134, R17, c[0x0][0x23c], -R12 ;  /* 0x00008f0011867a23 */ /* 0x000fe2000001080c */
[----:B------:R-:W-:Y:S01]  /*2e80*/  MUFU.TANH R223, R30 ;  /* 0x0000001e00df7308 */ /* 0x000fe20000002400 */
[----:B------:R-:W-:Y:S01]  /*2e90*/  @!P0 FSEL R6, R116, -INF , !P1 ;  /* 0xff80000074068808 */ /* 0x000fe20004800000 */
[----:B------:R-:W-:Y:S01]  /*2ea0*/  FFMA.FTZ R115, -R115, R115, 1 ;  /* 0x3f80000073737423 */ /* 0x000fe20000010173 */
[----:B------:R-:W-:Y:S01]  /*2eb0*/  @!P0 ISETP.GE.AND P1, PT, R15, R5, PT ;  /* 0x000000050f00820c */ /* 0x000fe20003f26270 */
[----:B------:R-:W-:Y:S02]  /*2ec0*/  FFMA.FTZ R112, -R112, R112, 1 ;  /* 0x3f80000070707423 */ /* 0x000fe40000010170 */
[--C-:B------:R-:W-:Y:S01]  /*2ed0*/  FFMA.FTZ R133, R6, c[0x0][0x23c], -R14.reuse ;  /* 0x00008f0006857a23 */ /* 0x100fe2000001080e */
[----:B------:R-:W-:Y:S01]  /*2ee0*/  MOV R6, R117 ;  /* 0x0000007500067202 */ /* 0x000fe20000000f00 */
[----:B------:R-:W-:Y:S01]  /*2ef0*/  FFMA.FTZ R113, -R113, R113, 1 ;  /* 0x3f80000071717423 */ /* 0x000fe20000010171 */
[C---:B------:R-:W-:Y:S01]  /*2f00*/  @!P0 FSEL R6, R117.reuse, -INF , !P1 ;  /* 0xff80000075068808 */ /* 0x040fe20004800000 */
[----:B------:R-:W2:Y:S01]  /*2f10*/  MUFU.TANH R126, R23 ;  /* 0x00000017007e7308 */ /* 0x000ea20000002400 */
[----:B------:R-:W-:Y:S01]  /*2f20*/  @!P0 ISETP.GE.AND P1, PT, R16, R10, PT ;  /* 0x0000000a1000820c */ /* 0x000fe20003f26270 */
[----:B------:R-:W-:Y:S02]  /*2f30*/  FFMA.FTZ R116, -R116, R116, 1 ;  /* 0x3f80000074747423 */ /* 0x000fe40000010174 */
[----:B------:R-:W-:Y:S01]  /*2f40*/  FFMA.FTZ R132, R6, c[0x0][0x23c], -R14 ;  /* 0x00008f0006847a23 */ /* 0x000fe2000001080e */
[-C--:B-1----:R-:W-:Y:S01]  /*2f50*/  MOV R6, R118.reuse ;  /* 0x0000007600067202 */ /* 0x082fe20000000f00 */
[----:B------:R-:W-:Y:S01]  /*2f60*/  FFMA.FTZ R117, -R117, R117, 1 ;  /* 0x3f80000075757423 */ /* 0x000fe20000010175 */
[C---:B------:R-:W-:Y:S01]  /*2f70*/  @!P0 FSEL R6, R118.reuse, -INF , !P1 ;  /* 0xff80000076068808 */ /* 0x040fe20004800000 */
[----:B------:R-:W-:Y:S01]  /*2f80*/  FFMA.FTZ R118, -R118, R118, 1 ;  /* 0x3f80000076767423 */ /* 0x000fe20000010176 */
[----:B------:R-:W-:Y:S01]  /*2f90*/  @!P0 ISETP.GE.AND P1, PT, R15, R10, PT ;  /* 0x0000000a0f00820c */ /* 0x000fe20003f26270 */
[----:B------:R-:W-:Y:S01]  /*2fa0*/  MUFU.TANH R135, R32 ;  /* 0x0000002000877308 */ /* 0x000fe20000002400 */
[----:B------:R-:W-:Y:S02]  /*2fb0*/  FMUL.FTZ R108, R108, c[0x0][0x2ec] ;  /* 0x0000bb006c6c7a20 */ /* 0x000fe40000410000 */
[--C-:B------:R-:W-:Y:S01]  /*2fc0*/  FFMA.FTZ R249, R6, c[0x0][0x23c], -R9.reuse ;  /* 0x00008f0006f97a23 */ /* 0x100fe20000010809 */
[-C--:B----4-:R-:W-:Y:S01]  /*2fd0*/  MOV R6, R119.reuse ;  /* 0x0000007700067202 */ /* 0x090fe20000000f00 */
[----:B------:R-:W-:Y:S01]  /*2fe0*/  FMUL.FTZ R118, R118, c[0x0][0x2ec] ;  /* 0x0000bb0076767a20 */ /* 0x000fe20000410000 */
[C---:B------:R-:W-:Y:S01]  /*2ff0*/  @!P0 FSEL R6, R119.reuse, -INF , !P1 ;  /* 0xff80000077068808 */ /* 0x040fe20004800000 */
[----:B------:R-:W-:Y:S01]  /*3000*/  FFMA.FTZ R119, -R119, R119, 1 ;  /* 0x3f80000077777423 */ /* 0x000fe20000010177 */
[----:B------:R-:W-:Y:S01]  /*3010*/  @!P0 ISETP.GE.AND P1, PT, R16, R8, PT ;  /* 0x000000081000820c */ /* 0x000fe20003f26270 */
[----:B------:R-:W-:Y:S01]  /*3020*/  FMUL.FTZ R109, R109, c[0x0][0x2ec] ;  /* 0x0000bb006d6d7a20 */ /* 0x000fe20000410000 */
[----:B------:R-:W1:Y:S01]  /*3030*/  MUFU.TANH R130, R24 ;  /* 0x0000001800827308 */ /* 0x000e620000002400 */
[--C-:B------:R-:W-:Y:S01]  /*3040*/  FFMA.FTZ R248, R6, c[0x0][0x23c], -R9.reuse ;  /* 0x00008f0006f87a23 */ /* 0x100fe20000010809 */
[-C--:B------:R-:W-:Y:S01]  /*3050*/  MOV R6, R120.reuse ;  /* 0x0000007800067202 */ /* 0x080fe20000000f00 */
[----:B------:R-:W-:Y:S01]  /*3060*/  FMUL.FTZ R119, R119, c[0x0][0x2ec] ;  /* 0x0000bb0077777a20 */ /* 0x000fe20000410000 */
[C---:B------:R-:W-:Y:S01]  /*3070*/  @!P0 FSEL R6, R120.reuse, -INF , !P1 ;  /* 0xff80000078068808 */ /* 0x040fe20004800000 */
[----:B------:R-:W-:Y:S01]  /*3080*/  FFMA.FTZ R120, -R120, R120, 1 ;  /* 0x3f80000078787423 */ /* 0x000fe20000010178 */
[----:B------:R-:W-:Y:S01]  /*3090*/  @!P0 ISETP.GE.AND P1, PT, R15, R8, PT ;  /* 0x000000080f00820c */ /* 0x000fe20003f26270 */
[----:B------:R-:W-:Y:S01]  /*30a0*/  FMUL.FTZ R110, R110, c[0x0][0x2ec] ;  /* 0x0000bb006e6e7a20 */ /* 0x000fe20000410000 */
[----:B--2---:R-:W-:Y:S01]  /*30b0*/  MOV R15, R122 ;  /* 0x0000007a000f7202 */ /* 0x004fe20000000f00 */
[--C-:B------:R-:W-:Y:S01]  /*30c0*/  FFMA.FTZ R243, R6, c[0x0][0x23c], -R4.reuse ;  /* 0x00008f0006f37a23 */ /* 0x100fe20000010804 */
[----:B------:R-:W-:Y:S01]  /*30d0*/  MUFU.TANH R227, R33 ;  /* 0x0000002100e37308 */ /* 0x000fe20000002400 */
[-C--:B------:R-:W-:Y:S01]  /*30e0*/  MOV R6, R121.reuse ;  /* 0x0000007900067202 */ /* 0x080fe20000000f00 */
[----:B------:R-:W-:Y:S01]  /*30f0*/  FMUL.FTZ R120, R120, c[0x0][0x2ec] ;  /* 0x0000bb0078787a20 */ /* 0x000fe20000410000 */
[C---:B------:R-:W-:Y:S01]  /*3100*/  @!P0 FSEL R6, R121.reuse, -INF , !P1 ;  /* 0xff80000079068808 */ /* 0x040fe20004800000 */
[----:B------:R-:W-:Y:S01]  /*3110*/  FFMA.FTZ R121, -R121, R121, 1 ;  /* 0x3f80000079797423 */ /* 0x000fe20000010179 */
[----:B------:R-:W-:Y:S01]  /*3120*/  @!P0 ISETP.GE.AND P1, PT, R7, R10, PT ;  /* 0x0000000a0700820c */ /* 0x000fe20003f26270 */
[----:B------:R-:W-:Y:S02]  /*3130*/  FMUL.FTZ R111, R111, c[0x0][0x2ec] ;  /* 0x0000bb006f6f7a20 */ /* 0x000fe40000410000 */
[--C-:B------:R-:W-:Y:S01]  /*3140*/  FFMA.FTZ R242, R6, c[0x0][0x23c], -R4.reuse ;  /* 0x00008f0006f27a23 */ /* 0x100fe20000010804 */
[----:B------:R-:W-:Y:S01]  /*3150*/  @!P0 IADD3 R6, R11, 0x11, RZ ;  /* 0x000000110b068810 */ /* 0x000fe20007ffe0ff */
[----:B------:R-:W2:Y:S01]  /*3160*/  MUFU.TANH R131, R25 ;  /* 0x0000001900837308 */ /* 0x000ea20000002400 */
[C---:B------:R-:W-:Y:S01]  /*3170*/  @!P0 FSEL R15, R122.reuse, -INF , !P1 ;  /* 0xff8000007a0f8808 */ /* 0x040fe20004800000 */
[----:B------:R-:W-:Y:S01]  /*3180*/  FFMA.FTZ R122, -R122, R122, 1 ;  /* 0x3f8000007a7a7423 */ /* 0x000fe2000001017a */
[----:B------:R-:W-:Y:S01]  /*3190*/  @!P0 ISETP.GE.AND P1, PT, R6, R10, PT ;  /* 0x0000000a0600820c */ /* 0x000fe20003f26270 */
[----:B------:R-:W-:Y:S02]  /*31a0*/  FMUL.FTZ R121, R121, c[0x0][0x2ec] ;  /* 0x0000bb0079797a20 */ /* 0x000fe40000410000 */
[--C-:B------:R-:W-:Y:S01]  /*31b0*/  FFMA.FTZ R247, R15, c[0x0][0x23c], -R9.reuse ;  /* 0x00008f000ff77a23 */ /* 0x100fe20000010809 */
[-C--:B---3--:R-:W-:Y:S01]  /*31c0*/  MOV R15, R123.reuse ;  /* 0x0000007b000f7202 */ /* 0x088fe20000000f00 */
[----:B------:R-:W-:Y:S01]  /*31d0*/  FMUL.FTZ R122, R122, c[0x0][0x2ec] ;  /* 0x0000bb007a7a7a20 */ /* 0x000fe20000410000 */
[----:B------:R-:W-:Y:S01]  /*31e0*/  @!P0 FSEL R15, R123, -INF , !P1 ;  /* 0xff8000007b0f8808 */ /* 0x000fe20004800000 */
[----:B------:R-:W-:Y:S01]  /*31f0*/  MUFU.TANH R228, R34 ;  /* 0x0000002200e47308 */ /* 0x000fe20000002400 */
[----:B------:R-:W-:Y:S01]  /*3200*/  @!P0 ISETP.GE.AND P1, PT, R7, R8, PT ;  /* 0x000000080700820c */ /* 0x000fe20003f26270 */
[----:B------:R-:W-:Y:S02]  /*3210*/  FFMA.FTZ R123, -R123, R123, 1 ;  /* 0x3f8000007b7b7423 */ /* 0x000fe4000001017b */
[--C-:B------:R-:W-:Y:S01]  /*3220*/  FFMA.FTZ R246, R15, c[0x0][0x23c], -R9.reuse ;  /* 0x00008f000ff67a23 */ /* 0x100fe20000010809 */
[-C--:B------:R-:W-:Y:S01]  /*3230*/  MOV R15, R124.reuse ;  /* 0x0000007c000f7202 */ /* 0x080fe20000000f00 */
[----:B------:R-:W-:Y:S01]  /*3240*/  FMUL.FTZ R123, R123, c[0x0][0x2ec] ;  /* 0x0000bb007b7b7a20 */ /* 0x000fe20000410000 */
[C---:B------:R-:W-:Y:S01]  /*3250*/  @!P0 FSEL R15, R124.reuse, -INF , !P1 ;  /* 0xff8000007c0f8808 */ /* 0x040fe20004800000 */
[----:B------:R-:W-:Y:S01]  /*3260*/  FFMA.FTZ R124, -R124, R124, 1 ;  /* 0x3f8000007c7c7423 */ /* 0x000fe2000001017c */
[----:B------:R-:W-:Y:S01]  /*3270*/  @!P0 ISETP.GE.AND P1, PT, R6, R8, PT ;  /* 0x000000080600820c */ /* 0x000fe20003f26270 */
[----:B------:R-:W3:Y:S01]  /*3280*/  MUFU.TANH R136, R26 ;  /* 0x0000001a00887308 */ /* 0x000ee20000002400 */
[----:B------:R-:W-:Y:S02]  /*3290*/  FMUL.FTZ R114, R114, c[0x0][0x2ec] ;  /* 0x0000bb0072727a20 */ /* 0x000fe40000410000 */
[--C-:B------:R-:W-:Y:S01]  /*32a0*/  FFMA.FTZ R241, R15, c[0x0][0x23c], -R4.reuse ;  /* 0x00008f000ff17a23 */ /* 0x100fe20000010804 */
[-C--:B------:R-:W-:Y:S01]  /*32b0*/  MOV R15, R126.reuse ;  /* 0x0000007e000f7202 */ /* 0x080fe20000000f00 */
[----:B------:R-:W-:Y:S01]  /*32c0*/  FMUL.FTZ R124, R124, c[0x0][0x2ec] ;  /* 0x0000bb007c7c7a20 */ /* 0x000fe20000410000 */
[C---:B------:R-:W-:Y:S01]  /*32d0*/  @!P0 FSEL R15, R126.reuse, -INF , !P1 ;  /* 0xff8000007e0f8808 */ /* 0x040fe20004800000 */
[----:B------:R-:W-:Y:S01]  /*32e0*/  FFMA.FTZ R126, -R126, R126, 1 ;  /* 0x3f8000007e7e7423 */ /* 0x000fe2000001017e */
[-C--:B------:R-:W-:Y:S01]  /*32f0*/  @!P0 ISETP.GE.AND P1, PT, R7, R13.reuse, PT ;  /* 0x0000000d0700820c */ /* 0x080fe20003f26270 */
[----:B------:R-:W-:Y:S01]  /*3300*/  FMUL.FTZ R115, R115, c[0x0][0x2ec] ;  /* 0x0000bb0073737a20 */ /* 0x000fe20000410000 */
[----:B------:R-:W-:Y:S01]  /*3310*/  MUFU.TANH R229, R35 ;  /* 0x0000002300e57308 */ /* 0x000fe20000002400 */
[----:B------:R-:W-:Y:S01]  /*3320*/  FFMA.FTZ R240, R15, c[0x0][0x23c], -R4 ;  /* 0x00008f000ff07a23 */ /* 0x000fe20000010804 */
[-C--:B-1----:R-:W-:Y:S01]  /*3330*/  MOV R15, R130.reuse ;  /* 0x00000082000f7202 */ /* 0x082fe20000000f00 */
[----:B------:R-:W-:Y:S01]  /*3340*/  FMUL.FTZ R126, R126, c[0x0][0x2ec] ;  /* 0x0000bb007e7e7a20 */ /* 0x000fe20000410000 */
[C---:B------:R-:W-:Y:S01]  /*3350*/  @!P0 FSEL R15, R130.reuse, -INF , !P1 ;  /* 0xff800000820f8808 */ /* 0x040fe20004800000 */
[----:B------:R-:W-:Y:S01]  /*3360*/  FFMA.FTZ R130, -R130, R130, 1 ;  /* 0x3f80000082827423 */ /* 0x000fe20000010182 */
[----:B------:R-:W-:Y:S01]  /*3370*/  @!P0 ISETP.GE.AND P1, PT, R6, R13, PT ;  /* 0x0000000d0600820c */ /* 0x000fe20003f26270 */
[----:B------:R-:W-:Y:S02]  /*3380*/  FMUL.FTZ R112, R112, c[0x0][0x2ec] ;  /* 0x0000bb0070707a20 */ /* 0x000fe40000410000 */
[--C-:B------:R-:W-:Y:S01]  /*3390*/  FFMA.FTZ R237, R15, c[0x0][0x23c], -R12.reuse ;  /* 0x00008f000fed7a23 */ /* 0x100fe2000001080c */
[----:B------:R-:W1:Y:S01]  /*33a0*/  MUFU.TANH R137, R27 ;  /* 0x0000001b00897308 */ /* 0x000e620000002400 */
[-C--:B--2---:R-:W-:Y:S01]  /*33b0*/  MOV R15, R131.reuse ;  /* 0x00000083000f7202 */ /* 0x084fe20000000f00 */
[----:B------:R-:W-:Y:S01]  /*33c0*/  FMUL.FTZ R130, R130, c[0x0][0x2ec] ;  /* 0x0000bb0082827a20 */ /* 0x000fe20000410000 */
[C---:B------:R-:W-:Y:S01]  /*33d0*/  @!P0 FSEL R15, R131.reuse, -INF , !P1 ;  /* 0xff800000830f8808 */ /* 0x040fe20004800000 */
[----:B------:R-:W-:Y:S01]  /*33e0*/  FFMA.FTZ R131, -R131, R131, 1 ;  /* 0x3f80000083837423 */ /* 0x000fe20000010183 */
[-C--:B------:R-:W-:Y:S01]  /*33f0*/  @!P0 ISETP.GE.AND P1, PT, R7, R5.reuse, PT ;  /* 0x000000050700820c */ /* 0x080fe20003f26270 */
[----:B------:R-:W-:Y:S01]  /*3400*/  FMUL.FTZ R113, R113, c[0x0][0x2ec] ;  /* 0x0000bb0071717a20 */ /* 0x000fe20000410000 */
[-C--:B---3--:R-:W-:Y:S01]  /*3410*/  MOV R7, R136.reuse ;  /* 0x0000008800077202 */ /* 0x088fe20000000f00 */
[----:B------:R-:W-:Y:S01]  /*3420*/  FFMA.FTZ R236, R15, c[0x0][0x23c], -R12 ;  /* 0x00008f000fec7a23 */ /* 0x000fe2000001080c */
[----:B------:R-:W-:Y:S01]  /*3430*/  @!P0 FSEL R7, R136, -INF , !P1 ;  /* 0xff80000088078808 */ /* 0x000fe20004800000 */
[----:B------:R-:W-:Y:S01]  /*3440*/  MUFU.TANH R224, R31 ;  /* 0x0000001f00e07308 */ /* 0x000fe20000002400 */
[----:B------:R-:W-:Y:S01]  /*3450*/  @!P0 ISETP.GE.AND P1, PT, R6, R5, PT ;  /* 0x000000050600820c */ /* 0x000fe20003f26270 */
[----:B------:R-:W-:Y:S01]  /*3460*/  FFMA.FTZ R136, -R136, R136, 1 ;  /* 0x3f80000088887423 */ /* 0x000fe20000010188 */
[----:B------:R-:W-:Y:S01]  /*3470*/  @!P0 IADD3 R6, R11, 0x18, RZ ;  /* 0x000000180b068810 */ /* 0x000fe20007ffe0ff */
[--C-:B------:R-:W-:Y:S01]  /*3480*/  FFMA.FTZ R233, R7, c[0x0][0x23c], -R14.reuse ;  /* 0x00008f0007e97a23 */ /* 0x100fe2000001080e */
[----:B------:R-:W-:Y:S01]  /*3490*/  @!P0 IADD3 R11, R11, 0x19, RZ ;  /* 0x000000190b0b8810 */ /* 0x000fe20007ffe0ff */
[----:B------:R-:W-:Y:S01]  /*34a0*/  FMUL.FTZ R131, R131, c[0x0][0x2ec] ;  /* 0x0000bb0083837a20 */ /* 0x000fe20000410000 */
[----:B------:R-:W-:Y:S01]  /*34b0*/  @!P0 ISETP.GE.AND P3, PT, R6, R13, PT ;  /* 0x0000000d0600820c */ /* 0x000fe20003f66270 */
[----:B------:R-:W-:Y:S02]  /*34c0*/  FMUL.FTZ R116, R116, c[0x0][0x2ec] ;  /* 0x0000bb0074747a20 */ /* 0x000fe40000410000 */
[----:B------:R-:W-:Y:S01]  /*34d0*/  MUFU.EX2 R226, R226 ;  /* 0x000000e200e27308 */ /* 0x000fe20000000800 */
[----:B------:R-:W-:Y:S02]  /*34e0*/  FMUL.FTZ R117, R117, c[0x0][0x2ec] ;  /* 0x0000bb0075757a20 */ /* 0x000fe40000410000 */
[----:B------:R-:W-:Y:S01]  /*34f0*/  FMUL.FTZ R136, R136, c[0x0][0x2ec] ;  /* 0x0000bb0088887a20 */ /* 0x000fe20000410000 */
[-C--:B-1----:R-:W-:Y:S02]  /*3500*/  MOV R7, R137.reuse ;  /* 0x0000008900077202 */ /* 0x082fe40000000f00 */
[C---:B------:R-:W-:Y:S01]  /*3510*/  @!P0 FSEL R7, R137.reuse, -INF , !P1 ;  /* 0xff80000089078808 */ /* 0x040fe20004800000 */
[----:B------:R-:W-:Y:S01]  /*3520*/  FFMA.FTZ R137, -R137, R137, 1 ;  /* 0x3f80000089897423 */ /* 0x000fe20000010189 */
[----:B------:R-:W-:Y:S02]  /*3530*/  @!P0 ISETP.GE.AND P1, PT, R11, R13, PT ;  /* 0x0000000d0b00820c */ /* 0x000fe40003f26270 */
[----:B------:R-:W1:Y:S01]  /*3540*/  MUFU.EX2 R129, R129 ;  /* 0x0000008100817308 */ /* 0x000e620000000800 */
[----:B------:R-:W-:Y:S01]  /*3550*/  FFMA.FTZ R232, R7, c[0x0][0x23c], -R14 ;  /* 0x00008f0007e87a23 */ /* 0x000fe2000001080e */
[-C--:B------:R-:W-:Y:S01]  /*3560*/  MOV R7, R221.reuse ;  /* 0x000000dd00077202 */ /* 0x080fe20000000f00 */
[----:B------:R-:W-:Y:S01]  /*3570*/  FMUL.FTZ R137, R137, c[0x0][0x2ec] ;  /* 0x0000bb0089897a20 */ /* 0x000fe20000410000 */
[C---:B------:R-:W-:Y:S01]  /*3580*/  @!P0 FSEL R7, R221.reuse, -INF , !P3 ;  /* 0xff800000dd078808 */ /* 0x040fe20005800000 */
[----:B------:R-:W-:Y:S01]  /*3590*/  FFMA.FTZ R221, -R221, R221, 1 ;  /* 0x3f800000dddd7423 */ /* 0x000fe200000101dd */
[-C--:B------:R-:W-:Y:S02]  /*35a0*/  MOV R13, R222.reuse ;  /* 0x000000de000d7202 */ /* 0x080fe40000000f00 */
[----:B------:R-:W-:Y:S01]  /*35b0*/  @!P0 FSEL R13, R222, -INF , !P1 ;  /* 0xff800000de0d8808 */ /* 0x000fe20004800000 */
[--C-:B------:R-:W-:Y:S01]  /*35c0*/  FFMA.FTZ R235, R7, c[0x0][0x23c], -R12.reuse ;  /* 0x00008f0007eb7a23 */ /* 0x100fe2000001080c */
[----:B------:R-:W-:Y:S01]  /*35d0*/  MUFU.EX2 R251, R251 ;  /* 0x000000fb00fb7308 */ /* 0x000fe20000000800 */
[----:B------:R-:W-:Y:S01]  /*35e0*/  @!P0 ISETP.GE.AND P1, PT, R6, R5, PT ;  /* 0x000000050600820c */ /* 0x000fe20003f26270 */
[----:B------:R-:W-:Y:S01]  /*35f0*/  FFMA.FTZ R222, -R222, R222, 1 ;  /* 0x3f800000dede7423 */ /* 0x000fe200000101de */
[-C--:B------:R-:W-:Y:S01]  /*3600*/  MOV R7, R223.reuse ;  /* 0x000000df00077202 */ /* 0x080fe20000000f00 */
[----:B------:R-:W-:Y:S01]  /*3610*/  FFMA.FTZ R12, R13, c[0x0][0x23c], -R12 ;  /* 0x00008f000d0c7a23 */ /* 0x000fe2000001080c */
[C---:B------:R-:W-:Y:S01]  /*3620*/  @!P0 FSEL R7, R223.reuse, -INF , !P1 ;  /* 0xff800000df078808 */ /* 0x040fe20004800000 */
[----:B------:R-:W-:Y:S01]  /*3630*/  FFMA.FTZ R223, -R223, R223, 1 ;  /* 0x3f800000dfdf7423 */ /* 0x000fe200000101df */
[-C--:B------:R-:W-:Y:S01]  /*3640*/  @!P0 ISETP.GE.AND P1, PT, R6, R10.reuse, PT ;  /* 0x0000000a0600820c */ /* 0x080fe20003f26270 */
[----:B------:R-:W-:Y:S02]  /*3650*/  FMUL.FTZ R221, R221, c[0x0][0x2ec] ;  /* 0x0000bb00dddd7a20 */ /* 0x000fe40000410000 */
[----:B------:R-:W-:Y:S01]  /*3660*/  MUFU.EX2 R249, R249 ;  /* 0x000000f900f97308 */ /* 0x000fe20000000800 */
[----:B------:R-:W-:Y:S01]  /*3670*/  FFMA.FTZ R231, R7, c[0x0][0x23c], -R14 ;  /* 0x00008f0007e77a23 */ /* 0x000fe2000001080e */
[-C--:B------:R-:W-:Y:S01]  /*3680*/  MOV R7, R135.reuse ;  /* 0x0000008700077202 */ /* 0x080fe20000000f00 */
[----:B------:R-:W-:Y:S01]  /*3690*/  FMUL.FTZ R222, R222, c[0x0][0x2ec] ;  /* 0x0000bb00dede7a20 */ /* 0x000fe20000410000 */
[C---:B------:R-:W-:Y:S01]  /*36a0*/  @!P0 FSEL R7, R135.reuse, -INF , !P1 ;  /* 0xff80000087078808 */ /* 0x040fe20004800000 */
[----:B------:R-:W-:Y:S01]  /*36b0*/  FFMA.FTZ R135, -R135, R135, 1 ;  /* 0x3f80000087877423 */ /* 0x000fe20000010187 */
[----:B------:R-:W-:Y:S01]  /*36c0*/  @!P0 ISETP.GE.AND P1, PT, R11, R10, PT ;  /* 0x0000000a0b00820c */ /* 0x000fe20003f26270 */
[----:B------:R-:W-:Y:S02]  /*36d0*/  FMUL.FTZ R223, R223, c[0x0][0x2ec] ;  /* 0x0000bb00dfdf7a20 */ /* 0x000fe40000410000 */
[--C-:B------:R-:W-:Y:S01]  /*36e0*/  FFMA.FTZ R245, R7, c[0x0][0x23c], -R9.reuse ;  /* 0x00008f0007f57a23 */ /* 0x100fe20000010809 */
[----:B------:R-:W2:Y:S01]  /*36f0*/  MUFU.EX2 R248, R248 ;  /* 0x000000f800f87308 */ /* 0x000ea20000000800 */
[-C--:B------:R-:W-:Y:S01]  /*3700*/  MOV R7, R227.reuse ;  /* 0x000000e300077202 */ /* 0x080fe20000000f00 */
[----:B------:R-:W-:Y:S01]  /*3710*/  FMUL.FTZ R135, R135, c[0x0][0x2ec] ;  /* 0x0000bb0087877a20 */ /* 0x000fe20000410000 */
[C---:B------:R-:W-:Y:S01]  /*3720*/  @!P0 FSEL R7, R227.reuse, -INF , !P1 ;  /* 0xff800000e3078808 */ /* 0x040fe20004800000 */
[----:B------:R-:W-:Y:S01]  /*3730*/  FFMA.FTZ R227, -R227, R227, 1 ;  /* 0x3f800000e3e37423 */ /* 0x000fe200000101e3 */
[----:B------:R-:W-:Y:S02]  /*3740*/  @!P0 ISETP.GE.AND P1, PT, R6, R8, PT ;  /* 0x000000080600820c */ /* 0x000fe40003f26270 */
[----:B------:R-:W-:Y:S01]  /*3750*/  MOV R6, R228 ;  /* 0x000000e400067202 */ /* 0x000fe20000000f00 */
[----:B------:R-:W-:Y:S01]  /*3760*/  FFMA.FTZ R9, R7, c[0x0][0x23c], -R9 ;  /* 0x00008f0007097a23 */ /* 0x000fe20000010809 */
[C---:B------:R-:W-:Y:S01]  /*3770*/  @!P0 FSEL R6, R228.reuse, -INF , !P1 ;  /* 0xff800000e4068808 */ /* 0x040fe20004800000 */
[----:B------:R-:W-:Y:S01]  /*3780*/  MUFU.EX2 R243, R243 ;  /* 0x000000f300f37308 */ /* 0x000fe20000000800 */
[----:B------:R-:W-:Y:S01]  /*3790*/  @!P0 ISETP.GE.AND P1, PT, R11, R8, PT ;  /* 0x000000080b00820c */ /* 0x000fe20003f26270 */
[----:B------:R-:W-:Y:S01]  /*37a0*/  FFMA.FTZ R228, -R228, R228, 1 ;  /* 0x3f800000e4e47423 */ /* 0x000fe200000101e4 */
[----:B-1----:R-:W-:Y:S01]  /*37b0*/  F2FP.PACK_AB R8, R129, R250 ;  /* 0x000000fa8108723e */ /* 0x002fe200000000ff */
[--C-:B------:R-:W-:Y:S01]  /*37c0*/  FFMA.FTZ R239, R6, c[0x0][0x23c], -R4.reuse ;  /* 0x00008f0006ef7a23 */ /* 0x100fe20000010804 */
[----:B------:R-:W-:Y:S01]  /*37d0*/  MOV R6, R229 ;  /* 0x000000e500067202 */ /* 0x000fe20000000f00 */
[----:B------:R-:W-:Y:S01]  /*37e0*/  FMUL.FTZ R227, R227, c[0x0][0x2ec] ;  /* 0x0000bb00e3e37a20 */ /* 0x000fe20000410000 */
[----:B------:R-:W-:Y:S01]  /*37f0*/  @!P0 FSEL R6, R229, -INF , !P1 ;  /* 0xff800000e5068808 */ /* 0x000fe20004800000 */
[----:B------:R-:W-:Y:S01]  /*3800*/  STS [R196+0xe400], R8 ;  /* 0x00e40008c4007388 */ /* 0x000fe20000000800 */
[----:B------:R-:W-:Y:S01]  /*3810*/  @!P0 ISETP.GE.AND P1, PT, R11, R5, PT ;  /* 0x000000050b00820c */ /* 0x000fe20003f26270 */
[----:B------:R-:W-:Y:S01]  /*3820*/  MUFU.EX2 R242, R242 ;  /* 0x000000f200f27308 */ /* 0x000fe20000000800 */
[-C--:B------:R-:W-:Y:S01]  /*3830*/  MOV R5, R224.reuse ;  /* 0x000000e000057202 */ /* 0x080fe20000000f00 */
[----:B------:R-:W-:Y:S01]  /*3840*/  FFMA.FTZ R4, R6, c[0x0][0x23c], -R4 ;  /* 0x00008f0006047a23 */ /* 0x000fe20000010804 */
[C---:B------:R-:W-:Y:S01]  /*3850*/  @!P0 FSEL R5, R224.reuse, -INF , !P1 ;  /* 0xff800000e0058808 */ /* 0x040fe20004800000 */
[----:B------:R-:W-:Y:S01]  /*3860*/  FFMA.FTZ R229, -R229, R229, 1 ;  /* 0x3f800000e5e57423 */ /* 0x000fe200000101e5 */
[----:B------:R-:W-:Y:S01]  /*3870*/  PLOP3.LUT P1, PT, PT, PT, UP3, 0x80, 0x0 ;  /* 0x000000000000781c */ /* 0x000fe20003f2f038 */
[----:B------:R-:W-:Y:S02]  /*3880*/  FFMA.FTZ R224, -R224, R224, 1 ;  /* 0x3f800000e0e07423 */ /* 0x000fe400000101e0 */
[----:B------:R-:W-:Y:S01]  /*3890*/  FFMA.FTZ R14, R5, c[0x0][0x23c], -R14 ;  /* 0x00008f00050e7a23 */ /* 0x000fe2000001080e */
[----:B--2---:R-:W-:Y:S01]  /*38a0*/  F2FP.PACK_AB R5, R248, R249 ;  /* 0x000000f9f805723e */ /* 0x004fe200000000ff */
[----:B------:R1:W-:Y:S01]  /*38b0*/  MUFU.EX2 R238, R4 ;  /* 0x0000000400ee7308 */ /* 0x0003e20000000800 */
[----:B------:R-:W-:Y:S02]  /*38c0*/  FMUL.FTZ R228, R228, c[0x0][0x2ec] ;  /* 0x0000bb00e4e47a20 */ /* 0x000fe40000410000 */
[----:B------:R-:W-:Y:S02]  /*38d0*/  FMUL.FTZ R229, R229, c[0x0][0x2ec] ;  /* 0x0000bb00e5e57a20 */ /* 0x000fe40000410000 */
[----:B------:R-:W-:Y:S05]  /*38e0*/  FMUL.FTZ R224, R224, c[0x0][0x2ec] ;  /* 0x0000bb00e0e07a20 */ /* 0x000fea0000410000 */
[----:B------:R-:W-:Y:S10]  /*38f0*/  MUFU.EX2 R138, R138 ;  /* 0x0000008a008a7308 */ /* 0x000ff40000000800 */
[----:B------:R-:W2:Y:S01]  /*3900*/  MUFU.EX2 R220, R220 ;  /* 0x000000dc00dc7308 */ /* 0x000ea20000000800 */
[----:B-1----:R-:W-:Y:S05]  /*3910*/  F2FP.PACK_AB R4, R251, R226 ;  /* 0x000000e2fb04723e */ /* 0x002fea00000000ff */
[----:B------:R1:W-:Y:S04]  /*3920*/  STS [R196+0xe000], R4 ;  /* 0x00e00004c4007388 */ /* 0x0003e80000000800 */
[----:B------:R-:W-:Y:S01]  /*3930*/  MUFU.EX2 R183, R183 ;  /* 0x000000b700b77308 */ /* 0x000fe20000000800 */
[----:B------:R-:W-:Y:S09]  /*3940*/  STS [R201+0xe000], R5 ;  /* 0x00e00005c9007388 */ /* 0x000ff20000000800 */
[----:B------:R-:W3:Y:S01]  /*3950*/  MUFU.EX2 R139, R139 ;  /* 0x0000008b008b7308 */ /* 0x000ee20000000800 */
[----:B--2---:R-:W-:Y:S09]  /*3960*/  F2FP.PACK_AB R7, R220, R138 ;  /* 0x0000008adc07723e */ /* 0x004ff200000000ff */
[----:B------:R-:W-:Y:S01]  /*3970*/  MUFU.EX2 R225, R225 ;  /* 0x000000e100e17308 */ /* 0x000fe20000000800 */
[----:B-1----:R-:W-:Y:S05]  /*3980*/  F2FP.PACK_AB R4, R242, R243 ;  /* 0x000000f3f204723e */ /* 0x002fea00000000ff */
[----:B------:R-:W-:Y:S04]  /*3990*/  STS [R201+0xe400], R4 ;  /* 0x00e40004c9007388 */ /* 0x000fe80000000800 */
[----:B------:R-:W1:Y:S01]  /*39a0*/  MUFU.EX2 R134, R134 ;  /* 0x0000008600867308 */ /* 0x000e620000000800 */
[----:B------:R2:W-:Y:S01]  /*39b0*/  STS [R196+0xf000], R7 ;  /* 0x00f00007c4007388 */ /* 0x0005e20000000800 */
[----:B---3--:R-:W-:Y:S05]  /*39c0*/  F2FP.PACK_AB R6, R139, R183 ;  /* 0x000000b78b06723e */ /* 0x008fea00000000ff */
[----:B------:R3:W-:Y:S03]  /*39d0*/  STS [R196+0xf400], R6 ;  /* 0x00f40006c4007388 */ /* 0x0007e60000000800 */
[----:B------:R-:W-:Y:S10]  /*39e0*/  MUFU.EX2 R133, R133 ;  /* 0x0000008500857308 */ /* 0x000ff40000000800 */
[----:B------:R-:W2:Y:S01]  /*39f0*/  MUFU.EX2 R132, R132 ;  /* 0x0000008400847308 */ /* 0x000ea20000000800 */
[----:B-1----:R-:W-:Y:S05]  /*3a00*/  F2FP.PACK_AB R8, R134, R225 ;  /* 0x000000e18608723e */ /* 0x002fea00000000ff */
[----:B------:R-:W-:Y:S04]  /*3a10*/  STS [R201+0xf000], R8 ;  /* 0x00f00008c9007388 */ /* 0x000fe80000000800 */
[----:B------:R-:W-:Y:S10]  /*3a20*/  MUFU.EX2 R247, R247 ;  /* 0x000000f700f77308 */ /* 0x000ff40000000800 */
[----:B------:R-:W3:Y:S01]  /*3a30*/  MUFU.EX2 R246, R246 ;  /* 0x000000f600f67308 */ /* 0x000ee20000000800 */
[----:B--2---:R-:W-:Y:S05]  /*3a40*/  F2FP.PACK_AB R7, R132, R133 ;  /* 0x000000858407723e */ /* 0x004fea00000000ff */
[----:B------:R-:W-:Y:S04]  /*3a50*/  STS [R201+0xf400], R7 ;  /* 0x00f40007c9007388 */ /* 0x000fe80000000800 */
[----:B------:R-:W-:Y:S10]  /*3a60*/  MUFU.EX2 R241, R241 ;  /* 0x000000f100f17308 */ /* 0x000ff40000000800 */
[----:B------:R-:W1:Y:S01]  /*3a70*/  MUFU.EX2 R240, R240 ;  /* 0x000000f000f07308 */ /* 0x000e620000000800 */
[----:B---3--:R-:W-:Y:S05]  /*3a80*/  F2FP.PACK_AB R6, R246, R247 ;  /* 0x000000f7f606723e */ /* 0x008fea00000000ff */
[----:B------:R2:W-:Y:S04]  /*3a90*/  STS [R200+0xe000], R6 ;  /* 0x00e00006c8007388 */ /* 0x0005e80000000800 */
[----:B------:R-:W-:Y:S10]  /*3aa0*/  MUFU.EX2 R245, R245 ;  /* 0x000000f500f57308 */ /* 0x000ff40000000800 */
[----:B------:R-:W3:Y:S01]  /*3ab0*/  MUFU.EX2 R244, R9 ;  /* 0x0000000900f47308 */ /* 0x000ee20000000800 */
[----:B-1----:R-:W-:Y:S05]  /*3ac0*/  F2FP.PACK_AB R5, R240, R241 ;  /* 0x000000f1f005723e */ /* 0x002fea00000000ff */
[----:B------:R1:W-:Y:S04]  /*3ad0*/  STS [R200+0xe400], R5 ;  /* 0x00e40005c8007388 */ /* 0x0003e80000000800 */
[----:B------:R-:W2:Y:S10]  /*3ae0*/  MUFU.EX2 R239, R239 ;  /* 0x000000ef00ef7308 */ /* 0x000eb40000000800 */
[----:B------:R-:W-:Y:S01]  /*3af0*/  MUFU.EX2 R237, R237 ;  /* 0x000000ed00ed7308 */ /* 0x000fe20000000800 */
[----:B---3--:R-:W-:Y:S05]  /*3b00*/  F2FP.PACK_AB R4, R244, R245 ;  /* 0x000000f5f404723e */ /* 0x008fea00000000ff */
[----:B------:R3:W-:Y:S04]  /*3b10*/  STS [R209+0xe000], R4 ;  /* 0x00e00004d1007388 */ /* 0x0007e80000000800 */
[----:B------:R-:W4:Y:S01]  /*3b20*/  MUFU.EX2 R236, R236 ;  /* 0x000000ec00ec7308 */ /* 0x000f220000000800 */
[----:B--2---:R-:W-:Y:S05]  /*3b30*/  F2FP.PACK_AB R6, R238, R239 ;  /* 0x000000efee06723e */ /* 0x004fea00000000ff */
[----:B------:R-:W-:Y:S04]  /*3b40*/  STS [R209+0xe400], R6 ;  /* 0x00e40006d1007388 */ /* 0x000fe80000000800 */
        /* <DEDUP_REMOVED lines=8> */
[----:B------:R-:W-:Y:S10]  /*3bd0*/  MUFU.EX2 R231, R231 ;  /* 0x000000e700e77308 */ /* 0x000ff40000000800 */
[----:B------:R-:W3:Y:S01]  /*3be0*/  MUFU.EX2 R230, R14 ;  /* 0x0000000e00e67308 */ /* 0x000ee20000000800 */
[----:B-1----:R-:W-:Y:S05]  /*3bf0*/  F2FP.PACK_AB R5, R234, R235 ;  /* 0x000000ebea05723e */ /* 0x002fea00000000ff */
[----:B------:R-:W-:Y:S01]  /*3c00*/  STS [R209+0xf000], R5 ;  /* 0x00f00005d1007388 */ /* 0x000fe20000000800 */
[----:B---3--:R-:W-:Y:S05]  /*3c10*/  F2FP.PACK_AB R4, R230, R231 ;  /* 0x000000e7e604723e */ /* 0x008fea00000000ff */
[----:B------:R-:W-:Y:S04]  /*3c20*/  STS [R209+0xf400], R4 ;  /* 0x00f40004d1007388 */ /* 0x000fe80000000800 */
[----:B------:R-:W1:Y:S08]  /*3c30*/  LDSM.16.M88.4 R32, [R174+0x4000] ;  /* 0x00400000ae20783b */ /* 0x000e700000000200 */
[----:B------:R-:W2:Y:S08]  /*3c40*/  LDSM.16.M88.4 R28, [R174+0x5000] ;  /* 0x00500000ae1c783b */ /* 0x000eb00000000200 */
[----:B------:R-:W3:Y:S08]  /*3c50*/  LDSM.16.M88.4 R100, [R2+0x4000] ;  /* 0x004000000264783b */ /* 0x000ef00000000200 */
[----:B------:R-:W4:Y:S01]  /*3c60*/  LDSM.16.M88.4 R104, [R2+0x5000] ;  /* 0x005000000268783b */ /* 0x000f220000000200 */
[-C--:B-1----:R-:W-:Y:S08]  /*3c70*/  HMMA.16816.F32 R4, R32, R140.reuse, RZ ;  /* 0x0000008c2004723c */ /* 0x082ff000000018ff */
[C---:B--2---:R-:W-:Y:S08]  /*3c80*/  HMMA.16816.F32 R8, R28.reuse, R140, RZ ;  /* 0x0000008c1c08723c */ /* 0x044ff000000018ff */
[-C--:B------:R-:W-:Y:S08]  /*3c90*/  HMMA.16816.F32 R12, R28, R142.reuse, RZ ;  /* 0x0000008e1c0c723c */ /* 0x080ff000000018ff */
[C---:B------:R-:W-:Y:S08]  /*3ca0*/  HMMA.16816.F32 R16, R32.reuse, R142, RZ ;  /* 0x0000008e2010723c */ /* 0x040ff000000018ff */
[-C--:B------:R-:W-:Y:S08]  /*3cb0*/  HMMA.16816.F32 R20, R32, R144.reuse, RZ ;  /* 0x000000902014723c */ /* 0x080ff000000018ff */
[C---:B------:R-:W-:Y:S08]  /*3cc0*/  HMMA.16816.F32 R24, R28.reuse, R144, RZ ;  /* 0x000000901c18723c */ /* 0x040ff000000018ff */
[-C--:B------:R-:W-:Y:S08]  /*3cd0*/  HMMA.16816.F32 R28, R28, R146.reuse, RZ ;  /* 0x000000921c1c723c */ /* 0x080ff000000018ff */
[----:B------:R-:W-:Y:S08]  /*3ce0*/  HMMA.16816.F32 R32, R32, R146, RZ ;  /* 0x000000922020723c */ /* 0x000ff000000018ff */
[-C--:B---3--:R-:W-:Y:S08]  /*3cf0*/  HMMA.16816.F32 R4, R100, R148.reuse, R4 ;  /* 0x000000946404723c */ /* 0x088ff00000001804 */
[C---:B----4-:R-:W-:Y:S08]  /*3d00*/  HMMA.16816.F32 R8, R104.reuse, R148, R8 ;  /* 0x000000946808723c */ /* 0x050ff00000001808 */
        /* <DEDUP_REMOVED lines=16> */
[----:B------:R-:W-:Y:S01]  /*3e10*/  IADD3 R106, P0, R210, UR12, RZ ;  /* 0x0000000cd26a7c10 */ /* 0x000fe2000ff1e0ff */
[----:B------:R-:W-:Y:S01]  /*3e20*/  HMMA.16816.F32 R32, R100, R162, R32 ;  /* 0x000000a26420723c */ /* 0x000fe20000001820 */
[----:B------:R-:W-:Y:S03]  /*3e30*/  IADD3 R104, R128, R2, RZ ;  /* 0x0000000280687210 */ /* 0x000fe60007ffe0ff */
[----:B------:R-:W-:Y:S02]  /*3e40*/  IADD3.X R107, R211, UR11, RZ, P0, !PT ;  /* 0x0000000bd36b7c10 */ /* 0x000fe400087fe4ff */
[----:B------:R-:W1:Y:S01]  /*3e50*/  LDSM.16.M88.4 R100, [R104+0x4000] ;  /* 0x004000006864783b */ /* 0x000e620000000200 */
[C---:B------:R-:W-:Y:S05]  /*3e60*/  LEA R214, P0, R213.reuse, R214, 0x2 ;  /* 0x000000d6d5d67211 */ /* 0x040fea00078010ff */
[----:B------:R-:W-:Y:S02]  /*3e70*/  LEA.HI.X.SX32 R215, R213, R215, 0x2, P0 ;  /* 0x000000d7d5d77211 */ /* 0x000fe400000f16ff */
[----:B------:R-:W2:Y:S01]  /*3e80*/  LDG.E R252, [R106.64] ;  /* 0x000000046afc7981 */ /* 0x000ea2000c1e1900 */
[-C--:B-1----:R-:W-:Y:S11]  /*3e90*/  HMMA.16816.F32 R4, R100, R164.reuse, R4 ;  /* 0x000000a46404723c */ /* 0x082ff60000001804 */
[----:B------:R-:W-:Y:S11]  /*3ea0*/  @!UPT UIADD3 URZ, URZ, URZ, URZ ;  /* 0x0000003f3f3ff290 */ /* 0x000ff6000fffe03f */
[----:B------:R-:W-:Y:S02]  /*3eb0*/  @!UPT UIADD3 URZ, URZ, URZ, URZ ;  /* 0x0000003f3f3ff290 */ /* 0x000fe4000fffe03f */
[C---:B--2---:R-:W-:Y:S02]  /*3ec0*/  FADD.FTZ R4, -R252.reuse, R4 ;  /* 0x00000004fc047221 */ /* 0x044fe40000010100 */
[----:B------:R-:W-:Y:S02]  /*3ed0*/  FADD.FTZ R5, -R252, R5 ;  /* 0x00000005fc057221 */ /* 0x000fe40000010100 */
[----:B------:R-:W-:Y:S02]  /*3ee0*/  FMUL.FTZ R226, R226, R4 ;  /* 0x00000004e2e27220 */ /* 0x000fe40000410000 */
[----:B------:R-:W-:Y:S01]  /*3ef0*/  FMUL.FTZ R251, R251, R5 ;  /* 0x00000005fbfb7220 */ /* 0x000fe20000410000 */
[----:B------:R1:W2:Y:S01]  /*3f00*/  LDG.E R4, [R106.64+0x20] ;  /* 0x000020046a047981 */ /* 0x0002a2000c1e1900 */
[----:B------:R-:W-:Y:S03]  /*3f10*/  FFMA.FTZ R5, -R125, R125, 1 ;  /* 0x3f8000007d057423 */ /* 0x000fe6000001017d */
[----:B------:R1:W3:Y:S01]  /*3f20*/  LDG.E R125, [R106.64+0xa0] ;  /* 0x0000a0046a7d7981 */ /* 0x0002e2000c1e1900 */
[----:B------:R-:W-:Y:S04]  /*3f30*/  FMUL.FTZ R5, R5, c[0x0][0x2ec] ;  /* 0x0000bb0005057a20 */ /* 0x000fe80000410000 */
[----:B------:R-:W-:Y:S02]  /*3f40*/  FMUL.FTZ R5, R226, R5 ;  /* 0x00000005e2057220 */ /* 0x000fe40000410000 */
[----:B------:R1:W4:Y:S02]  /*3f50*/  LDG.E R226, [R106.64+0x80] ;  /* 0x000080046ae27981 */ /* 0x000324000c1e1900 */
[----:B-1----:R-:W-:Y:S04]  /*3f60*/  FFMA.FTZ R106, -R127, R127, 1 ;  /* 0x3f8000007f6a7423 */ /* 0x002fe8000001017f */
[----:B------:R-:W-:Y:S02]  /*3f70*/  FMUL.FTZ R106, R106, c[0x0][0x2ec] ;  /* 0x0000bb006a6a7a20 */ /* 0x000fe40000410000 */
[----:B--2---:R-:W-:Y:S02]  /*3f80*/  FADD.FTZ R105, -R4, R6 ;  /* 0x0000000604697221 */ /* 0x004fe40000010100 */
[----:B------:R-:W-:Y:S02]  /*3f90*/  FMUL.FTZ R6, R251, R106 ;  /* 0x0000006afb067220 */ /* 0x000fe40000410000 */
[----:B------:R-:W-:Y:S02]  /*3fa0*/  FMUL.FTZ R250, R250, R105 ;  /* 0x00000069fafa7220 */ /* 0x000fe40000410000 */
[----:B------:R-:W-:Y:S01]  /*3fb0*/  FADD.FTZ R7, -R4, R7 ;  /* 0x0000000704077221 */ /* 0x000fe20000010100 */
[----:B------:R-:W1:Y:S01]  /*3fc0*/  LDSM.16.M88.4 R104, [R104+0x5000] ;  /* 0x005000006868783b */ /* 0x000e620000000200 */
[----:B------:R-:W-:Y:S02]  /*3fd0*/  FMUL.FTZ R108, R250, R108 ;  /* 0x0000006cfa6c7220 */ /* 0x000fe40000410000 */
[----:B------:R-:W-:Y:S04]  /*3fe0*/  FMUL.FTZ R7, R129, R7 ;  /* 0x0000000781077220 */ /* 0x000fe80000410000 */
[----:B------:R-:W-:Y:S01]  /*3ff0*/  FMUL.FTZ R7, R7, R109 ;  /* 0x0000006d07077220 */ /* 0x000fe20000410000 */
[C---:B-1----:R-:W-:Y:S08]  /*4000*/  HMMA.16816.F32 R8, R104.reuse, R164, R8 ;  /* 0x000000a46808723c */ /* 0x042ff00000001808 */
[-C--:B------:R-:W-:Y:S08]  /*4010*/  HMMA.16816.F32 R12, R104, R166.reuse, R12 ;  /* 0x000000a6680c723c */ /* 0x080ff0000000180c */
[C---:B------:R-:W-:Y:S08]  /*4020*/  HMMA.16816.F32 R16, R100.reuse, R166, R16 ;  /* 0x000000a66410723c */ /* 0x040ff00000001810 */
[C---:B----4-:R-:W-:Y:S01]  /*4030*/  FADD.FTZ R8, -R226.reuse, R8 ;  /* 0x00000008e2087221 */ /* 0x050fe20000010100 */
[-C--:B------:R-:W-:Y:S03]  /*4040*/  HMMA.16816.F32 R20, R100, R168.reuse, R20 ;  /* 0x000000a86414723c */ /* 0x080fe60000001814 */
[C---:B------:R-:W-:Y:S02]  /*4050*/  FADD.FTZ R9, -R226.reuse, R9 ;  /* 0x00000009e2097221 */ /* 0x040fe40000010100 */
[C---:B---3--:R-:W-:Y:S02]  /*4060*/  FADD.FTZ R10, -R125.reuse, R10 ;  /* 0x0000000a7d0a7221 */ /* 0x048fe40000010100 */
[C---:B------:R-:W-:Y:S01]  /*4070*/  FADD.FTZ R12, -R226.reuse, R12 ;  /* 0x0000000ce20c7221 */ /* 0x040fe20000010100 */
[C---:B------:R-:W-:Y:S01]  /*4080*/  HMMA.16816.F32 R24, R104.reuse, R168, R24 ;  /* 0x000000a86818723c */ /* 0x040fe20000001818 */
[----:B------:R-:W-:Y:S03]  /*4090*/  FADD.FTZ R13, -R226, R13 ;  /* 0x0000000de20d7221 */ /* 0x000fe60000010100 */
[C---:B------:R-:W-:Y:S02]  /*40a0*/  FADD.FTZ R11, -R125.reuse, R11 ;  /* 0x0000000b7d0b7221 */ /* 0x040fe40000010100 */
[C---:B------:R-:W-:Y:S02]  /*40b0*/  FADD.FTZ R14, -R125.reuse, R14 ;  /* 0x0000000e7d0e7221 */ /* 0x040fe40000010100 */
[C---:B------:R-:W-:Y:S01]  /*40c0*/  FADD.FTZ R16, -R252.reuse, R16 ;  /* 0x00000010fc107221 */ /* 0x040fe20000010100 */
[-C--:B------:R-:W-:Y:S03]  /*40d0*/  HMMA.16816.F32 R28, R104, R170.reuse, R28 ;  /* 0x000000aa681c723c */ /* 0x080fe6000000181c */
[----:B------:R-:W-:Y:S02]  /*40e0*/  FADD.FTZ R17, -R252, R17 ;  /* 0x00000011fc117221 */ /* 0x000fe40000010100 */
[----:B------:R-:W-:Y:S02]  /*40f0*/  FADD.FTZ R18, -R4, R18 ;  /* 0x0000001204127221 */ /* 0x000fe40000010100 */
[C---:B------:R-:W-:Y:S01]  /*4100*/  FADD.FTZ R20, -R252.reuse, R20 ;  /* 0x00000014fc147221 */ /* 0x040fe20000010100 */
[----:B------:R-:W-:Y:S01]  /*4110*/  HMMA.16816.F32 R32, R100, R170, R32 ;  /* 0x000000aa6420723c */ /* 0x000fe20000001820 */
[----:B------:R-:W-:Y:S03]  /*4120*/  FADD.FTZ R21, -R252, R21 ;  /* 0x00000015fc157221 */ /* 0x000fe60000010100 */
        /* <DEDUP_REMOVED lines=91> */
.L_x_568:
        /* <DEDUP_REMOVED lines=38> */
[----:B------:R-:W2:Y:S04]  /*4940*/  LDSM.16.MT88.4 R8, [R112+0x4000] ;  /* 0x004000007008783b */ /* 0x000ea80000004200 */
[----:B------:R-:W3:Y:S04]  /*4950*/  LDSM.16.MT88.4 R12, [R178+0x10000] ;  /* 0x01000000b20c783b */ /* 0x000ee80000004200 */
[----:B------:R-:W4:Y:S04]  /*4960*/  LDSM.16.MT88.4 R16, [R100] ;  /* 0x000000006410783b */ /* 0x000f280000004200 */
[----:B------:R-:W-:Y:S04]  /*4970*/  LDSM.16.MT88.4 R20, [R178+0xe800] ;  /* 0x00e80000b214783b */ /* 0x000fe80000004200 */
[----:B------:R-:W5:Y:S04]  /*4980*/  LDSM.16.MT88.4 R24, [R112+0x4800] ;  /* 0x004800007018783b */ /* 0x000f680000004200 */
[----:B------:R-:W1:Y:S04]  /*4990*/  LDSM.16.MT88.4 R28, [R178+0x10800] ;  /* 0x01080000b21c783b */ /* 0x000e680000004200 */
[----:B------:R-:W1:Y:S01]  /*49a0*/  LDSM.16.MT88.4 R32, [R100+0x800] ;  /* 0x000800006420783b */ /* 0x000e620000004200 */
[-C--:B--2---:R-:W-:Y:S08]  /*49b0*/  HMMA.16816.F32 R36, R4, R8.reuse, R36 ;  /* 0x000000080424723c */ /* 0x084ff00000001824 */
        /* <DEDUP_REMOVED lines=10> */
[----:B------:R-:W3:Y:S03]  /*4a60*/  LDSM.16.MT88.4 R16, [R100+0x1000] ;  /* 0x001000006410783b */ /* 0x000ee60000004200 */
[-C--:B-----5:R-:W-:Y:S08]  /*4a70*/  HMMA.16816.F32 R36, R20, R24.reuse, R36 ;  /* 0x000000181424723c */ /* 0x0a0ff00000001824 */
[C---:B-1----:R-:W-:Y:S08]  /*4a80*/  HMMA.16816.F32 R40, R28.reuse, R24, R40 ;  /* 0x000000181c28723c */ /* 0x042ff00000001828 */
        /* <DEDUP_REMOVED lines=8> */
[----:B------:R-:W1:Y:S04]  /*4b10*/  LDSM.16.MT88.4 R20, [R178+0xf800] ;  /* 0x00f80000b214783b */ /* 0x000e680000004200 */
[----:B------:R-:W4:Y:S03]  /*4b20*/  LDSM.16.MT88.4 R32, [R100+0x1800] ;  /* 0x001800006420783b */ /* 0x000f260000004200 */
[-C--:B--2---:R-:W-:Y:S01]  /*4b30*/  HMMA.16816.F32 R36, R4, R8.reuse, R36 ;  /* 0x000000080424723c */ /* 0x084fe20000001824 */
        /* <DEDUP_REMOVED lines=8> */
[-C--:B-1----:R-:W-:Y:S08]  /*4bc0*/  HMMA.16816.F32 R36, R20, R24.reuse, R36 ;  /* 0x000000181424723c */ /* 0x082ff00000001824 */
        /* <DEDUP_REMOVED lines=9> */
[C---:B------:R-:W-:Y:S05]  /*4c60*/  IMAD.U32 R4, R5.reuse, -0x40, RZ ;  /* 0xffffffc005047824 */ /* 0x040fea00078e00ff */
        /* <DEDUP_REMOVED lines=11> */
.L_x_569:
[----:B------:R-:W-:Y:S01]  /*4d20*/  LDSM.16.M88.4 R16, [R179] ;  /* 0x00000000b310783b */ /* 0x000fe20000000200 */
[--C-:B------:R-:W-:Y:S01]  /*4d30*/  IMAD.IADD R113, R112, 0x1, R128.reuse ;  /* 0x0000000170717824 */ /* 0x100fe200078e0280 */
[----:B------:R-:W-:Y:S01]  /*4d40*/  ULOP3.LUT UR8, UR6, 0x1, URZ, 0xc0, !UPT ;  /* 0x0000000106087892 */ /* 0x000fe2000f8ec03f */
[----:B------:R-:W-:Y:S01]  /*4d50*/  IMAD.IADD R115, R179, 0x1, R128 ;  /* 0x00000001b3737824 */ /* 0x000fe200078e0280 */
[----:B------:R-:W2:Y:S01]  /*4d60*/  LDSM.16.MT88.4 R8, [R112+0x6000] ;  /* 0x006000007008783b */ /* 0x000ea20000004200 */
[----:B------:R-:W-:Y:S01]  /*4d70*/  IMAD.IADD R114, R128, 0x1, R0 ;  /* 0x0000000180727824 */ /* 0x000fe200078e0200 */
[----:B------:R-:W-:Y:S02]  /*4d80*/  UISETP.NE.U32.AND UP0, UPT, UR8, 0x1, UPT ;  /* 0x000000010800788c */ /* 0x000fe4000bf05070 */
[----:B------:R-:W3:Y:S01]  /*4d90*/  LDSM.16.MT88.4 R20, [R113+0x6000] ;  /* 0x006000007114783b */ /* 0x000ee20000004200 */
[----:B------:R-:W-:Y:S02]  /*4da0*/  UISETP.GT.AND UP2, UPT, UR6, UR13, UPT ;  /* 0x0000000d0600728c */ /* 0x000fe4000bf44270 */
[----:B------:R-:W-:Y:S01]  /*4db0*/  UIADD3 UR6, UR6, -0x1, URZ ;  /* 0xffffffff06067890 */ /* 0x000fe2000fffe03f */
[----:B------:R-:W-:Y:S04]  /*4dc0*/  LDSM.16.M88.4 R24, [R0] ;  /* 0x000000000018783b */ /* 0x000fe80000000200 */
        /* <DEDUP_REMOVED lines=44> */
[----:B------:R-:W-:Y:S03]  /*5090*/  LDSM.16.MT88.4 R100, [R178+0xd000] ;  /* 0x00d00000b264783b */ /* 0x000fe60000004200 */
[C---:B----4-:R-:W-:Y:S08]  /*50a0*/  HMMA.16816.F32 R4, R28.reuse, R104, R4 ;  /* 0x000000681c04723c */ /* 0x050ff00000001804 */
[C---:B------:R-:W-:Y:S08]  /*50b0*/  HMMA.16816.F32 R8, R28.reuse, R106, R8 ;  /* 0x0000006a1c08723c */ /* 0x040ff00000001808 */
[C---:B-1----:R-:W-:Y:S07]  /*50c0*/  HMMA.16816.F32 R12, R28.reuse, R20, R12 ;  /* 0x000000141c0c723c */ /* 0x042fee000000180c */
[----:B------:R-:W-:Y:S01]  /*50d0*/  @P1 IADD3 R20, P0, R194, UR10, RZ ;  /* 0x0000000ac2141c10 */ /* 0x000fe2000ff1e0ff */
[----:B------:R-:W-:Y:S01]  /*50e0*/  HMMA.16816.F32 R16, R28, R22, R16 ;  /* 0x000000161c10723c */ /* 0x000fe20000001810 */
[----:B------:R-:W-:Y:S03]  /*50f0*/  @UP3 UIADD3 UR10, UP1, UR10, -0x100, URZ ;  /* 0xffffff000a0a3890 */ /* 0x000fe6000ff3e03f */
[----:B------:R-:W-:Y:S01]  /*5100*/  @P1 IADD3.X R21, R191, UR9, RZ, P0, !PT ;  /* 0x00000009bf151c10 */ /* 0x000fe200087fe4ff */
[----:B------:R-:W-:Y:S02]  /*5110*/  @UP3 UIADD3.X UR9, UR9, -0x1, URZ, UP1, !UPT ;  /* 0xffffffff09093890 */ /* 0x000fe40008ffe43f */
[----:B------:R-:W-:Y:S01]  /*5120*/  IMAD.U32 R23, RZ, RZ, UR20 ;  /* 0x00000014ff177e24 */ /* 0x000fe2000f8e00ff */
[C---:B--2---:R-:W-:Y:S01]  /*5130*/  HMMA.16816.F32 R4, R32.reuse, R108, R4 ;  /* 0x0000006c2004723c */ /* 0x044fe20000001804 */
[----:B------:R1:W5:Y:S03]  /*5140*/  @P1 LDG.E R206, [R20.64] ;  /* 0x0000000414ce1981 */ /* 0x000366000c1e1900 */
[----:B------:R-:W-:Y:S01]  /*5150*/  IMAD.U32 R22, RZ, RZ, UR20 ;  /* 0x00000014ff167e24 */ /* 0x000fe2000f8e00ff */
[----:B------:R1:W5:Y:S01]  /*5160*/  @P1 LDG.E R205, [R20.64+0x20] ;  /* 0x0000200414cd1981 */ /* 0x000362000c1e1900 */
[-C--:B------:R-:W-:Y:S01]  /*5170*/  LEA R28, P3, R23, R214.reuse, 0x2 ;  /* 0x000000d6171c7211 */ /* 0x080fe200078610ff */
[----:B------:R-:W-:Y:S01]  /*5180*/  IMAD.IADD R108, R128, 0x1, R177 ;  /* 0x00000001806c7824 */ /* 0x000fe200078e02b1 */
[C---:B------:R-:W-:Y:S01]  /*5190*/  HMMA.16816.F32 R8, R32.reuse, R110, R8 ;  /* 0x0000006e2008723c */ /* 0x040fe20000001808 */
[----:B------:R1:W5:Y:S03]  /*51a0*/  @P1 LDG.E R204, [R20.64+0x80] ;  /* 0x0000800414cc1981 */ /* 0x000366000c1e1900 */
[-C--:B------:R-:W-:Y:S01]  /*51b0*/  LEA.HI.X.SX32 R29, R22, R215.reuse, 0x2, P3 ;  /* 0x000000d7161d7211 */ /* 0x080fe200018f16ff */
[----:B------:R1:W5:Y:S03]  /*51c0*/  @P1 LDG.E R203, [R20.64+0xa0] ;  /* 0x0000a00414cb1981 */ /* 0x000366000c1e1900 */
[C---:B---3--:R-:W-:Y:S01]  /*51d0*/  HMMA.16816.F32 R12, R32.reuse, R24, R12 ;  /* 0x00000018200c723c */ /* 0x048fe2000000180c */
[----:B------:R-:W-:Y:S06]  /*51e0*/  LDSM.16.MT88.4 R104, [R108+0x1000] ;  /* 0x001000006c68783b */ /* 0x000fec0000004200 */
[----:B------:R2:W-:Y:S01]  /*51f0*/  RED.E.ADD.F32.FTZ.RN.STRONG.GPU [R214.64], R4 ;  /* 0x00000004d600798e */ /* 0x0005e2000c10e784 */
[----:B------:R-:W-:Y:S01]  /*5200*/  HMMA.16816.F32 R16, R32, R26, R16 ;  /* 0x0000001a2010723c */ /* 0x000fe20000001810 */
[----:B------:R-:W-:Y:S02]  /*5210*/  IMAD.U32 R24, RZ, RZ, UR14 ;  /* 0x0000000eff187e24 */ /* 0x000fe4000f8e00ff */
[----:B------:R-:W-:Y:S01]  /*5220*/  LDSM.16.MT88.4 R32, [R108+0x800] ;  /* 0x000800006c20783b */ /* 0x000fe20000004200 */
[----:B-1----:R-:W-:Y:S02]  /*5230*/  IMAD.U32 R20, RZ, RZ, UR14 ;  /* 0x0000000eff147e24 */ /* 0x002fe4000f8e00ff */
[----:B------:R-:W-:Y:S03]  /*5240*/  IMAD.U32 R21, RZ, RZ, UR26 ;  /* 0x0000001aff157e24 */ /* 0x000fe6000f8e00ff */
[-C--:B------:R-:W-:Y:S03]  /*5250*/  LEA R26, P0, R20, R214.reuse, 0x2 ;  /* 0x000000d6141a7211 */ /* 0x080fe600078010ff */
[----:B------:R-:W-:Y:S01]  /*5260*/  IMAD.U32 R20, RZ, RZ, UR26 ;  /* 0x0000001aff147e24 */ /* 0x000fe2000f8e00ff */
[-C--:B------:R-:W-:Y:S01]  /*5270*/  LEA R30, P1, R21, R214.reuse, 0x2 ;  /* 0x000000d6151e7211 */ /* 0x080fe200078210ff */
[----:B------:R-:W-:Y:S01]  /*5280*/  IMAD.U32 R21, RZ, RZ, UR25 ;  /* 0x00000019ff157e24 */ /* 0x000fe2000f8e00ff */
[-C--:B------:R-:W-:Y:S02]  /*5290*/  LEA.HI.X.SX32 R27, R24, R215.reuse, 0x2, P0 ;  /* 0x000000d7181b7211 */ /* 0x080fe400000f16ff */
[-C--:B------:R-:W-:Y:S01]  /*52a0*/  LEA.HI.X.SX32 R31, R20, R215.reuse, 0x2, P1 ;  /* 0x000000d7141f7211 */ /* 0x080fe200008f16ff */
[----:B--2---:R-:W-:Y:S02]  /*52b0*/  IMAD.U32 R4, RZ, RZ, UR25 ;  /* 0x00000019ff047e24 */ /* 0x004fe4000f8e00ff */
[----:B------:R1:W-:Y:S01]  /*52c0*/  RED.E.ADD.F32.FTZ.RN.STRONG.GPU [R26.64], R5 ;  /* 0x000000051a00798e */ /* 0x0003e2000c10e784 */
[----:B------:R-:W-:Y:S02]  /*52d0*/  IMAD.U32 R20, RZ, RZ, UR24 ;  /* 0x00000018ff147e24 */ /* 0x000fe4000f8e00ff */
[-C--:B------:R-:W-:Y:S01]  /*52e0*/  LEA R24, P0, R4, R214.reuse, 0x2 ;  /* 0x000000d604187211 */ /* 0x080fe200078010ff */
[----:B------:R2:W-:Y:S01]  /*52f0*/  RED.E.ADD.F32.FTZ.RN.STRONG.GPU [R28.64], R6 ;  /* 0x000000061c00798e */ /* 0x0005e2000c10e784 */
[----:B------:R-:W-:Y:S02]  /*5300*/  IMAD.U32 R4, RZ, RZ, UR24 ;  /* 0x00000018ff047e24 */ /* 0x000fe4000f8e00ff */
[-C--:B------:R-:W-:Y:S01]  /*5310*/  LEA.HI.X.SX32 R25, R21, R215.reuse, 0x2, P0 ;  /* 0x000000d715197211 */ /* 0x080fe200000f16ff */
[----:B------:R3:W-:Y:S02]  /*5320*/  RED.E.ADD.F32.FTZ.RN.STRONG.GPU [R30.64], R7 ;  /* 0x000000071e00798e */ /* 0x0007e4000c10e784 */
[-C--:B------:R-:W-:Y:S01]  /*5330*/  LEA R22, P3, R4, R214.reuse, 0x2 ;  /* 0x000000d604167211 */ /* 0x080fe200078610ff */
[----:B------:R-:W-:Y:S01]  /*5340*/  IMAD.U32 R4, RZ, RZ, UR22 ;  /* 0x00000016ff047e24 */ /* 0x000fe2000f8e00ff */
[----:B------:R4:W-:Y:S02]  /*5350*/  RED.E.ADD.F32.FTZ.RN.STRONG.GPU [R24.64], R8 ;  /* 0x000000081800798e */ /* 0x0009e4000c10e784 */
[-C--:B------:R-:W-:Y:S05]  /*5360*/  LEA.HI.X.SX32 R23, R20, R215.reuse, 0x2, P3 ;  /* 0x000000d714177211 */ /* 0x080fea00018f16ff */
[----:B------:R4:W-:Y:S01]  /*5370*/  RED.E.ADD.F32.FTZ.RN.STRONG.GPU [R22.64], R9 ;  /* 0x000000091600798e */ /* 0x0009e2000c10e784 */
[----:B-1----:R-:W-:Y:S02]  /*5380*/  IMAD.U32 R5, RZ, RZ, UR19 ;  /* 0x00000013ff057e24 */ /* 0x002fe4000f8e00ff */
[----:B--2---:R-:W-:Y:S02]  /*5390*/  IMAD.U32 R6, RZ, RZ, UR22 ;  /* 0x00000016ff067e24 */ /* 0x004fe4000f8e00ff */
[----:B---3--:R-:W-:Y:S03]  /*53a0*/  IMAD.U32 R7, RZ, RZ, UR23 ;  /* 0x00000017ff077e24 */ /* 0x008fe6000f8e00ff */
[-C--:B------:R-:W-:Y:S01]  /*53b0*/  LEA R28, P0, R6, R214.reuse, 0x2 ;  /* 0x000000d6061c7211 */ /* 0x080fe200078010ff */
[----:B------:R-:W-:Y:S02]  /*53c0*/  IMAD.U32 R6, RZ, RZ, UR19 ;  /* 0x00000013ff067e24 */ /* 0x000fe4000f8e00ff */
[----:B----4-:R-:W-:Y:S01]  /*53d0*/  IMAD.U32 R8, RZ, RZ, UR23 ;  /* 0x00000017ff087e24 */ /* 0x010fe2000f8e00ff */
[-C--:B------:R-:W-:Y:S01]  /*53e0*/  LEA.HI.X.SX32 R29, R4, R215.reuse, 0x2, P0 ;  /* 0x000000d7041d7211 */ /* 0x080fe200000f16ff */
[----:B------:R-:W-:Y:S03]  /*53f0*/  IMAD.U32 R4, RZ, RZ, UR18 ;  /* 0x00000012ff047e24 */ /* 0x000fe6000f8e00ff */
[-C--:B------:R-:W-:Y:S02]  /*5400*/  LEA R24, P1, R8, R214.reuse, 0x2 ;  /* 0x000000d608187211 */ /* 0x080fe400078210ff */
[-C--:B------:R-:W-:Y:S01]  /*5410*/  LEA R20, P0, R4, R214.reuse, 0x2 ;  /* 0x000000d604147211 */ /* 0x080fe200078010ff */
[----:B------:R-:W-:Y:S01]  /*5420*/  IMAD.U32 R4, RZ, RZ, UR21 ;  /* 0x00000015ff047e24 */ /* 0x000fe2000f8e00ff */
[-C--:B------:R-:W-:Y:S01]  /*5430*/  LEA.HI.X.SX32 R25, R7, R215.reuse, 0x2, P1 ;  /* 0x000000d707197211 */ /* 0x080fe200008f16ff */
[----:B------:R-:W-:Y:S01]  /*5440*/  IMAD.U32 R7, RZ, RZ, UR16 ;  /* 0x00000010ff077e24 */ /* 0x000fe2000f8e00ff */
[-C--:B------:R-:W-:Y:S01]  /*5450*/  LEA R8, P1, R5, R214.reuse, 0x2 ;  /* 0x000000d605087211 */ /* 0x080fe200078210ff */
[----:B------:R-:W-:Y:S02]  /*5460*/  IMAD.U32 R5, RZ, RZ, UR21 ;  /* 0x00000015ff057e24 */ /* 0x000fe4000f8e00ff */
[----:B------:R1:W-:Y:S01]  /*5470*/  RED.E.ADD.F32.FTZ.RN.STRONG.GPU [R24.64], R10 ;  /* 0x0000000a1800798e */ /* 0x0003e2000c10e784 */
[-C--:B------:R-:W-:Y:S01]  /*5480*/  LEA.HI.X.SX32 R9, R6, R215.reuse, 0x2, P1 ;  /* 0x000000d706097211 */ /* 0x080fe200008f16ff */
[----:B------:R-:W-:Y:S02]  /*5490*/  IMAD.U32 R6, RZ, RZ, UR15 ;  /* 0x0000000fff067e24 */ /* 0x000fe4000f8e00ff */
[----:B------:R2:W-:Y:S03]  /*54a0*/  RED.E.ADD.F32.FTZ.RN.STRONG.GPU [R28.64], R11 ;  /* 0x0000000b1c00798e */ /* 0x0005e6000c10e784 */
[-C--:B------:R-:W-:Y:S01]  /*54b0*/  LEA R6, P1, R6, R214.reuse, 0x2 ;  /* 0x000000d606067211 */ /* 0x080fe200078210ff */
[----:B------:R3:W-:Y:S04]  /*54c0*/  RED.E.ADD.F32.FTZ.RN.STRONG.GPU [R214.64+0x80], R12 ;  /* 0x0000800cd600798e */ /* 0x0007e8000c10e784 */
[----:B------:R-:W-:Y:S04]  /*54d0*/  RED.E.ADD.F32.FTZ.RN.STRONG.GPU [R26.64+0x80], R13 ;  /* 0x0000800d1a00798e */ /* 0x000fe8000c10e784 */
[----:B------:R4:W-:Y:S04]  /*54e0*/  RED.E.ADD.F32.FTZ.RN.STRONG.GPU [R8.64], R14 ;  /* 0x0000000e0800798e */ /* 0x0009e8000c10e784 */
[----:B------:R-:W-:Y:S04]  /*54f0*/  LDSM.16.MT88.4 R24, [R178+0xa800] ;  /* 0x00a80000b218783b */ /* 0x000fe80000004200 */
[----:B------:R-:W-:Y:S01]  /*5500*/  LDSM.16.MT88.4 R28, [R178+0xc800] ;  /* 0x00c80000b21c783b */ /* 0x000fe20000004200 */
[----:B-1----:R-:W-:Y:S02]  /*5510*/  IMAD.U32 R10, RZ, RZ, UR17 ;  /* 0x00000011ff0a7e24 */ /* 0x002fe4000f8e00ff */
[----:B--2---:R-:W-:Y:S03]  /*5520*/  IMAD.U32 R11, RZ, RZ, UR18 ;  /* 0x00000012ff0b7e24 */ /* 0x004fe6000f8e00ff */
[-C--:B------:R-:W-:Y:S01]  /*5530*/  LEA R10, P4, R10, R214.reuse, 0x2 ;  /* 0x000000d60a0a7211 */ /* 0x080fe200078810ff */
[----:B---3--:R-:W-:Y:S01]  /*5540*/  IMAD.U32 R12, RZ, RZ, UR15 ;  /* 0x0000000fff0c7e24 */ /* 0x008fe2000f8e00ff */
[-C--:B------:R-:W-:Y:S05]  /*5550*/  LEA.HI.X.SX32 R21, R11, R215.reuse, 0x2, P0 ;  /* 0x000000d70b157211 */ /* 0x080fea00000f16ff */
[----:B------:R1:W-:Y:S01]  /*5560*/  RED.E.ADD.F32.FTZ.RN.STRONG.GPU [R20.64], R15 ;  /* 0x0000000f1400798e */ /* 0x0003e2000c10e784 */
[----:B----4-:R-:W-:Y:S01]  /*5570*/  IMAD.U32 R8, RZ, RZ, UR16 ;  /* 0x00000010ff087e24 */ /* 0x010fe2000f8e00ff */
[-C--:B------:R-:W-:Y:S01]  /*5580*/  LEA R14, P0, R5, R214.reuse, 0x2 ;  /* 0x000000d6050e7211 */ /* 0x080fe200078010ff */
[----:B------:R-:W-:Y:S01]  /*5590*/  IMAD.U32 R9, RZ, RZ, UR17 ;  /* 0x00000011ff097e24 */ /* 0x000fe2000f8e00ff */
[----:B------:R-:W-:Y:S02]  /*55a0*/  LDSM.16.MT88.4 R20, [R108] ;  /* 0x000000006c14783b */ /* 0x000fe40000004200 */
[----:B------:R-:W-:Y:S02]  /*55b0*/  LEA R8, P3, R8, R214, 0x2 ;  /* 0x000000d608087211 */ /* 0x000fe400078610ff */
[-C--:B------:R-:W-:Y:S02]  /*55c0*/  LEA.HI.X.SX32 R11, R9, R215.reuse, 0x2, P4 ;  /* 0x000000d7090b7211 */ /* 0x080fe400020f16ff */
[-C--:B------:R-:W-:Y:S02]  /*55d0*/  LEA.HI.X.SX32 R9, R7, R215.reuse, 0x2, P3 ;  /* 0x000000d707097211 */ /* 0x080fe400018f16ff */
[-C--:B------:R-:W-:Y:S01]  /*55e0*/  LEA.HI.X.SX32 R7, R12, R215.reuse, 0x2, P1 ;  /* 0x000000d70c077211 */ /* 0x080fe200008f16ff */
[----:B------:R-:W-:Y:S01]  /*55f0*/  RED.E.ADD.F32.FTZ.RN.STRONG.GPU [R10.64], R16 ;  /* 0x000000100a00798e */ /* 0x000fe2000c10e784 */
[----:B------:R-:W-:Y:S01]  /*5600*/  PLOP3.LUT P1, PT, PT, PT, UP0, 0x80, 0x0 ;  /* 0x000000000000781c */ /* 0x000fe20003f2f008 */
[----:B------:R-:W-:Y:S02]  /*5610*/  @UP3 UIADD3 UR12, UP0, UR12, -0x100, URZ ;  /* 0xffffff000c0c3890 */ /* 0x000fe4000ff1e03f */
[----:B------:R-:W-:Y:S02]  /*5620*/  RED.E.ADD.F32.FTZ.RN.STRONG.GPU [R8.64], R17 ;  /* 0x000000110800798e */ /* 0x000fe4000c10e784 */
[----:B------:R-:W-:Y:S02]  /*5630*/  @UP3 UIADD3.X UR11, UR11, -0x1, URZ, UP0, !UPT ;  /* 0xffffffff0b0b3890 */ /* 0x000fe400087fe43f */
[----:B------:R-:W-:Y:S04]  /*5640*/  LDSM.16.MT88.4 R8, [R177] ;  /* 0x00000000b108783b */ /* 0x000fe80000004200 */
[----:B------:R-:W-:Y:S01]  /*5650*/  RED.E.ADD.F32.FTZ.RN.STRONG.GPU [R6.64], R18 ;  /* 0x000000120600798e */ /* 0x000fe2000c10e784 */
[----:B-1----:R-:W-:Y:S02]  /*5660*/  LEA.HI.X.SX32 R15, R4, R215, 0x2, P0 ;  /* 0x000000d7040f7211 */ /* 0x002fe400000f16ff */
[----:B------:R-:W-:Y:S01]  /*5670*/  PLOP3.LUT P0, PT, PT, PT, UP2, 0x80, 0x0 ;  /* 0x000000000000781c */ /* 0x000fe20003f0f028 */
[----:B------:R-:W1:Y:S04]  /*5680*/  LDSM.16.MT88.4 R4, [R178+0xa000] ;  /* 0x00a00000b204783b */ /* 0x000e680000004200 */
[----:B------:R-:W-:Y:S04]  /*5690*/  RED.E.ADD.F32.FTZ.RN.STRONG.GPU [R14.64], R19 ;  /* 0x000000130e00798e */ /* 0x000fe8000c10e784 */
        /* <DEDUP_REMOVED lines=13> */
[----:B------:R-:W-:Y:S03]  /*5770*/  LDSM.16.MT88.4 R20, [R178+0xd800] ;  /* 0x00d80000b214783b */ /* 0x000fe60000004200 */
[-C--:B---3--:R-:W-:Y:S08]  /*5780*/  HMMA.16816.F32 R68, R24, R16.reuse, R68 ;  /* 0x000000101844723c */ /* 0x088ff00000001844 */
[C---:B------:R-:W-:Y:S08]  /*5790*/  HMMA.16816.F32 R72, R28.reuse, R16, R72 ;  /* 0x000000101c48723c */ /* 0x040ff00000001848 */
[-C--:B------:R-:W-:Y:S08]  /*57a0*/  HMMA.16816.F32 R76, R28, R18.reuse, R76 ;  /* 0x000000121c4c723c */ /* 0x080ff0000000184c */
[C---:B------:R-:W-:Y:S01]  /*57b0*/  HMMA.16816.F32 R80, R24.reuse, R18, R80 ;  /* 0x000000121850723c */ /* 0x040fe20000001850 */
[----:B------:R-:W2:Y:S07]  /*57c0*/  LDSM.16.MT88.4 R16, [R177+0x1800] ;  /* 0x00180000b110783b */ /* 0x000eae0000004200 */
[-C--:B------:R-:W-:Y:S08]  /*57d0*/  HMMA.16816.F32 R84, R24, R32.reuse, R84 ;  /* 0x000000201854723c */ /* 0x080ff00000001854 */
[C---:B------:R-:W-:Y:S08]  /*57e0*/  HMMA.16816.F32 R88, R28.reuse, R32, R88 ;  /* 0x000000201c58723c */ /* 0x040ff00000001858 */
[-C--:B------:R-:W-:Y:S01]  /*57f0*/  HMMA.16816.F32 R92, R28, R34.reuse, R92 ;  /* 0x000000221c5c723c */ /* 0x080fe2000000185c */
[----:B------:R-:W3:Y:S07]  /*5800*/  LDSM.16.MT88.4 R28, [R108+0x1800] ;  /* 0x001800006c1c783b */ /* 0x000eee0000004200 */
        /* <DEDUP_REMOVED lines=10> */
[C---:B------:R-:W-:Y:S08]  /*58b0*/  HMMA.16816.F32 R72, R20.reuse, R16, R72 ;  /* 0x000000101448723c */ /* 0x040ff00000001848 */
[-C--:B------:R-:W-:Y:S08]  /*58c0*/  HMMA.16816.F32 R76, R20, R18.reuse, R76 ;  /* 0x00000012144c723c */ /* 0x080ff0000000184c */
[C---:B------:R-:W-:Y:S08]  /*58d0*/  HMMA.16816.F32 R80, R4.reuse, R18, R80 ;  /* 0x000000120450723c */ /* 0x040ff00000001850 */
[-C--:B---3--:R-:W-:Y:S08]  /*58e0*/  HMMA.16816.F32 R84, R4, R28.reuse, R84 ;  /* 0x0000001c0454723c */ /* 0x088ff00000001854 */
[C---:B------:R-:W-:Y:S08]  /*58f0*/  HMMA.16816.F32 R88, R20.reuse, R28, R88 ;  /* 0x0000001c1458723c */ /* 0x040ff00000001858 */
[-C--:B------:R-:W-:Y:S08]  /*5900*/  HMMA.16816.F32 R92, R20, R30.reuse, R92 ;  /* 0x0000001e145c723c */ /* 0x080ff0000000185c */
[----:B------:R-:W-:Y:S07]  /*5910*/  HMMA.16816.F32 R96, R4, R30, R96 ;  /* 0x0000001e0460723c */ /* 0x000fee0000001860 */
[C---:B------:R-:W-:Y:S02]  /*5920*/  IADD3 R4, R177.reuse, -0x2000, RZ ;  /* 0xffffe000b1047810 */ /* 0x040fe40007ffe0ff */
[----:B------:R-:W-:Y:S05]  /*5930*/  @P1 IADD3 R4, R177, 0x2000, RZ ;  /* 0x00002000b1041810 */ /* 0x000fea0007ffe0ff */
[----:B------:R-:W-:Y:S01]  /*5940*/  IMAD.MOV.U32 R177, RZ, RZ, R4 ;  /* 0x000000ffffb17224 */ /* 0x000fe200078e0004 */
[----:B------:R-:W-:-:S05]  /*5950*/  @P0 BRA `(.L_x_570) ;  /* 0xffffc97000000947 */ /* 0x000fca000383ffff */
.L_x_567:
[----:B------:R-:W-:Y:S01]  /*5960*/  BAR.SYNC.DEFER_BLOCKING 0x0 ;  /* 0x0000000000007b1d */ /* 0x000fe20000010000 */
[----:B------:R-:W-:Y:S01]  /*5970*/  FMUL.FTZ R68, R68, c[0x0][0x2e0] ;  /* 0x0000b80044447a20 */ /* 0x000fe20000410000 */
[----:B------:R-:W-:Y:S01]  /*5980*/  F2FP.PACK_AB R36, R37, R36 ;  /* 0x000000242524723e */ /* 0x000fe200000000ff */
[----:B------:R-:W-:Y:S01]  /*5990*/  FMUL.FTZ R69, R69, c[0x0][0x2e0] ;  /* 0x0000b80045457a20 */ /* 0x000fe20000410000 */
[----:B------:R-:W-:Y:S01]  /*59a0*/  F2FP.PACK_AB R38, R39, R38 ;  /* 0x000000262726723e */ /* 0x000fe200000000ff */
[----:B------:R-:W-:Y:S01]  /*59b0*/  FMUL.FTZ R70, R70, c[0x0][0x2e0] ;  /* 0x0000b80046467a20 */ /* 0x000fe20000410000 */
[----:B------:R-:W4:Y:S01]  /*59c0*/  S2R R0, SR_CTAID.Y ;  /* 0x0000000000007919 */ /* 0x000f220000002600 */
        /* <DEDUP_REMOVED lines=58> */
[----:B------:R-:W-:Y:S01]  /*5d70*/  IMAD.MOV.U32 R8, RZ, RZ, R192 ;  /* 0x000000ffff087224 */ /* 0x000fe200078e00c0 */
[----:B------:R-:W-:Y:S01]  /*5d80*/  STS [R202], R96 ;  /* 0x00000060ca007388 */ /* 0x000fe20000000800 */
[----:B------:R-:W-:Y:S01]  /*5d90*/  F2FP.PACK_AB R44, R45, R44 ;  /* 0x0000002c2d2c723e */ /* 0x000fe200000000ff */
[C---:B-1----:R-:W-:Y:S01]  /*5da0*/  IMAD.WIDE.U32 R12, R190.reuse, c[0x0][0x3a0], RZ ;  /* 0x0000e800be0c7a25 */ /* 0x042fe200078e00ff */
[----:B------:R-:W-:Y:S01]  /*5db0*/  F2FP.PACK_AB R94, R95, R94 ;  /* 0x0000005e5f5e723e */ /* 0x000fe200000000ff */
[----:B------:R-:W-:Y:S01]  /*5dc0*/  STS [R202+0x400], R98 ;  /* 0x00040062ca007388 */ /* 0x000fe20000000800 */
[----:B------:R-:W-:Y:S01]  /*5dd0*/  F2FP.PACK_AB R46, R47, R46 ;  /* 0x0000002e2f2e723e */ /* 0x000fe200000000ff */
[----:B------:R-:W-:Y:S01]  /*5de0*/  IMAD.WIDE.U32 R10, R190, c[0x0][0x3a8], RZ ;  /* 0x0000ea00be0a7a25 */ /* 0x000fe200078e00ff */
[----:B------:R-:W-:Y:S01]  /*5df0*/  F2FP.PACK_AB R52, R53, R52 ;  /* 0x000000343534723e */ /* 0x000fe200000000ff */
[----:B------:R-:W-:Y:S01]  /*5e00*/  STS [R197+0x2000], R88 ;  /* 0x00200058c5007388 */ /* 0x000fe20000000800 */
[----:B------:R-:W-:Y:S01]  /*5e10*/  F2FP.PACK_AB R54, R55, R54 ;  /* 0x000000363736723e */ /* 0x000fe200000000ff */
[----:B------:R-:W-:Y:S01]  /*5e20*/  ULDC.64 UR8, c[0x0][0x3a0] ;  /* 0x0000e80000087ab9 */ /* 0x000fe20000000a00 */
[----:B------:R-:W-:Y:S01]  /*5e30*/  F2FP.PACK_AB R64, R65, R64 ;  /* 0x000000404140723e */ /* 0x000fe200000000ff */
[----:B------:R-:W-:Y:S01]  /*5e40*/  STS [R197+0x2400], R90 ;  /* 0x0024005ac5007388 */ /* 0x000fe20000000800 */
[----:B------:R-:W-:Y:S01]  /*5e50*/  F2FP.PACK_AB R66, R67, R66 ;  /* 0x000000424342723e */ /* 0x000fe200000000ff */
[----:B------:R-:W-:Y:S01]  /*5e60*/  UIMAD UR6, UR36, UR8, URZ ;  /* 0x00000008240672a4 */ /* 0x000fe2000f8e023f */
[----:B----4-:R-:W-:Y:S01]  /*5e70*/  SHF.R.S32.HI R2, RZ, 0x1f, R0 ;  /* 0x0000001fff027819 */ /* 0x010fe20000011400 */
[----:B------:R-:W-:Y:S01]  /*5e80*/  STS [R202+0x2000], R92 ;  /* 0x0020005cca007388 */ /* 0x000fe20000000800 */
[----:B------:R-:W-:Y:S01]  /*5e90*/  F2FP.PACK_AB R56, R57, R56 ;  /* 0x000000383938723e */ /* 0x000fe200000000ff */
[----:B------:R-:W-:Y:S01]  /*5ea0*/  ULDC.64 UR10, c[0x0][0x3a8] ;  /* 0x0000ea00000a7ab9 */ /* 0x000fe20000000a00 */
[----:B------:R-:W-:Y:S01]  /*5eb0*/  F2FP.PACK_AB R58, R59, R58 ;  /* 0x0000003a3b3a723e */ /* 0x000fe200000000ff */
[----:B------:R-:W-:Y:S01]  /*5ec0*/  STS [R202+0x2400], R94 ;  /* 0x0024005eca007388 */ /* 0x000fe20000000800 */
[----:B------:R-:W-:Y:S01]  /*5ed0*/  F2FP.PACK_AB R60, R61, R60 ;  /* 0x0000003c3d3c723e */ /* 0x000fe200000000ff */
[C---:B------:R-:W-:Y:S01]  /*5ee0*/  IMAD R6, R2.reuse, c[0x0][0x388], RZ ;  /* 0x0000e20002067a24 */ /* 0x040fe200078e02ff */
[----:B------:R-:W-:Y:S01]  /*5ef0*/  F2FP.PACK_AB R62, R63, R62 ;  /* 0x0000003e3f3e723e */ /* 0x000fe200000000ff */
[----:B------:R-:W-:Y:S01]  /*5f00*/  STS [R195+0x4000], R36 ;  /* 0x00400024c3007388 */ /* 0x000fe20000000800 */
[----:B------:R-:W-:Y:S01]  /*5f10*/  SHF.R.S32.HI R9, RZ, 0x1f, R192 ;  /* 0x0000001fff097819 */ /* 0x000fe200000114c0 */
[----:B------:R-:W-:Y:S01]  /*5f20*/  IMAD R2, R2, c[0x0][0x390], RZ ;  /* 0x0000e40002027a24 */ /* 0x000fe200078e02ff */
[----:B------:R-:W-:Y:S01]  /*5f30*/  SHF.R.S32.HI R4, RZ, 0x1f, R190 ;  /* 0x0000001fff047819 */ /* 0x000fe200000114be */
[----:B------:R1:W-:Y:S01]  /*5f40*/  STS [R195+0x4400], R38 ;  /* 0x00440026c3007388 */ /* 0x0003e20000000800 */
[C---:B------:R-:W-:Y:S01]  /*5f50*/  IMAD R6, R0.reuse, c[0x0][0x38c], R6 ;  /* 0x0000e30000067a24 */ /* 0x040fe200078e0206 */
[----:B---3--:R-:W-:Y:S01]  /*5f60*/  MOV R68, UR29 ;  /* 0x0000001d00447c02 */ /* 0x008fe20008000f00 */
[----:B------:R-:W-:Y:S01]  /*5f70*/  IMAD.WIDE.U32 R14, R0, c[0x0][0x388], R8 ;  /* 0x0000e200000e7a25 */ /* 0x000fe200078e0008 */
[----:B------:R-:W-:Y:S01]  /*5f80*/  STS [R199+0x4000], R48 ;  /* 0x00400030c7007388 */ /* 0x000fe20000000800 */
[----:B------:R-:W-:-:S02]  /*5f90*/  UIMAD UR36, UR36, UR10, URZ ;  /* 0x0000000a242472a4 */ /* 0x000fc4000f8e023f */
[C---:B------:R-:W-:Y:S01]  /*5fa0*/  IMAD.WIDE.U32 R8, R0.reuse, c[0x0][0x390], R8 ;  /* 0x0000e40000087a25 */ /* 0x040fe200078e0008 */
[----:B------:R-:W-:Y:S01]  /*5fb0*/  STS [R198+0x4000], R50 ;  /* 0x00400032c6007388 */ /* 0x000fe20000000800 */
[----:B------:R-:W-:Y:S02]  /*5fc0*/  UIMAD UR6, UR29, UR9, UR6 ;  /* 0x000000091d0672a4 */ /* 0x000fe4000f8e0206 */
[----:B------:R-:W-:Y:S01]  /*5fd0*/  IMAD R2, R0, c[0x0][0x394], R2 ;  /* 0x0000e50000027a24 */ /* 0x000fe200078e0202 */
[----:B------:R3:W-:Y:S01]  /*5fe0*/  STS [R195+0x6000], R40 ;  /* 0x00600028c3007388 */ /* 0x0007e20000000800 */
[C---:B------:R-:W-:Y:S01]  /*5ff0*/  IMAD R5, R4.reuse, c[0x0][0x3a0], RZ ;  /* 0x0000e80004057a24 */ /* 0x040fe200078e02ff */
[----:B------:R-:W-:Y:S01]  /*6000*/  USHF.L.U32 UR7, UR8, 0x6, URZ ;  /* 0x0000000608077899 */ /* 0x000fe2000800063f */
[----:B------:R-:W-:Y:S01]  /*6010*/  IMAD R4, R4, c[0x0][0x3a8], RZ ;  /* 0x0000ea0004047a24 */ /* 0x000fe200078e02ff */
[----:B------:R4:W-:Y:S01]  /*6020*/  STS [R195+0x6400], R42 ;  /* 0x0064002ac3007388 */ /* 0x0009e20000000800 */
[----:B------:R-:W-:-:S02]  /*6030*/  IMAD R5, R190, c[0x0][0x3a4], R5 ;  /* 0x0000e900be057a24 */ /* 0x000fc400078e0205 */
[----:B------:R-:W-:Y:S01]  /*6040*/  IMAD R4, R190, c[0x0][0x3ac], R4 ;  /* 0x0000eb00be047a24 */ /* 0x000fe200078e0204 */
[----:B------:R-:W-:Y:S01]  /*6050*/  STS [R199+0x6000], R44 ;  /* 0x0060002cc7007388 */ /* 0x000fe20000000800 */
[----:B------:R-:W-:Y:S02]  /*6060*/  IMAD.IADD R13, R13, 0x1, R5 ;  /* 0x000000010d0d7824 */ /* 0x000fe400078e0205 */
[----:B------:R-:W-:Y:S01]  /*6070*/  IMAD.IADD R7, R15, 0x1, R6 ;  /* 0x000000010f077824 */ /* 0x000fe200078e0206 */
[----:B------:R-:W-:Y:S01]  /*6080*/  STS [R199+0x6400], R46 ;  /* 0x0064002ec7007388 */ /* 0x000fe20000000800 */
[----:B------:R-:W-:Y:S01]  /*6090*/  IADD3 R5, R11, R4, RZ ;  /* 0x000000040b057210 */ /* 0x000fe20007ffe0ff */
[----:B------:R-:W-:Y:S01]  /*60a0*/  IMAD.IADD R9, R9, 0x1, R2 ;  /* 0x0000000109097824 */ /* 0x000fe200078e0202 */
[----:B-1----:R-:W-:Y:S01]  /*60b0*/  MOV R38, UR29 ;  /* 0x0000001d00267c02 */ /* 0x002fe20008000f00 */
[----:B------:R-:W-:Y:S01]  /*60c0*/  STS [R197+0x4000], R52 ;  /* 0x00400034c5007388 */ /* 0x000fe20000000800 */
[----:B------:R-:W-:Y:S01]  /*60d0*/  IMAD.MOV.U32 R4, RZ, RZ, R10 ;  /* 0x000000ffff047224 */ /* 0x000fe200078e000a */
[----:B------:R-:W-:Y:S01]  /*60e0*/  MOV R6, R14 ;  /* 0x0000000e00067202 */ /* 0x000fe20000000f00 */
[----:B------:R-:W-:Y:S01]  /*60f0*/  IMAD.WIDE.U32 R68, R68, c[0x0][0x3a0], R12 ;  /* 0x0000e80044447a25 */ /* 0x000fe200078e000c */
[----:B------:R-:W-:Y:S01]  /*6100*/  STS [R197+0x4400], R54 ;  /* 0x00440036c5007388 */ /* 0x000fe20000000800 */
[----:B------:R-:W-:-:S02]  /*6110*/  UIMAD UR29, UR29, UR11, UR36 ;  /* 0x0000000b1d1d72a4 */ /* 0x000fc4000f8e0224 */
[----:B------:R-:W-:Y:S01]  /*6120*/  IMAD.WIDE.U32 R38, R38, c[0x0][0x3a8], R4 ;  /* 0x0000ea0026267a25 */ /* 0x000fe200078e0004 */
[----:B------:R-:W-:Y:S04]  /*6130*/  STS [R202+0x4000], R64 ;  /* 0x00400040ca007388 */ /* 0x000fe80000000800 */
[----:B------:R-:W-:Y:S04]  /*6140*/  STS [R202+0x4400], R66 ;  /* 0x00440042ca007388 */ /* 0x000fe80000000800 */
[----:B------:R-:W-:Y:S04]  /*6150*/  STS [R197+0x6000], R56 ;  /* 0x00600038c5007388 */ /* 0x000fe80000000800 */
[----:B------:R-:W-:Y:S04]  /*6160*/  STS [R197+0x6400], R58 ;  /* 0x0064003ac5007388 */ /* 0x000fe80000000800 */
[----:B------:R-:W-:Y:S04]  /*6170*/  STS [R202+0x6000], R60 ;  /* 0x0060003cca007388 */ /* 0x000fe80000000800 */
[----:B------:R-:W-:Y:S04]  /*6180*/  STS [R202+0x6400], R62 ;  /* 0x0064003eca007388 */ /* 0x000fe80000000800 */
[----:B------:R-:W-:Y:S06]  /*6190*/  BAR.SYNC.DEFER_BLOCKING 0x0 ;  /* 0x0000000000007b1d */ /* 0x000fec0000010000 */
[----:B------:R-:W1:Y:S04]  /*61a0*/  S2R R0, SR_CTAID.Z ;  /* 0x0000000000007919 */ /* 0x000e680000002700 */
[----:B------:R-:W2:Y:S04]  /*61b0*/  LDS.128 R28, [R208+0x6000] ;  /* 0x00600000d01c7984 */ /* 0x000ea80000000c00 */
[----:B------:R-:W2:Y:S01]  /*61c0*/  LDS.128 R24, [R208+0x7000] ;  /* 0x00700000d0187984 */ /* 0x000ea20000000c00 */
[----:B-1----:R-:W-:Y:S01]  /*61d0*/  SHF.R.S32.HI R36, RZ, 0x1f, R0 ;  /* 0x0000001fff247819 */ /* 0x002fe20000011400 */
[----:B------:R-:W-:-:S02]  /*61e0*/  IMAD.WIDE.U32 R6, R0, c[0x0][0x3b8], R6 ;  /* 0x0000ee0000067a25 */ /* 0x000fc400078e0006 */
[----:B------:R-:W1:Y:S02]  /*61f0*/  LDS.128 R20, [R208+0x8000] ;  /* 0x00800000d0147984 */ /* 0x000e640000000c00 */
[C---:B------:R-:W-:Y:S02]  /*6200*/  IMAD R2, R36.reuse, c[0x0][0x3b8], RZ ;  /* 0x0000ee0024027a24 */ /* 0x040fe400078e02ff */
[----:B------:R-:W1:Y:S01]  /*6210*/  LDS.128 R16, [R208+0x9000] ;  /* 0x00900000d0107984 */ /* 0x000e620000000c00 */
[----:B------:R-:W-:Y:S02]  /*6220*/  IMAD R36, R36, c[0x0][0x3c0], RZ ;  /* 0x0000f00024247a24 */ /* 0x000fe400078e02ff */
[C---:B------:R-:W-:Y:S01]  /*6230*/  IMAD R2, R0.reuse, c[0x0][0x3bc], R2 ;  /* 0x0000ef0000027a24 */ /* 0x040fe200078e0202 */
[----:B------:R-:W1:Y:S01]  /*6240*/  LDS.128 R12, [R208+0xa000] ;  /* 0x00a00000d00c7984 */ /* 0x000e620000000c00 */
[C---:B------:R-:W-:Y:S02]  /*6250*/  IMAD R36, R0.reuse, c[0x0][0x3c4], R36 ;  /* 0x0000f10000247a24 */ /* 0x040fe400078e0224 */
[----:B------:R-:W-:Y:S01]  /*6260*/  IMAD.WIDE.U32 R4, R0, c[0x0][0x3c0], R8 ;  /* 0x0000f00000047a25 */ /* 0x000fe200078e0008 */
[----:B------:R-:W-:Y:S03]  /*6270*/  LDS.128 R32, [R208+0xd000] ;  /* 0x00d00000d0207984 */ /* 0x000fe60000000c00 */
[----:B------:R-:W-:Y:S01]  /*6280*/  IMAD.IADD R0, R7, 0x1, R2 ;  /* 0x0000000107007824 */ /* 0x000fe200078e0202 */
[----:B------:R-:W-:Y:S01]  /*6290*/  IADD3 R2, P1, R6, R68, RZ ;  /* 0x0000004406027210 */ /* 0x000fe20007f3e0ff */
[----:B------:R-:W1:Y:S01]  /*62a0*/  LDS.128 R8, [R208+0xb000] ;  /* 0x00b00000d0087984 */ /* 0x000e620000000c00 */
[----:B------:R-:W-:-:S02]  /*62b0*/  IADD3 R36, R5, R36, RZ ;  /* 0x0000002405247210 */ /* 0x000fc40007ffe0ff */
[----:B------:R-:W-:Y:S02]  /*62c0*/  IADD3 R37, P0, R4, R38, RZ ;  /* 0x0000002604257210 */ /* 0x000fe40007f1e0ff */
[----:B------:R-:W1:Y:S01]  /*62d0*/  LDS.128 R4, [R208+0xc000] ;  /* 0x00c00000d0047984 */ /* 0x000e620000000c00 */
[----:B------:R-:W-:Y:S01]  /*62e0*/  IADD3.X R0, R0, UR6, R69, P1, !PT ;  /* 0x0000000600007c10 */ /* 0x000fe20008ffe445 */
[----:B------:R-:W-:Y:S01]  /*62f0*/  USHF.L.U64.HI UR6, UR8, UR56, UR9 ;  /* 0x0000003808067299 */ /* 0x000fe20008010209 */
[----:B------:R-:W-:Y:S01]  /*6300*/  LEA R38, P1, R2, c[0x0][0x340], 0x1 ;  /* 0x0000d00002267a11 */ /* 0x000fe200078208ff */
[----:B------:R-:W-:Y:S01]  /*6310*/  USHF.L.U32 UR9, UR10, 0x6, URZ ;  /* 0x000000060a097899 */ /* 0x000fe2000800063f */
[----:B------:R-:W-:Y:S01]  /*6320*/  IADD3.X R36, R36, UR29, R39, P0, !PT ;  /* 0x0000001d24247c10 */ /* 0x000fe200087fe427 */
[----:B------:R-:W-:Y:S01]  /*6330*/  USHF.L.U64.HI UR8, UR10, UR56, UR11 ;  /* 0x000000380a087299 */ /* 0x000fe2000801020b */
[----:B------:R-:W-:Y:S02]  /*6340*/  LEA.HI.X R39, R2, c[0x0][0x344], R0, 0x1, P1 ;  /* 0x0000d10002277a11 */ /* 0x000fe400008f0c00 */
[----:B---3--:R-:W-:-:S02]  /*6350*/  LEA R40, P0, R37, c[0x0][0x348], 0x1 ;  /* 0x0000d20025287a11 */ /* 0x008fc400078008ff */
[----:B----4-:R-:W-:Y:S01]  /*6360*/  IADD3 R42, P1, R38, UR7, RZ ;  /* 0x00000007262a7c10 */ /* 0x010fe2000ff3e0ff */
[----:B--2---:R2:W-:Y:S01]  /*6370*/  STG.E.128 [R38.64], R28 ;  /* 0x0000001c26007986 */ /* 0x0045e2000c101d04 */
[----:B------:R-:W-:Y:S02]  /*6380*/  LEA.HI.X R41, R37, c[0x0][0x34c], R36, 0x1, P0 ;  /* 0x0000d30025297a11 */ /* 0x000fe400000f0c24 */
[----:B------:R-:W-:Y:S02]  /*6390*/  IADD3.X R43, R39, UR6, RZ, P1, !PT ;  /* 0x00000006272b7c10 */ /* 0x000fe40008ffe4ff */
[----:B------:R-:W-:-:S03]  /*63a0*/  IADD3 R36, P1, R42, UR7, RZ ;  /* 0x000000072a247c10 */ /* 0x000fc6000ff3e0ff */
[----:B------:R3:W-:Y:S01]  /*63b0*/  STG.E.128 [R42.64], R24 ;  /* 0x000000182a007986 */ /* 0x0007e2000c101d04 */
[----:B------:R-:W-:-:S05]  /*63c0*/  IADD3.X R37, R43, UR6, RZ, P1, !PT ;  /* 0x000000062b257c10 */ /* 0x000fca0008ffe4ff */
[----:B-1----:R1:W-:Y:S01]  /*63d0*/  STG.E.128 [R36.64], R20 ;  /* 0x0000001424007986 */ /* 0x0023e2000c101d04 */
[----:B--2---:R-:W-:Y:S02]  /*63e0*/  IADD3 R28, P0, R40, UR9, RZ ;  /* 0x00000009281c7c10 */ /* 0x004fe4000ff1e0ff */
[----:B------:R-:W-:Y:S02]  /*63f0*/  IADD3 R30, P1, R36, UR7, RZ ;  /* 0x00000007241e7c10 */ /* 0x000fe4000ff3e0ff */
[----:B------:R-:W-:Y:S02]  /*6400*/  IADD3.X R29, R41, UR8, RZ, P0, !PT ;  /* 0x00000008291d7c10 */ /* 0x000fe400087fe4ff */
[----:B------:R-:W-:Y:S02]  /*6410*/  IADD3.X R31, R37, UR6, RZ, P1, !PT ;  /* 0x00000006251f7c10 */ /* 0x000fe40008ffe4ff */
[----:B---3--:R-:W-:-:S03]  /*6420*/  IADD3 R24, P0, R28, UR9, RZ ;  /* 0x000000091c187c10 */ /* 0x008fc6000ff1e0ff */
[----:B------:R2:W-:Y:S01]  /*6430*/  STG.E.128 [R30.64], R16 ;  /* 0x000000101e007986 */ /* 0x0005e2000c101d04 */
[----:B------:R-:W-:Y:S02]  /*6440*/  IADD3.X R25, R29, UR8, RZ, P0, !PT ;  /* 0x000000081d197c10 */ /* 0x000fe400087fe4ff */
[----:B-1----:R-:W-:Y:S01]  /*6450*/  IADD3 R20, P0, R24, UR9, RZ ;  /* 0x0000000918147c10 */ /* 0x002fe2000ff1e0ff */
[----:B------:R2:W-:Y:S03]  /*6460*/  STG.E.128 [R40.64], R12 ;  /* 0x0000000c28007986 */ /* 0x0005e6000c101d04 */
[----:B------:R-:W-:Y:S01]  /*6470*/  IADD3.X R21, R25, UR8, RZ, P0, !PT ;  /* 0x0000000819157c10 */ /* 0x000fe200087fe4ff */
[----:B------:R2:W-:Y:S04]  /*6480*/  STG.E.128 [R28.64], R8 ;  /* 0x000000081c007986 */ /* 0x0005e8000c101d04 */
[----:B------:R2:W-:Y:S04]  /*6490*/  STG.E.128 [R24.64], R4 ;  /* 0x0000000418007986 */ /* 0x0005e8000c101d04 */
[----:B------:R2:W-:Y:S02]  /*64a0*/  STG.E.128 [R20.64], R32 ;  /* 0x0000002014007986 */ /* 0x0005e4000c101d04 */
.L_x_564:
        /* <DEDUP_REMOVED lines=11> */
.L_x_571:
[----:B------:R-:W-:Y:S05]  /*6560*/  EXIT ;  /* 0x000000000000794d */ /* 0x000fea0003800000 */
.L_x_573:
        /* <DEDUP_REMOVED lines=9> */
.L_x_1263:


//--------------------- .text._ZN5flash44flash_bwd_dq_dk_dv_loop_seqk_parallel_kernelI23Flash_bwd_kernel_traitsILi64ELi64ELi128ELi8ELi2ELi4ELi4ELb1ELb0EN7cutlass6half_tE19Flash_kernel_traitsILi64ELi64ELi128ELi8ES3_EELb1ELb1ELb0ELb0ELb0ELb1ELb0EEEvNS_16Flash_bwd_paramsE --------------------------
	.section	.text._ZN5flash44flash_bwd_dq_dk_dv_loop_seqk_parallel_kernelI23Flash_bwd_kernel_traitsILi64ELi64ELi128ELi8ELi2ELi4ELi4ELb1ELb0EN7cutlass6half_tE19Flash_kernel_traitsILi64ELi64ELi128ELi8ES3_EELb1ELb1ELb0ELb0ELb0ELb1ELb0EEEvNS_16Flash_bwd_paramsE,"ax",@progbits
	.sectioninfo	@"SHI_REGISTERS=252"
	.align	128
        .global         _ZN5flash44flash_bwd_dq_dk_dv_loop_seqk_parallel_kernelI23Flash_bwd_kernel_traitsILi64ELi64ELi128ELi8ELi2ELi4ELi4ELb1ELb0EN7cutlass6half_tE19Flash_kernel_traitsILi64ELi64ELi128ELi8ES3_EELb1ELb1ELb0ELb0ELb0ELb1ELb0EEEvNS_16Flash_bwd_paramsE
        .type           _ZN5flash44flash_bwd_dq_dk_dv_loop_seqk_parallel_kernelI23Flash_bwd_kernel_traitsILi64ELi64ELi128ELi8ELi2ELi4ELi4ELb1ELb0EN7cutlass6half_tE19Flash_kernel_traitsILi64ELi64ELi128ELi8ES3_EELb1ELb1ELb0ELb0ELb0ELb1ELb0EEEvNS_16Flash_bwd_paramsE,@function
        .size           _ZN5flash44flash_bwd_dq_dk_dv_loop_seqk_parallel_kernelI23Flash_bwd_kernel_traitsILi64ELi64ELi128ELi8ELi2ELi4ELi4ELb1ELb0EN7cutlass6half_tE19Flash_kernel_traitsILi64ELi64ELi128ELi8ES3_EELb1ELb1ELb0ELb0ELb0ELb1ELb0EEEvNS_16Flash_bwd_paramsE,(.L_x_1264 - _ZN5flash44flash_bwd_dq_dk_dv_loop_seqk_parallel_kernelI23Flash_bwd_kernel_traitsILi64ELi64ELi128ELi8ELi2ELi4ELi4ELb1ELb0EN7cutlass6half_tE19Flash_kernel_traitsILi64ELi64ELi128ELi8ES3_EELb1ELb1ELb0ELb0ELb0ELb1ELb0EEEvNS_16Flash_bwd_paramsE)
        .other          _ZN5flash44flash_bwd_dq_dk_dv_loop_seqk_parallel_kernelI23Flash_bwd_kernel_traitsILi64ELi64ELi128ELi8ELi2ELi4ELi4ELb1ELb0EN7cutlass6half_tE19Flash_kernel_traitsILi64ELi64ELi128ELi8ES3_EELb1ELb1ELb0ELb0ELb0ELb1ELb0EEEvNS_16Flash_bwd_paramsE,@"STO_CUDA_ENTRY STV_DEFAULT"
_ZN5flash44flash_bwd_dq_dk_dv_loop_seqk_parallel_kernelI23Flash_bwd_kernel_traitsILi64ELi64ELi128ELi8ELi2ELi4ELi4ELb1ELb0EN7cutlass6half_tE19Flash_kernel_traitsILi64ELi64ELi128ELi8ES3_EELb1ELb1ELb0ELb0ELb0ELb1ELb0EEEvNS_16Flash_bwd_paramsE:
.text._ZN5flash44flash_bwd_dq_dk_dv_loop_seqk_parallel_kernelI23Flash_bwd_kernel_traitsILi64ELi64ELi128ELi8ELi2ELi4ELi4ELb1ELb0EN7cutlass6half_tE19Flash_kernel_traitsILi64ELi64ELi128ELi8ES3_EELb1ELb1ELb0ELb0ELb0ELb1ELb0EEEvNS_16Flash_bwd_paramsE:
        /* <DEDUP_REMOVED lines=10> */
[----:B------:R-:W-:Y:S01]  /*00a0*/  IMAD.MOV.U32 R195, RZ, RZ, 0x20 ;  /* 0x00000020ffc37424 */ /* 0x000fe200078e00ff */
[----:B------:R-:W-:Y:S01]  /*00b0*/  ULDC.64 UR8, c[0x0][0x118] ;  /* 0x0000460000087ab9 */ /* 0x000fe20000000a00 */
[----:B------:R-:W-:Y:S01]  /*00c0*/  IMAD.MOV.U32 R165, RZ, RZ, 0x40 ;  /* 0x00000040ffa57424 */ /* 0x000fe200078e00ff */
[----:B------:R-:W2:Y:S01]  /*00d0*/  S2R R182, SR_CTAID.Y ;  /* 0x0000000000b67919 */ /* 0x000ea20000002600 */
[----:B------:R-:W-:-:S03]  /*00e0*/  IMAD.MOV.U32 R224, RZ, RZ, -0x10 ;  /* 0xfffffff0ffe07424 */ /* 0x000fc600078e00ff */
[----:B------:R-:W3:Y:S01]  /*00f0*/  S2R R201, SR_CTAID.Z ;  /* 0x0000000000c97919 */ /* 0x000ee20000002700 */
[----:B-1----:R-:W-:-:S04]  /*0100*/  SHF.R.S32.HI R8, RZ, 0x1f, R14 ;  /* 0x0000001fff087819 */ /* 0x002fc8000001140e */
[CC--:B------:R-:W-:Y:S02]  /*0110*/  LEA.HI R177, R8.reuse, R14.reuse, RZ, 0x5 ;  /* 0x0000000e08b17211 */ /* 0x0c0fe400078f28ff */
[CC--:B------:R-:W-:Y:S02]  /*0120*/  LEA.HI R4, R8.reuse, R14.reuse, RZ, 0x2 ;  /* 0x0000000e08047211 */ /* 0x0c0fe400078f10ff */
[CC--:B------:R-:W-:Y:S02]  /*0130*/  LEA.HI R13, R8.reuse, R14.reuse, RZ, 0x3 ;  /* 0x0000000e080d7211 */ /* 0x0c0fe400078f18ff */
[----:B------:R-:W-:Y:S02]  /*0140*/  LEA.HI R5, R8, R14, RZ, 0x4 ;  /* 0x0000000e08057211 */ /* 0x000fe400078f20ff */
[----:B------:R-:W-:Y:S02]  /*0150*/  LOP3.LUT R7, R177, 0xffffffe0, RZ, 0xc0, !PT ;  /* 0xffffffe0b1077812 */ /* 0x000fe400078ec0ff */
[----:B------:R-:W-:-:S02]  /*0160*/  LOP3.LUT R0, R4, 0x7ffffffc, RZ, 0xc0, !PT ;  /* 0x7ffffffc04007812 */ /* 0x000fc400078ec0ff */
[----:B------:R-:W-:Y:S01]  /*0170*/  LOP3.LUT R170, R13, 0xfffffff8, RZ, 0xc0, !PT ;  /* 0xfffffff80daa7812 */ /* 0x000fe200078ec0ff */
[C---:B------:R-:W-:Y:S01]  /*0180*/  IMAD.IADD R7, R14.reuse, 0x1, -R7 ;  /* 0x000000010e077824 */ /* 0x040fe200078e0a07 */
[----:B------:R-:W-:Y:S01]  /*0190*/  LOP3.LUT R2, R5, 0xfffffff0, RZ, 0xc0, !PT ;  /* 0xfffffff005027812 */ /* 0x000fe200078ec0ff */
[C---:B------:R-:W-:Y:S01]  /*01a0*/  IMAD.IADD R0, R14.reuse, 0x1, -R0 ;  /* 0x000000010e007824 */ /* 0x040fe200078e0a00 */
[--C-:B------:R-:W-:Y:S01]  /*01b0*/  SHF.R.S32.HI R10, RZ, 0x5, R177.reuse ;  /* 0x00000005ff0a7819 */ /* 0x100fe200000114b1 */
[----:B------:R-:W-:Y:S01]  /*01c0*/  IMAD.IADD R170, R14, 0x1, -R170 ;  /* 0x000000010eaa7824 */ /* 0x000fe200078e0aaa */
[----:B------:R-:W-:Y:S02]  /*01d0*/  SHF.R.S32.HI R3, RZ, 0x1f, R177 ;  /* 0x0000001fff037819 */ /* 0x000fe400000114b1 */
[-C--:B------:R-:W-:Y:S01]  /*01e0*/  LEA.HI R178, R8, R14.reuse, RZ, 0x6 ;  /* 0x0000000e08b27211 */ /* 0x080fe200078f30ff */
[----:B------:R-:W-:Y:S01]  /*01f0*/  IMAD.SHL.U32 R180, R170, 0x8, RZ ;  /* 0x00000008aab47824 */ /* 0x000fe200078e00ff */
[----:B------:R-:W-:Y:S01]  /*0200*/  LEA.HI R8, R8, R14, RZ, 0x7 ;  /* 0x0000000e08087211 */ /* 0x000fe200078f38ff */
[----:B------:R-:W-:Y:S01]  /*0210*/  IMAD.IADD R14, R14, 0x1, -R2 ;  /* 0x000000010e0e7824 */ /* 0x000fe200078e0a02 */
[----:B------:R-:W-:-:S02]  /*0220*/  LEA.HI R3, R3, R10, RZ, 0x2 ;  /* 0x0000000a03037211 */ /* 0x000fc400078f10ff */
[----:B------:R-:W-:Y:S02]  /*0230*/  SHF.R.S32.HI R2, RZ, 0x4, R5 ;  /* 0x00000004ff027819 */ /* 0x000fe40000011405 */
[----:B------:R-:W-:Y:S02]  /*0240*/  LEA.HI R177, R177, R10, RZ, 0x1 ;  /* 0x0000000ab1b17211 */ /* 0x000fe400078f08ff */
[----:B------:R-:W-:Y:S02]  /*0250*/  LOP3.LUT R3, R3, 0xfffffffc, RZ, 0xc0, !PT ;  /* 0xfffffffc03037812 */ /* 0x000fe400078ec0ff */
[--C-:B------:R-:W-:Y:S02]  /*0260*/  SHF.R.S32.HI R9, RZ, 0x2, R4.reuse ;  /* 0x00000002ff097819 */ /* 0x100fe40000011404 */
[----:B------:R-:W-:Y:S01]  /*0270*/  LEA.HI R5, R5, R2, RZ, 0x1 ;  /* 0x0000000205057211 */ /* 0x000fe200078f08ff */
[----:B------:R-:W-:Y:S01]  /*0280*/  IMAD.IADD R3, R10, 0x1, -R3 ;  /* 0x000000010a037824 */ /* 0x000fe200078e0a03 */
[----:B------:R-:W-:-:S02]  /*0290*/  SHF.R.S32.HI R4, RZ, 0x1f, R4 ;  /* 0x0000001fff047819 */ /* 0x000fc40000011404 */
[----:B------:R-:W-:Y:S02]  /*02a0*/  LOP3.LUT R177, R177, 0xfffffffe, RZ, 0xc0, !PT ;  /* 0xfffffffeb1b17812 */ /* 0x000fe400078ec0ff */
[----:B------:R-:W-:Y:S02]  /*02b0*/  SHF.R.S32.HI R179, RZ, 0x3, R13 ;  /* 0x00000003ffb37819 */ /* 0x000fe4000001140d */
[----:B------:R-:W-:Y:S01]  /*02c0*/  LOP3.LUT P4, RZ, R170, 0x2, RZ, 0xc0, !PT ;  /* 0x00000002aaff7812 */ /* 0x000fe2000788c0ff */
[----:B------:R-:W-:Y:S01]  /*02d0*/  IMAD.IADD R177, R10, 0x1, -R177 ;  /* 0x000000010ab17824 */ /* 0x000fe200078e0ab1 */
[C---:B------:R-:W-:Y:S01]  /*02e0*/  LOP3.LUT P3, RZ, R170.reuse, 0x4, RZ, 0xc0, !PT ;  /* 0x00000004aaff7812 */ /* 0x040fe2000786c0ff */
[----:B------:R-:W-:Y:S01]  /*02f0*/  IMAD.SHL.U32 R170, R170, 0x40, RZ ;  /* 0x00000040aaaa7824 */ /* 0x000fe200078e00ff */
[----:B------:R-:W-:Y:S01]  /*0300*/  LOP3.LUT R5, R5, 0xfffffffe, RZ, 0xc0, !PT ;  /* 0xfffffffe05057812 */ /* 0x000fe200078ec0ff */
[----:B------:R-:W-:Y:S01]  /*0310*/  IMAD.SHL.U32 R6, R179, 0x40, RZ ;  /* 0x00000040b3067824 */ /* 0x000fe200078e00ff */
[----:B------:R-:W-:Y:S01]  /*0320*/  LEA.HI R4, R4, R9, RZ, 0x3 ;  /* 0x0000000904047211 */ /* 0x000fe200078f18ff */
[----:B------:R-:W-:Y:S01]  /*0330*/  IMAD.SHL.U32 R10, R3, 0x10, RZ ;  /* 0x00000010030a7824 */ /* 0x000fe200078e00ff */
[----:B------:R-:W-:Y:S01]  /*0340*/  LOP3.LUT R170, R170, 0x1c0, RZ, 0xc0, !PT ;  /* 0x000001c0aaaa7812 */ /* 0x000fe200078ec0ff */
[----:B------:R-:W-:Y:S01]  /*0350*/  IMAD.IADD R5, R2, 0x1, -R5 ;  /* 0x0000000102057824 */ /* 0x000fe200078e0a05 */
[----:B------:R-:W-:-:S02]  /*0360*/  LOP3.LUT R4, R4, 0xfffffff8, RZ, 0xc0, !PT ;  /* 0xfffffff804047812 */ /* 0x000fc400078ec0ff */
[----:B------:R-:W-:Y:S01]  /*0370*/  SHF.R.S32.HI R2, RZ, 0x1f, R7 ;  /* 0x0000001fff027819 */ /* 0x000fe20000011407 */
[----:B------:R-:W-:Y:S01]  /*0380*/  IMAD.SHL.U32 R173, R5, 0x10, RZ ;  /* 0x0000001005ad7824 */ /* 0x000fe200078e00ff */
[----:B------:R-:W-:Y:S01]  /*0390*/  LOP3.LUT R6, R6, 0x1c0, RZ, 0xc0, !PT ;  /* 0x000001c006067812 */ /* 0x000fe200078ec0ff */
[----:B------:R-:W-:Y:S01]  /*03a0*/  IMAD.IADD R4, R9, 0x1, -R4 ;  /* 0x0000000109047824 */ /* 0x000fe200078e0a04 */
[----:B------:R-:W-:Y:S01]  /*03b0*/  LOP3.LUT R10, R170, 0x30, R10, 0xf8, !PT ;  /* 0x00000030aa0a7812 */ /* 0x000fe200078ef80a */
[----:B------:R-:W-:Y:S01]  /*03c0*/  IMAD.SHL.U32 R9, R5, 0x200, RZ ;  /* 0x0000020005097824 */ /* 0x000fe200078e00ff */
[----:B------:R-:W-:Y:S02]  /*03d0*/  LEA.HI R2, R2, R7, RZ, 0x2 ;  /* 0x0000000702027211 */ /* 0x000fe400078f10ff */
[----:B------:R-:W-:Y:S02]  /*03e0*/  SHF.R.S32.HI R7, RZ, 0x1f, R14 ;  /* 0x0000001fff077819 */ /* 0x000fe4000001140e */
[----:B------:R-:W-:-:S02]  /*03f0*/  LOP3.LUT R166, R170, 0x8, R13, 0xf8, !PT ;  /* 0x00000008aaa67812 */ /* 0x000fc400078ef80d */
[----:B------:R-:W-:Y:S02]  /*0400*/  SHF.R.U32.HI R170, RZ, 0x3, R170 ;  /* 0x00000003ffaa7819 */ /* 0x000fe400000116aa */
[----:B------:R-:W-:Y:S02]  /*0410*/  SHF.R.U32.HI R184, RZ, 0x3, R6 ;  /* 0x00000003ffb87819 */ /* 0x000fe40000011606 */
[----:B------:R-:W-:Y:S02]  /*0420*/  LOP3.LUT R10, R10, 0x8, R13, 0xf8, !PT ;  /* 0x000000080a0a7812 */ /* 0x000fe400078ef80d */
[----:B------:R-:W-:Y:S02]  /*0430*/  LOP3.LUT R6, R6, 0x38, R180, 0xf8, !PT ;  /* 0x0000003806067812 */ /* 0x000fe400078ef8b4 */
[----:B------:R-:W-:Y:S02]  /*0440*/  LEA.HI R7, R7, R14, RZ, 0x3 ;  /* 0x0000000e07077211 */ /* 0x000fe400078f18ff */
[----:B------:R-:W-:-:S02]  /*0450*/  LOP3.LUT R11, R4, 0x1, RZ, 0xc0, !PT ;  /* 0x00000001040b7812 */ /* 0x000fc400078ec0ff */
[----:B------:R-:W-:Y:S02]  /*0460*/  SHF.R.S32.HI R178, RZ, 0x6, R178 ;  /* 0x00000006ffb27819 */ /* 0x000fe400000114b2 */
[----:B------:R-:W-:Y:S02]  /*0470*/  LOP3.LUT R166, R166, R170, RZ, 0x3c, !PT ;  /* 0x000000aaa6a67212 */ /* 0x000fe400078e3cff */
[----:B------:R-:W-:Y:S01]  /*0480*/  SHF.R.S32.HI R8, RZ, 0x7, R8 ;  /* 0x00000007ff087819 */ /* 0x000fe20000011408 */
[----:B------:R-:W-:Y:S01]  /*0490*/  IMAD R12, R178, 0x800, R9 ;  /* 0x00000800b20c7824 */ /* 0x000fe200078e0209 */
[----:B------:R-:W-:Y:S01]  /*04a0*/  LOP3.LUT R170, R9, R10, R170, 0xf6, !PT ;  /* 0x0000000a09aa7212 */ /* 0x000fe200078ef6aa */
[----:B------:R-:W-:Y:S01]  /*04b0*/  IMAD.SHL.U32 R10, R4, 0x40, RZ ;  /* 0x00000040040a7824 */ /* 0x000fe200078e00ff */
[----:B------:R-:W-:Y:S01]  /*04c0*/  LOP3.LUT R184, R6, R184, RZ, 0x3c, !PT ;  /* 0x000000b806b87212 */ /* 0x000fe200078e3cff */
[----:B------:R-:W-:Y:S01]  /*04d0*/  IMAD.SHL.U32 R186, R8, 0x8, RZ ;  /* 0x0000000808ba7824 */ /* 0x000fe200078e00ff */
[----:B------:R-:W-:Y:S01]  /*04e0*/  LOP3.LUT R6, R7, 0xfffffff8, RZ, 0xc0, !PT ;  /* 0xfffffff807067812 */ /* 0x000fe200078ec0ff */
[----:B------:R-:W-:Y:S01]  /*04f0*/  IMAD.SHL.U32 R9, R178, 0x20, RZ ;  /* 0x00000020b2097824 */ /* 0x000fe200078e00ff */
[----:B------:R-:W-:Y:S01]  /*0500*/  ISETP.NE.U32.AND P0, PT, R11, 0x1, PT ;  /* 0x000000010b00780c */ /* 0x000fe20003f05070 */
[----:B------:R-:W-:Y:S01]  /*0510*/  IMAD.SHL.U32 R7, R7, 0x40, RZ ;  /* 0x0000004007077824 */ /* 0x000fe200078e00ff */
[----:B------:R-:W-:Y:S01]  /*0520*/  LOP3.LUT R10, R10, 0x1c0, RZ, 0xc0, !PT ;  /* 0x000001c00a0a7812 */ /* 0x000fe200078ec0ff */
[----:B------:R-:W-:Y:S01]  /*0530*/  IMAD.IADD R6, R14, 0x1, -R6 ;  /* 0x000000010e067824 */ /* 0x000fe200078e0a06 */
[----:B------:R-:W-:Y:S01]  /*0540*/  R2P PR, R4, 0x6 ;  /* 0x0000000604007804 */ /* 0x000fe20000000000 */
[----:B------:R-:W-:Y:S01]  /*0550*/  IMAD.SHL.U32 R4, R0, 0x2, RZ ;  /* 0x0000000200047824 */ /* 0x000fe200078e00ff */
[----:B------:R-:W-:Y:S01]  /*0560*/  LOP3.LUT R186, R186, 0x8, RZ, 0xc0, !PT ;  /* 0x00000008baba7812 */ /* 0x000fe200078ec0ff */
[----:B------:R-:W-:Y:S01]  /*0570*/  IMAD.SHL.U32 R6, R6, 0x40, RZ ;  /* 0x0000004006067824 */ /* 0x000fe200078e00ff */
[----:B------:R-:W-:Y:S01]  /*0580*/  SHF.R.U32.HI R0, RZ, 0x3, R10 ;  /* 0x00000003ff007819 */ /* 0x000fe2000001160a */
[--C-:B------:R-:W-:Y:S01]  /*0590*/  IMAD R8, R8, 0x1000, R4.reuse ;  /* 0x0000100008087824 */ /* 0x100fe200078e0204 */
[----:B------:R-:W-:Y:S01]  /*05a0*/  LOP3.LUT R9, R10, 0x20, R9, 0xf8, !PT ;  /* 0x000000200a097812 */ /* 0x000fe200078ef809 */
[----:B------:R-:W-:Y:S01]  /*05b0*/  IMAD R4, R3, 0x400, R4 ;  /* 0x0000040003047824 */ /* 0x000fe200078e0204 */
[----:B------:R-:W-:Y:S01]  /*05c0*/  LOP3.LUT R173, R186, 0x10, R173, 0xf8, !PT ;  /* 0x00000010baad7812 */ /* 0x000fe200078ef8ad */
[----:B------:R-:W-:Y:S01]  /*05d0*/  IMAD R8, R177, 0x400, R8 ;  /* 0x00000400b1087824 */ /* 0x000fe200078e0208 */
[----:B------:R-:W-:Y:S01]  /*05e0*/  LOP3.LUT R186, R0, R10, R186, 0x1e, !PT ;  /* 0x0000000a00ba7212 */ /* 0x000fe200078e1eba */
[----:B------:R-:W-:Y:S01]  /*05f0*/  IMAD.IADD R166, R12, 0x1, R166 ;  /* 0x000000010ca67824 */ /* 0x000fe200078e02a6 */
[----:B------:R-:W-:Y:S01]  /*0600*/  LOP3.LUT R9, R9, R0, RZ, 0x3c, !PT ;  /* 0x0000000009097212 */ /* 0x000fe200078e3cff */
[----:B------:R-:W-:Y:S01]  /*0610*/  IMAD.SHL.U32 R0, R5, 0x8, RZ ;  /* 0x0000000805007824 */ /* 0x000fe200078e00ff */
[----:B------:R-:W-:Y:S01]  /*0620*/  LOP3.LUT R6, R6, 0x1c0, RZ, 0xc0, !PT ;  /* 0x000001c006067812 */ /* 0x000fe200078ec0ff */
[----:B------:R-:W-:Y:S01]  /*0630*/  IMAD.IADD R186, R4, 0x1, R186 ;  /* 0x0000000104ba7824 */ /* 0x000fe200078e02ba */
[----:B------:R-:W-:Y:S01]  /*0640*/  SEL R164, R195, 0xffffffe0, !P4 ;  /* 0xffffffe0c3a47807 */ /* 0x000fe20006000000 */
[----:B------:R-:W-:Y:S01]  /*0650*/  IMAD.IADD R187, R9, 0x1, R8 ;  /* 0x0000000109bb7824 */ /* 0x000fe200078e0208 */
[----:B------:R-:W-:Y:S01]  /*0660*/  LOP3.LUT R8, R6, 0x8, R0, 0xf8, !PT ;  /* 0x0000000806087812 */ /* 0x000fe200078ef800 */
[----:B------:R-:W-:Y:S01]  /*0670*/  IMAD.SHL.U32 R172, R166, 0x2, RZ ;  /* 0x00000002a6ac7824 */ /* 0x000fe200078e00ff */
[----:B------:R-:W-:Y:S01]  /*0680*/  SHF.R.U32.HI R5, RZ, 0x3, R6 ;  /* 0x00000003ff057819 */ /* 0x000fe20000011606 */
[----:B------:R-:W-:Y:S01]  /*0690*/  IMAD.SHL.U32 R187, R187, 0x2, RZ ;  /* 0x00000002bbbb7824 */ /* 0x000fe200078e00ff */
[----:B------:R-:W-:Y:S01]  /*06a0*/  LOP3.LUT R0, R7, 0xfffffe00, RZ, 0xc0, !PT ;  /* 0xfffffe0007007812 */ /* 0x000fe200078ec0ff */
[----:B------:R-:W-:Y:S01]  /*06b0*/  IMAD R184, R178, 0x200, R184 ;  /* 0x00000200b2b87824 */ /* 0x000fe200078e02b8 */
[----:B------:R-:W-:Y:S01]  /*06c0*/  LOP3.LUT R8, R8, R5, RZ, 0x3c, !PT ;  /* 0x0000000508087212 */ /* 0x000fe200078e3cff */
[----:B------:R-:W-:Y:S01]  /*06d0*/  IMAD.SHL.U32 R170, R170, 0x2, RZ ;  /* 0x00000002aaaa7824 */ /* 0x000fe200078e00ff */
[----:B------:R-:W-:Y:S01]  /*06e0*/  LEA R186, R186, 0x6000, 0x1 ;  /* 0x00006000baba7811 */ /* 0x000fe200078e08ff */
[--C-:B------:R-:W-:Y:S01]  /*06f0*/  IMAD R171, R3, 0x400, R0.reuse ;  /* 0x0000040003ab7824 */ /* 0x100fe200078e0200 */
[----:B------:R-:W-:Y:S01]  /*0700*/  SEL R165, R165, 0xffffffc0, !P3 ;  /* 0xffffffc0a5a57807 */ /* 0x000fe20005800000 */
[----:B------:R-:W-:Y:S01]  /*0710*/  IMAD R174, R177, 0x400, R0 ;  /* 0x00000400b1ae7824 */ /* 0x000fe200078e0200 */
[----:B------:R-:W-:Y:S01]  /*0720*/  SEL R195, R195, 0xffffffe0, !P1 ;  /* 0xffffffe0c3c37807 */ /* 0x000fe20004800000 */
[----:B------:R-:W-:Y:S01]  /*0730*/  IMAD.IADD R171, R8, 0x1, R171 ;  /* 0x0000000108ab7824 */ /* 0x000fe200078e02ab */
[----:B------:R-:W-:Y:S01]  /*0740*/  SEL R224, R224, 0x10, !P0 ;  /* 0x00000010e0e07807 */ /* 0x000fe20004000000 */
[----:B------:R-:W-:Y:S01]  /*0750*/  IMAD R165, R166, 0x2, R165 ;  /* 0x00000002a6a57824 */ /* 0x000fe200078e02a5 */
[----:B------:R-:W-:Y:S01]  /*0760*/  IADD3 R188, R186, 0x40, RZ ;  /* 0x00000040babc7810 */ /* 0x000fe20007ffe0ff */
[C---:B------:R-:W-:Y:S01]  /*0770*/  IMAD.IADD R191, R187.reuse, 0x1, R195 ;  /* 0x00000001bbbf7824 */ /* 0x040fe200078e02c3 */
[----:B------:R-:W-:Y:S01]  /*0780*/  SHF.R.S32.HI R2, RZ, 0x2, R2 ;  /* 0x00000002ff027819 */ /* 0x000fe20000011402 */
[----:B------:R-:W-:Y:S01]  /*0790*/  IMAD R166, R166, 0x2, R164 ;  /* 0x00000002a6a67824 */ /* 0x000fe200078e02a4 */
[C---:B------:R-:W-:Y:S01]  /*07a0*/  @P2 IADD3 R188, R186.reuse, -0x40, RZ ;  /* 0xffffffc0babc2810 */ /* 0x040fe20007ffe0ff */
[----:B------:R-:W-:Y:S01]  /*07b0*/  IMAD.IADD R192, R187, 0x1, R224 ;  /* 0x00000001bbc07824 */ /* 0x000fe200078e02e0 */
[----:B------:R-:W-:Y:S01]  /*07c0*/  LOP3.LUT R173, R5, R173, R6, 0x1e, !PT ;  /* 0x000000ad05ad7212 */ /* 0x000fe200078e1e06 */
[----:B------:R-:W-:Y:S01]  /*07d0*/  IMAD.IADD R190, R195, 0x1, R186 ;  /* 0x00000001c3be7824 */ /* 0x000fe200078e02ba */
[----:B------:R-:W-:Y:S01]  /*07e0*/  IADD3 R189, R186, 0x420, RZ ;  /* 0x00000420babd7810 */ /* 0x000fe20007ffe0ff */
[----:B------:R-:W-:Y:S01]  /*07f0*/  IMAD.IADD R174, R174, 0x1, R8 ;  /* 0x00000001aeae7824 */ /* 0x000fe200078e0208 */
[----:B------:R-:W-:Y:S01]  /*0800*/  LOP3.LUT R173, R173, R0, RZ, 0xfc, !PT ;  /* 0x00000000adad7212 */ /* 0x000fe200078efcff */
[----:B------:R-:W-:Y:S01]  /*0810*/  IMAD R183, R177, 0x10, R2 ;  /* 0x00000010b1b77824 */ /* 0x000fe200078e0202 */
[----:B------:R-:W-:Y:S01]  /*0820*/  LEA R171, R171, 0xa000, 0x1 ;  /* 0x0000a000abab7811 */ /* 0x000fe200078e08ff */
[----:B------:R-:W-:Y:S01]  /*0830*/  IMAD.IADD R164, R164, 0x1, R165 ;  /* 0x00000001a4a47824 */ /* 0x000fe200078e02a5 */
[----:B------:R-:W-:Y:S01]  /*0840*/  @P1 IADD3 R189, R186, 0x3e0, RZ ;  /* 0x000003e0babd1810 */ /* 0x000fe20007ffe0ff */
[----:B------:R-:W-:-:S02]  /*0850*/  IMAD.IADD R224, R224, 0x1, R191 ;  /* 0x00000001e0e07824 */ /* 0x000fc400078e02bf */
[----:B--23--:R-:W-:Y:S02]  /*0860*/  IMAD.IADD R195, R195, 0x1, R188 ;  /* 0x00000001c3c37824 */ /* 0x00cfe400078e02bc */
.L_x_618:
[----:B-1----:R-:W1:Y:S01]  /*0870*/  LDC.U8 R2, c[0x0][0x312] ;  /* 0x0000c480ff027b82 */ /* 0x002e620000000000 */
[----:B------:R-:W-:Y:S01]  /*0880*/  ISETP.NE.U32.AND P3, PT, RZ, c[0x0][0x250], PT ;  /* 0x00009400ff007a0c */ /* 0x000fe20003f65070 */
[C---:B------:R-:W-:Y:S01]  /*0890*/  IMAD.SHL.U32 R4, R182.reuse, 0x4, RZ ;  /* 0x00000004b6047824 */ /* 0x040fe200078e00ff */
[----:B------:R-:W-:Y:S01]  /*08a0*/  ISETP.NE.U32.AND P2, PT, RZ, c[0x0][0x240], PT ;  /* 0x00009000ff007a0c */ /* 0x000fe20003f45070 */
[----:B------:R-:W-:Y:S01]  /*08b0*/  IMAD.MOV.U32 R14, RZ, RZ, -0x1 ;  /* 0xffffffffff0e7424 */ /* 0x000fe200078e00ff */
[----:B------:R-:W-:Y:S02]  /*08c0*/  ISETP.NE.AND.EX P3, PT, RZ, c[0x0][0x254], PT, P3 ;  /* 0x00009500ff007a0c */ /* 0x000fe40003f65330 */
[----:B------:R-:W-:Y:S02]  /*08d0*/  SHF.R.S32.HI R3, RZ, 0x1f, R182 ;  /* 0x0000001fff037819 */ /* 0x000fe400000114b6 */
[----:B------:R-:W-:Y:S02]  /*08e0*/  ISETP.NE.AND.EX P2, PT, RZ, c[0x0][0x244], PT, P2 ;  /* 0x00009100ff007a0c */ /* 0x000fe40003f45320 */
[----:B------:R-:W-:-:S02]  /*08f0*/  SHF.L.U64.HI R0, R182, 0x2, R3 ;  /* 0x00000002b6007819 */ /* 0x000fc40000010203 */
[----:B------:R-:W-:Y:S02]  /*0900*/  IADD3 R222, P0, R4, c[0x0][0x240], RZ ;  /* 0x0000900004de7a10 */ /* 0x000fe40007f1e0ff */
[----:B------:R-:W-:Y:S02]  /*0910*/  ISETP.EQ.U32.AND P5, PT, RZ, c[0x0][0x248], PT ;  /* 0x00009200ff007a0c */ /* 0x000fe40003fa2070 */
[----:B------:R-:W-:Y:S02]  /*0920*/  IADD3.X R223, R0, c[0x0][0x244], RZ, P0, !PT ;  /* 0x0000910000df7a10 */ /* 0x000fe400007fe4ff */
[----:B---3--:R-:W-:Y:S02]  /*0930*/  @P3 IADD3 R8, P0, R4, c[0x0][0x250], RZ ;  /* 0x0000940004083a10 */ /* 0x008fe40007f1e0ff */
[----:B-1----:R-:W-:Y:S01]  /*0940*/  ISETP.NE.AND P4, PT, R2, RZ, PT ;  /* 0x000000ff0200720c */ /* 0x002fe20003f85270 */
[----:B--2---:R1:W2:Y:S03]  /*0950*/  @P2 LDG.E R14, [R222.64] ;  /* 0x00000008de0e2981 */ /* 0x0042a6000c1e1900 */
[----:B------:R-:W-:-:S02]  /*0960*/  ISETP.EQ.OR.EX P5, PT, RZ, c[0x0][0x24c], !P4, P5 ;  /* 0x00009300ff007a0c */ /* 0x000fc400067a2750 */
[----:B----4-:R-:W-:Y:S01]  /*0970*/  IADD3 R6, P1, R4, c[0x0][0x248], RZ ;  /* 0x0000920004067a10 */ /* 0x010fe20007f3e0ff */
[----:B------:R-:W-:Y:S01]  /*0980*/  IMAD.MOV.U32 R221, RZ, RZ, RZ ;  /* 0x000000ffffdd7224 */ /* 0x000fe200078e00ff */
[C---:B------:R-:W-:Y:S02]  /*0990*/  @P3 IADD3.X R9, R0.reuse, c[0x0][0x254], RZ, P0, !PT ;  /* 0x0000950000093a10 */ /* 0x040fe400007fe4ff */
[----:B------:R-:W-:-:S03]  /*09a0*/  IADD3.X R7, R0, c[0x0][0x24c], RZ, P1, !PT ;  /* 0x0000930000077a10 */ /* 0x000fc60000ffe4ff */
[----:B-----5:R3:W5:Y:S04]  /*09b0*/  @P3 LDG.E R221, [R8.64] ;  /* 0x0000000808dd3981 */ /* 0x020768000c1e1900 */
[----:B-1----:R1:W2:Y:S02]  /*09c0*/  @P2 LDG.E R222, [R222.64+0x4] ;  /* 0x00000408dede2981 */ /* 0x0022a4000c1e1900 */
[----:B-1----:R-:W-:-:S06]  /*09d0*/  IMAD.MOV.U32 R223, RZ, RZ, -0x1 ;  /* 0xffffffffffdf7424 */ /* 0x002fcc00078e00ff */
[----:B------:R3:W5:Y:S01]  /*09e0*/  @!P5 LDG.E R223, [R6.64] ;  /* 0x0000000806dfd981 */ /* 0x000762000c1e1900 */
[----:B------:R-:W-:-:S04]  /*09f0*/  ISETP.NE.U32.AND P0, PT, RZ, c[0x0][0x248], PT ;  /* 0x00009200ff007a0c */ /* 0x000fc80003f05070 */
[----:B------:R-:W-:Y:S01]  /*0a00*/  ISETP.NE.AND.EX P0, PT, RZ, c[0x0][0x24c], PT, P0 ;  /* 0x00009300ff007a0c */ /* 0x000fe20003f05300 */
[----:B------:R-:W-:Y:S02]  /*0a10*/  IMAD.MOV.U32 R2, RZ, RZ, c[0x0][0x218] ;  /* 0x00008600ff027624 */ /* 0x000fe400078e00ff */
[----:B--2---:R-:W-:Y:S02]  /*0a20*/  @P2 IMAD.IADD R222, R222, 0x1, -R14 ;  /* 0x00000001dede2824 */ /* 0x004fe400078e0a0e */
[----:B------:R-:W-:-:S08]  /*0a30*/  @!P2 IMAD.MOV.U32 R222, RZ, RZ, c[0x0][0x214] ;  /* 0x00008500ffdea624 */ /* 0x000fd000078e00ff */
[----:B------:R-:W-:Y:S05]  /*0a40*/  @!P0 BRA `(.L_x_574) ;  /* 0x0000003000008947 */ /* 0x000fea0003800000 */
[----:B---3--:R-:W2:Y:S02]  /*0a50*/  @P4 LDG.E R2, [R6.64+0x4] ;  /* 0x0000040806024981 */ /* 0x008ea4000c1e1900 */
[----:B--2--5:R-:W-:-:S06]  /*0a60*/  @P4 IADD3 R2, R2, -R223, RZ ;  /* 0x800000df02024210 */ /* 0x024fcc0007ffe0ff */
[----:B------:R1:W5:Y:S02]  /*0a70*/  @!P4 LDG.E R2, [R6.64] ;  /* 0x000000080602c981 */ /* 0x000364000c1e1900 */
.L_x_574:
[----:B---3--:R-:W-:-:S04]  /*0a80*/  ISETP.NE.U32.AND P1, PT, RZ, c[0x0][0x258], PT ;  /* 0x00009600ff007a0c */ /* 0x008fc80003f25070 */
[----:B------:R-:W-:-:S13]  /*0a90*/  ISETP.NE.AND.EX P1, PT, RZ, c[0x0][0x25c], PT, P1 ;  /* 0x00009700ff007a0c */ /* 0x000fda0003f25310 */
[----:B------:R-:W-:-:S04]  /*0aa0*/  @P1 IADD3 R4, P0, R4, c[0x0][0x258], RZ ;  /* 0x0000960004041a10 */ /* 0x000fc80007f1e0ff */
[----:B------:R-:W-:-:S05]  /*0ab0*/  @P1 IADD3.X R5, R0, c[0x0][0x25c], RZ, P0, !PT ;  /* 0x0000970000051a10 */ /* 0x000fca00007fe4ff */
        /* <DEDUP_REMOVED lines=22> */
[----:B------:R-:W-:Y:S01]  /*0c20*/  @P0 IMAD.WIDE.U32 R10, R9, c[0x0][0x198], RZ ;  /* 0x00006600090a0a25 */ /* 0x000fe200078e00ff */
[----:B------:R-:W-:Y:S02]  /*0c30*/  IADD3 R26, R26, -0x40, RZ ;  /* 0xffffffc01a1a7810 */ /* 0x000fe40007ffe0ff */
[----:B------:R-:W-:Y:S01]  /*0c40*/  SHF.R.S32.HI R218, RZ, 0x6, R218 ;  /* 0x00000006ffda7819 */ /* 0x000fe200000114da */
[----:B------:R-:W-:Y:S01]  /*0c50*/  IMAD.IADD R15, R21, 0x1, R15 ;  /* 0x00000001150f7824 */ /* 0x000fe200078e020f */
[----:B------:R-:W-:Y:S01]  /*0c60*/  SHF.R.S32.HI R17, RZ, 0x1f, R26 ;  /* 0x0000001fff117819 */ /* 0x000fe2000001141a */
[----:B------:R-:W-:-:S02]  /*0c70*/  @P1 IMAD.IADD R15, R5, 0x1, R0 ;  /* 0x00000001050f1824 */ /* 0x000fc400078e0200 */
[----:B------:R-:W-:Y:S01]  /*0c80*/  @P0 IMAD R9, R9, c[0x0][0x19c], R11 ;  /* 0x0000670009090a24 */ /* 0x000fe200078e020b */
[----:B------:R-:W-:Y:S05]  /*0c90*/  @P0 BRA `(.L_x_576) ;  /* 0x000000a000000947 */ /* 0x000fea0003800000 */
[----:B------:R-:W-:Y:S01]  /*0ca0*/  SHF.R.S32.HI R2, RZ, 0x1f, R221 ;  /* 0x0000001fff027819 */ /* 0x000fe200000114dd */
[----:B------:R-:W-:-:S04]  /*0cb0*/  IMAD.WIDE.U32 R4, R221, c[0x0][0x198], RZ ;  /* 0x00006600dd047a25 */ /* 0x000fc800078e00ff */
[----:B------:R-:W-:Y:S02]  /*0cc0*/  IMAD R2, R2, c[0x0][0x198], RZ ;  /* 0x0000660002027a24 */ /* 0x000fe400078e02ff */
[----:B------:R-:W-:Y:S02]  /*0cd0*/  IMAD R0, R3, c[0x0][0x180], RZ ;  /* 0x0000600003007a24 */ /* 0x000fe400078e02ff */
[----:B------:R-:W-:Y:S02]  /*0ce0*/  IMAD R2, R221, c[0x0][0x19c], R2 ;  /* 0x00006700dd027a24 */ /* 0x000fe400078e0202 */
[----:B------:R-:W-:-:S03]  /*0cf0*/  IMAD R0, R182, c[0x0][0x184], R0 ;  /* 0x00006100b6007a24 */ /* 0x000fc600078e0200 */
[----:B------:R-:W-:-:S05]  /*0d00*/  IADD3 R5, R5, R2, RZ ;  /* 0x0000000205057210 */ /* 0x000fca0007ffe0ff */
[----:B------:R-:W-:-:S05]  /*0d10*/  IMAD.WIDE.U32 R4, R182, c[0x0][0x180], R4 ;  /* 0x00006000b6047a25 */ /* 0x000fca00078e0004 */
[----:B------:R-:W-:Y:S02]  /*0d20*/  IADD3 R9, R5, R0, RZ ;  /* 0x0000000005097210 */ /* 0x000fe40007ffe0ff */
[----:B------:R-:W-:Y:S02]  /*0d30*/  MOV R10, R4 ;  /* 0x00000004000a7202 */ /* 0x000fe40000000f00 */
.L_x_576:
        /* <DEDUP_REMOVED lines=15> */
.L_x_577:
[----:B------:R-:W-:Y:S01]  /*0e30*/  IABS R5, c[0x0][0x1c8] ;  /* 0x0000720000057a13 */ /* 0x000fe20000000000 */
[----:B------:R-:W-:Y:S01]  /*0e40*/  @!P1 IMAD R2, R3, c[0x0][0x368], RZ ;  /* 0x0000da0003029a24 */ /* 0x000fe200078e02ff */
[----:B------:R-:W-:Y:S01]  /*0e50*/  IABS R4, R201 ;  /* 0x000000c900047213 */ /* 0x000fe20000000000 */
[----:B------:R-:W-:Y:S01]  /*0e60*/  @P1 IMAD.WIDE.U32 R22, R14, c[0x0][0x370], RZ ;  /* 0x0000dc000e161a25 */ /* 0x000fe200078e00ff */
[----:B------:R-:W2:Y:S01]  /*0e70*/  I2F.RP R12, R5 ;  /* 0x00000005000c7306 */ /* 0x000ea20000209400 */
[----:B------:R-:W-:Y:S02]  /*0e80*/  MOV R206, c[0x0][0x22c] ;  /* 0x00008b0000ce7a02 */ /* 0x000fe40000000f00 */
[C---:B------:R-:W-:Y:S01]  /*0e90*/  @!P1 IMAD R2, R182.reuse, c[0x0][0x36c], R2 ;  /* 0x0000db00b6029a24 */ /* 0x040fe200078e0202 */
[----:B-1----:R-:W-:Y:S01]  /*0ea0*/  LOP3.LUT R7, R201, c[0x0][0x1c8], RZ, 0x3c, !PT ;  /* 0x00007200c9077a12 */ /* 0x002fe200078e3cff */
[C---:B------:R-:W-:Y:S01]  /*0eb0*/  @!P1 IMAD.WIDE.U32 R18, R182.reuse, c[0x0][0x368], RZ ;  /* 0x0000da00b6129a25 */ /* 0x040fe200078e00ff */
[----:B------:R-:W-:-:S02]  /*0ec0*/  SHF.L.U32 R28, R182, 0x7, RZ ;  /* 0x00000007b61c7819 */ /* 0x000fc400000006ff */
[----:B------:R-:W-:Y:S01]  /*0ed0*/  ISETP.GE.AND P4, PT, R7, RZ, PT ;  /* 0x000000ff0700720c */ /* 0x000fe20003f86270 */
[C---:B------:R-:W-:Y:S01]  /*0ee0*/  IMAD.WIDE.U32 R32, R182.reuse, c[0x0][0x224], RZ ;  /* 0x00008900b6207a25 */ /* 0x040fe200078e00ff */
[----:B------:R-:W-:Y:S02]  /*0ef0*/  SHF.L.U64.HI R7, R182, 0x7, R3 ;  /* 0x00000007b6077819 */ /* 0x000fe40000010203 */
[----:B------:R-:W-:Y:S01]  /*0f00*/  SEL R28, R28, RZ, P2 ;  /* 0x000000ff1c1c7207 */ /* 0x000fe20001000000 */
[----:B------:R-:W-:Y:S01]  /*0f10*/  IMAD.WIDE R30, R206, c[0x0][0x1c0], RZ ;  /* 0x00007000ce1e7a25 */ /* 0x000fe200078e02ff */
[----:B------:R-:W-:Y:S01]  /*0f20*/  SEL R7, R7, RZ, P2 ;  /* 0x000000ff07077207 */ /* 0x000fe20001000000 */
[----:B--2---:R-:W1:Y:S01]  /*0f30*/  MUFU.RCP R12, R12 ;  /* 0x0000000c000c7308 */ /* 0x004e620000001000 */
[----:B------:R-:W-:Y:S02]  /*0f40*/  IADD3 R28, P2, R26, R28, RZ ;  /* 0x0000001c1a1c7210 */ /* 0x000fe40007f5e0ff */
[----:B------:R-:W-:-:S02]  /*0f50*/  @!P1 MOV R22, R18 ;  /* 0x0000001200169202 */ /* 0x000fc40000000f00 */
[----:B------:R-:W-:Y:S01]  /*0f60*/  IADD3.X R7, R17, R7, RZ, P2, !PT ;  /* 0x0000000711077210 */ /* 0x000fe200017fe4ff */
[-C--:B------:R-:W-:Y:S02]  /*0f70*/  IMAD R24, R31, R28.reuse, RZ ;  /* 0x0000001c1f187224 */ /* 0x080fe400078e02ff */
[----:B------:R-:W-:-:S04]  /*0f80*/  IMAD.WIDE.U32 R28, R30, R28, RZ ;  /* 0x0000001c1e1c7225 */ /* 0x000fc800078e00ff */
[----:B------:R-:W-:Y:S01]  /*0f90*/  IMAD R24, R30, R7, R24 ;  /* 0x000000071e187224 */ /* 0x000fe200078e0218 */
[----:B------:R-:W-:Y:S02]  /*0fa0*/  SHF.R.S32.HI R7, RZ, 0x1f, R219 ;  /* 0x0000001fff077819 */ /* 0x000fe400000114db */
[----:B-1----:R-:W-:Y:S02]  /*0fb0*/  IADD3 R12, R12, 0xffffffe, RZ ;  /* 0x0ffffffe0c0c7810 */ /* 0x002fe40007ffe0ff */
[----:B------:R-:W-:Y:S02]  /*0fc0*/  IADD3 R24, R29, R24, RZ ;  /* 0x000000181d187210 */ /* 0x000fe40007ffe0ff */
[----:B------:R-:W1:Y:S02]  /*0fd0*/  F2I.FTZ.U32.TRUNC.NTZ R13, R12 ;  /* 0x0000000c000d7305 */ /* 0x000e64000021f000 */
[----:B-1----:R-:W-:Y:S01]  /*0fe0*/  IADD3 R0, RZ, -R13, RZ ;  /* 0x8000000dff007210 */ /* 0x002fe20007ffe0ff */
[----:B------:R-:W-:-:S04]  /*0ff0*/  IMAD.MOV.U32 R12, RZ, RZ, RZ ;  /* 0x000000ffff0c7224 */ /* 0x000fc800078e00ff */
[----:B------:R-:W-:Y:S02]  /*1000*/  IMAD R6, R0, R5, RZ ;  /* 0x0000000500067224 */ /* 0x000fe400078e02ff */
[----:B------:R-:W-:Y:S02]  /*1010*/  @P1 IMAD R0, R14, c[0x0][0x374], R23 ;  /* 0x0000dd000e001a24 */ /* 0x000fe400078e0217 */
[----:B------:R-:W-:Y:S01]  /*1020*/  IMAD.HI.U32 R6, R13, R6, R12 ;  /* 0x000000060d067227 */ /* 0x000fe200078e000c */
[----:B------:R-:W-:Y:S01]  /*1030*/  MOV R13, c[0x0][0x224] ;  /* 0x00008900000d7a02 */ /* 0x000fe20000000f00 */
[----:B------:R-:W1:Y:S02]  /*1040*/  LDC.U8 R12, c[0x0][0x328] ;  /* 0x0000ca00ff0c7b82 */ /* 0x000e640000000000 */
[----:B------:R-:W-:Y:S01]  /*1050*/  @!P1 IMAD.IADD R0, R19, 0x1, R2 ;  /* 0x0000000113009824 */ /* 0x000fe200078e0202 */
[----:B------:R-:W-:Y:S01]  /*1060*/  SHF.R.S32.HI R13, RZ, 0x1f, R13 ;  /* 0x0000001fff0d7819 */ /* 0x000fe2000001140d */
[----:B------:R-:W-:Y:S01]  /*1070*/  IMAD.HI.U32 R6, R6, R4, RZ ;  /* 0x0000000406067227 */ /* 0x000fe200078e00ff */
[----:B------:R-:W2:Y:S03]  /*1080*/  S2R R2, SR_CTAID.X ;  /* 0x0000000000027919 */ /* 0x000ea60000002500 */
[----:B------:R-:W-:-:S02]  /*1090*/  IMAD.MOV R16, RZ, RZ, -R6 ;  /* 0x000000ffff107224 */ /* 0x000fc400078e0a06 */
[----:B------:R-:W-:Y:S02]  /*10a0*/  IMAD R13, R13, R182, RZ ;  /* 0x000000b60d0d7224 */ /* 0x000fe400078e02ff */
[----:B------:R-:W-:Y:S02]  /*10b0*/  IMAD R16, R5, R16, R4 ;  /* 0x0000001005107224 */ /* 0x000fe400078e0204 */
[----:B------:R-:W3:Y:S01]  /*10c0*/  LDC.U8 R4, c[0x0][0x3d0] ;  /* 0x0000f400ff047b82 */ /* 0x000ee20000000000 */
[----:B------:R-:W-:Y:S02]  /*10d0*/  IMAD R13, R3, c[0x0][0x224], R13 ;  /* 0x00008900030d7a24 */ /* 0x000fe400078e020d */
[----:B------:R-:W-:Y:S01]  /*10e0*/  ISETP.GT.U32.AND P5, PT, R5, R16, PT ;  /* 0x000000100500720c */ /* 0x000fe20003fa4070 */
[----:B------:R-:W-:Y:S02]  /*10f0*/  IMAD R19, R31, R32, RZ ;  /* 0x000000201f137224 */ /* 0x000fe400078e02ff */
[----:B------:R-:W-:-:S02]  /*1100*/  IMAD.IADD R13, R33, 0x1, R13 ;  /* 0x00000001210d7824 */ /* 0x000fc400078e020d */
[----:B------:R-:W-:Y:S01]  /*1110*/  IMAD.WIDE.U32 R32, R30, R32, RZ ;  /* 0x000000201e207225 */ /* 0x000fe200078e00ff */
[----:B-1----:R-:W-:-:S03]  /*1120*/  ISETP.NE.AND P3, PT, R12, RZ, PT ;  /* 0x000000ff0c00720c */ /* 0x002fc60003f65270 */
[C---:B------:R-:W-:Y:S02]  /*1130*/  IMAD R19, R30.reuse, R13, R19 ;  /* 0x0000000d1e137224 */ /* 0x040fe400078e0213 */
[-C--:B------:R-:W-:Y:S02]  /*1140*/  IMAD.WIDE.U32 R12, R30, R14.reuse, RZ ;  /* 0x0000000e1e0c7225 */ /* 0x080fe400078e00ff */
[----:B------:R-:W-:Y:S02]  /*1150*/  @!P5 IADD3 R6, R6, 0x1, RZ ;  /* 0x000000010606d810 */ /* 0x000fe40007ffe0ff */
[----:B------:R-:W-:Y:S01]  /*1160*/  @!P5 IMAD.IADD R16, R16, 0x1, -R5 ;  /* 0x000000011010d824 */ /* 0x000fe200078e0a05 */
[----:B------:R-:W-:Y:S02]  /*1170*/  ISETP.NE.AND P5, PT, RZ, c[0x0][0x1c8], PT ;  /* 0x00007200ff007a0c */ /* 0x000fe40003fa5270 */
[----:B------:R-:W-:Y:S02]  /*1180*/  IADD3 R19, R33, R19, RZ ;  /* 0x0000001321137210 */ /* 0x000fe40007ffe0ff */
[----:B------:R-:W-:Y:S01]  /*1190*/  ISETP.GE.U32.AND P6, PT, R16, R5, PT ;  /* 0x000000051000720c */ /* 0x000fe20003fc6070 */
[----:B------:R-:W-:Y:S01]  /*11a0*/  IMAD R5, R31, R14, RZ ;  /* 0x0000000e1f057224 */ /* 0x000fe200078e02ff */
[----:B------:R-:W-:Y:S01]  /*11b0*/  SEL R238, R32, R12, !P1 ;  /* 0x0000000c20ee7207 */ /* 0x000fe20004800000 */
[----:B------:R-:W-:Y:S01]  /*11c0*/  @P3 IMAD R235, R182, c[0x0][0x214], RZ ;  /* 0x00008500b6eb3a24 */ /* 0x000fe200078e02ff */
[----:B---3--:R-:W-:Y:S01]  /*11d0*/  ISETP.NE.AND P2, PT, R4, RZ, PT ;  /* 0x000000ff0400720c */ /* 0x008fe20003f45270 */
[----:B------:R-:W-:-:S02]  /*11e0*/  @P1 IMAD.IADD R19, R13, 0x1, R5 ;  /* 0x000000010d131824 */ /* 0x000fc400078e0205 */
[----:B--2---:R-:W-:Y:S01]  /*11f0*/  IMAD.WIDE.U32 R12, R2, c[0x0][0x3d8], RZ ;  /* 0x0000f600020c7a25 */ /* 0x004fe200078e00ff */
[----:B------:R-:W-:-:S03]  /*1200*/  @P3 SEL R235, R235, R14, !P1 ;  /* 0x0000000eebeb3207 */ /* 0x000fc60004800000 */
[----:B------:R-:W-:Y:S01]  /*1210*/  IMAD R21, R2, c[0x0][0x3dc], R13 ;  /* 0x0000f70002157a24 */ /* 0x000fe200078e020d */
[----:B------:R-:W-:Y:S01]  /*1220*/  SEL R13, R12, RZ, P2 ;  /* 0x000000ff0c0d7207 */ /* 0x000fe20001000000 */
[C---:B------:R-:W-:Y:S01]  /*1230*/  IMAD R16, R201.reuse, c[0x0][0x22c], RZ ;  /* 0x00008b00c9107a24 */ /* 0x040fe200078e02ff */
[----:B------:R-:W-:Y:S01]  /*1240*/  @P6 IADD3 R6, R6, 0x1, RZ ;  /* 0x0000000106066810 */ /* 0x000fe20007ffe0ff */
[--C-:B------:R-:W-:Y:S01]  /*1250*/  @!P3 IMAD R2, R182, c[0x0][0x1c0], R201.reuse ;  /* 0x00007000b602ba24 */ /* 0x100fe200078e02c9 */
[----:B------:R-:W-:Y:S01]  /*1260*/  SHF.R.S32.HI R12, RZ, 0x1f, R201 ;  /* 0x0000001fff0c7819 */ /* 0x000fe200000114c9 */
[----:B------:R-:W-:Y:S01]  /*1270*/  @P3 IMAD R235, R201, c[0x0][0x234], R235 ;  /* 0x00008d00c9eb3a24 */ /* 0x000fe200078e02eb */
[----:B------:R-:W-:Y:S01]  /*1280*/  @!P4 IADD3 R6, -R6, RZ, RZ ;  /* 0x000000ff0606c210 */ /* 0x000fe20007ffe1ff */
[----:B------:R-:W-:Y:S01]  /*1290*/  @!P3 IMAD R235, R2, c[0x0][0x214], RZ ;  /* 0x0000850002ebba24 */ /* 0x000fe200078e02ff */
[----:B------:R-:W-:Y:S02]  /*12a0*/  @!P5 LOP3.LUT R6, RZ, c[0x0][0x1c8], RZ, 0x33, !PT ;  /* 0x00007200ff06da12 */ /* 0x000fe400078e33ff */
[----:B------:R-:W-:-:S02]  /*12b0*/  SHF.R.S32.HI R25, RZ, 0x1f, R16 ;  /* 0x0000001fff197819 */ /* 0x000fc40000011410 */
[----:B------:R-:W-:Y:S02]  /*12c0*/  SEL R21, R21, RZ, P2 ;  /* 0x000000ff15157207 */ /* 0x000fe40001000000 */
        /* <DEDUP_REMOVED lines=9> */
.L_x_578:
[----:B------:R-:W-:-:S04]  /*1360*/  IMAD R14, R182, c[0x0][0x1c0], R201 ;  /* 0x00007000b60e7a24 */ /* 0x000fc800078e02c9 */
[----:B------:R-:W-:Y:S02]  /*1370*/  IMAD R14, R14, c[0x0][0x224], RZ ;  /* 0x000089000e0e7a24 */ /* 0x000fe400078e02ff */
.L_x_579:
        /* <DEDUP_REMOVED lines=10> */
[C---:B------:R-:W-:Y:S01]  /*1420*/  IMAD R18, R26.reuse, c[0x0][0x374], R18 ;  /* 0x0000dd001a127a24 */ /* 0x040fe200078e0212 */
[----:B------:R-:W-:Y:S01]  /*1430*/  SHF.R.S32.HI R2, RZ, 0x1f, R196 ;  /* 0x0000001fff027819 */ /* 0x000fe200000114c4 */
[----:B------:R-:W-:-:S03]  /*1440*/  IMAD.WIDE.U32 R22, R26, c[0x0][0x370], R22 ;  /* 0x0000dc001a167a25 */ /* 0x000fc600078e0016 */
[----:B------:R-:W-:Y:S01]  /*1450*/  IADD3.X R24, R24, R2, R25, P3, P1 ;  /* 0x0000000218187210 */ /* 0x000fe20001fe2419 */
[----:B------:R-:W-:Y:S01]  /*1460*/  IMAD.IADD R235, R26, 0x1, R235 ;  /* 0x000000011aeb7824 */ /* 0x000fe200078e02eb */
[----:B------:R-:W-:Y:S01]  /*1470*/  IADD3 R25, -R220, R222, R219 ;  /* 0x000000dedc197210 */ /* 0x000fe20007ffe1db */
[----:B------:R-:W-:Y:S01]  /*1480*/  IMAD.IADD R23, R23, 0x1, R18 ;  /* 0x0000000117177824 */ /* 0x000fe200078e0212 */
[----:B------:R-:W-:Y:S01]  /*1490*/  IADD3 R26, P4, R179, R26, RZ ;  /* 0x0000001ab31a7210 */ /* 0x000fe20007f9e0ff */
[----:B------:R-:W-:Y:S01]  /*14a0*/  IMAD.MOV.U32 R234, RZ, RZ, 0x4 ;  /* 0x00000004ffea7424 */ /* 0x000fe200078e00ff */
[----:B------:R-:W-:Y:S01]  /*14b0*/  SHF.R.S32.HI R2, RZ, 0x1f, R179 ;  /* 0x0000001fff027819 */ /* 0x000fe200000114b3 */
[----:B------:R-:W-:Y:S01]  /*14c0*/  IMAD.WIDE.U32 R22, R201, c[0x0][0x378], R22 ;  /* 0x0000de00c9167a25 */ /* 0x000fe200078e0016 */
[----:B------:R-:W-:Y:S02]  /*14d0*/  IADD3 R25, R25, -c[0x0][0x2e8], RZ ;  /* 0x8000ba0019197a10 */ /* 0x000fe40007ffe0ff */
[----:B------:R-:W-:Y:S01]  /*14e0*/  IADD3 R238, P3, P1, R13, R16, R238 ;  /* 0x000000100dee7210 */ /* 0x000fe2000797e0ee */
[----:B------:R-:W-:Y:S01]  /*14f0*/  IMAD.X R17, R2, 0x1, R17, P4 ;  /* 0x0000000102117824 */ /* 0x000fe200020e0611 */
[----:B-1----:R-:W-:Y:S01]  /*1500*/  SHF.R.S32.HI R0, RZ, 0x1f, R4 ;  /* 0x0000001fff007819 */ /* 0x002fe20000011404 */
[----:B------:R-:W-:Y:S01]  /*1510*/  IMAD R16, R12, c[0x0][0x378], RZ ;  /* 0x0000de000c107a24 */ /* 0x000fe200078e02ff */
[----:B------:R-:W-:Y:S01]  /*1520*/  SHF.R.S32.HI R13, RZ, 0x1f, R25 ;  /* 0x0000001fff0d7819 */ /* 0x000fe20000011419 */
[----:B------:R-:W-:Y:S01]  /*1530*/  IMAD R17, R17, c[0x0][0x190], RZ ;  /* 0x0000640011117a24 */ /* 0x000fe200078e02ff */
[----:B------:R-:W-:Y:S01]  /*1540*/  LEA.HI R18, R0, R4, RZ, 0x5 ;  /* 0x0000000400127211 */ /* 0x000fe200078f28ff */
[----:B------:R-:W-:Y:S01]  /*1550*/  IMAD R16, R201, c[0x0][0x37c], R16 ;  /* 0x0000df00c9107a24 */ /* 0x000fe200078e0210 */
[----:B------:R-:W-:Y:S01]  /*1560*/  LEA.HI R13, R13, R25, RZ, 0x6 ;  /* 0x000000190d0d7211 */ /* 0x000fe200078f30ff */
[----:B------:R-:W-:Y:S01]  /*1570*/  IMAD R17, R26, c[0x0][0x194], R17 ;  /* 0x000065001a117a24 */ /* 0x000fe200078e0211 */
[----:B------:R-:W-:Y:S01]  /*1580*/  LOP3.LUT R236, R18, 0xffffffe0, RZ, 0xc0, !PT ;  /* 0xffffffe012ec7812 */ /* 0x000fe200078ec0ff */
[----:B------:R-:W-:Y:S01]  /*1590*/  IMAD.WIDE.U32 R26, R26, c[0x0][0x190], R180 ;  /* 0x000064001a1a7a25 */ /* 0x000fe200078e00b4 */
[----:B------:R-:W-:-:S02]  /*15a0*/  SHF.R.S32.HI R194, RZ, 0x6, R13 ;  /* 0x00000006ffc27819 */ /* 0x000fc4000001140d */
[----:B------:R-:W-:Y:S01]  /*15b0*/  SHF.R.S32.HI R18, RZ, 0x5, R18 ;  /* 0x00000005ff127819 */ /* 0x000fe20000011412 */
[----:B------:R-:W-:Y:S01]  /*15c0*/  IMAD.IADD R23, R23, 0x1, R16 ;  /* 0x0000000117177824 */ /* 0x000fe200078e0210 */
[----:B------:R-:W-:Y:S01]  /*15d0*/  IADD3 R236, -R236, R4, RZ ;  /* 0x00000004ecec7210 */ /* 0x000fe20007ffe1ff */
[----:B------:R-:W-:Y:S01]  /*15e0*/  IMAD R13, R2, c[0x0][0x370], RZ ;  /* 0x0000dc00020d7a24 */ /* 0x000fe200078e02ff */
[----:B------:R-:W-:Y:S01]  /*15f0*/  IMNMX R194, RZ, R194, !PT ;  /* 0x000000c2ffc27217 */ /* 0x000fe20007800200 */
[----:B------:R-:W-:Y:S01]  /*1600*/  IMAD.WIDE.U32 R22, R179, c[0x0][0x370], R22 ;  /* 0x0000dc00b3167a25 */ /* 0x000fe200078e0016 */
[----:B------:R-:W-:Y:S02]  /*1610*/  IADD3 R20, P4, R20, R26, RZ ;  /* 0x0000001a14147210 */ /* 0x000fe40007f9e0ff */
[----:B------:R-:W-:Y:S01]  /*1620*/  IADD3.X R19, R21, R24, R19, P3, P1 ;  /* 0x0000001815137210 */ /* 0x000fe20001fe2413 */
[----:B------:R-:W-:Y:S01]  /*1630*/  IMAD R18, R18, R206, R236 ;  /* 0x000000ce12127224 */ /* 0x000fe200078e02ec */
[----:B------:R-:W-:-:S02]  /*1640*/  ISETP.GT.AND P5, PT, R218, R194, PT ;  /* 0x000000c2da00720c */ /* 0x000fc40003fa4270 */
[----:B------:R-:W-:Y:S01]  /*1650*/  IADD3.X R21, R15, R27, R17, P4, !PT ;  /* 0x0000001b0f157210 */ /* 0x000fe200027fe411 */
[----:B------:R-:W-:Y:S01]  /*1660*/  IMAD R15, R12, c[0x0][0x1a8], RZ ;  /* 0x00006a000c0f7a24 */ /* 0x000fe200078e02ff */
[----:B------:R-:W-:Y:S01]  /*1670*/  IADD3 R238, P1, R18, R238, RZ ;  /* 0x000000ee12ee7210 */ /* 0x000fe20007f3e0ff */
[----:B------:R-:W-:Y:S01]  /*1680*/  IMAD.WIDE R16, R14, R234, c[0x0][0x3c8] ;  /* 0x0000f2000e107625 */ /* 0x000fe200078e02ea */
[----:B------:R-:W-:Y:S02]  /*1690*/  LEA R230, P3, R22, c[0x0][0x330], 0x1 ;  /* 0x0000cc0016e67a11 */ /* 0x000fe400078608ff */
[----:B------:R-:W-:Y:S01]  /*16a0*/  LEA.HI.X.SX32 R18, R18, R19, 0x1, P1 ;  /* 0x0000001312127211 */ /* 0x000fe200008f0eff */
[C---:B------:R-:W-:Y:S01]  /*16b0*/  IMAD R15, R201.reuse, c[0x0][0x1ac], R15 ;  /* 0x00006b00c90f7a24 */ /* 0x040fe200078e020f */
[----:B------:R-:W-:Y:S01]  /*16c0*/  LEA R239, P1, R238, c[0x0][0x350], 0x2 ;  /* 0x0000d400eeef7a11 */ /* 0x000fe200078210ff */
[----:B------:R-:W-:Y:S01]  /*16d0*/  IMAD.WIDE.U32 R20, R201, c[0x0][0x1a8], R20 ;  /* 0x00006a00c9147a25 */ /* 0x000fe200078e0014 */
[----:B------:R-:W-:-:S02]  /*16e0*/  IADD3 R218, R218, -0x1, RZ ;  /* 0xffffffffdada7810 */ /* 0x000fc40007ffe0ff */
[----:B------:R-:W-:Y:S01]  /*16f0*/  LEA.HI.X R238, R238, c[0x0][0x354], R18, 0x2, P1 ;  /* 0x0000d500eeee7a11 */ /* 0x000fe200008f1412 */
[----:B------:R-:W-:Y:S01]  /*1700*/  IMAD R14, R179, c[0x0][0x374], R13 ;  /* 0x0000dd00b30e7a24 */ /* 0x000fe200078e020d */
[----:B------:R-:W-:Y:S01]  /*1710*/  IADD3 R13, R21, R15, RZ ;  /* 0x0000000f150d7210 */ /* 0x000fe20007ffe0ff */
[----:B------:R-:W-:Y:S01]  /*1720*/  IMAD.MOV.U32 R198, RZ, RZ, R16 ;  /* 0x000000ffffc67224 */ /* 0x000fe200078e0010 */
[C---:B------:R-:W-:Y:S01]  /*1730*/  LEA R232, P4, R20.reuse, c[0x0][0x160], 0x1 ;  /* 0x0000580014e87a11 */ /* 0x040fe200078808ff */
[----:B------:R-:W-:Y:S02]  /*1740*/  IMAD.IADD R14, R23, 0x1, R14 ;  /* 0x00000001170e7824 */ /* 0x000fe400078e020e */
[----:B------:R-:W-:Y:S01]  /*1750*/  IMAD.MOV.U32 R197, RZ, RZ, R17 ;  /* 0x000000ffffc57224 */ /* 0x000fe200078e0011 */
[----:B------:R-:W-:Y:S01]  /*1760*/  LEA.HI.X R233, R20, c[0x0][0x164], R13, 0x1, P4 ;  /* 0x0000590014e97a11 */ /* 0x000fe200020f0c0d */
[----:B------:R-:W-:Y:S01]  /*1770*/  IMAD.WIDE R234, R235, R234, c[0x0][0x200] ;  /* 0x00008000ebea7625 */ /* 0x000fe200078e02ea */
        /* <DEDUP_REMOVED lines=13> */
[----:B------:R-:W-:Y:S02]  /*1850*/  IADD3 R5, R9, R4, RZ ;  /* 0x0000000409057210 */ /* 0x000fe40007ffe0ff */
[----:B------:R-:W-:-:S05]  /*1860*/  MOV R4, R8 ;  /* 0x0000000800047202 */ /* 0x000fca0000000f00 */
[----:B------:R-:W-:-:S05]  /*1870*/  IMAD.WIDE.U32 R4, R182, c[0x0][0x388], R4 ;  /* 0x0000e200b6047a25 */ /* 0x000fca00078e0004 */
[----:B------:R-:W-:Y:S02]  /*1880*/  IADD3 R5, R5, R0, RZ ;  /* 0x0000000005057210 */ /* 0x000fe40007ffe0ff */
[----:B------:R-:W-:Y:S02]  /*1890*/  MOV R6, R4 ;  /* 0x0000000400067202 */ /* 0x000fe40000000f00 */
.L_x_581:
        /* <DEDUP_REMOVED lines=15> */
.L_x_582:
        /* <DEDUP_REMOVED lines=22> */
.L_x_584:
[----:B------:R-:W-:Y:S05]  /*1af0*/  BSYNC B0 ;  /* 0x0000000000007941 */ /* 0x000fea0003800000 */
.L_x_583:
        /* <DEDUP_REMOVED lines=15> */
.L_x_586:
[----:B------:R-:W-:Y:S05]  /*1bf0*/  BSYNC B0 ;  /* 0x0000000000007941 */ /* 0x000fea0003800000 */
.L_x_585:
        /* <DEDUP_REMOVED lines=15> */
.L_x_588:
[----:B------:R-:W-:Y:S05]  /*1cf0*/  BSYNC B0 ;  /* 0x0000000000007941 */ /* 0x000fea0003800000 */
.L_x_587:
        /* <DEDUP_REMOVED lines=14> */
.L_x_590:
[----:B------:R-:W-:Y:S05]  /*1de0*/  BSYNC B0 ;  /* 0x0000000000007941 */ /* 0x000fea0003800000 */
.L_x_589:
[----:B------:R-:W-:Y:S01]  /*1df0*/  IMAD.WIDE.U32 R8, R219, c[0x0][0x3a8], R180 ;  /* 0x0000ea00db087a25 */ /* 0x000fe200078e00b4 */
[----:B------:R-:W-:Y:S03]  /*1e00*/  BSSY B0, `(.L_x_591) ;  /* 0x0000013000007945 */ /* 0x000fe60003800000 */
[----:B------:R-:W-:Y:S01]  /*1e10*/  IMAD R7, R7, c[0x0][0x3a8], RZ ;  /* 0x0000ea0007077a24 */ /* 0x000fe200078e02ff */
[----:B------:R-:W-:Y:S01]  /*1e20*/  IADD3 R6, P4, R4, R8, RZ ;  /* 0x0000000804067210 */ /* 0x000fe20007f9e0ff */
[----:B------:R-:W-:Y:S02]  /*1e30*/  IMAD R12, R12, c[0x0][0x3c0], RZ ;  /* 0x0000f0000c0c7a24 */ /* 0x000fe400078e02ff */
[----:B------:R-:W-:Y:S02]  /*1e40*/  IMAD R7, R219, c[0x0][0x3ac], R7 ;  /* 0x0000eb00db077a24 */ /* 0x000fe400078e0207 */
[----:B------:R-:W-:-:S03]  /*1e50*/  IMAD R3, R201, c[0x0][0x3c4], R12 ;  /* 0x0000f100c9037a24 */ /* 0x000fc600078e020c */
[----:B------:R-:W-:-:S05]  /*1e60*/  IADD3.X R7, R0, R9, R7, P4, !PT ;  /* 0x0000000900077210 */ /* 0x000fca00027fe407 */
        /* <DEDUP_REMOVED lines=12> */
.L_x_592:
[----:B------:R-:W-:Y:S05]  /*1f30*/  BSYNC B0 ;  /* 0x0000000000007941 */ /* 0x000fea0003800000 */
.L_x_591:
[----:B------:R-:W-:Y:S01]  /*1f40*/  BSSY B0, `(.L_x_593) ;  /* 0x000000d000007945 */ /* 0x000fe20003800000 */
[----:B------:R-:W-:Y:S05]  /*1f50*/  @P2 BRA `(.L_x_594) ;  /* 0x000000b000002947 */ /* 0x000fea0003800000 */
[----:B------:R-:W-:Y:S01]  /*1f60*/  IADD3 R0, P2, R179, 0x20, RZ ;  /* 0x00000020b3007810 */ /* 0x000fe20007f5e0ff */
[----:B---3--:R-:W-:Y:S01]  /*1f70*/  IMAD.MOV.U32 R8, RZ, RZ, R6 ;  /* 0x000000ffff087224 */ /* 0x008fe200078e0006 */
        /* <DEDUP_REMOVED lines=8> */
[----:B------:R2:W-:Y:S02]  /*2000*/  STG.E.128 [R10.64], RZ ;  /* 0x000000ff0a007986 */ /* 0x0005e4000c101d08 */
.L_x_594:
[----:B------:R-:W-:Y:S05]  /*2010*/  BSYNC B0 ;  /* 0x0000000000007941 */ /* 0x000fea0003800000 */
.L_x_593:
        /* <DEDUP_REMOVED lines=13> */
.L_x_596:
[----:B------:R-:W-:Y:S05]  /*20f0*/  BSYNC B0 ;  /* 0x0000000000007941 */ /* 0x000fea0003800000 */
.L_x_595:
        /* <DEDUP_REMOVED lines=13> */
.L_x_580:
[----:B------:R-:W-:Y:S01]  /*21d0*/  IMAD R12, R7, c[0x0][0x1a0], RZ ;  /* 0x00006800070c7a24 */ /* 0x000fe200078e02ff */
[----:B------:R-:W-:Y:S01]  /*21e0*/  MOV R175, 0x40 ;  /* 0x0000004000af7802 */ /* 0x000fe20000000f00 */
[----:B------:R-:W-:Y:S01]  /*21f0*/  IMAD.WIDE.U32 R14, R219, c[0x0][0x1a0], R180 ;  /* 0x00006800db0e7a25 */ /* 0x000fe200078e00b4 */
[----:B------:R-:W-:Y:S01]  /*2200*/  @P2 BAR.SYNC.DEFER_BLOCKING 0x0 ;  /* 0x0000000000002b1d */ /* 0x000fe20000010000 */
[----:B------:R-:W-:Y:S02]  /*2210*/  MOV R213, 0x7f800000 ;  /* 0x7f80000000d57802 */ /* 0x000fe40000000f00 */
[----:B------:R-:W-:Y:S01]  /*2220*/  IMAD R3, R185, -0x80, R220 ;  /* 0xffffff80b9037824 */ /* 0x000fe200078e02dc */
[----:B------:R-:W-:Y:S01]  /*2230*/  IADD3 R16, P0, R11, R14, RZ ;  /* 0x0000000e0b107210 */ /* 0x000fe20007f1e0ff */
[----:B------:R-:W-:Y:S01]  /*2240*/  IMAD R12, R219, c[0x0][0x1a4], R12 ;  /* 0x00006900db0c7a24 */ /* 0x000fe200078e020c */
[----:B------:R-:W-:Y:S01]  /*2250*/  IADD3 R11, R179, 0x40, RZ ;  /* 0x00000040b30b7810 */ /* 0x000fe20007ffe0ff */
[----:B------:R-:W-:Y:S01]  /*2260*/  IMAD R13, R5, c[0x0][0x1b8], RZ ;  /* 0x00006e00050d7a24 */ /* 0x000fe200078e02ff */
[----:B------:R-:W-:Y:S01]  /*2270*/  ISETP.GE.AND P6, PT, R179, R3, PT ;  /* 0x00000003b300720c */ /* 0x000fe20003fc6270 */
[----:B------:R-:W-:Y:S01]  /*2280*/  IMAD R7, R7, c[0x0][0x198], RZ ;  /* 0x0000660007077a24 */ /* 0x000fe200078e02ff */
[----:B------:R-:W-:Y:S01]  /*2290*/  IADD3.X R17, R8, R15, R12, P0, !PT ;  /* 0x0000000f08117210 */ /* 0x000fe200007fe40c */
[C---:B------:R-:W-:Y:S01]  /*22a0*/  IMAD R13, R6.reuse, c[0x0][0x1bc], R13 ;  /* 0x00006f00060d7a24 */ /* 0x040fe200078e020d */
[----:B------:R-:W-:Y:S01]  /*22b0*/  IADD3 R8, R179, 0x20, RZ ;  /* 0x00000020b3087810 */ /* 0x000fe20007ffe0ff */
[----:B------:R-:W-:Y:S01]  /*22c0*/  IMAD R7, R219, c[0x0][0x19c], R7 ;  /* 0x00006700db077a24 */ /* 0x000fe200078e0207 */
[-C--:B------:R-:W-:Y:S01]  /*22d0*/  ISETP.GE.AND P4, PT, R11, R3.reuse, PT ;  /* 0x000000030b00720c */ /* 0x080fe20003f86270 */
[----:B------:R-:W-:Y:S01]  /*22e0*/  IMAD.WIDE.U32 R16, R6, c[0x0][0x1b8], R16 ;  /* 0x00006e0006107a25 */ /* 0x000fe200078e0010 */
[----:B------:R-:W-:-:S02]  /*22f0*/  ISETP.GE.AND P5, PT, R8, R3, PT ;  /* 0x000000030800720c */ /* 0x000fc40003fa6270 */
[----:B------:R-:W-:Y:S01]  /*2300*/  IADD3 R11, R179, 0x60, RZ ;  /* 0x00000060b30b7810 */ /* 0x000fe20007ffe0ff */
[----:B------:R-:W-:Y:S02]  /*2310*/  IMAD.IADD R17, R17, 0x1, R13 ;  /* 0x0000000111117824 */ /* 0x000fe400078e020d */
[----:B------:R-:W-:Y:S01]  /*2320*/  @!P6 IMAD R12, R2, c[0x0][0x1a0], RZ ;  /* 0x00006800020cea24 */ /* 0x000fe200078e02ff */
[----:B------:R-:W-:Y:S01]  /*2330*/  ISETP.GE.AND P3, PT, R11, R3, PT ;  /* 0x000000030b00720c */ /* 0x000fe20003f66270 */
[----:B------:R-:W-:-:S04]  /*2340*/  @!P6 IMAD.WIDE.U32 R14, R179, c[0x0][0x1a0], R16 ;  /* 0x00006800b30eea25 */ /* 0x000fc800078e0010 */
[----:B------:R-:W-:Y:S01]  /*2350*/  @!P6 IMAD R12, R179, c[0x0][0x1a4], R12 ;  /* 0x00006900b30cea24 */ /* 0x000fe200078e020c */
[C---:B------:R-:W-:Y:S01]  /*2360*/  @!P6 LEA R22, P1, R14.reuse, c[0x0][0x170], 0x1 ;  /* 0x00005c000e16ea11 */ /* 0x040fe200078208ff */
[----:B------:R-:W-:Y:S01]  /*2370*/  @!P5 IMAD.MOV.U32 R18, RZ, RZ, R16 ;  /* 0x000000ffff12d224 */ /* 0x000fe200078e0010 */
[----:B------:R-:W-:Y:S01]  /*2380*/  @!P5 MOV R19, R17 ;  /* 0x000000110013d202 */ /* 0x000fe20000000f00 */
[----:B------:R-:W-:Y:S01]  /*2390*/  @!P6 IMAD.IADD R3, R15, 0x1, R12 ;  /* 0x000000010f03e824 */ /* 0x000fe200078e020c */
[C---:B------:R-:W-:Y:S01]  /*23a0*/  @!P5 IADD3 R12, P0, R179.reuse, 0x20, RZ ;  /* 0x00000020b30cd810 */ /* 0x040fe20007f1e0ff */
[----:B------:R-:W-:Y:S02]  /*23b0*/  IMAD.MOV.U32 R215, RZ, RZ, 0x7f800000 ;  /* 0x7f800000ffd77424 */ /* 0x000fe400078e00ff */
[----:B------:R-:W-:Y:S01]  /*23c0*/  IMAD.MOV.U32 R216, RZ, RZ, 0x7f800000 ;  /* 0x7f800000ffd87424 */ /* 0x000fe200078e00ff */
[----:B------:R-:W-:Y:S01]  /*23d0*/  @!P6 LEA.HI.X R23, R14, c[0x0][0x174], R3, 0x1, P1 ;  /* 0x00005d000e17ea11 */ /* 0x000fe200008f0c03 */
[----:B------:R-:W-:Y:S01]  /*23e0*/  @!P5 IMAD.X R13, RZ, RZ, R2, P0 ;  /* 0x000000ffff0dd224 */ /* 0x000fe200000e0602 */
[C---:B------:R-:W-:Y:S01]  /*23f0*/  @!P4 IADD3 R14, P1, R179.reuse, 0x40, RZ ;  /* 0x00000040b30ec810 */ /* 0x040fe20007f3e0ff */
[----:B------:R-:W-:Y:S01]  /*2400*/  IMAD R3, R218, -0x40, R222 ;  /* 0xffffffc0da037824 */ /* 0x000fe200078e02de */
[----:B------:R-:W-:Y:S01]  /*2410*/  @!P3 IADD3 R11, P0, R179, 0x60, RZ ;  /* 0x00000060b30bb810 */ /* 0x000fe20007f1e0ff */
[----:B------:R-:W-:Y:S01]  /*2420*/  @!P5 IMAD R13, R13, c[0x0][0x1a0], RZ ;  /* 0x000068000d0dda24 */ /* 0x000fe200078e02ff */
[----:B------:R-:W-:Y:S01]  /*2430*/  @!P4 IADD3.X R15, RZ, R2, RZ, P1, !PT ;  /* 0x00000002ff0fc210 */ /* 0x000fe20000ffe4ff */
[----:B------:R-:W-:Y:S01]  /*2440*/  @!P5 IMAD.WIDE.U32 R18, R12, c[0x0][0x1a0], R18 ;  /* 0x000068000c12da25 */ /* 0x000fe200078e0012 */
[----:B------:R-:W-:-:S03]  /*2450*/  ISETP.GE.AND P1, PT, R8, R3, PT ;  /* 0x000000030800720c */ /* 0x000fc60003f26270 */
[----:B------:R-:W-:Y:S02]  /*2460*/  @!P4 IMAD R15, R15, c[0x0][0x1a0], RZ ;  /* 0x000068000f0fca24 */ /* 0x000fe400078e02ff */
[----:B------:R-:W-:Y:S02]  /*2470*/  @!P5 IMAD R13, R12, c[0x0][0x1a4], R13 ;  /* 0x000069000c0dda24 */ /* 0x000fe400078e020d */
[----:B------:R-:W-:Y:S01]  /*2480*/  @!P3 IMAD.X R8, RZ, RZ, R2, P0 ;  /* 0x000000ffff08b224 */ /* 0x000fe200000e0602 */
[----:B------:R-:W-:Y:S01]  /*2490*/  @!P5 LEA R20, P0, R18, c[0x0][0x170], 0x1 ;  /* 0x00005c001214da11 */ /* 0x000fe200078008ff */
[C---:B------:R-:W-:Y:S02]  /*24a0*/  @!P4 IMAD R12, R14.reuse, c[0x0][0x1a4], R15 ;  /* 0x000069000e0cca24 */ /* 0x040fe400078e020f */
[----:B------:R-:W-:Y:S02]  /*24b0*/  @!P5 IMAD.IADD R13, R19, 0x1, R13 ;  /* 0x00000001130dd824 */ /* 0x000fe400078e020d */
[----:B------:R-:W-:-:S03]  /*24c0*/  @!P4 IMAD.WIDE.U32 R14, R14, c[0x0][0x1a0], R16 ;  /* 0x000068000e0eca25 */ /* 0x000fc600078e0010 */
[----:B------:R-:W-:Y:S01]  /*24d0*/  @!P5 LEA.HI.X R21, R18, c[0x0][0x174], R13, 0x1, P0 ;  /* 0x00005d001215da11 */ /* 0x000fe200000f0c0d */
[----:B------:R-:W-:Y:S01]  /*24e0*/  @!P3 IMAD R8, R8, c[0x0][0x1a0], RZ ;  /* 0x000068000808ba24 */ /* 0x000fe200078e02ff */
[C---:B------:R-:W-:Y:S01]  /*24f0*/  @!P4 LEA R18, P0, R14.reuse, c[0x0][0x170], 0x1 ;  /* 0x00005c000e12ca11 */ /* 0x040fe200078008ff */
[----:B------:R-:W-:Y:S02]  /*2500*/  @!P4 IMAD.IADD R12, R15, 0x1, R12 ;  /* 0x000000010f0cc824 */ /* 0x000fe400078e020c */
[C---:B------:R-:W-:Y:S02]  /*2510*/  @!P3 IMAD R8, R11.reuse, c[0x0][0x1a4], R8 ;  /* 0x000069000b08ba24 */ /* 0x040fe400078e0208 */
[----:B------:R-:W-:Y:S01]  /*2520*/  @!P3 IMAD.WIDE.U32 R24, R11, c[0x0][0x1a0], R16 ;  /* 0x000068000b18ba25 */ /* 0x000fe200078e0010 */
[----:B------:R-:W-:Y:S02]  /*2530*/  @!P4 LEA.HI.X R19, R14, c[0x0][0x174], R12, 0x1, P0 ;  /* 0x00005d000e13ca11 */ /* 0x000fe400000f0c0c */
[----:B------:R-:W-:Y:S01]  /*2540*/  LEA.HI R11, R218, R218, RZ, 0x1 ;  /* 0x000000dada0b7211 */ /* 0x000fe200078f08ff */
[----:B------:R-:W-:Y:S01]  /*2550*/  @!P3 IMAD.IADD R8, R25, 0x1, R8 ;  /* 0x000000011908b824 */ /* 0x000fe200078e0208 */
[----:B------:R-:W-:Y:S01]  /*2560*/  @!P3 LEA R16, P0, R24, c[0x0][0x170], 0x1 ;  /* 0x00005c001810ba11 */ /* 0x000fe200078008ff */
[----:B------:R-:W-:Y:S01]  /*2570*/  IMAD.WIDE.U32 R14, R175, c[0x0][0x370], RZ ;  /* 0x0000dc00af0e7a25 */ /* 0x000fe200078e00ff */
[----:B------:R-:W-:-:S02]  /*2580*/  LOP3.LUT R11, R11, 0xfffffffe, RZ, 0xc0, !PT ;  /* 0xfffffffe0b0b7812 */ /* 0x000fc400078ec0ff */
[----:B------:R-:W-:Y:S01]  /*2590*/  @!P3 LEA.HI.X R17, R24, c[0x0][0x174], R8, 0x1, P0 ;  /* 0x00005d001811ba11 */ /* 0x000fe200000f0c08 */
[C---:B------:R-:W-:Y:S01]  /*25a0*/  IMAD R8, R175.reuse, c[0x0][0x374], RZ ;  /* 0x0000dd00af087a24 */ /* 0x040fe200078e02ff */
[----:B------:R-:W-:Y:S01]  /*25b0*/  @!P1 IADD3 R14, P0, R230, R14, RZ ;  /* 0x0000000ee60e9210 */ /* 0x000fe20007f1e0ff */
[----:B------:R-:W-:-:S03]  /*25c0*/  IMAD.WIDE.U32 R12, R175, c[0x0][0x190], RZ ;  /* 0x00006400af0c7a25 */ /* 0x000fc600078e00ff */
[----:B------:R-:W-:Y:S01]  /*25d0*/  @!P1 IADD3.X R15, R231, R15, R8, P0, !PT ;  /* 0x0000000fe70f9210 */ /* 0x000fe200007fe408 */
[----:B------:R-:W-:Y:S01]  /*25e0*/  IMAD R8, R175, c[0x0][0x194], RZ ;  /* 0x00006500af087a24 */ /* 0x000fe200078e02ff */
[----:B------:R-:W-:Y:S01]  /*25f0*/  @!P1 IADD3 R12, P0, R232, R12, RZ ;  /* 0x0000000ce80c9210 */ /* 0x000fe20007f1e0ff */
[----:B------:R-:W-:-:S03]  /*2600*/  IMAD.WIDE.U32 R24, R219, c[0x0][0x198], R180 ;  /* 0x00006600db187a25 */ /* 0x000fc600078e00b4 */
[----:B------:R-:W-:Y:S01]  /*2610*/  @!P1 IADD3.X R13, R233, R13, R8, P0, !PT ;  /* 0x0000000de90d9210 */ /* 0x000fe200007fe408 */
[----:B------:R-:W-:Y:S01]  /*2620*/  IMAD.IADD R11, R218, 0x1, -R11 ;  /* 0x00000001da0b7824 */ /* 0x000fe200078e0a0b */
[----:B------:R-:W-:Y:S01]  /*2630*/  IADD3 R8, P0, R10, R24, RZ ;  /* 0x000000180a087210 */ /* 0x000fe20007f1e0ff */
[----:B------:R-:W-:-:S03]  /*2640*/  IMAD.MOV.U32 R214, RZ, RZ, 0x7f800000 ;  /* 0x7f800000ffd67424 */ /* 0x000fc600078e00ff */
[----:B------:R-:W-:Y:S01]  /*2650*/  IADD3.X R9, R9, R25, R7, P0, !PT ;  /* 0x0000001909097210 */ /* 0x000fe200007fe407 */
[----:B------:R-:W-:Y:S01]  /*2660*/  IMAD R7, R5, c[0x0][0x1b0], RZ ;  /* 0x00006c0005077a24 */ /* 0x000fe200078e02ff */
[----:B------:R-:W-:Y:S02]  /*2670*/  SHF.L.U32 R5, R184, 0x1, RZ ;  /* 0x00000001b8057819 */ /* 0x000fe400000006ff */
[----:B------:R-:W-:Y:S01]  /*2680*/  ISETP.GE.AND P0, PT, R179, R3, PT ;  /* 0x00000003b300720c */ /* 0x000fe20003f06270 */
[C---:B------:R-:W-:Y:S01]  /*2690*/  IMAD R7, R6.reuse, c[0x0][0x1b4], R7 ;  /* 0x00006d0006077a24 */ /* 0x040fe200078e0207 */
[----:B------:R-:W-:Y:S01]  /*26a0*/  ISETP.NE.AND P2, PT, R11, 0x1, PT ;  /* 0x000000010b00780c */ /* 0x000fe20003f45270 */
[----:B------:R-:W-:Y:S01]  /*26b0*/  IMAD.WIDE.U32 R10, R6, c[0x0][0x1b0], R8 ;  /* 0x00006c00060a7a25 */ /* 0x000fe200078e0008 */
[----:B------:R-:W-:Y:S01]  /*26c0*/  @P6 STS.128 [R5+0xa000], RZ ;  /* 0x00a000ff05006388 */ /* 0x000fe20000000c00 */
[----:B------:R-:W-:Y:S02]  /*26d0*/  IADD3 R6, R184, 0x1000, RZ ;  /* 0x00001000b8067810 */ /* 0x000fe40007ffe0ff */
[----:B------:R-:W-:Y:S01]  /*26e0*/  @!P6 IMAD R8, R2, c[0x0][0x198], RZ ;  /* 0x000066000208ea24 */ /* 0x000fe200078e02ff */
[----:B------:R-:W-:Y:S01]  /*26f0*/  @!PT LDS RZ, [RZ] ;  /* 0x00000000fffff984 */ /* 0x000fe20000000800 */
[----:B------:R-:W-:Y:S01]  /*2700*/  @!PT LDS RZ, [RZ] ;  /* 0x00000000fffff984 */ /* 0x000fe20000000800 */
[----:B------:R-:W-:Y:S01]  /*2710*/  @!PT LDS RZ, [RZ] ;  /* 0x00000000fffff984 */ /* 0x000fe20000000800 */
[----:B------:R1:W-:Y:S01]  /*2720*/  @!P6 LDGSTS.E.BYPASS.LTC128B.128 [R5+0xa000], [R22.64] ;  /* 0x0a0000001605efae */ /* 0x0003e2000b901d48 */
[----:B------:R-:W-:-:S02]  /*2730*/  SEL R6, R6, R184, !P2 ;  /* 0x000000b806067207 */ /* 0x000fc40005000000 */
[----:B------:R-:W-:Y:S01]  /*2740*/  @!P6 IMAD R8, R179, c[0x0][0x19c], R8 ;  /* 0x00006700b308ea24 */ /* 0x000fe200078e0208 */
[----:B------:R-:W-:Y:S02]  /*2750*/  @P5 STS.128 [R5+0xb000], RZ ;  /* 0x00b000ff05005388 */ /* 0x000fe40000000c00 */
[----:B------:R-:W-:Y:S02]  /*2760*/  IMAD.SHL.U32 R217, R6, 0x2, RZ ;  /* 0x0000000206d97824 */ /* 0x000fe400078e00ff */
        /* <DEDUP_REMOVED lines=14> */
[----:B------:R-:W0:Y:S04]  /*2850*/  LDGDEPBAR ;  /* 0x00000000000079af */ /* 0x000e280000000000 */
[----:B------:R-:W-:Y:S01]  /*2860*/  @P0 STS.128 [R5+0x4000], RZ ;  /* 0x004000ff05000388 */ /* 0x000fe20000000c00 */
[----:B--2---:R-:W-:-:S03]  /*2870*/  @!P3 MOV R20, R10 ;  /* 0x0000000a0014b202 */ /* 0x004fc60000000f00 */
[----:B------:R-:W-:Y:S01]  /*2880*/  @!PT LDS RZ, [RZ] ;  /* 0x00000000fffff984 */ /* 0x000fe20000000800 */
[----:B------:R-:W-:Y:S01]  /*2890*/  @!PT LDS RZ, [RZ] ;  /* 0x00000000fffff984 */ /* 0x000fe20000000800 */
[----:B------:R-:W-:Y:S01]  /*28a0*/  @!PT LDS RZ, [RZ] ;  /* 0x00000000fffff984 */ /* 0x000fe20000000800 */
[----:B------:R1:W-:Y:S04]  /*28b0*/  @!P0 LDGSTS.E.BYPASS.LTC128B.128 [R5+0x4000], [R230.64] ;  /* 0x04000000e6058fae */ /* 0x0003e8000b901d48 */
[----:B------:R-:W-:Y:S01]  /*28c0*/  @P1 STS.128 [R5+0x5000], RZ ;  /* 0x005000ff05001388 */ /* 0x000fe20000000c00 */
[----:B---3--:R-:W-:Y:S01]  /*28d0*/  @!P6 MOV R18, R10 ;  /* 0x0000000a0012e202 */ /* 0x008fe20000000f00 */
[----:B------:R-:W-:Y:S02]  /*28e0*/  IMAD.IADD R19, R11, 0x1, R7 ;  /* 0x000000010b137824 */ /* 0x000fe400078e0207 */
[----:B------:R-:W-:Y:S01]  /*28f0*/  @!PT LDS RZ, [RZ] ;  /* 0x00000000fffff984 */ /* 0x000fe20000000800 */
[----:B------:R-:W-:Y:S01]  /*2900*/  @!PT LDS RZ, [RZ] ;  /* 0x00000000fffff984 */ /* 0x000fe20000000800 */
[----:B------:R-:W-:Y:S01]  /*2910*/  @!PT LDS RZ, [RZ] ;  /* 0x00000000fffff984 */ /* 0x000fe20000000800 */
[----:B------:R2:W-:Y:S02]  /*2920*/  @!P1 LDGSTS.E.BYPASS.LTC128B.128 [R5+0x5000], [R14.64] ;  /* 0x050000000e059fae */ /* 0x0005e4000b901d48 */
[----:B------:R-:W-:-:S02]  /*2930*/  @!P6 IMAD.WIDE.U32 R6, R179, c[0x0][0x198], R18 ;  /* 0x00006600b306ea25 */ /* 0x000fc400078e0012 */
[----:B------:R-:W-:Y:S01]  /*2940*/  @P0 STS [R217], RZ ;  /* 0x000000ffd9000388 */ /* 0x000fe20000000800 */
[----:B----4-:R-:W-:Y:S01]  /*2950*/  @!P5 MOV R17, R19 ;  /* 0x000000130011d202 */ /* 0x010fe20000000f00 */
[----:B------:R-:W-:Y:S02]  /*2960*/  @!P6 IMAD.IADD R8, R7, 0x1, R8 ;  /* 0x000000010708e824 */ /* 0x000fe400078e0208 */
[----:B------:R-:W-:Y:S01]  /*2970*/  @P0 STS [R217+0x4], RZ ;  /* 0x000004ffd9000388 */ /* 0x000fe20000000800 */
[--C-:B------:R-:W-:Y:S02]  /*2980*/  @!P5 IMAD.MOV.U32 R16, RZ, RZ, R10.reuse ;  /* 0x000000ffff10d224 */ /* 0x100fe400078e000a */
[----:B------:R-:W-:Y:S01]  /*2990*/  @!P4 IMAD.MOV.U32 R18, RZ, RZ, R10 ;  /* 0x000000ffff12c224 */ /* 0x000fe200078e000a */
[----:B------:R-:W-:Y:S01]  /*29a0*/  @P0 STS [R217+0x8], RZ ;  /* 0x000008ffd9000388 */ /* 0x000fe20000000800 */
[----:B------:R-:W-:-:S03]  /*29b0*/  @!P3 IMAD.MOV.U32 R21, RZ, RZ, R19 ;  /* 0x000000ffff15b224 */ /* 0x000fc600078e0013 */
[----:B------:R-:W-:Y:S04]  /*29c0*/  @P0 STS [R217+0xc], RZ ;  /* 0x00000cffd9000388 */ /* 0x000fe80000000800 */
[----:B------:R-:W-:Y:S01]  /*29d0*/  @!PT LDS RZ, [RZ] ;  /* 0x00000000fffff984 */ /* 0x000fe20000000800 */
[----:B------:R-:W-:Y:S01]  /*29e0*/  @!PT LDS RZ, [RZ] ;  /* 0x00000000fffff984 */ /* 0x000fe20000000800 */
[----:B------:R-:W-:Y:S01]  /*29f0*/  @!PT LDS RZ, [RZ] ;  /* 0x00000000fffff984 */ /* 0x000fe20000000800 */
[----:B------:R3:W-:Y:S04]  /*2a00*/  @!P0 LDGSTS.E.BYPASS.LTC128B.128 [R217], [R232.64] ;  /* 0x00000000e8d98fae */ /* 0x0007e8000b901d48 */
[----:B------:R-:W-:Y:S01]  /*2a10*/  @P1 STS [R217+0x1000], RZ ;  /* 0x001000ffd9001388 */ /* 0x000fe20000000800 */
[----:B--2---:R-:W-:-:S03]  /*2a20*/  @!P6 LEA R14, P0, R6, c[0x0][0x168], 0x1 ;  /* 0x00005a00060eea11 */ /* 0x004fc600078008ff */
[----:B------:R-:W-:Y:S01]  /*2a30*/  @P1 STS [R217+0x1004], RZ ;  /* 0x001004ffd9001388 */ /* 0x000fe20000000800 */
[----:B------:R-:W-:-:S03]  /*2a40*/  @!P6 LEA.HI.X R15, R6, c[0x0][0x16c], R8, 0x1, P0 ;  /* 0x00005b00060fea11 */ /* 0x000fc600000f0c08 */
[----:B------:R-:W-:Y:S01]  /*2a50*/  @P1 STS [R217+0x1008], RZ ;  /* 0x001008ffd9001388 */ /* 0x000fe20000000800 */
[----:B------:R-:W-:-:S03]  /*2a60*/  @!P5 IADD3 R9, P0, R179, 0x20, RZ ;  /* 0x00000020b309d810 */ /* 0x000fc60007f1e0ff */
[----:B------:R-:W-:Y:S02]  /*2a70*/  @P1 STS [R217+0x100c], RZ ;  /* 0x00100cffd9001388 */ /* 0x000fe40000000800 */
[----:B------:R-:W-:Y:S01]  /*2a80*/  @!P5 IMAD.X R11, RZ, RZ, R2, P0 ;  /* 0x000000ffff0bd224 */ /* 0x000fe200000e0602 */
[----:B------:R-:W-:Y:S01]  /*2a90*/  @!P4 IADD3 R8, P0, R179, 0x40, RZ ;  /* 0x00000040b308c810 */ /* 0x000fe20007f1e0ff */
[----:B------:R-:W-:Y:S01]  /*2aa0*/  @!P5 IMAD.WIDE.U32 R16, R9, c[0x0][0x198], R16 ;  /* 0x000066000910da25 */ /* 0x000fe200078e0010 */
[----:B------:R-:W-:Y:S01]  /*2ab0*/  @!PT LDS RZ, [RZ] ;  /* 0x00000000fffff984 */ /* 0x000fe20000000800 */
[----:B------:R-:W-:Y:S01]  /*2ac0*/  @!PT LDS RZ, [RZ] ;  /* 0x00000000fffff984 */ /* 0x000fe20000000800 */
[----:B------:R-:W-:Y:S01]  /*2ad0*/  @!PT LDS RZ, [RZ] ;  /* 0x00000000fffff984 */ /* 0x000fe20000000800 */
[----:B------:R3:W-:Y:S02]  /*2ae0*/  @!P1 LDGSTS.E.BYPASS.LTC128B.128 [R217+0x1000], [R12.64] ;  /* 0x010000000cd99fae */ /* 0x0007e4000b901d48 */
[----:B------:R-:W-:Y:S01]  /*2af0*/  @!P4 IADD3.X R7, RZ, R2, RZ, P0, !PT ;  /* 0x00000002ff07c210 */ /* 0x000fe200007fe4ff */
[----:B------:R-:W-:Y:S01]  /*2b00*/  @!P5 IMAD R11, R11, c[0x0][0x198], RZ ;  /* 0x000066000b0bda24 */ /* 0x000fe200078e02ff */
[----:B------:R-:W-:Y:S01]  /*2b10*/  @!P3 IADD3 R6, P0, R179, 0x60, RZ ;  /* 0x00000060b306b810 */ /* 0x000fe20007f1e0ff */
[----:B------:R-:W-:Y:S02]  /*2b20*/  @P6 STS.128 [R5+0x6000], RZ ;  /* 0x006000ff05006388 */ /* 0x000fe40000000c00 */
[----:B------:R-:W-:-:S02]  /*2b30*/  @!P4 IMAD R7, R7, c[0x0][0x198], RZ ;  /* 0x000066000707ca24 */ /* 0x000fc400078e02ff */
[----:B------:R-:W-:Y:S01]  /*2b40*/  @!P5 IMAD R11, R9, c[0x0][0x19c], R11 ;  /* 0x00006700090bda24 */ /* 0x000fe200078e020b */
[----:B------:R-:W-:Y:S01]  /*2b50*/  @!PT LDS RZ, [RZ] ;  /* 0x00000000fffff984 */ /* 0x000fe20000000800 */
[----:B------:R-:W-:Y:S01]  /*2b60*/  @!PT LDS RZ, [RZ] ;  /* 0x00000000fffff984 */ /* 0x000fe20000000800 */
[----:B------:R-:W-:Y:S01]  /*2b70*/  @!PT LDS RZ, [RZ] ;  /* 0x00000000fffff984 */ /* 0x000fe20000000800 */
[----:B------:R1:W-:Y:S01]  /*2b80*/  @!P6 LDGSTS.E.BYPASS.LTC128B.128 [R5+0x6000], [R14.64] ;  /* 0x060000000e05efae */ /* 0x0003e2000b901d48 */
[----:B------:R-:W-:Y:S02]  /*2b90*/  @!P3 IMAD.X R2, RZ, RZ, R2, P0 ;  /* 0x000000ffff02b224 */ /* 0x000fe400000e0602 */
[C---:B------:R-:W-:Y:S01]  /*2ba0*/  @!P4 IMAD R7, R8.reuse, c[0x0][0x19c], R7 ;  /* 0x000067000807ca24 */ /* 0x040fe200078e0207 */
[----:B------:R-:W-:Y:S01]  /*2bb0*/  @P5 STS.128 [R5+0x7000], RZ ;  /* 0x007000ff05005388 */ /* 0x000fe20000000c00 */
[----:B------:R-:W-:Y:S01]  /*2bc0*/  @!P4 IMAD.WIDE.U32 R8, R8, c[0x0][0x198], R18 ;  /* 0x000066000808ca25 */ /* 0x000fe200078e0012 */
[----:B------:R-:W-:-:S03]  /*2bd0*/  @!P5 LEA R18, P0, R16, c[0x0][0x168], 0x1 ;  /* 0x00005a001012da11 */ /* 0x000fc600078008ff */
[----:B------:R-:W-:Y:S02]  /*2be0*/  @!P5 IMAD.IADD R11, R17, 0x1, R11 ;  /* 0x00000001110bd824 */ /* 0x000fe400078e020b */
[----:B------:R-:W-:Y:S02]  /*2bf0*/  @!P3 IMAD R2, R2, c[0x0][0x198], RZ ;  /* 0x000066000202ba24 */ /* 0x000fe400078e02ff */
[----:B------:R-:W-:Y:S01]  /*2c00*/  @!P3 IMAD.WIDE.U32 R20, R6, c[0x0][0x198], R20 ;  /* 0x000066000614ba25 */ /* 0x000fe200078e0014 */
[----:B------:R-:W-:-:S03]  /*2c10*/  @!P5 LEA.HI.X R19, R16, c[0x0][0x16c], R11, 0x1, P0 ;  /* 0x00005b001013da11 */ /* 0x000fc600000f0c0b */
[----:B------:R-:W-:Y:S01]  /*2c20*/  @!P3 IMAD R2, R6, c[0x0][0x19c], R2 ;  /* 0x000067000602ba24 */ /* 0x000fe200078e0202 */
[C---:B------:R-:W-:Y:S01]  /*2c30*/  @!P4 LEA R6, P0, R8.reuse, c[0x0][0x168], 0x1 ;  /* 0x00005a000806ca11 */ /* 0x040fe200078008ff */
[----:B------:R-:W-:Y:S01]  /*2c40*/  @!P4 IMAD.IADD R7, R9, 0x1, R7 ;  /* 0x000000010907c824 */ /* 0x000fe200078e0207 */
[----:B------:R-:W-:Y:S01]  /*2c50*/  @!PT LDS RZ, [RZ] ;  /* 0x00000000fffff984 */ /* 0x000fe20000000800 */
[----:B------:R-:W-:Y:S01]  /*2c60*/  @!PT LDS RZ, [RZ] ;  /* 0x00000000fffff984 */ /* 0x000fe20000000800 */
[----:B------:R-:W-:Y:S01]  /*2c70*/  @!PT LDS RZ, [RZ] ;  /* 0x00000000fffff984 */ /* 0x000fe20000000800 */
[----:B------:R1:W-:Y:S02]  /*2c80*/  @!P5 LDGSTS.E.BYPASS.LTC128B.128 [R5+0x7000], [R18.64] ;  /* 0x070000001205dfae */ /* 0x0003e4000b901d48 */
[----:B------:R-:W-:Y:S02]  /*2c90*/  @!P3 IADD3 R2, R21, R2, RZ ;  /* 0x000000021502b210 */ /* 0x000fe40007ffe0ff */
[----:B------:R-:W-:Y:S01]  /*2ca0*/  @!P4 LEA.HI.X R7, R8, c[0x0][0x16c], R7, 0x1, P0 ;  /* 0x00005b000807ca11 */ /* 0x000fe200000f0c07 */
[----:B------:R-:W-:Y:S01]  /*2cb0*/  @P4 STS.128 [R5+0x8000], RZ ;  /* 0x008000ff05004388 */ /* 0x000fe20000000c00 */
[C---:B------:R-:W-:Y:S02]  /*2cc0*/  @!P3 LEA R10, P0, R20.reuse, c[0x0][0x168], 0x1 ;  /* 0x00005a00140aba11 */ /* 0x040fe400078008ff */
[----:B------:R-:W-:Y:S01]  /*2cd0*/  IADD3 R8, R183, 0x8, RZ ;  /* 0x00000008b7087810 */ /* 0x000fe20007ffe0ff */
[----:B------:R-:W-:Y:S01]  /*2ce0*/  @!PT LDS RZ, [RZ] ;  /* 0x00000000fffff984 */ /* 0x000fe20000000800 */
[----:B------:R-:W-:Y:S01]  /*2cf0*/  @!PT LDS RZ, [RZ] ;  /* 0x00000000fffff984 */ /* 0x000fe20000000800 */
[----:B------:R-:W-:Y:S01]  /*2d00*/  @!PT LDS RZ, [RZ] ;  /* 0x00000000fffff984 */ /* 0x000fe20000000800 */
[----:B------:R2:W-:Y:S01]  /*2d10*/  @!P4 LDGSTS.E.BYPASS.LTC128B.128 [R5+0x8000], [R6.64] ;  /* 0x080000000605cfae */ /* 0x0005e2000b901d48 */
[----:B------:R-:W-:-:S02]  /*2d20*/  @!P3 LEA.HI.X R11, R20, c[0x0][0x16c], R2, 0x1, P0 ;  /* 0x00005b00140bba11 */ /* 0x000fc400000f0c02 */
[C---:B------:R-:W-:Y:S01]  /*2d30*/  IADD3 R2, R183.reuse, 0x28, RZ ;  /* 0x00000028b7027810 */ /* 0x040fe20007ffe0ff */
[----:B------:R1:W-:Y:S01]  /*2d40*/  @P3 STS.128 [R5+0x9000], RZ ;  /* 0x009000ff05003388 */ /* 0x0003e20000000c00 */
[-C--:B------:R-:W-:Y:S02]  /*2d50*/  ISETP.GE.AND P4, PT, R183, R3.reuse, PT ;  /* 0x00000003b700720c */ /* 0x080fe40003f86270 */
[-C--:B------:R-:W-:Y:S01]  /*2d60*/  ISETP.GE.AND P0, PT, R2, R3.reuse, PT ;  /* 0x000000030200720c */ /* 0x080fe20003f06270 */
[----:B------:R-:W-:Y:S01]  /*2d70*/  @!PT LDS RZ, [RZ] ;  /* 0x00000000fffff984 */ /* 0x000fe20000000800 */
[----:B------:R-:W-:Y:S01]  /*2d80*/  @!PT LDS RZ, [RZ] ;  /* 0x00000000fffff984 */ /* 0x000fe20000000800 */
[----:B------:R-:W-:Y:S01]  /*2d90*/  @!PT LDS RZ, [RZ] ;  /* 0x00000000fffff984 */ /* 0x000fe20000000800 */
[----:B------:R1:W-:Y:S01]  /*2da0*/  @!P3 LDGSTS.E.BYPASS.LTC128B.128 [R5+0x9000], [R10.64] ;  /* 0x090000000a05bfae */ /* 0x0003e2000b901d48 */
[----:B------:R-:W-:-:S03]  /*2db0*/  ISETP.GE.AND P3, PT, R8, R3, PT ;  /* 0x000000030800720c */ /* 0x000fc60003f66270 */
[----:B------:R-:W0:Y:S01]  /*2dc0*/  LDGDEPBAR ;  /* 0x00000000000079af */ /* 0x000e220000000000 */
[----:B--2---:R-:W-:-:S05]  /*2dd0*/  IMAD.WIDE R6, R183, 0x4, R234 ;  /* 0x00000004b7067825 */ /* 0x004fca00078e02ea */
[----:B------:R2:W5:Y:S01]  /*2de0*/  @!P4 LDG.E R215, [R6.64] ;  /* 0x0000000806d7c981 */ /* 0x000562000c1e1900 */
[----:B-1----:R-:W-:-:S03]  /*2df0*/  IADD3 R5, R183, 0x20, RZ ;  /* 0x00000020b7057810 */ /* 0x002fc60007ffe0ff */
[----:B------:R2:W5:Y:S01]  /*2e00*/  @!P3 LDG.E R216, [R6.64+0x20] ;  /* 0x0000200806d8b981 */ /* 0x000562000c1e1900 */
[----:B------:R-:W-:-:S04]  /*2e10*/  DEPBAR.LE SB0, 0x1 ;  /* 0x000080400000791a */ /* 0x000fc80000000000 */
[----:B------:R-:W-:Y:S01]  /*2e20*/  ISETP.GE.AND P1, PT, R5, R3, PT ;  /* 0x000000030500720c */ /* 0x000fe20003f26270 */
[----:B------:R-:W-:-:S05]  /*2e30*/  @!P0 IMAD.WIDE R2, R2, 0x4, R234 ;  /* 0x0000000402028825 */ /* 0x000fca00078e02ea */
[----:B------:R1:W5:Y:S07]  /*2e40*/  @!P0 LDG.E R214, [R2.64] ;  /* 0x0000000802d68981 */ /* 0x00036e000c1e1900 */
[----:B------:R2:W5:Y:S04]  /*2e50*/  @!P1 LDG.E R213, [R6.64+0x80] ;  /* 0x0000800806d59981 */ /* 0x000568000c1e1900 */
[----:B------:R-:W-:Y:S01]  /*2e60*/  BAR.SYNC.DEFER_BLOCKING 0x0 ;  /* 0x0000000000007b1d */ /* 0x000fe20000010000 */
[----:B-1----:R-:W-:Y:S01]  /*2e70*/  IMAD.MOV.U32 R2, RZ, RZ, c[0x0][0x308] ;  /* 0x0000c200ff027624 */ /* 0x002fe200078e00ff */
[----:B------:R-:W-:-:S05]  /*2e80*/  MOV R3, c[0x0][0x30c] ;  /* 0x0000c30000037a02 */ /* 0x000fca0000000f00 */
[----:B--2---:R1:W2:Y:S01]  /*2e90*/  LDG.E.64 R6, [R2.64+0x8] ;  /* 0x0000080802067981 */ /* 0x0042a2000c1e1b00 */
[----:B------:R-:W-:-:S03]  /*2ea0*/  LEA.HI R5, R0, R4, RZ, 0x4 ;  /* 0x0000000400057211 */ /* 0x000fc600078f20ff */
[----:B------:R3:W4:Y:S04]  /*2eb0*/  LDSM.16.M88.4 R132, [R172+0xa000] ;  /* 0x00a00000ac84783b */ /* 0x0007280000000200 */
[----:B------:R3:W2:Y:S04]  /*2ec0*/  LDSM.16.M88.4 R136, [R172+0xa800] ;  /* 0x00a80000ac88783b */ /* 0x0006a80000000200 */
[----:B------:R3:W2:Y:S04]  /*2ed0*/  LDSM.16.M88.4 R140, [R166+0xa000] ;  /* 0x00a00000a68c783b */ /* 0x0006a80000000200 */
[----:B------:R3:W2:Y:S04]  /*2ee0*/  LDSM.16.M88.4 R144, [R166+0xa800] ;  /* 0x00a80000a690783b */ /* 0x0006a80000000200 */
[----:B------:R3:W2:Y:S04]  /*2ef0*/  LDSM.16.M88.4 R148, [R165+0xa000] ;  /* 0x00a00000a594783b */ /* 0x0006a80000000200 */
[----:B------:R3:W2:Y:S04]  /*2f00*/  LDSM.16.M88.4 R152, [R165+0xa800] ;  /* 0x00a80000a598783b */ /* 0x0006a80000000200 */
[----:B-1----:R-:W3:Y:S01]  /*2f10*/  LDG.E.64 R2, [R2.64] ;  /* 0x0000000802027981 */ /* 0x002ee2000c1e1b00 */
[----:B------:R-:W-:-:S03]  /*2f20*/  LOP3.LUT R5, R5, 0xfffffff0, RZ, 0xc0, !PT ;  /* 0xfffffff005057812 */ /* 0x000fc600078ec0ff */
[----:B------:R1:W1:Y:S04]  /*2f30*/  LDSM.16.M88.4 R156, [R164+0xa000] ;  /* 0x00a00000a49c783b */ /* 0x0002680000000200 */
[----:B------:R1:W1:Y:S01]  /*2f40*/  LDSM.16.M88.4 R160, [R164+0xa800] ;  /* 0x00a80000a4a0783b */ /* 0x0002620000000200 */
[----:B------:R-:W-:Y:S01]  /*2f50*/  IMAD.IADD R5, R4, 0x1, -R5 ;  /* 0x0000000104057824 */ /* 0x000fe200078e0a05 */
[C---:B------:R-:W-:Y:S01]  /*2f60*/  SHF.L.U32 R211, R206.reuse, 0x4, RZ ;  /* 0x00000004ced37819 */ /* 0x040fe200000006ff */
[----:B------:R-:W-:-:S03]  /*2f70*/  IMAD.SHL.U32 R212, R206, 0x8, RZ ;  /* 0x00000008ced47824 */ /* 0x000fc600078e00ff */
[----:B------:R-:W-:Y:S02]  /*2f80*/  SHF.R.S32.HI R0, RZ, 0x1f, R5 ;  /* 0x0000001fff007819 */ /* 0x000fe40000011405 */
[----:B------:R-:W-:Y:S02]  /*2f90*/  IADD3 R205, R211, 0x20, RZ ;  /* 0x00000020d3cd7810 */ /* 0x000fe40007ffe0ff */
[----:B------:R-:W-:Y:S02]  /*2fa0*/  LEA.HI R0, R0, R5, RZ, 0x3 ;  /* 0x0000000500007211 */ /* 0x000fe400078f18ff */
[----:B------:R-:W-:Y:S02]  /*2fb0*/  IADD3 R204, R212, R205, RZ ;  /* 0x000000cdd4cc7210 */ /* 0x000fe40007ffe0ff */
[----:B------:R-:W-:Y:S01]  /*2fc0*/  LOP3.LUT R0, R0, 0xfffffff8, RZ, 0xc0, !PT ;  /* 0xfffffff800007812 */ /* 0x000fe200078ec0ff */
[----:B------:R-:W-:Y:S02]  /*2fd0*/  IMAD R4, R182, c[0x0][0x1c0], R201 ;  /* 0x00007000b6047a24 */ /* 0x000fe400078e02c9 */
[----:B------:R-:W-:Y:S01]  /*2fe0*/  IMAD.IADD R203, R212, 0x1, R204 ;  /* 0x00000001d4cb7824 */ /* 0x000fe200078e02cc */
[----:B------:R-:W-:Y:S01]  /*2ff0*/  IADD3 R0, R5, -R0, RZ ;  /* 0x8000000005007210 */ /* 0x000fe20007ffe0ff */
[----:B------:R-:W-:Y:S01]  /*3000*/  IMAD.SHL.U32 R4, R4, 0x20, RZ ;  /* 0x0000002004047824 */ /* 0x000fe200078e00ff */
[----:B------:R-:W-:Y:S01]  /*3010*/  IADD3 R169, R174, 0x1000, RZ ;  /* 0x00001000aea97810 */ /* 0x000fe20007ffe0ff */
[----:B------:R-:W-:Y:S01]  /*3020*/  IMAD.MOV.U32 R167, RZ, RZ, 0x20 ;  /* 0x00000020ffa77424 */ /* 0x000fe200078e00ff */
[----:B------:R-:W-:-:S02]  /*3030*/  LOP3.LUT P0, RZ, R0, 0x2, RZ, 0xc0, !PT ;  /* 0x0000000200ff7812 */ /* 0x000fc4000780c0ff */
[----:B------:R-:W-:Y:S02]  /*3040*/  IADD3 R168, R173, 0x1000, RZ ;  /* 0x00001000ada87810 */ /* 0x000fe40007ffe0ff */
[----:B------:R-:W-:Y:S02]  /*3050*/  IADD3 R202, R212, R203, RZ ;  /* 0x000000cbd4ca7210 */ /* 0x000fe40007ffe0ff */
[----:B------:R-:W-:Y:S02]  /*3060*/  SHF.R.S32.HI R200, RZ, 0x1f, R236 ;  /* 0x0000001fffc87819 */ /* 0x000fe400000114ec */
[----:B------:R-:W-:Y:S01]  /*3070*/  LOP3.LUT P1, RZ, R0, 0x4, RZ, 0xc0, !PT ;  /* 0x0000000400ff7812 */ /* 0x000fe2000782c0ff */
[----:B------:R-:W-:Y:S01]  /*3080*/  IMAD.SHL.U32 R0, R174, 0x2, RZ ;  /* 0x00000002ae007824 */ /* 0x000fe200078e00ff */
[----:B------:R-:W-:Y:S02]  /*3090*/  IADD3 R193, R222, 0x80, R219 ;  /* 0x00000080dec17810 */ /* 0x000fe40007ffe0db */
[----:B------:R-:W-:-:S02]  /*30a0*/  SEL R169, R169, R174, !P2 ;  /* 0x000000aea9a97207 */ /* 0x000fc40005000000 */
[----:B------:R-:W-:Y:S02]  /*30b0*/  SEL R168, R168, R173, !P2 ;  /* 0x000000ada8a87207 */ /* 0x000fe40005000000 */
[----:B------:R-:W-:Y:S02]  /*30c0*/  SEL R167, R167, 0xffffffe0, !P0 ;  /* 0xffffffe0a7a77807 */ /* 0x000fe40004000000 */
[----:B------:R-:W-:Y:S01]  /*30d0*/  IADD3 R226, R212, R202, RZ ;  /* 0x000000cad4e27210 */ /* 0x000fe20007ffe0ff */
        /* <DEDUP_REMOVED lines=38> */
[----:B------:R-:W-:Y:S01]  /*3340*/  IMAD.IADD R193, R193, 0x1, -R220 ;  /* 0x00000001c1c17824 */ /* 0x000fe200078e0adc */
[----:B------:R-:W-:Y:S01]  /*3350*/  SEL R175, R175, 0xffffffc0, !P1 ;  /* 0xffffffc0afaf7807 */ /* 0x000fe20004800000 */
[----:B------:R-:W-:Y:S01]  /*3360*/  IMAD.SHL.U32 R169, R169, 0x2, RZ ;  /* 0x00000002a9a97824 */ /* 0x000fe200078e00ff */
[----:B------:R-:W-:Y:S01]  /*3370*/  SHF.L.U32 R228, R178, 0x5, RZ ;  /* 0x00000005b2e47819 */ /* 0x000fe200000006ff */
[----:B------:R-:W-:Y:S01]  /*3380*/  IMAD.SHL.U32 R168, R168, 0x2, RZ ;  /* 0x00000002a8a87824 */ /* 0x000fe200078e00ff */
[----:B------:R-:W-:Y:S01]  /*3390*/  IADD3 R227, R219, 0x80, RZ ;  /* 0x00000080dbe37810 */ /* 0x000fe20007ffe0ff */
[----:B------:R-:W-:Y:S01]  /*33a0*/  IMAD.MOV.U32 R229, RZ, RZ, 0x40 ;  /* 0x00000040ffe57424 */ /* 0x000fe200078e00ff */
[----:B------:R-:W-:-:S02]  /*33b0*/  IADD3 R225, R212, R226, RZ ;  /* 0x000000e2d4e17210 */ /* 0x000fc40007ffe0ff */
[----:B--2---:R-:W-:Y:S02]  /*33c0*/  IADD3 R236, P4, P3, R4, R6, R236 ;  /* 0x0000000604ec7210 */ /* 0x004fe40007b9e0ec */
[----:B------:R-:W-:-:S03]  /*33d0*/  SHF.R.S32.HI R4, RZ, 0x1f, R4 ;  /* 0x0000001fff047819 */ /* 0x000fc60000011404 */
[----:B------:R-:W-:Y:S01]  /*33e0*/  IMAD.WIDE.U32 R236, R236, -0x2daee0ad, RZ ;  /* 0xd2511f53ecec7825 */ /* 0x000fe200078e00ff */
[----:B------:R-:W-:Y:S01]  /*33f0*/  IADD3.X R200, R4, R7, R200, P4, P3 ;  /* 0x0000000704c87210 */ /* 0x000fe200027e64c8 */
[----:B---3--:R2:W3:Y:S08]  /*3400*/  R2UR UR6, R3 ;  /* 0x00000000030673c2 */ /* 0x0084f000000e0000 */
[----:B------:R1:W3:Y:S01]  /*3410*/  R2UR UR7, R2 ;  /* 0x00000000020773c2 */ /* 0x0002e200000e0000 */
[----:B--2---:R-:W-:-:S02]  /*3420*/  IMAD.IADD R3, R0, 0x1, R167 ;  /* 0x0000000100037824 */ /* 0x004fc400078e02a7 */
[----:B-1--4-:R-:W-:-:S05]  /*3430*/  IMAD.IADD R2, R171, 0x1, R167 ;  /* 0x00000001ab027824 */ /* 0x012fca00078e02a7 */
.L_x_600:
[----:B------:R-:W0:Y:S01]  /*3440*/  LDGDEPBAR ;  /* 0x00000000000079af */ /* 0x000e220000000000 */
[C---:B------:R-:W-:Y:S01]  /*3450*/  IMAD.IADD R176, R169.reuse, 0x1, R167 ;  /* 0x00000001a9b07824 */ /* 0x040fe200078e02a7 */
[----:B---3--:R-:W-:Y:S01]  /*3460*/  UIADD3 UR5, UR7, -0x61c88647, URZ ;  /* 0x9e3779b907057890 */ /* 0x008fe2000fffe03f */
[--C-:B------:R-:W-:Y:S01]  /*3470*/  IMAD.IADD R128, R169, 0x1, R175.reuse ;  /* 0x00000001a9807824 */ /* 0x100fe200078e02af */
[----:B------:R-:W-:Y:S01]  /*3480*/  UIADD3 UR4, UR7, 0x3c6ef372, URZ ;  /* 0x3c6ef37207047890 */ /* 0x000fe2000fffe03f */
[----:B------:R-:W-:Y:S02]  /*3490*/  IMAD.IADD R175, R176, 0x1, R175 ;  /* 0x00000001b0af7824 */ /* 0x000fe400078e02af */
[----:B------:R-:W-:Y:S01]  /*34a0*/  IMAD.MOV.U32 R199, RZ, RZ, R197 ;  /* 0x000000ffffc77224 */ /* 0x000fe200078e00c5 */
        /* <DEDUP_REMOVED lines=9> */
[----:B------:R-:W1:Y:S01]  /*3540*/  LDSM.16.M88.4 R112, [R176+0x1000] ;  /* 0x00100000b070783b */ /* 0x000e620000000200 */
[C---:B--2---:R-:W-:Y:S07]  /*3550*/  HMMA.16816.F32 R8, R28.reuse, R16, RZ ;  /* 0x000000101c08723c */ /* 0x044fee00000018ff */
[----:B------:R-:W2:Y:S01]  /*3560*/  LDSM.16.M88.4 R116, [R166+0x6800] ;  /* 0x00680000a674783b */ /* 0x000ea20000000200 */
[-C--:B------:R-:W-:Y:S07]  /*3570*/  HMMA.16816.F32 R12, R28, R18.reuse, RZ ;  /* 0x000000121c0c723c */ /* 0x080fee00000018ff */
[----:B------:R-:W-:Y:S01]  /*3580*/  LDSM.16.M88.4 R120, [R128] ;  /* 0x000000008078783b */ /* 0x000fe20000000200 */
[C---:B------:R-:W-:Y:S07]  /*3590*/  HMMA.16816.F32 R16, R32.reuse, R18, RZ ;  /* 0x000000122010723c */ /* 0x040fee00000018ff */
[----:B------:R-:W1:Y:S01]  /*35a0*/  LDSM.16.M88.4 R124, [R165+0x6000] ;  /* 0x00600000a57c783b */ /* 0x000e620000000200 */
[-C--:B---3--:R-:W-:Y:S07]  /*35b0*/  HMMA.16816.F32 R20, R32, R100.reuse, RZ ;  /* 0x000000642014723c */ /* 0x088fee00000018ff */
[----:B------:R-:W3:Y:S01]  /*35c0*/  LDSM.16.M88.4 R128, [R128+0x1000] ;  /* 0x001000008080783b */ /* 0x000ee20000000200 */
[C---:B------:R-:W-:Y:S08]  /*35d0*/  HMMA.16816.F32 R24, R28.reuse, R100, RZ ;  /* 0x000000641c18723c */ /* 0x040ff000000018ff */
[-C--:B------:R-:W-:Y:S08]  /*35e0*/  HMMA.16816.F32 R28, R28, R102.reuse, RZ ;  /* 0x000000661c1c723c */ /* 0x080ff000000018ff */
[----:B------:R-:W-:Y:S01]  /*35f0*/  HMMA.16816.F32 R32, R32, R102, RZ ;  /* 0x000000662020723c */ /* 0x000fe200000018ff */
[----:B------:R-:W3:Y:S07]  /*3600*/  LDSM.16.M88.4 R100, [R165+0x6800] ;  /* 0x00680000a564783b */ /* 0x000eee0000000200 */
[-C--:B----4-:R-:W-:Y:S08]  /*3610*/  HMMA.16816.F32 R4, R104, R108.reuse, R4 ;  /* 0x0000006c6804723c */ /* 0x090ff00000001804 */
[C---:B-1----:R-:W-:Y:S08]  /*3620*/  HMMA.16816.F32 R8, R112.reuse, R108, R8 ;  /* 0x0000006c7008723c */ /* 0x042ff00000001808 */
[-C--:B------:R-:W-:Y:S08]  /*3630*/  HMMA.16816.F32 R12, R112, R110.reuse, R12 ;  /* 0x0000006e700c723c */ /* 0x080ff0000000180c */
[C---:B------:R-:W-:Y:S01]  /*3640*/  HMMA.16816.F32 R16, R104.reuse, R110, R16 ;  /* 0x0000006e6810723c */ /* 0x040fe20000001810 */
[----:B------:R-:W-:Y:S07]  /*3650*/  LDSM.16.M88.4 R108, [R164+0x6000] ;  /* 0x00600000a46c783b */ /* 0x000fee0000000200 */
[-C--:B--2---:R-:W-:Y:S08]  /*3660*/  HMMA.16816.F32 R20, R104, R116.reuse, R20 ;  /* 0x000000746814723c */ /* 0x084ff00000001814 */
[C---:B------:R-:W-:Y:S08]  /*3670*/  HMMA.16816.F32 R24, R112.reuse, R116, R24 ;  /* 0x000000747018723c */ /* 0x040ff00000001818 */
[-C--:B------:R-:W-:Y:S07]  /*3680*/  HMMA.16816.F32 R28, R112, R118.reuse, R28 ;  /* 0x00000076701c723c */ /* 0x080fee000000181c */
[----:B------:R-:W-:Y:S01]  /*3690*/  LOP3.LUT R114, R200, UR7, RZ, 0x3c, !PT ;  /* 0x00000007c8727c12 */ /* 0x000fe2000f8e3cff */
[----:B------:R-:W-:Y:S01]  /*36a0*/  HMMA.16816.F32 R32, R104, R118, R32 ;  /* 0x000000766820723c */ /* 0x000fe20000001820 */
[----:B------:R-:W-:Y:S01]  /*36b0*/  IMAD.SHL.U32 R112, R218, 0x40, RZ ;  /* 0x00000040da707824 */ /* 0x000fe200078e00ff */
[----:B------:R-:W1:Y:S04]  /*36c0*/  LDSM.16.M88.4 R104, [R175] ;  /* 0x00000000af68783b */ /* 0x000e680000000200 */
[----:B------:R-:W-:Y:S02]  /*36d0*/  ISETP.GE.AND P6, PT, R112, R193, PT ;  /* 0x000000c17000720c */ /* 0x000fe40003fc6270 */
[-C--:B------:R-:W-:Y:S02]  /*36e0*/  HMMA.16816.F32 R4, R120, R124.reuse, R4 ;  /* 0x0000007c7804723c */ /* 0x080fe40000001804 */
[----:B------:R-:W-:Y:S06]  /*36f0*/  ISETP.LT.AND P6, PT, R227, R220, P6 ;  /* 0x000000dce300720c */ /* 0x000fec00037c1270 */
[C---:B---3--:R-:W-:Y:S07]  /*3700*/  HMMA.16816.F32 R8, R128.reuse, R124, R8 ;  /* 0x0000007c8008723c */ /* 0x048fee0000001808 */
[C---:B------:R-:W-:Y:S01]  /*3710*/  LEA R124, P0, R183.reuse, R198, 0x2 ;  /* 0x000000c6b77c7211 */ /* 0x040fe200078010ff */
[-C--:B------:R-:W-:Y:S01]  /*3720*/  HMMA.16816.F32 R12, R128, R126.reuse, R12 ;  /* 0x0000007e800c723c */ /* 0x080fe2000000180c */
[----:B------:R-:W-:Y:S01]  /*3730*/  @!P6 IADD3 R176, -R222, 0x1, R183 ;  /* 0x00000001deb0e810 */ /* 0x000fe20007ffe1b7 */
[----:B------:R-:W2:Y:S02]  /*3740*/  @!P6 S2R R113, SR_TID.X ;  /* 0x000000000071e919 */ /* 0x000ea40000002100 */
[----:B------:R-:W-:Y:S02]  /*3750*/  LEA.HI.X.SX32 R125, R183, R199, 0x2, P0 ;  /* 0x000000c7b77d7211 */ /* 0x000fe400000f16ff */
[----:B------:R-:W-:Y:S02]  /*3760*/  @!P6 IADD3 R176, R112, R176, R220 ;  /* 0x000000b070b0e210 */ /* 0x000fe40007ffe0dc */
[----:B-----5:R-:W-:Y:S01]  /*3770*/  FSETP.NEU.FTZ.AND P0, PT, R215, -INF , PT ;  /* 0xff800000d700780b */ /* 0x020fe20003f1d000 */
[C---:B------:R-:W-:Y:S01]  /*3780*/  HMMA.16816.F32 R16, R120.reuse, R126, R16 ;  /* 0x0000007e7810723c */ /* 0x040fe20000001810 */
[----:B------:R3:W4:Y:S04]  /*3790*/  LDG.E R119, [R124.64] ;  /* 0x000000087c777981 */ /* 0x000728000c1e1900 */
[----:B------:R3:W4:Y:S02]  /*37a0*/  LDG.E R118, [R124.64+0x20] ;  /* 0x000020087c767981 */ /* 0x000724000c1e1900 */
[----:B------:R-:W-:Y:S01]  /*37b0*/  @!P6 IMNMX R126, R176, R220, PT ;  /* 0x000000dcb07ee217 */ /* 0x000fe20003800200 */
[-C--:B------:R-:W-:Y:S08]  /*37c0*/  HMMA.16816.F32 R20, R120, R100.reuse, R20 ;  /* 0x000000647814723c */ /* 0x080ff00000001814 */
[C---:B------:R-:W-:Y:S01]  /*37d0*/  HMMA.16816.F32 R24, R128.reuse, R100, R24 ;  /* 0x000000648018723c */ /* 0x040fe20000001818 */
[----:B--2---:R-:W-:Y:S05]  /*37e0*/  @!P6 IMAD.SHL.U32 R113, R113, 0x2, RZ ;  /* 0x000000027171e824 */ /* 0x004fea00078e00ff */
[----:B------:R-:W-:Y:S01]  /*37f0*/  @!P6 LOP3.LUT R113, R228, 0x6, R113, 0xf8, !PT ;  /* 0x00000006e471e812 */ /* 0x000fe200078ef871 */
[----:B------:R-:W-:Y:S01]  /*3800*/  IMAD R101, R218, 0x4, R177 ;  /* 0x00000004da657824 */ /* 0x000fe200078e02b1 */
[-C--:B------:R-:W-:Y:S01]  /*3810*/  HMMA.16816.F32 R28, R128, R102.reuse, R28 ;  /* 0x00000066801c723c */ /* 0x080fe2000000181c */
[----:B------:R-:W-:Y:S03]  /*3820*/  IMAD R100, R185, 0x4, R178 ;  /* 0x00000004b9647824 */ /* 0x000fe600078e02b2 */
[----:B------:R-:W-:Y:S02]  /*3830*/  IMAD.WIDE.U32 R240, R101, -0x326172a9, RZ ;  /* 0xcd9e8d5765f07825 */ /* 0x000fe400078e00ff */
[----:B------:R-:W-:Y:S02]  /*3840*/  LOP3.LUT R100, R237, UR6, R100, 0x96, !PT ;  /* 0x00000006ed647c12 */ /* 0x000fe4000f8e9664 */
[----:B------:R-:W-:Y:S01]  /*3850*/  IADD3 R130, R101, 0x2, RZ ;  /* 0x0000000265827810 */ /* 0x000fe20007ffe0ff */
[----:B------:R-:W-:Y:S03]  /*3860*/  HMMA.16816.F32 R32, R120, R102, R32 ;  /* 0x000000667820723c */ /* 0x000fe60000001820 */
[----:B------:R-:W-:Y:S01]  /*3870*/  @!P6 IADD3 R128, R176, 0x8, RZ ;  /* 0x00000008b080e810 */ /* 0x000fe20007ffe0ff */
[----:B------:R-:W-:Y:S01]  /*3880*/  IMAD.WIDE.U32 R116, R100, -0x326172a9, RZ ;  /* 0xcd9e8d5764747825 */ /* 0x000fe200078e00ff */
[----:B------:R-:W-:Y:S01]  /*3890*/  LOP3.LUT R115, R241, R114, RZ, 0x3c, !PT ;  /* 0x00000072f1737212 */ /* 0x000fe200078e3cff */
[----:B------:R2:W3:Y:S01]  /*38a0*/  LDSM.16.M88.4 R100, [R175+0x1000] ;  /* 0x00100000af64783b */ /* 0x0004e20000000200 */
[----:B------:R-:W-:Y:S01]  /*38b0*/  @!P6 IMNMX R128, R128, R220, PT ;  /* 0x000000dc8080e217 */ /* 0x000fe20003800200 */
[----:B------:R-:W-:Y:S01]  /*38c0*/  IMAD.WIDE.U32 R130, R130, -0x326172a9, RZ ;  /* 0xcd9e8d5782827825 */ /* 0x000fe200078e00ff */
[----:B------:R-:W-:Y:S01]  /*38d0*/  LOP3.LUT R240, R117, UR5, R240, 0x96, !PT ;  /* 0x0000000575f07c12 */ /* 0x000fe2000f8e96f0 */
[-C--:B-1----:R-:W-:Y:S02]  /*38e0*/  HMMA.16816.F32 R4, R104, R108.reuse, R4 ;  /* 0x0000006c6804723c */ /* 0x082fe40000001804 */
[----:B------:R-:W-:Y:S01]  /*38f0*/  LOP3.LUT R129, R116, UR4, RZ, 0x3c, !PT ;  /* 0x0000000474817c12 */ /* 0x000fe2000f8e3cff */
[----:B------:R-:W-:Y:S01]  /*3900*/  UIADD3 UR4, UR6, 0x76cf5d0a, URZ ;  /* 0x76cf5d0a06047890 */ /* 0x000fe2000fffe03f */
[----:B------:R-:W-:Y:S01]  /*3910*/  LOP3.LUT R114, R131, R114, RZ, 0x3c, !PT ;  /* 0x0000007283727212 */ /* 0x000fe200078e3cff */
[----:B------:R3:W4:Y:S01]  /*3920*/  LDG.E R116, [R124.64+0xa0] ;  /* 0x0000a0087c747981 */ /* 0x000722000c1e1900 */
[----:B------:R-:W-:Y:S01]  /*3930*/  LOP3.LUT R130, R117, UR5, R130, 0x96, !PT ;  /* 0x0000000575827c12 */ /* 0x000fe2000f8e9682 */
[----:B------:R-:W-:Y:S01]  /*3940*/  UIADD3 UR5, UR6, -0x4498517b, URZ ;  /* 0xbb67ae8506057890 */ /* 0x000fe2000fffe03f */
[----:B------:R-:W-:Y:S01]  /*3950*/  IMAD.WIDE.U32 R242, R115, -0x2daee0ad, RZ ;  /* 0xd2511f5373f27825 */ /* 0x000fe200078e00ff */
[----:B------:R3:W4:Y:S03]  /*3960*/  LDG.E R117, [R124.64+0x80] ;  /* 0x000080087c757981 */ /* 0x000726000c1e1900 */
[----:B------:R-:W-:Y:S01]  /*3970*/  IMAD.WIDE.U32 R114, R114, -0x2daee0ad, RZ ;  /* 0xd2511f5372727825 */ /* 0x000fe200078e00ff */
[----:B------:R-:W-:Y:S01]  /*3980*/  LOP3.LUT R122, R236, UR5, RZ, 0x3c, !PT ;  /* 0x00000005ec7a7c12 */ /* 0x000fe2000f8e3cff */
[----:B------:R-:W-:Y:S02]  /*3990*/  UIADD3 UR5, UR6, 0x32370b8f, URZ ;  /* 0x32370b8f06057890 */ /* 0x000fe4000fffe03f */
[----:B------:R-:W-:Y:S01]  /*39a0*/  IMAD.WIDE.U32 R130, R130, -0x2daee0ad, RZ ;  /* 0xd2511f5382827825 */ /* 0x000fe200078e00ff */
[C---:B------:R-:W-:Y:S02]  /*39b0*/  LOP3.LUT R121, R122.reuse, R243, RZ, 0x3c, !PT ;  /* 0x000000f37a797212 */ /* 0x040fe400078e3cff */
[----:B------:R-:W-:Y:S01]  /*39c0*/  LOP3.LUT R122, R122, R115, RZ, 0x3c, !PT ;  /* 0x000000737a7a7212 */ /* 0x000fe200078e3cff */
[----:B--2---:R-:W-:Y:S01]  /*39d0*/  FMUL.FTZ R175, R215, 1.4426950216293334961 ;  /* 0x3fb8aa3bd7af7820 */ /* 0x004fe20000410000 */
[----:B------:R-:W-:Y:S01]  /*39e0*/  LOP3.LUT R244, R131, UR4, R114, 0x96, !PT ;  /* 0x0000000483f47c12 */ /* 0x000fe2000f8e9672 */
[----:B------:R-:W-:Y:S01]  /*39f0*/  IMAD.WIDE.U32 R246, R121, -0x326172a9, RZ ;  /* 0xcd9e8d5779f67825 */ /* 0x000fe200078e00ff */
[----:B------:R-:W-:Y:S02]  /*3a00*/  @!P6 IADD3 R131, R176, 0x28, RZ ;  /* 0x00000028b083e810 */ /* 0x000fe40007ffe0ff */
[----:B------:R-:W-:Y:S01]  /*3a10*/  FSEL R175, R175, RZ, P0 ;  /* 0x000000ffafaf7208 */ /* 0x000fe20000000000 */
[----:B------:R-:W-:Y:S01]  /*3a20*/  IMAD.WIDE.U32 R244, R244, -0x326172a9, RZ ;  /* 0xcd9e8d57f4f47825 */ /* 0x000fe200078e00ff */
[----:B------:R-:W-:Y:S03]  /*3a30*/  @!P6 IMNMX R131, R131, R220, PT ;  /* 0x000000dc8383e217 */ /* 0x000fe60003800200 */
[----:B------:R-:W-:Y:S01]  /*3a40*/  IMAD.WIDE.U32 R240, R240, -0x2daee0ad, RZ ;  /* 0xd2511f53f0f07825 */ /* 0x000fe200078e00ff */
[----:B---3--:R-:W-:Y:S03]  /*3a50*/  LOP3.LUT R125, R129, R247, RZ, 0x3c, !PT ;  /* 0x000000f7817d7212 */ /* 0x008fe600078e3cff */
[----:B------:R-:W-:Y:S01]  /*3a60*/  @!P6 IMAD R124, R185, 0x80, R113 ;  /* 0x00000080b97ce824 */ /* 0x000fe200078e0271 */
[----:B------:R-:W-:Y:S01]  /*3a70*/  LOP3.LUT R242, R241, UR4, R242, 0x96, !PT ;  /* 0x00000004f1f27c12 */ /* 0x000fe2000f8e96f2 */
[----:B------:R-:W1:Y:S01]  /*3a80*/  LDSM.16.M88.4 R112, [R164+0x6800] ;  /* 0x00680000a470783b */ /* 0x000e620000000200 */
[C---:B------:R-:W-:Y:S01]  /*3a90*/  HMMA.16816.F32 R8, R100.reuse, R108, R8 ;  /* 0x0000006c6408723c */ /* 0x040fe20000001808 */
[----:B------:R-:W-:Y:S01]  /*3aa0*/  UIADD3 UR4, UR7, -0x255992d5, URZ ;  /* 0xdaa66d2b07047890 */ /* 0x000fe2000fffe03f */
[-C--:B------:R-:W-:Y:S01]  /*3ab0*/  @!P6 ISETP.GE.AND P0, PT, R124, R126.reuse, PT ;  /* 0x0000007e7c00e20c */ /* 0x080fe20003f06270 */
[----:B------:R-:W-:Y:S01]  /*3ac0*/  IMAD.WIDE.U32 R242, R242, -0x326172a9, RZ ;  /* 0xcd9e8d57f2f27825 */ /* 0x000fe200078e00ff */
[----:B------:R-:W-:Y:S02]  /*3ad0*/  @!P6 IADD3 R123, R124, 0x1, RZ ;  /* 0x000000017c7be810 */ /* 0x000fe40007ffe0ff */
[----:B------:R-:W-:Y:S02]  /*3ae0*/  @!P6 FSEL R4, R4, -INF , !P0 ;  /* 0xff8000000404e808 */ /* 0x000fe40004000000 */
[----:B------:R-:W-:Y:S01]  /*3af0*/  @!P6 ISETP.GE.AND P0, PT, R123, R126, PT ;  /* 0x0000007e7b00e20c */ /* 0x000fe20003f06270 */
[-C--:B------:R-:W-:Y:S01]  /*3b00*/  HMMA.16816.F32 R12, R100, R110.reuse, R12 ;  /* 0x0000006e640c723c */ /* 0x080fe2000000180c */
[-C--:B------:R-:W-:Y:S02]  /*3b10*/  @!P6 ISETP.GE.AND P2, PT, R124, R128.reuse, PT ;  /* 0x000000807c00e20c */ /* 0x080fe40003f46270 */
[----:B------:R-:W-:Y:S01]  /*3b20*/  @!P6 FSEL R5, R5, -INF , !P0 ;  /* 0xff8000000505e808 */ /* 0x000fe20004000000 */
[--C-:B------:R-:W-:Y:S01]  /*3b30*/  FFMA.FTZ R4, R4, c[0x0][0x23c], -R175.reuse ;  /* 0x00008f0004047a23 */ /* 0x100fe200000108af */
[----:B------:R-:W-:Y:S02]  /*3b40*/  FSETP.NEU.FTZ.AND P0, PT, R216, -INF , PT ;  /* 0xff800000d800780b */ /* 0x000fe40003f1d000 */
[----:B------:R-:W-:Y:S01]  /*3b50*/  @!P6 FSEL R6, R6, -INF , !P2 ;  /* 0xff8000000606e808 */ /* 0x000fe20005000000 */
[----:B------:R2:W-:Y:S01]  /*3b60*/  MUFU.EX2 R120, R4 ;  /* 0x0000000400787308 */ /* 0x0005e20000000800 */
[----:B------:R-:W-:Y:S01]  /*3b70*/  FSETP.NEU.FTZ.AND P2, PT, R213, -INF , PT ;  /* 0xff800000d500780b */ /* 0x000fe20003f5d000 */
[C---:B------:R-:W-:Y:S02]  /*3b80*/  HMMA.16816.F32 R16, R104.reuse, R110, R16 ;  /* 0x0000006e6810723c */ /* 0x040fe40000001810 */
[----:B------:R-:W-:Y:S01]  /*3b90*/  LOP3.LUT R127, R243, UR4, R246, 0x96, !PT ;  /* 0x00000004f37f7c12 */ /* 0x000fe2000f8e96f6 */
[----:B------:R-:W-:Y:S02]  /*3ba0*/  FFMA.FTZ R5, R5, c[0x0][0x23c], -R175 ;  /* 0x00008f0005057a23 */ /* 0x000fe400000108af */
[----:B------:R-:W-:Y:S02]  /*3bb0*/  IMAD.WIDE.U32 R246, R122, -0x326172a9, RZ ;  /* 0xcd9e8d577af67825 */ /* 0x000fe400078e00ff */
[----:B------:R-:W-:Y:S01]  /*3bc0*/  @!P6 IADD3 R111, R124, 0x8, RZ ;  /* 0x000000087c6fe810 */ /* 0x000fe20007ffe0ff */
[----:B------:R3:W-:Y:S03]  /*3bd0*/  MUFU.EX2 R108, R5 ;  /* 0x00000005006c7308 */ /* 0x0007e60000000800 */
[----:B------:R-:W-:Y:S02]  /*3be0*/  @!P6 ISETP.GE.AND P4, PT, R111, R131, PT ;  /* 0x000000836f00e20c */ /* 0x000fe40003f86270 */
[----:B------:R-:W-:Y:S02]  /*3bf0*/  LOP3.LUT R129, R129, R247, RZ, 0x3c, !PT ;  /* 0x000000f781817212 */ /* 0x000fe400078e3cff */
[----:B------:R-:W-:Y:S01]  /*3c00*/  @!P6 FSEL R14, R14, -INF , !P4 ;  /* 0xff8000000e0ee808 */ /* 0x000fe20006000000 */
[-C--:B-1----:R-:W-:Y:S01]  /*3c10*/  HMMA.16816.F32 R20, R104, R112.reuse, R20 ;  /* 0x000000706814723c */ /* 0x082fe20000001814 */
[----:B--2---:R-:W-:Y:S05]  /*3c20*/  FMUL.FTZ R4, R216, 1.4426950216293334961 ;  /* 0x3fb8aa3bd8047820 */ /* 0x004fea0000410000 */
[----:B------:R-:W-:Y:S02]  /*3c30*/  FSEL R4, R4, RZ, P0 ;  /* 0x000000ff04047208 */ /* 0x000fe40000000000 */
[C---:B------:R-:W-:Y:S01]  /*3c40*/  HMMA.16816.F32 R24, R100.reuse, R112, R24 ;  /* 0x000000706418723c */ /* 0x040fe20000001818 */
[----:B------:R-:W-:Y:S03]  /*3c50*/  @!P6 ISETP.GE.AND P0, PT, R123, R128, PT ;  /* 0x000000807b00e20c */ /* 0x000fe60003f06270 */
[----:B---3--:R-:W-:Y:S01]  /*3c60*/  @!P6 IADD3 R5, R176, 0x20, RZ ;  /* 0x00000020b005e810 */ /* 0x008fe20007ffe0ff */
[--C-:B------:R-:W-:Y:S01]  /*3c70*/  FFMA.FTZ R6, R6, c[0x0][0x23c], -R4.reuse ;  /* 0x00008f0006067a23 */ /* 0x100fe20000010804 */
[----:B------:R-:W-:Y:S02]  /*3c80*/  @!P6 FSEL R7, R7, -INF , !P0 ;  /* 0xff8000000707e808 */ /* 0x000fe40004000000 */
[----:B------:R-:W-:Y:S01]  /*3c90*/  FSETP.NEU.FTZ.AND P0, PT, R214, -INF , PT ;  /* 0xff800000d600780b */ /* 0x000fe20003f1d000 */
[----:B------:R1:W2:Y:S01]  /*3ca0*/  MUFU.EX2 R109, R6 ;  /* 0x00000006006d7308 */ /* 0x0002a20000000800 */
[-C--:B------:R-:W-:Y:S02]  /*3cb0*/  HMMA.16816.F32 R28, R100, R114.reuse, R28 ;  /* 0x00000072641c723c */ /* 0x080fe4000000181c */
[----:B------:R-:W-:Y:S01]  /*3cc0*/  FFMA.FTZ R121, R7, c[0x0][0x23c], -R4 ;  /* 0x00008f0007797a23 */ /* 0x000fe20000010804 */
[----:B------:R-:W-:Y:S01]  /*3cd0*/  @!P6 IMNMX R7, R5, R220, PT ;  /* 0x000000dc0507e217 */ /* 0x000fe20003800200 */
[----:B------:R-:W-:Y:S03]  /*3ce0*/  FMUL.FTZ R5, R213, 1.4426950216293334961 ;  /* 0x3fb8aa3bd5057820 */ /* 0x000fe60000410000 */
[-C--:B------:R-:W-:Y:S01]  /*3cf0*/  @!P6 ISETP.GE.AND P3, PT, R124, R7.reuse, PT ;  /* 0x000000077c00e20c */ /* 0x080fe20003f66270 */
[----:B------:R-:W-:Y:S01]  /*3d00*/  HMMA.16816.F32 R32, R104, R114, R32 ;  /* 0x000000726820723c */ /* 0x000fe20000001820 */
[----:B------:R-:W-:Y:S01]  /*3d10*/  FSEL R5, R5, RZ, P2 ;  /* 0x000000ff05057208 */ /* 0x000fe20001000000 */
[----:B------:R-:W-:Y:S01]  /*3d20*/  MUFU.EX2 R121, R121 ;  /* 0x0000007900797308 */ /* 0x000fe20000000800 */
[----:B------:R-:W-:Y:S01]  /*3d30*/  @!P6 ISETP.GE.AND P2, PT, R123, R7, PT ;  /* 0x000000077b00e20c */ /* 0x000fe20003f46270 */
[----:B------:R-:W-:Y:S01]  /*3d40*/  IMAD.WIDE.U32 R100, R129, -0x2daee0ad, RZ ;  /* 0xd2511f5381647825 */ /* 0x000fe200078e00ff */
[----:B------:R-:W-:Y:S02]  /*3d50*/  @!P6 FSEL R8, R8, -INF , !P3 ;  /* 0xff8000000808e808 */ /* 0x000fe40005800000 */
[----:B------:R-:W-:Y:S02]  /*3d60*/  @!P6 FSEL R9, R9, -INF , !P2 ;  /* 0xff8000000909e808 */ /* 0x000fe40005000000 */
[----:B------:R-:W-:Y:S02]  /*3d70*/  @!P6 ISETP.GE.AND P2, PT, R123, R131, PT ;  /* 0x000000837b00e20c */ /* 0x000fe40003f46270 */
[-C--:B------:R-:W-:Y:S01]  /*3d80*/  @!P6 ISETP.GE.AND P3, PT, R111, R7.reuse, PT ;  /* 0x000000076f00e20c */ /* 0x080fe20003f66270 */
[--C-:B------:R-:W-:Y:S01]  /*3d90*/  FFMA.FTZ R110, R9, c[0x0][0x23c], -R5.reuse ;  /* 0x00008f00096e7a23 */ /* 0x100fe20000010805 */
[----:B------:R-:W-:Y:S01]  /*3da0*/  @!P6 IADD3 R9, R124, 0x9, RZ ;  /* 0x000000097c09e810 */ /* 0x000fe20007ffe0ff */
[--C-:B------:R-:W-:Y:S01]  /*3db0*/  FFMA.FTZ R8, R8, c[0x0][0x23c], -R5.reuse ;  /* 0x00008f0008087a23 */ /* 0x100fe20000010805 */
[----:B------:R-:W-:Y:S01]  /*3dc0*/  @!P6 FSEL R11, R11, -INF , !P2 ;  /* 0xff8000000b0be808 */ /* 0x000fe20005000000 */
[----:B-1----:R-:W-:Y:S01]  /*3dd0*/  FMUL.FTZ R6, R214, 1.4426950216293334961 ;  /* 0x3fb8aa3bd6067820 */ /* 0x002fe20000410000 */
[----:B------:R-:W-:Y:S01]  /*3de0*/  @!P6 ISETP.GE.AND P5, PT, R9, R7, PT ;  /* 0x000000070900e20c */ /* 0x000fe20003fa6270 */
[----:B------:R1:W3:Y:S01]  /*3df0*/  MUFU.EX2 R122, R8 ;  /* 0x00000008007a7308 */ /* 0x0002e20000000800 */
[----:B------:R-:W-:Y:S02]  /*3e00*/  @!P6 ISETP.GE.AND P2, PT, R111, R128, PT ;  /* 0x000000806f00e20c */ /* 0x000fe40003f46270 */
[----:B------:R-:W-:Y:S02]  /*3e10*/  FSEL R6, R6, RZ, P0 ;  /* 0x000000ff06067208 */ /* 0x000fe40000000000 */
[-C--:B------:R-:W-:Y:S02]  /*3e20*/  @!P6 ISETP.GE.AND P0, PT, R124, R131.reuse, PT ;  /* 0x000000837c00e20c */ /* 0x080fe40003f06270 */
[----:B------:R-:W-:Y:S01]  /*3e30*/  @!P6 FSEL R12, R12, -INF , !P3 ;  /* 0xff8000000c0ce808 */ /* 0x000fe20005800000 */
[--C-:B------:R-:W-:Y:S01]  /*3e40*/  FFMA.FTZ R14, R14, c[0x0][0x23c], -R6.reuse ;  /* 0x00008f000e0e7a23 */ /* 0x100fe20000010806 */
[----:B------:R-:W-:Y:S01]  /*3e50*/  @!P6 FSEL R10, R10, -INF , !P0 ;  /* 0xff8000000a0ae808 */ /* 0x000fe20004000000 */
[--C-:B------:R-:W-:Y:S01]  /*3e60*/  FFMA.FTZ R11, R11, c[0x0][0x23c], -R6.reuse ;  /* 0x00008f000b0b7a23 */ /* 0x100fe20000010806 */
[-C--:B------:R-:W-:Y:S01]  /*3e70*/  @!P6 ISETP.GE.AND P0, PT, R111, R126.reuse, PT ;  /* 0x0000007e6f00e20c */ /* 0x080fe20003f06270 */
[--C-:B------:R-:W-:Y:S01]  /*3e80*/  FFMA.FTZ R12, R12, c[0x0][0x23c], -R5.reuse ;  /* 0x00008f000c0c7a23 */ /* 0x100fe20000010805 */
[----:B------:R-:W-:Y:S01]  /*3e90*/  @!P6 FSEL R13, R13, -INF , !P5 ;  /* 0xff8000000d0de808 */ /* 0x000fe20006800000 */
[--C-:B------:R-:W-:Y:S01]  /*3ea0*/  FFMA.FTZ R10, R10, c[0x0][0x23c], -R6.reuse ;  /* 0x00008f000a0a7a23 */ /* 0x100fe20000010806 */
[C---:B------:R-:W-:Y:S01]  /*3eb0*/  @!P6 ISETP.GE.AND P3, PT, R9.reuse, R131, PT ;  /* 0x000000830900e20c */ /* 0x040fe20003f66270 */
[----:B------:R-:W-:Y:S01]  /*3ec0*/  MUFU.EX2 R113, R12 ;  /* 0x0000000c00717308 */ /* 0x000fe20000000800 */
[----:B------:R-:W-:Y:S01]  /*3ed0*/  @!P6 ISETP.GE.AND P5, PT, R9, R126, PT ;  /* 0x0000007e0900e20c */ /* 0x000fe20003fa6270 */
[----:B------:R-:W-:Y:S01]  /*3ee0*/  FFMA.FTZ R13, R13, c[0x0][0x23c], -R5 ;  /* 0x00008f000d0d7a23 */ /* 0x000fe20000010805 */
[----:B------:R-:W-:Y:S02]  /*3ef0*/  @!P6 ISETP.GE.AND P4, PT, R9, R128, PT ;  /* 0x000000800900e20c */ /* 0x000fe40003f86270 */
[----:B------:R-:W-:Y:S02]  /*3f00*/  @!P6 IADD3 R9, R124, 0x11, RZ ;  /* 0x000000117c09e810 */ /* 0x000fe40007ffe0ff */
[----:B------:R-:W-:Y:S02]  /*3f10*/  @!P6 FSEL R15, R15, -INF , !P3 ;  /* 0xff8000000f0fe808 */ /* 0x000fe40005800000 */
[----:B------:R-:W-:Y:S01]  /*3f20*/  @!P6 FSEL R16, R16, -INF , !P0 ;  /* 0xff8000001010e808 */ /* 0x000fe20004000000 */
[----:B------:R2:W-:Y:S01]  /*3f30*/  MUFU.EX2 R111, R10 ;  /* 0x0000000a006f7308 */ /* 0x0005e20000000800 */
[----:B------:R-:W-:Y:S01]  /*3f40*/  @!P6 FSEL R19, R19, -INF , !P4 ;  /* 0xff8000001313e808 */ /* 0x000fe20006000000 */
[----:B------:R-:W-:Y:S01]  /*3f50*/  FFMA.FTZ R15, R15, c[0x0][0x23c], -R6 ;  /* 0x00008f000f0f7a23 */ /* 0x000fe20000010806 */
[-C--:B------:R-:W-:Y:S01]  /*3f60*/  @!P6 ISETP.GE.AND P4, PT, R9, R126.reuse, PT ;  /* 0x0000007e0900e20c */ /* 0x080fe20003f86270 */
[--C-:B------:R-:W-:Y:S01]  /*3f70*/  FFMA.FTZ R16, R16, c[0x0][0x23c], -R175.reuse ;  /* 0x00008f0010107a23 */ /* 0x100fe200000108af */
[----:B------:R-:W-:Y:S01]  /*3f80*/  @!P6 FSEL R17, R17, -INF , !P5 ;  /* 0xff8000001111e808 */ /* 0x000fe20006800000 */
[----:B------:R-:W-:Y:S01]  /*3f90*/  FFMA.FTZ R19, R19, c[0x0][0x23c], -R4 ;  /* 0x00008f0013137a23 */ /* 0x000fe20000010804 */
[----:B------:R-:W-:Y:S02]  /*3fa0*/  @!P6 FSEL R18, R18, -INF , !P2 ;  /* 0xff8000001212e808 */ /* 0x000fe40005000000 */
[----:B------:R-:W-:Y:S01]  /*3fb0*/  @!P6 FSEL R21, R21, -INF , !P4 ;  /* 0xff8000001515e808 */ /* 0x000fe20006000000 */
[----:B------:R3:W-:Y:S01]  /*3fc0*/  MUFU.EX2 R123, R13 ;  /* 0x0000000d007b7308 */ /* 0x0007e20000000800 */
[-C--:B------:R-:W-:Y:S01]  /*3fd0*/  @!P6 ISETP.GE.AND P4, PT, R9, R7.reuse, PT ;  /* 0x000000070900e20c */ /* 0x080fe20003f86270 */
[--C-:B------:R-:W-:Y:S01]  /*3fe0*/  FFMA.FTZ R17, R17, c[0x0][0x23c], -R175.reuse ;  /* 0x00008f0011117a23 */ /* 0x100fe200000108af */
[----:B-1----:R-:W-:Y:S01]  /*3ff0*/  LOP3.LUT R8, R245, UR4, R246, 0x96, !PT ;  /* 0x00000004f5087c12 */ /* 0x002fe2000f8e96f6 */
[----:B------:R-:W-:Y:S01]  /*4000*/  FFMA.FTZ R21, R21, c[0x0][0x23c], -R175 ;  /* 0x00008f0015157a23 */ /* 0x000fe200000108af */
[----:B------:R-:W-:Y:S01]  /*4010*/  LOP3.LUT R130, R101, UR5, R130, 0x96, !PT ;  /* 0x0000000565827c12 */ /* 0x000fe2000f8e9682 */
[--C-:B------:R-:W-:Y:S01]  /*4020*/  FFMA.FTZ R18, R18, c[0x0][0x23c], -R4.reuse ;  /* 0x00008f0012127a23 */ /* 0x100fe20000010804 */
[----:B------:R-:W-:Y:S01]  /*4030*/  @!P6 FSEL R25, R25, -INF , !P4 ;  /* 0xff8000001919e808 */ /* 0x000fe20006000000 */
[----:B------:R-:W-:Y:S02]  /*4040*/  UIADD3 UR4, UR6, -0x126145ec, URZ ;  /* 0xed9eba1406047890 */ /* 0x000fe4000fffe03f */
[----:B------:R1:W-:Y:S02]  /*4050*/  MUFU.EX2 R112, R11 ;  /* 0x0000000b00707308 */ /* 0x0003e40000000800 */
[----:B------:R-:W-:Y:S01]  /*4060*/  FFMA.FTZ R25, R25, c[0x0][0x23c], -R5 ;  /* 0x00008f0019197a23 */ /* 0x000fe20000010805 */
[----:B--2---:R-:W-:Y:S04]  /*4070*/  @!P6 IADD3 R10, R124, 0x10, RZ ;  /* 0x000000107c0ae810 */ /* 0x004fe80007ffe0ff */
[C---:B------:R-:W-:Y:S02]  /*4080*/  @!P6 ISETP.GE.AND P3, PT, R10.reuse, R126, PT ;  /* 0x0000007e0a00e20c */ /* 0x040fe40003f66270 */
[CC--:B------:R-:W-:Y:S01]  /*4090*/  @!P6 ISETP.GE.AND P0, PT, R10.reuse, R128.reuse, PT ;  /* 0x000000800a00e20c */ /* 0x0c0fe20003f06270 */
[----:B------:R-:W-:Y:S01]  /*40a0*/  MUFU.EX2 R114, R21 ;  /* 0x0000001500727308 */ /* 0x000fe20000000800 */
[C---:B------:R-:W-:Y:S02]  /*40b0*/  @!P6 ISETP.GE.AND P5, PT, R10.reuse, R7, PT ;  /* 0x000000070a00e20c */ /* 0x040fe40003fa6270 */
[-C--:B------:R-:W-:Y:S01]  /*40c0*/  @!P6 ISETP.GE.AND P2, PT, R10, R131.reuse, PT ;  /* 0x000000830a00e20c */ /* 0x080fe20003f46270 */
[----:B---3--:R-:W-:Y:S01]  /*40d0*/  IMAD.WIDE.U32 R12, R125, -0x2daee0ad, RZ ;  /* 0xd2511f537d0c7825 */ /* 0x008fe200078e00ff */
[----:B------:R-:W-:Y:S02]  /*40e0*/  @!P6 FSEL R20, R20, -INF , !P3 ;  /* 0xff8000001414e808 */ /* 0x000fe40005800000 */
[C---:B------:R-:W-:Y:S02]  /*40f0*/  @!P6 ISETP.GE.AND P3, PT, R9.reuse, R128, PT ;  /* 0x000000800900e20c */ /* 0x040fe40003f66270 */
[----:B------:R-:W-:Y:S01]  /*4100*/  @!P6 FSEL R22, R22, -INF , !P0 ;  /* 0xff8000001616e808 */ /* 0x000fe20004000000 */
[----:B------:R-:W-:Y:S01]  /*4110*/  FFMA.FTZ R20, R20, c[0x0][0x23c], -R175 ;  /* 0x00008f0014147a23 */ /* 0x000fe200000108af */
[----:B------:R-:W-:Y:S01]  /*4120*/  @!P6 ISETP.GE.AND P0, PT, R9, R131, PT ;  /* 0x000000830900e20c */ /* 0x000fe20003f06270 */
[----:B------:R-:W-:Y:S01]  /*4130*/  MUFU.EX2 R125, R15 ;  /* 0x0000000f007d7308 */ /* 0x000fe20000000800 */
[----:B------:R-:W-:Y:S01]  /*4140*/  @!P6 IADD3 R10, R124, 0x18, RZ ;  /* 0x000000187c0ae810 */ /* 0x000fe20007ffe0ff */
[----:B------:R-:W-:Y:S01]  /*4150*/  FFMA.FTZ R115, R22, c[0x0][0x23c], -R4 ;  /* 0x00008f0016737a23 */ /* 0x000fe20000010804 */
[----:B------:R-:W-:Y:S02]  /*4160*/  @!P6 IADD3 R9, R124, 0x19, RZ ;  /* 0x000000197c09e810 */ /* 0x000fe40007ffe0ff */
[----:B------:R-:W-:Y:S02]  /*4170*/  @!P6 FSEL R23, R23, -INF , !P3 ;  /* 0xff8000001717e808 */ /* 0x000fe40005800000 */
[CC--:B------:R-:W-:Y:S02]  /*4180*/  @!P6 ISETP.GE.AND P3, PT, R10.reuse, R7.reuse, PT ;  /* 0x000000070a00e20c */ /* 0x0c0fe40003f66270 */
[----:B------:R-:W-:Y:S01]  /*4190*/  @!P6 FSEL R27, R27, -INF , !P0 ;  /* 0xff8000001b1be808 */ /* 0x000fe20004000000 */
[----:B------:R2:W-:Y:S01]  /*41a0*/  MUFU.EX2 R124, R14 ;  /* 0x0000000e007c7308 */ /* 0x0005e20000000800 */
[-C--:B------:R-:W-:Y:S02]  /*41b0*/  @!P6 ISETP.GE.AND P0, PT, R10, R126.reuse, PT ;  /* 0x0000007e0a00e20c */ /* 0x080fe40003f06270 */
[----:B------:R-:W-:Y:S01]  /*41c0*/  @!P6 FSEL R28, R28, -INF , !P3 ;  /* 0xff8000001c1ce808 */ /* 0x000fe20005800000 */
[----:B------:R-:W-:Y:S01]  /*41d0*/  FFMA.FTZ R27, R27, c[0x0][0x23c], -R6 ;  /* 0x00008f001b1b7a23 */ /* 0x000fe20000010806 */
[----:B------:R-:W-:Y:S02]  /*41e0*/  @!P6 ISETP.GE.AND P3, PT, R9, R126, PT ;  /* 0x0000007e0900e20c */ /* 0x000fe40003f66270 */
[----:B------:R-:W-:Y:S01]  /*41f0*/  LOP3.LUT R240, R13, UR5, R240, 0x96, !PT ;  /* 0x000000050df07c12 */ /* 0x000fe2000f8e96f0 */
[----:B------:R-:W-:Y:S01]  /*4200*/  UIADD3 UR5, UR7, 0x78dde6e4, URZ ;  /* 0x78dde6e407057890 */ /* 0x000fe2000fffe03f */
[----:B------:R-:W-:Y:S01]  /*4210*/  @!P6 FSEL R24, R24, -INF , !P5 ;  /* 0xff8000001818e808 */ /* 0x000fe20006800000 */
[----:B------:R3:W-:Y:S01]  /*4220*/  MUFU.EX2 R126, R16 ;  /* 0x00000010007e7308 */ /* 0x0007e20000000800 */
[C---:B------:R-:W-:Y:S01]  /*4230*/  @!P6 ISETP.GE.AND P5, PT, R9.reuse, R7, PT ;  /* 0x000000070900e20c */ /* 0x040fe20003fa6270 */
[----:B------:R-:W-:Y:S01]  /*4240*/  IMAD.WIDE.U32 R240, R240, -0x326172a9, RZ ;  /* 0xcd9e8d57f0f07825 */ /* 0x000fe200078e00ff */
[-C--:B------:R-:W-:Y:S02]  /*4250*/  @!P6 ISETP.GE.AND P4, PT, R10, R131.reuse, PT ;  /* 0x000000830a00e20c */ /* 0x080fe40003f86270 */
[----:B------:R-:W-:Y:S01]  /*4260*/  @!P6 FSEL R26, R26, -INF , !P2 ;  /* 0xff8000001a1ae808 */ /* 0x000fe20005000000 */
[--C-:B------:R-:W-:Y:S01]  /*4270*/  FFMA.FTZ R28, R28, c[0x0][0x23c], -R5.reuse ;  /* 0x00008f001c1c7a23 */ /* 0x100fe20000010805 */
[----:B------:R-:W-:Y:S01]  /*4280*/  @!P6 ISETP.GE.AND P2, PT, R9, R131, PT ;  /* 0x000000830900e20c */ /* 0x000fe20003f46270 */
[--C-:B------:R-:W-:Y:S01]  /*4290*/  FFMA.FTZ R176, R24, c[0x0][0x23c], -R5.reuse ;  /* 0x00008f0018b07a23 */ /* 0x100fe20000010805 */
[----:B------:R-:W-:Y:S01]  /*42a0*/  @!P6 FSEL R29, R29, -INF , !P5 ;  /* 0xff8000001d1de808 */ /* 0x000fe20006800000 */
[----:B------:R-:W-:Y:S01]  /*42b0*/  FFMA.FTZ R26, R26, c[0x0][0x23c], -R6 ;  /* 0x00008f001a1a7a23 */ /* 0x000fe20000010806 */
[-C--:B------:R-:W-:Y:S01]  /*42c0*/  @!P6 ISETP.GE.AND P5, PT, R10, R128.reuse, PT ;  /* 0x000000800a00e20c */ /* 0x080fe20003fa6270 */
[----:B-1----:R-:W-:Y:S01]  /*42d0*/  IMAD.WIDE.U32 R10, R8, -0x2daee0ad, RZ ;  /* 0xd2511f53080a7825 */ /* 0x002fe200078e00ff */
[----:B------:R-:W-:Y:S01]  /*42e0*/  LOP3.LUT R242, R241, UR5, R242, 0x96, !PT ;  /* 0x00000005f1f27c12 */ /* 0x000fe2000f8e96f2 */
[----:B------:R-:W-:Y:S01]  /*42f0*/  MUFU.EX2 R110, R110 ;  /* 0x0000006e006e7308 */ /* 0x000fe20000000800 */
[----:B------:R-:W-:Y:S01]  /*4300*/  @!P6 FSEL R30, R30, -INF , !P4 ;  /* 0xff8000001e1ee808 */ /* 0x000fe20006000000 */
[----:B--2---:R-:W-:Y:S01]  /*4310*/  IMAD.WIDE.U32 R14, R127, -0x2daee0ad, RZ ;  /* 0xd2511f537f0e7825 */ /* 0x004fe200078e00ff */
[----:B------:R-:W-:Y:S02]  /*4320*/  LOP3.LUT R100, R11, UR4, R100, 0x96, !PT ;  /* 0x000000040b647c12 */ /* 0x000fe4000f8e9664 */
[----:B------:R-:W-:Y:S01]  /*4330*/  @!P6 ISETP.GE.AND P4, PT, R9, R128, PT ;  /* 0x000000800900e20c */ /* 0x000fe20003f86270 */
[----:B------:R-:W-:Y:S01]  /*4340*/  IMAD.WIDE.U32 R130, R130, -0x326172a9, RZ ;  /* 0xcd9e8d5782827825 */ /* 0x000fe200078e00ff */
[----:B------:R-:W-:Y:S01]  /*4350*/  LOP3.LUT R102, R15, UR4, R12, 0x96, !PT ;  /* 0x000000040f667c12 */ /* 0x000fe2000f8e960c */
[----:B------:R-:W-:Y:S01]  /*4360*/  UIADD3 UR4, UR7, 0x1715609d, URZ ;  /* 0x1715609d07047890 */ /* 0x000fe2000fffe03f */
[----:B------:R-:W-:Y:S01]  /*4370*/  @!P6 FSEL R31, R31, -INF , !P2 ;  /* 0xff8000001f1fe808 */ /* 0x000fe20005000000 */
[----:B------:R1:W-:Y:S01]  /*4380*/  MUFU.EX2 R127, R17 ;  /* 0x00000011007f7308 */ /* 0x0003e20000000800 */
[----:B------:R-:W-:Y:S01]  /*4390*/  LOP3.LUT R244, R131, UR5, R244, 0x96, !PT ;  /* 0x0000000583f47c12 */ /* 0x000fe2000f8e96f4 */
[----:B------:R-:W-:Y:S01]  /*43a0*/  UIADD3 UR5, UR6, -0x56f99767, URZ ;  /* 0xa906689906057890 */ /* 0x000fe2000fffe03f */
[----:B------:R-:W-:Y:S01]  /*43b0*/  @!P6 FSEL R33, R33, -INF , !P3 ;  /* 0xff8000002121e808 */ /* 0x000fe20005800000 */
[----:B------:R-:W-:Y:S01]  /*43c0*/  IMAD.WIDE.U32 R102, R102, -0x326172a9, RZ ;  /* 0xcd9e8d5766667825 */ /* 0x000fe200078e00ff */
[----:B------:R-:W-:Y:S02]  /*43d0*/  @!P6 FSEL R32, R32, -INF , !P0 ;  /* 0xff8000002020e808 */ /* 0x000fe40004000000 */
[----:B------:R-:W-:Y:S01]  /*43e0*/  @!P6 FSEL R34, R34, -INF , !P5 ;  /* 0xff8000002222e808 */ /* 0x000fe20006800000 */
[----:B------:R-:W-:Y:S01]  /*43f0*/  IMAD.WIDE.U32 R12, R242, -0x2daee0ad, RZ ;  /* 0xd2511f53f20c7825 */ /* 0x000fe200078e00ff */
[----:B------:R-:W-:Y:S01]  /*4400*/  LOP3.LUT R7, R103, UR4, R240, 0x96, !PT ;  /* 0x0000000467077c12 */ /* 0x000fe2000f8e96f0 */
[----:B------:R-:W-:Y:S01]  /*4410*/  MUFU.EX2 R128, R18 ;  /* 0x0000001200807308 */ /* 0x000fe20000000800 */
[----:B------:R-:W-:Y:S01]  /*4420*/  @!P6 FSEL R35, R35, -INF , !P4 ;  /* 0xff8000002323e808 */ /* 0x000fe20006000000 */
[----:B------:R-:W-:Y:S01]  /*4430*/  IMAD.WIDE.U32 R244, R244, -0x2daee0ad, RZ ;  /* 0xd2511f53f4f47825 */ /* 0x000fe200078e00ff */
[----:B------:R-:W-:Y:S03]  /*4440*/  LOP3.LUT R240, R13, UR5, R14, 0x96, !PT ;  /* 0x000000050df07c12 */ /* 0x000fe6000f8e960e */
[----:B------:R-:W-:Y:S01]  /*4450*/  IMAD.WIDE.U32 R100, R100, -0x326172a9, RZ ;  /* 0xcd9e8d5764647825 */ /* 0x000fe200078e00ff */
[----:B---3--:R-:W-:Y:S01]  /*4460*/  LOP3.LUT R16, R245, UR5, R10, 0x96, !PT ;  /* 0x00000005f5107c12 */ /* 0x008fe2000f8e960a */
[----:B------:R-:W-:Y:S02]  /*4470*/  UIADD3 UR5, UR7, -0x4ab325aa, URZ ;  /* 0xb54cda5607057890 */ /* 0x000fe4000fffe03f */
[----:B------:R-:W-:Y:S01]  /*4480*/  IMAD.WIDE.U32 R240, R240, -0x326172a9, RZ ;  /* 0xcd9e8d57f0f07825 */ /* 0x000fe200078e00ff */
[----:B------:R-:W-:Y:S01]  /*4490*/  LOP3.LUT R243, R101, UR4, R130, 0x96, !PT ;  /* 0x0000000465f37c12 */ /* 0x000fe2000f8e9682 */
[----:B------:R-:W-:Y:S01]  /*44a0*/  UIADD3 UR4, UR6, 0x646e171e, URZ ;  /* 0x646e171e06047890 */ /* 0x000fe2000fffe03f */
[----:B------:R-:W-:Y:S01]  /*44b0*/  MUFU.EX2 R129, R19 ;  /* 0x0000001300817308 */ /* 0x000fe20000000800 */
[----:B------:R-:W-:Y:S01]  /*44c0*/  IMAD.WIDE.U32 R104, R16, -0x326172a9, RZ ;  /* 0xcd9e8d5710687825 */ /* 0x000fe200078e00ff */
[----:B------:R-:W-:Y:S02]  /*44d0*/  LOP3.LUT R102, R241, UR5, R102, 0x96, !PT ;  /* 0x00000005f1667c12 */ /* 0x000fe4000f8e9666 */
[----:B------:R-:W-:Y:S01]  /*44e0*/  LOP3.LUT R101, R240, 0xff, RZ, 0xc0, !PT ;  /* 0x000000fff0657812 */ /* 0x000fe200078ec0ff */
[----:B------:R-:W-:Y:S01]  /*44f0*/  IMAD.WIDE.U32 R8, R7, -0x2daee0ad, RZ ;  /* 0xd2511f5307087825 */ /* 0x000fe200078e00ff */
[----:B------:R-:W-:Y:S02]  /*4500*/  LOP3.LUT R100, R105, UR5, R100, 0x96, !PT ;  /* 0x0000000569647c12 */ /* 0x000fe4000f8e9664 */
[----:B------:R-:W-:Y:S01]  /*4510*/  LOP3.LUT R22, R104, 0xff, RZ, 0xc0, !PT ;  /* 0x000000ff68167812 */ /* 0x000fe200078ec0ff */
[----:B------:R-:W-:Y:S01]  /*4520*/  IMAD.WIDE.U32 R242, R243, -0x2daee0ad, RZ ;  /* 0xd2511f53f3f27825 */ /* 0x000fe200078e00ff */
[----:B-1----:R-:W-:Y:S01]  /*4530*/  LOP3.LUT R17, R8, 0xff, RZ, 0xc0, !PT ;  /* 0x000000ff08117812 */ /* 0x002fe200078ec0ff */
[----:B------:R-:W-:Y:S01]  /*4540*/  MUFU.EX2 R130, R20 ;  /* 0x0000001400827308 */ /* 0x000fe20000000800 */
[----:B------:R-:W-:Y:S01]  /*4550*/  LOP3.LUT R15, R9, UR4, R12, 0x96, !PT ;  /* 0x00000004090f7c12 */ /* 0x000fe2000f8e960c */
[----:B------:R-:W-:Y:S01]  /*4560*/  FFMA.FTZ R131, R23, c[0x0][0x23c], -R4 ;  /* 0x00008f0017837a23 */ /* 0x000fe20000010804 */
[----:B------:R-:W-:Y:S01]  /*4570*/  SHF.R.U32.HI R23, RZ, 0x10, R102 ;  /* 0x00000010ff177819 */ /* 0x000fe20000011666 */
[----:B------:R-:W-:Y:S01]  /*4580*/  FFMA.FTZ R5, R29, c[0x0][0x23c], -R5 ;  /* 0x00008f001d057a23 */ /* 0x000fe20000010805 */
[----:B------:R-:W-:Y:S01]  /*4590*/  LOP3.LUT R14, R243, UR4, R244, 0x96, !PT ;  /* 0x00000004f30e7c12 */ /* 0x000fe2000f8e96f4 */
[----:B------:R-:W-:Y:S01]  /*45a0*/  ULDC.U8 UR4, c[0x0][0x2d8] ;  /* 0x0000b60000047ab9 */ /* 0x000fe20000000000 */
[----:B------:R-:W-:Y:S01]  /*45b0*/  LOP3.LUT R23, R23, 0xff, RZ, 0xc0, !PT ;  /* 0x000000ff17177812 */ /* 0x000fe200078ec0ff */
[--C-:B------:R-:W-:Y:S01]  /*45c0*/  FFMA.FTZ R34, R34, c[0x0][0x23c], -R4.reuse ;  /* 0x00008f0022227a23 */ /* 0x100fe20000010804 */
[----:B------:R-:W-:Y:S01]  /*45d0*/  ISETP.LE.U32.AND P2, PT, R17, UR4, PT ;  /* 0x0000000411007c0c */ /* 0x000fe2000bf43070 */
[----:B------:R-:W-:Y:S01]  /*45e0*/  FFMA.FTZ R4, R35, c[0x0][0x23c], -R4 ;  /* 0x00008f0023047a23 */ /* 0x000fe20000010804 */
[----:B------:R-:W-:Y:S01]  /*45f0*/  LOP3.LUT R17, R104, 0xffff, RZ, 0xc0, !PT ;  /* 0x0000ffff68117812 */ /* 0x000fe200078ec0ff */
[--C-:B------:R-:W-:Y:S01]  /*4600*/  FFMA.FTZ R32, R32, c[0x0][0x23c], -R175.reuse ;  /* 0x00008f0020207a23 */ /* 0x100fe200000108af */
[--C-:B------:R-:W-:Y:S01]  /*4610*/  SHF.R.U32.HI R21, RZ, 0x10, R104.reuse ;  /* 0x00000010ff157819 */ /* 0x100fe20000011668 */
[----:B------:R-:W-:Y:S01]  /*4620*/  FFMA.FTZ R175, R33, c[0x0][0x23c], -R175 ;  /* 0x00008f0021af7a23 */ /* 0x000fe200000108af */
[----:B------:R-:W-:Y:S01]  /*4630*/  SHF.R.U32.HI R16, RZ, 0x18, R104 ;  /* 0x00000018ff107819 */ /* 0x000fe20000011668 */
[--C-:B------:R-:W-:Y:S01]  /*4640*/  FFMA.FTZ R30, R30, c[0x0][0x23c], -R6.reuse ;  /* 0x00008f001e1e7a23 */ /* 0x100fe20000010806 */
[C---:B------:R-:W-:Y:S01]  /*4650*/  LOP3.LUT R104, R102.reuse, 0xff, RZ, 0xc0, !PT ;  /* 0x000000ff66687812 */ /* 0x040fe200078ec0ff */
[----:B------:R-:W-:Y:S01]  /*4660*/  FFMA.FTZ R6, R31, c[0x0][0x23c], -R6 ;  /* 0x00008f001f067a23 */ /* 0x000fe20000010806 */
[----:B------:R-:W-:Y:S01]  /*4670*/  LOP3.LUT R103, R102, 0xffff, RZ, 0xc0, !PT ;  /* 0x0000ffff66677812 */ /* 0x000fe200078ec0ff */
[----:B------:R-:W1:Y:S01]  /*4680*/  MUFU.EX2 R245, R32 ;  /* 0x0000002000f57308 */ /* 0x000e620000000800 */
[----:B------:R-:W-:Y:S02]  /*4690*/  ISETP.LE.U32.AND P3, PT, R23, UR4, PT ;  /* 0x0000000417007c0c */ /* 0x000fe4000bf63070 */
[----:B------:R-:W-:Y:S02]  /*46a0*/  ISETP.LE.U32.AND P0, PT, R104, UR4, PT ;  /* 0x0000000468007c0c */ /* 0x000fe4000bf03070 */
[C---:B------:R-:W-:Y:S02]  /*46b0*/  LOP3.LUT R24, R100.reuse, 0xff, RZ, 0xc0, !PT ;  /* 0x000000ff64187812 */ /* 0x040fe400078ec0ff */
[----:B------:R-:W-:Y:S02]  /*46c0*/  SHF.R.U32.HI R103, RZ, 0x8, R103 ;  /* 0x00000008ff677819 */ /* 0x000fe40000011667 */
[----:B------:R-:W-:Y:S01]  /*46d0*/  LOP3.LUT R23, R100, 0xffff, RZ, 0xc0, !PT ;  /* 0x0000ffff64177812 */ /* 0x000fe200078ec0ff */
[----:B------:R-:W-:Y:S01]  /*46e0*/  MUFU.EX2 R247, R34 ;  /* 0x0000002200f77308 */ /* 0x000fe20000000800 */
[----:B------:R-:W-:Y:S02]  /*46f0*/  ISETP.LE.U32.AND P6, PT, R24, UR4, PT ;  /* 0x0000000418007c0c */ /* 0x000fe4000bfc3070 */
[--C-:B------:R-:W-:Y:S01]  /*4700*/  SHF.R.U32.HI R24, RZ, 0x10, R100.reuse ;  /* 0x00000010ff187819 */ /* 0x100fe20000011664 */
[----:B------:R-:W-:Y:S01]  /*4710*/  @!P3 FADD.FTZ R109, -R109, -RZ ;  /* 0x800000ff6d6db221 */ /* 0x000fe20000010100 */
[----:B------:R-:W-:Y:S01]  /*4720*/  LOP3.LUT R103, R103, 0xffff, RZ, 0xc0, !PT ;  /* 0x0000ffff67677812 */ /* 0x000fe200078ec0ff */
[----:B------:R-:W-:Y:S01]  /*4730*/  @!P0 FADD.FTZ R120, -R120, -RZ ;  /* 0x800000ff78788221 */ /* 0x000fe20000010100 */
[----:B------:R-:W-:Y:S02]  /*4740*/  SHF.R.U32.HI R23, RZ, 0x8, R23 ;  /* 0x00000008ff177819 */ /* 0x000fe40000011617 */
[----:B------:R-:W-:Y:S01]  /*4750*/  LOP3.LUT R24, R24, 0xff, RZ, 0xc0, !PT ;  /* 0x000000ff18187812 */ /* 0x000fe200078ec0ff */
[----:B------:R-:W-:Y:S01]  /*4760*/  MUFU.EX2 R244, R30 ;  /* 0x0000001e00f47308 */ /* 0x000fe20000000800 */
[----:B------:R-:W-:Y:S02]  /*4770*/  ISETP.LE.U32.AND P5, PT, R103, UR4, PT ;  /* 0x0000000467007c0c */ /* 0x000fe4000bfa3070 */
[----:B------:R-:W-:Y:S01]  /*4780*/  LOP3.LUT R23, R23, 0xffff, RZ, 0xc0, !PT ;  /* 0x0000ffff17177812 */ /* 0x000fe200078ec0ff */
[----:B------:R-:W-:Y:S01]  /*4790*/  @!P6 FADD.FTZ R122, -R122, -RZ ;  /* 0x800000ff7a7ae221 */ /* 0x000fe20000010100 */
[----:B------:R-:W-:Y:S01]  /*47a0*/  ISETP.LE.U32.AND P3, PT, R24, UR4, PT ;  /* 0x0000000418007c0c */ /* 0x000fe2000bf63070 */
[----:B-1----:R-:W-:Y:S01]  /*47b0*/  @!P2 FADD.FTZ R245, -R245, -RZ ;  /* 0x800000fff5f5a221 */ /* 0x002fe20000010100 */
[----:B------:R-:W-:Y:S02]  /*47c0*/  ISETP.LE.U32.AND P0, PT, R23, UR4, PT ;  /* 0x0000000417007c0c */ /* 0x000fe4000bf03070 */
[----:B------:R-:W-:Y:S01]  /*47d0*/  SHF.R.U32.HI R100, RZ, 0x18, R100 ;  /* 0x00000018ff647819 */ /* 0x000fe20000011664 */
[----:B------:R-:W-:Y:S01]  /*47e0*/  MUFU.EX2 R248, R4 ;  /* 0x0000000400f87308 */ /* 0x000fe20000000800 */
[----:B------:R-:W-:Y:S02]  /*47f0*/  SHF.R.U32.HI R17, RZ, 0x8, R17 ;  /* 0x00000008ff117819 */ /* 0x000fe40000011611 */
[----:B------:R-:W-:Y:S01]  /*4800*/  LOP3.LUT R21, R21, 0xff, RZ, 0xc0, !PT ;  /* 0x000000ff15157812 */ /* 0x000fe200078ec0ff */
[----:B------:R-:W-:Y:S01]  /*4810*/  @!P5 FADD.FTZ R108, -R108, -RZ ;  /* 0x800000ff6c6cd221 */ /* 0x000fe20000010100 */
[----:B------:R-:W-:Y:S02]  /*4820*/  ISETP.LE.U32.AND P5, PT, R100, UR4, PT ;  /* 0x0000000464007c0c */ /* 0x000fe4000bfa3070 */
[----:B------:R-:W-:Y:S01]  /*4830*/  LOP3.LUT R17, R17, 0xffff, RZ, 0xc0, !PT ;  /* 0x0000ffff11117812 */ /* 0x000fe200078ec0ff */
[----:B------:R-:W-:Y:S01]  /*4840*/  @!P3 FADD.FTZ R111, -R111, -RZ ;  /* 0x800000ff6f6fb221 */ /* 0x000fe20000010100 */
[----:B------:R-:W-:Y:S01]  /*4850*/  ISETP.LE.U32.AND P3, PT, R21, UR4, PT ;  /* 0x0000000415007c0c */ /* 0x000fe2000bf63070 */
[----:B------:R-:W-:Y:S01]  /*4860*/  @!P0 FADD.FTZ R110, -R110, -RZ ;  /* 0x800000ff6e6e8221 */ /* 0x000fe20000010100 */
[----:B------:R-:W-:Y:S01]  /*4870*/  LOP3.LUT R12, R8, 0xffff, RZ, 0xc0, !PT ;  /* 0x0000ffff080c7812 */ /* 0x000fe200078ec0ff */
[----:B------:R-:W-:Y:S01]  /*4880*/  MUFU.EX2 R249, R6 ;  /* 0x0000000600f97308 */ /* 0x000fe20000000800 */
[--C-:B------:R-:W-:Y:S02]  /*4890*/  SHF.R.U32.HI R11, RZ, 0x18, R8.reuse ;  /* 0x00000018ff0b7819 */ /* 0x100fe40000011608 */
[----:B------:R-:W-:Y:S02]  /*48a0*/  SHF.R.U32.HI R7, RZ, 0x10, R8 ;  /* 0x00000010ff077819 */ /* 0x000fe40000011608 */
[----:B------:R-:W-:Y:S01]  /*48b0*/  LOP3.LUT R8, R242, 0xffff, RZ, 0xc0, !PT ;  /* 0x0000fffff2087812 */ /* 0x000fe200078ec0ff */
[----:B------:R-:W-:Y:S01]  /*48c0*/  @!P5 FADD.FTZ R112, -R112, -RZ ;  /* 0x800000ff7070d221 */ /* 0x000fe20000010100 */
[----:B------:R-:W-:Y:S02]  /*48d0*/  LOP3.LUT R18, R240, 0xffff, RZ, 0xc0, !PT ;  /* 0x0000fffff0127812 */ /* 0x000fe400078ec0ff */
[----:B------:R-:W-:Y:S01]  /*48e0*/  ISETP.LE.U32.AND P0, PT, R17, UR4, PT ;  /* 0x0000000411007c0c */ /* 0x000fe2000bf03070 */
[----:B------:R1:W-:Y:S01]  /*48f0*/  MUFU.EX2 R243, R5 ;  /* 0x0000000500f37308 */ /* 0x0003e20000000800 */
[----:B------:R-:W-:Y:S01]  /*4900*/  SHF.R.U32.HI R18, RZ, 0x8, R18 ;  /* 0x00000008ff127819 */ /* 0x000fe20000011612 */
[----:B------:R-:W-:Y:S01]  /*4910*/  @!P3 FADD.FTZ R124, -R124, -RZ ;  /* 0x800000ff7c7cb221 */ /* 0x000fe20000010100 */
[----:B------:R-:W-:Y:S02]  /*4920*/  ISETP.LE.U32.AND P5, PT, R16, UR4, PT ;  /* 0x0000000410007c0c */ /* 0x000fe4000bfa3070 */
[----:B------:R-:W-:Y:S02]  /*4930*/  LOP3.LUT R18, R18, 0xffff, RZ, 0xc0, !PT ;  /* 0x0000ffff12127812 */ /* 0x000fe400078ec0ff */
[----:B------:R-:W-:Y:S02]  /*4940*/  LOP3.LUT R16, R15, 0xff, RZ, 0xc0, !PT ;  /* 0x000000ff0f107812 */ /* 0x000fe400078ec0ff */
[----:B------:R-:W-:Y:S01]  /*4950*/  ISETP.LE.U32.AND P3, PT, R18, UR4, PT ;  /* 0x0000000412007c0c */ /* 0x000fe2000bf63070 */
[----:B------:R-:W2:Y:S01]  /*4960*/  MUFU.EX2 R199, R25 ;  /* 0x0000001900c77308 */ /* 0x000ea20000000800 */
[----:B------:R-:W-:Y:S01]  /*4970*/  SHF.R.U32.HI R102, RZ, 0x18, R102 ;  /* 0x00000018ff667819 */ /* 0x000fe20000011666 */
[----:B------:R-:W-:Y:S01]  /*4980*/  @!P0 FADD.FTZ R123, -R123, -RZ ;  /* 0x800000ff7b7b8221 */ /* 0x000fe20000010100 */
[----:B------:R-:W-:Y:S02]  /*4990*/  ISETP.LE.U32.AND P0, PT, R16, UR4, PT ;  /* 0x0000000410007c0c */ /* 0x000fe4000bf03070 */
[----:B------:R-:W-:Y:S01]  /*49a0*/  LOP3.LUT R16, R15, 0xffff, RZ, 0xc0, !PT ;  /* 0x0000ffff0f107812 */ /* 0x000fe200078ec0ff */
[----:B------:R-:W-:Y:S01]  /*49b0*/  @!P5 FADD.FTZ R125, -R125, -RZ ;  /* 0x800000ff7d7dd221 */ /* 0x000fe20000010100 */
[----:B------:R-:W-:Y:S02]  /*49c0*/  ISETP.LE.U32.AND P4, PT, R102, UR4, PT ;  /* 0x0000000466007c0c */ /* 0x000fe4000bf83070 */
[----:B------:R-:W-:Y:S01]  /*49d0*/  SHF.R.U32.HI R16, RZ, 0x8, R16 ;  /* 0x00000008ff107819 */ /* 0x000fe20000011610 */
[----:B------:R-:W3:Y:S01]  /*49e0*/  MUFU.EX2 R131, R131 ;  /* 0x0000008300837308 */ /* 0x000ee20000000800 */
[----:B------:R-:W-:Y:S01]  /*49f0*/  ISETP.LE.U32.AND P6, PT, R101, UR4, PT ;  /* 0x0000000465007c0c */ /* 0x000fe2000bfc3070 */
[----:B------:R-:W-:Y:S01]  /*4a00*/  @!P3 FADD.FTZ R127, -R127, -RZ ;  /* 0x800000ff7f7fb221 */ /* 0x000fe20000010100 */
[----:B------:R-:W-:Y:S02]  /*4a10*/  LOP3.LUT R16, R16, 0xffff, RZ, 0xc0, !PT ;  /* 0x0000ffff10107812 */ /* 0x000fe400078ec0ff */
[----:B-1----:R-:W-:Y:S01]  /*4a20*/  LOP3.LUT R5, R14, 0xffff, RZ, 0xc0, !PT ;  /* 0x0000ffff0e057812 */ /* 0x002fe200078ec0ff */
[----:B------:R-:W-:Y:S01]  /*4a30*/  @!P0 FADD.FTZ R130, -R130, -RZ ;  /* 0x800000ff82828221 */ /* 0x000fe20000010100 */
[----:B------:R-:W-:Y:S02]  /*4a40*/  ISETP.LE.U32.AND P3, PT, R16, UR4, PT ;  /* 0x0000000410007c0c */ /* 0x000fe4000bf63070 */
[----:B------:R-:W-:Y:S01]  /*4a50*/  SHF.R.U32.HI R5, RZ, 0x8, R5 ;  /* 0x00000008ff057819 */ /* 0x000fe20000011605 */
[----:B------:R-:W-:Y:S01]  /*4a60*/  @!P4 FADD.FTZ R121, -R121, -RZ ;  /* 0x800000ff7979c221 */ /* 0x000fe20000010100 */
[----:B------:R-:W-:Y:S01]  /*4a70*/  SHF.R.U32.HI R19, RZ, 0x10, R240 ;  /* 0x00000010ff137819 */ /* 0x000fe200000116f0 */
[----:B------:R-:W1:Y:S01]  /*4a80*/  MUFU.EX2 R246, R175 ;  /* 0x000000af00f67308 */ /* 0x000e620000000800 */
[----:B------:R-:W-:Y:S01]  /*4a90*/  LOP3.LUT R5, R5, 0xffff, RZ, 0xc0, !PT ;  /* 0x0000ffff05057812 */ /* 0x000fe200078ec0ff */
[----:B------:R-:W-:Y:S01]  /*4aa0*/  @!P6 FADD.FTZ R126, -R126, -RZ ;  /* 0x800000ff7e7ee221 */ /* 0x000fe20000010100 */
[----:B------:R-:W-:Y:S02]  /*4ab0*/  ISETP.LE.U32.AND P4, PT, R22, UR4, PT ;  /* 0x0000000416007c0c */ /* 0x000fe4000bf83070 */
[----:B------:R-:W-:Y:S02]  /*4ac0*/  F2FP.RELU.PACK_AB R4, R108, R120 ;  /* 0x000000786c04723e */ /* 0x000fe400000008ff */
[----:B------:R-:W-:Y:S01]  /*4ad0*/  LOP3.LUT R19, R19, 0xff, RZ, 0xc0, !PT ;  /* 0x000000ff13137812 */ /* 0x000fe200078ec0ff */
[----:B------:R-:W-:Y:S01]  /*4ae0*/  @!P3 FADD.FTZ R114, -R114, -RZ ;  /* 0x800000ff7272b221 */ /* 0x000fe20000010100 */
[----:B------:R-:W-:Y:S01]  /*4af0*/  ISETP.LE.U32.AND P3, PT, R5, UR4, PT ;  /* 0x0000000405007c0c */ /* 0x000fe2000bf63070 */
[----:B------:R1:W-:Y:S01]  /*4b00*/  STS [R187+0xe000], R4 ;  /* 0x00e00004bb007388 */ /* 0x0003e20000000800 */
[----:B------:R-:W-:Y:S01]  /*4b10*/  ISETP.LE.U32.AND P5, PT, R19, UR4, PT ;  /* 0x0000000413007c0c */ /* 0x000fe2000bfa3070 */
[----:B------:R-:W-:Y:S01]  /*4b20*/  MUFU.EX2 R241, R27 ;  /* 0x0000001b00f17308 */ /* 0x000fe20000000800 */
[--C-:B------:R-:W-:Y:S02]  /*4b30*/  SHF.R.U32.HI R17, RZ, 0x18, R15.reuse ;  /* 0x00000018ff117819 */ /* 0x100fe4000001160f */
[----:B------:R-:W-:Y:S01]  /*4b40*/  SHF.R.U32.HI R12, RZ, 0x8, R12 ;  /* 0x00000008ff0c7819 */ /* 0x000fe2000001160c */
[----:B------:R-:W-:Y:S01]  /*4b50*/  @!P4 FADD.FTZ R113, -R113, -RZ ;  /* 0x800000ff7171c221 */ /* 0x000fe20000010100 */
[----:B------:R-:W-:Y:S02]  /*4b60*/  SHF.R.U32.HI R20, RZ, 0x18, R240 ;  /* 0x00000018ff147819 */ /* 0x000fe400000116f0 */
[----:B------:R-:W-:Y:S02]  /*4b70*/  ISETP.LE.U32.AND P6, PT, R17, UR4, PT ;  /* 0x0000000411007c0c */ /* 0x000fe4000bfc3070 */
[----:B------:R-:W-:Y:S01]  /*4b80*/  LOP3.LUT R12, R12, 0xffff, RZ, 0xc0, !PT ;  /* 0x0000ffff0c0c7812 */ /* 0x000fe200078ec0ff */
[----:B--2---:R-:W-:Y:S01]  /*4b90*/  @!P3 FADD.FTZ R199, -R199, -RZ ;  /* 0x800000ffc7c7b221 */ /* 0x004fe20000010100 */
[----:B------:R-:W-:Y:S01]  /*4ba0*/  SHF.R.U32.HI R15, RZ, 0x10, R15 ;  /* 0x00000010ff0f7819 */ /* 0x000fe2000001160f */
[----:B------:R-:W-:Y:S01]  /*4bb0*/  @!P5 FADD.FTZ R128, -R128, -RZ ;  /* 0x800000ff8080d221 */ /* 0x000fe20000010100 */
[----:B------:R-:W-:Y:S01]  /*4bc0*/  ISETP.LE.U32.AND P4, PT, R20, UR4, PT ;  /* 0x0000000414007c0c */ /* 0x000fe2000bf83070 */
[----:B------:R-:W2:Y:S01]  /*4bd0*/  MUFU.EX2 R115, R115 ;  /* 0x0000007300737308 */ /* 0x000ea20000000800 */
[----:B------:R-:W-:Y:S02]  /*4be0*/  ISETP.LE.U32.AND P3, PT, R12, UR4, PT ;  /* 0x000000040c007c0c */ /* 0x000fe4000bf63070 */
[----:B------:R-:W-:Y:S02]  /*4bf0*/  LOP3.LUT R15, R15, 0xff, RZ, 0xc0, !PT ;  /* 0x000000ff0f0f7812 */ /* 0x000fe400078ec0ff */
[----:B------:R-:W-:Y:S01]  /*4c00*/  LOP3.LUT R16, R14, 0xff, RZ, 0xc0, !PT ;  /* 0x000000ff0e107812 */ /* 0x000fe200078ec0ff */
[----:B---3--:R-:W-:Y:S01]  /*4c10*/  @!P6 FADD.FTZ R131, -R131, -RZ ;  /* 0x800000ff8383e221 */ /* 0x008fe20000010100 */
[----:B------:R-:W-:Y:S02]  /*4c20*/  ISETP.LE.U32.AND P5, PT, R15, UR4, PT ;  /* 0x000000040f007c0c */ /* 0x000fe4000bfa3070 */
[--C-:B------:R-:W-:Y:S01]  /*4c30*/  SHF.R.U32.HI R15, RZ, 0x10, R14.reuse ;  /* 0x00000010ff0f7819 */ /* 0x100fe2000001160e */
[----:B------:R-:W3:Y:S01]  /*4c40*/  MUFU.EX2 R176, R176 ;  /* 0x000000b000b07308 */ /* 0x000ee20000000800 */
[----:B------:R-:W-:Y:S01]  /*4c50*/  SHF.R.U32.HI R14, RZ, 0x18, R14 ;  /* 0x00000018ff0e7819 */ /* 0x000fe2000001160e */
[----:B------:R-:W-:Y:S01]  /*4c60*/  @!P4 FADD.FTZ R129, -R129, -RZ ;  /* 0x800000ff8181c221 */ /* 0x000fe20000010100 */
[----:B------:R-:W-:Y:S01]  /*4c70*/  SHF.R.U32.HI R8, RZ, 0x8, R8 ;  /* 0x00000008ff087819 */ /* 0x000fe20000011608 */
[----:B-1----:R-:W-:Y:S01]  /*4c80*/  @!P3 FADD.FTZ R246, -R246, -RZ ;  /* 0x800000fff6f6b221 */ /* 0x002fe20000010100 */
[----:B------:R-:W-:Y:S02]  /*4c90*/  ISETP.LE.U32.AND P6, PT, R14, UR4, PT ;  /* 0x000000040e007c0c */ /* 0x000fe4000bfc3070 */
[----:B------:R-:W-:Y:S02]  /*4ca0*/  LOP3.LUT R8, R8, 0xffff, RZ, 0xc0, !PT ;  /* 0x0000ffff08087812 */ /* 0x000fe400078ec0ff */
[----:B------:R-:W-:Y:S01]  /*4cb0*/  F2FP.RELU.PACK_AB R5, R127, R126 ;  /* 0x0000007e7f05723e */ /* 0x000fe200000008ff */
[----:B------:R-:W1:Y:S01]  /*4cc0*/  MUFU.EX2 R240, R26 ;  /* 0x0000001a00f07308 */ /* 0x000e620000000800 */
[----:B------:R-:W-:Y:S02]  /*4cd0*/  ISETP.LE.U32.AND P3, PT, R8, UR4, PT ;  /* 0x0000000408007c0c */ /* 0x000fe4000bf63070 */
[----:B------:R-:W-:Y:S01]  /*4ce0*/  F2FP.RELU.PACK_AB R8, R121, R109 ;  /* 0x0000006d7908723e */ /* 0x000fe200000008ff */
[----:B--2---:R-:W-:Y:S01]  /*4cf0*/  @!P5 FADD.FTZ R115, -R115, -RZ ;  /* 0x800000ff7373d221 */ /* 0x004fe20000010100 */
[----:B------:R-:W-:Y:S02]  /*4d00*/  F2FP.RELU.PACK_AB R4, R129, R128 ;  /* 0x000000808104723e */ /* 0x000fe400000008ff */
[----:B------:R-:W-:Y:S01]  /*4d10*/  LOP3.LUT R7, R7, 0xff, RZ, 0xc0, !PT ;  /* 0x000000ff07077812 */ /* 0x000fe200078ec0ff */
[----:B------:R2:W-:Y:S01]  /*4d20*/  STS [R187+0xe400], R8 ;  /* 0x00e40008bb007388 */ /* 0x0005e20000000800 */
[----:B------:R-:W-:Y:S01]  /*4d30*/  @!P6 FADD.FTZ R241, -R241, -RZ ;  /* 0x800000fff1f1e221 */ /* 0x000fe20000010100 */
[----:B------:R-:W-:Y:S02]  /*4d40*/  F2FP.RELU.PACK_AB R6, R112, R111 ;  /* 0x0000006f7006723e */ /* 0x000fe400000008ff */
[----:B------:R-:W-:Y:S01]  /*4d50*/  ISETP.LE.U32.AND P6, PT, R7, UR4, PT ;  /* 0x0000000407007c0c */ /* 0x000fe2000bfc3070 */
[----:B------:R1:W-:Y:S01]  /*4d60*/  STS [R192+0xe000], R5 ;  /* 0x00e00005c0007388 */ /* 0x0003e20000000800 */
[----:B------:R-:W-:Y:S01]  /*4d70*/  F2FP.RELU.PACK_AB R7, R110, R122 ;  /* 0x0000007a6e07723e */ /* 0x000fe200000008ff */
[----:B------:R-:W-:Y:S01]  /*4d80*/  @!P3 FADD.FTZ R243, -R243, -RZ ;  /* 0x800000fff3f3b221 */ /* 0x000fe20000010100 */
[----:B------:R-:W-:Y:S01]  /*4d90*/  LOP3.LUT R15, R15, 0xff, RZ, 0xc0, !PT ;  /* 0x000000ff0f0f7812 */ /* 0x000fe200078ec0ff */
[----:B------:R4:W-:Y:S01]  /*4da0*/  STS [R192+0xe400], R4 ;  /* 0x00e40004c0007388 */ /* 0x0009e20000000800 */
[----:B------:R-:W-:Y:S02]  /*4db0*/  LOP3.LUT R13, R242, 0xff, RZ, 0xc0, !PT ;  /* 0x000000fff20d7812 */ /* 0x000fe400078ec0ff */
[--C-:B------:R-:W-:Y:S01]  /*4dc0*/  SHF.R.U32.HI R9, RZ, 0x18, R242.reuse ;  /* 0x00000018ff097819 */ /* 0x100fe200000116f2 */
[----:B------:R4:W-:Y:S01]  /*4dd0*/  STS [R187+0xf000], R7 ;  /* 0x00f00007bb007388 */ /* 0x0009e20000000800 */
[----:B------:R-:W-:Y:S02]  /*4de0*/  SHF.R.U32.HI R10, RZ, 0x10, R242 ;  /* 0x00000010ff0a7819 */ /* 0x000fe400000116f2 */
[----:B------:R-:W-:Y:S01]  /*4df0*/  ISETP.LE.U32.AND P4, PT, R16, UR4, PT ;  /* 0x0000000410007c0c */ /* 0x000fe2000bf83070 */
[----:B------:R4:W-:Y:S01]  /*4e00*/  STS [R187+0xf400], R6 ;  /* 0x00f40006bb007388 */ /* 0x0009e20000000800 */
[----:B------:R-:W-:Y:S01]  /*4e10*/  ISETP.LE.U32.AND P0, PT, R15, UR4, PT ;  /* 0x000000040f007c0c */ /* 0x000fe2000bf03070 */
[----:B------:R-:W4:Y:S01]  /*4e20*/  MUFU.EX2 R242, R28 ;  /* 0x0000001c00f27308 */ /* 0x000f220000000800 */
[----:B------:R-:W-:Y:S01]  /*4e30*/  ISETP.LE.U32.AND P5, PT, R11, UR4, PT ;  /* 0x000000040b007c0c */ /* 0x000fe2000bfa3070 */
[----:B------:R-:W-:Y:S01]  /*4e40*/  @!P6 FADD.FTZ R247, -R247, -RZ ;  /* 0x800000fff7f7e221 */ /* 0x000fe20000010100 */
[----:B------:R-:W-:Y:S02]  /*4e50*/  LOP3.LUT R10, R10, 0xff, RZ, 0xc0, !PT ;  /* 0x000000ff0a0a7812 */ /* 0x000fe400078ec0ff */
[----:B------:R-:W-:Y:S02]  /*4e60*/  SEL R175, R229, 0xffffffc0, !P1 ;  /* 0xffffffc0e5af7807 */ /* 0x000fe40004800000 */
[----:B--2---:R-:W-:Y:S02]  /*4e70*/  F2FP.RELU.PACK_AB R8, R123, R113 ;  /* 0x000000717b08723e */ /* 0x004fe400000008ff */
[----:B------:R-:W-:Y:S01]  /*4e80*/  ISETP.LE.U32.AND P2, PT, R10, UR4, PT ;  /* 0x000000040a007c0c */ /* 0x000fe2000bf43070 */
[----:B---3--:R-:W-:Y:S01]  /*4e90*/  @!P4 FADD.FTZ R176, -R176, -RZ ;  /* 0x800000ffb0b0c221 */ /* 0x008fe20000010100 */
[----:B-1----:R-:W-:Y:S01]  /*4ea0*/  F2FP.RELU.PACK_AB R5, R131, R115 ;  /* 0x000000738305723e */ /* 0x002fe200000008ff */
[----:B------:R1:W-:Y:S01]  /*4eb0*/  STS [R192+0xf000], R8 ;  /* 0x00f00008c0007388 */ /* 0x0003e20000000800 */
[----:B------:R-:W-:Y:S01]  /*4ec0*/  @!P0 FADD.FTZ R240, -R240, -RZ ;  /* 0x800000fff0f08221 */ /* 0x000fe20000010100 */
[----:B------:R-:W-:Y:S01]  /*4ed0*/  ISETP.LE.U32.AND P4, PT, R13, UR4, PT ;  /* 0x000000040d007c0c */ /* 0x000fe2000bf83070 */
[----:B------:R-:W-:Y:S01]  /*4ee0*/  @!P5 FADD.FTZ R248, -R248, -RZ ;  /* 0x800000fff8f8d221 */ /* 0x000fe20000010100 */
[----:B----4-:R-:W-:Y:S02]  /*4ef0*/  F2FP.RELU.PACK_AB R4, R246, R245 ;  /* 0x000000f5f604723e */ /* 0x010fe400000008ff */
[----:B------:R-:W-:Y:S02]  /*4f00*/  ISETP.LE.U32.AND P0, PT, R9, UR4, PT ;  /* 0x0000000409007c0c */ /* 0x000fe4000bf03070 */
[----:B------:R-:W-:Y:S02]  /*4f10*/  F2FP.RELU.PACK_AB R7, R125, R124 ;  /* 0x0000007c7d07723e */ /* 0x000fe400000008ff */
[----:B------:R-:W-:Y:S01]  /*4f20*/  @!P2 FADD.FTZ R244, -R244, -RZ ;  /* 0x800000fff4f4a221 */ /* 0x000fe20000010100 */
[----:B------:R-:W-:Y:S02]  /*4f30*/  F2FP.RELU.PACK_AB R6, R114, R130 ;  /* 0x000000827206723e */ /* 0x000fe400000008ff */
[----:B------:R2:W-:Y:S01]  /*4f40*/  STS [R192+0xf400], R7 ;  /* 0x00f40007c0007388 */ /* 0x0005e20000000800 */
[----:B------:R-:W-:Y:S01]  /*4f50*/  FSETP.GE.FTZ.AND P2, PT, R126, RZ, PT ;  /* 0x000000ff7e00720b */ /* 0x000fe20003f56000 */
[----:B------:R-:W-:Y:S01]  /*4f60*/  @!P4 FADD.FTZ R242, -R242, -RZ ;  /* 0x800000fff2f2c221 */ /* 0x000fe20000010100 */
[----:B------:R-:W-:Y:S01]  /*4f70*/  FSETP.GE.FTZ.AND P3, PT, R108, RZ, PT ;  /* 0x000000ff6c00720b */ /* 0x000fe20003f76000 */
[----:B------:R3:W-:Y:S01]  /*4f80*/  STS [R191+0xe000], R6 ;  /* 0x00e00006bf007388 */ /* 0x0007e20000000800 */
[----:B------:R-:W-:Y:S01]  /*4f90*/  FSETP.GE.FTZ.AND P4, PT, R120, RZ, PT ;  /* 0x000000ff7800720b */ /* 0x000fe20003f96000 */
[----:B------:R-:W-:Y:S01]  /*4fa0*/  @!P0 FADD.FTZ R249, -R249, -RZ ;  /* 0x800000fff9f98221 */ /* 0x000fe20000010100 */
[----:B------:R-:W-:Y:S01]  /*4fb0*/  FSETP.GE.FTZ.AND P0, PT, R127, RZ, PT ;  /* 0x000000ff7f00720b */ /* 0x000fe20003f16000 */
[----:B------:R4:W-:Y:S01]  /*4fc0*/  STS [R191+0xe400], R5 ;  /* 0x00e40005bf007388 */ /* 0x0009e20000000800 */
[----:B------:R-:W-:Y:S02]  /*4fd0*/  FSETP.GE.FTZ.AND P5, PT, R131, RZ, PT ;  /* 0x000000ff8300720b */ /* 0x000fe40003fb6000 */
[----:B------:R-:W-:Y:S01]  /*4fe0*/  ISETP.GT.AND P6, PT, R218, R194, PT ;  /* 0x000000c2da00720c */ /* 0x000fe20003fc4270 */
[----:B------:R4:W-:Y:S01]  /*4ff0*/  STS [R224+0xe000], R4 ;  /* 0x00e00004e0007388 */ /* 0x0009e20000000800 */
[----:B-1----:R-:W-:Y:S02]  /*5000*/  F2FP.RELU.PACK_AB R8, R199, R176 ;  /* 0x000000b0c708723e */ /* 0x002fe400000008ff */
[----:B--2---:R-:W-:Y:S02]  /*5010*/  F2FP.RELU.PACK_AB R7, R241, R240 ;  /* 0x000000f0f107723e */ /* 0x004fe400000008ff */
[----:B---3--:R-:W-:Y:S02]  /*5020*/  F2FP.RELU.PACK_AB R6, R248, R247 ;  /* 0x000000f7f806723e */ /* 0x008fe400000008ff */
[----:B----4-:R-:W-:Y:S03]  /*5030*/  F2FP.RELU.PACK_AB R5, R243, R242 ;  /* 0x000000f2f305723e */ /* 0x010fe600000008ff */
[----:B------:R-:W-:Y:S01]  /*5040*/  STS [R224+0xe400], R6 ;  /* 0x00e40006e0007388 */ /* 0x000fe20000000800 */
[----:B------:R-:W-:Y:S03]  /*5050*/  F2FP.RELU.PACK_AB R4, R249, R244 ;  /* 0x000000f4f904723e */ /* 0x000fe600000008ff */
[----:B------:R-:W-:Y:S04]  /*5060*/  STS [R191+0xf000], R8 ;  /* 0x00f00008bf007388 */ /* 0x000fe80000000800 */
[----:B------:R-:W-:Y:S04]  /*5070*/  STS [R191+0xf400], R7 ;  /* 0x00f40007bf007388 */ /* 0x000fe80000000800 */
[----:B------:R-:W-:Y:S04]  /*5080*/  STS [R224+0xf000], R5 ;  /* 0x00f00005e0007388 */ /* 0x000fe80000000800 */
        /* <DEDUP_REMOVED lines=20> */
[----:B------:R-:W-:Y:S01]  /*51d0*/  IMAD.IADD R104, R0, 0x1, R175 ;  /* 0x0000000100687824 */ /* 0x000fe200078e02af */
        /* <DEDUP_REMOVED lines=17> */
[----:B------:R-:W-:Y:S01]  /*52f0*/  FADD.FTZ R5, -R119, R5 ;  /* 0x0000000577057221 */ /* 0x000fe20000010100 */
[C---:B------:R-:W-:Y:S03]  /*5300*/  HMMA.16816.F32 R16, R100.reuse, R158, R16 ;  /* 0x0000009e6410723c */ /* 0x040fe60000001810 */
[C---:B------:R-:W-:Y:S01]  /*5310*/  FADD.FTZ R6, -R118.reuse, R6 ;  /* 0x0000000676067221 */ /* 0x040fe20000010100 */
[-C--:B------:R-:W-:Y:S01]  /*5320*/  FSEL R5, R5, R119.reuse, P3 ;  /* 0x0000007705057208 */ /* 0x080fe20001800000 */
[----:B------:R-:W-:Y:S01]  /*5330*/  FADD.FTZ R4, -R119, R4 ;  /* 0x0000000477047221 */ /* 0x000fe20000010100 */
[----:B------:R-:W-:Y:S01]  /*5340*/  FSETP.GE.FTZ.AND P3, PT, R245, RZ, PT ;  /* 0x000000fff500720b */ /* 0x000fe20003f76000 */
[----:B------:R-:W-:Y:S01]  /*5350*/  FADD.FTZ R7, -R118, R7 ;  /* 0x0000000776077221 */ /* 0x000fe20000010100 */
[-C--:B------:R-:W-:Y:S01]  /*5360*/  HMMA.16816.F32 R20, R100, R160.reuse, R20 ;  /* 0x000000a06414723c */ /* 0x080fe20000001814 */
[C---:B------:R-:W-:Y:S03]  /*5370*/  FADD.FTZ R9, -R117.reuse, R9 ;  /* 0x0000000975097221 */ /* 0x040fe60000010100 */
[C---:B------:R-:W-:Y:S01]  /*5380*/  FADD.FTZ R8, -R117.reuse, R8 ;  /* 0x0000000875087221 */ /* 0x040fe20000010100 */
[-C--:B------:R-:W-:Y:S01]  /*5390*/  FSEL R4, R4, R119.reuse, P4 ;  /* 0x0000007704047208 */ /* 0x080fe20002000000 */
[----:B------:R-:W-:Y:S01]  /*53a0*/  FADD.FTZ R10, -R116, R10 ;  /* 0x0000000a740a7221 */ /* 0x000fe20000010100 */
[----:B------:R-:W-:Y:S01]  /*53b0*/  FSETP.GE.FTZ.AND P4, PT, R114, RZ, PT ;  /* 0x000000ff7200720b */ /* 0x000fe20003f96000 */
[----:B------:R-:W-:Y:S01]  /*53c0*/  FADD.FTZ R13, -R117, R13 ;  /* 0x0000000d750d7221 */ /* 0x000fe20000010100 */
[C---:B------:R-:W-:Y:S03]  /*53d0*/  HMMA.16816.F32 R24, R104.reuse, R160, R24 ;  /* 0x000000a06818723c */ /* 0x040fe60000001818 */
[C---:B------:R-:W-:Y:S02]  /*53e0*/  FADD.FTZ R14, -R116.reuse, R14 ;  /* 0x0000000e740e7221 */ /* 0x040fe40000010100 */
[----:B------:R-:W-:Y:S02]  /*53f0*/  FADD.FTZ R11, -R116, R11 ;  /* 0x0000000b740b7221 */ /* 0x000fe40000010100 */
[C---:B------:R-:W-:Y:S01]  /*5400*/  FADD.FTZ R16, -R119.reuse, R16 ;  /* 0x0000001077107221 */ /* 0x040fe20000010100 */
[-C--:B------:R-:W-:Y:S01]  /*5410*/  HMMA.16816.F32 R28, R104, R162.reuse, R28 ;  /* 0x000000a2681c723c */ /* 0x080fe2000000181c */
[----:B------:R-:W-:Y:S03]  /*5420*/  FADD.FTZ R17, -R119, R17 ;  /* 0x0000001177117221 */ /* 0x000fe60000010100 */
[----:B------:R-:W-:Y:S01]  /*5430*/  FADD.FTZ R18, -R118, R18 ;  /* 0x0000001276127221 */ /* 0x000fe20000010100 */
[-C--:B------:R-:W-:Y:S01]  /*5440*/  FSEL R16, R16, R119.reuse, P2 ;  /* 0x0000007710107208 */ /* 0x080fe20001000000 */
[----:B------:R-:W-:Y:S01]  /*5450*/  FADD.FTZ R19, -R118, R19 ;  /* 0x0000001376137221 */ /* 0x000fe20000010100 */
[-C--:B------:R-:W-:Y:S01]  /*5460*/  FSEL R17, R17, R119.reuse, P0 ;  /* 0x0000007711117208 */ /* 0x080fe20000000000 */
[C---:B------:R-:W-:Y:S01]  /*5470*/  FADD.FTZ R20, -R119.reuse, R20 ;  /* 0x0000001477147221 */ /* 0x040fe20000010100 */
[----:B------:R-:W-:Y:S01]  /*5480*/  HMMA.16816.F32 R32, R100, R162, R32 ;  /* 0x000000a26420723c */ /* 0x000fe20000001820 */
[----:B------:R-:W-:Y:S02]  /*5490*/  FSETP.GE.FTZ.AND P2, PT, R246, RZ, PT ;  /* 0x000000fff600720b */ /* 0x000fe40003f56000 */
[----:B------:R-:W-:Y:S01]  /*54a0*/  FADD.FTZ R21, -R119, R21 ;  /* 0x0000001577157221 */ /* 0x000fe20000010100 */
[----:B------:R-:W-:Y:S01]  /*54b0*/  FSETP.GE.FTZ.AND P0, PT, R130, RZ, PT ;  /* 0x000000ff8200720b */ /* 0x000fe20003f16000 */
[C---:B------:R-:W-:Y:S02]  /*54c0*/  FADD.FTZ R22, -R118.reuse, R22 ;  /* 0x0000001676167221 */ /* 0x040fe40000010100 */
[----:B------:R-:W-:Y:S01]  /*54d0*/  FADD.FTZ R23, -R118, R23 ;  /* 0x0000001776177221 */ /* 0x000fe20000010100 */
[-C--:B------:R-:W-:Y:S01]  /*54e0*/  FSEL R20, R20, R119.reuse, P0 ;  /* 0x0000007714147208 */ /* 0x080fe20000000000 */
[----:B------:R-:W-:Y:S01]  /*54f0*/  FADD.FTZ R25, -R117, R25 ;  /* 0x0000001975197221 */ /* 0x000fe20000010100 */
[----:B------:R-:W-:Y:S02]  /*5500*/  FSETP.GE.FTZ.AND P0, PT, R109, RZ, PT ;  /* 0x000000ff6d00720b */ /* 0x000fe40003f16000 */
[----:B------:R-:W-:Y:S01]  /*5510*/  FADD.FTZ R24, -R117, R24 ;  /* 0x0000001875187221 */ /* 0x000fe20000010100 */
[----:B------:R-:W-:Y:S01]  /*5520*/  FSEL R21, R21, R119, P4 ;  /* 0x0000007715157208 */ /* 0x000fe20002000000 */
[----:B------:R-:W-:Y:S01]  /*5530*/  FADD.FTZ R15, -R116, R15 ;  /* 0x0000000f740f7221 */ /* 0x000fe20000010100 */
[-C--:B------:R-:W-:Y:S01]  /*5540*/  FSEL R6, R6, R118.reuse, P0 ;  /* 0x0000007606067208 */ /* 0x080fe20000000000 */
[----:B------:R-:W-:Y:S01]  /*5550*/  FADD.FTZ R28, -R117, R28 ;  /* 0x0000001c751c7221 */ /* 0x000fe20000010100 */
[----:B------:R-:W-:Y:S01]  /*5560*/  FSETP.GE.FTZ.AND P0, PT, R121, RZ, PT ;  /* 0x000000ff7900720b */ /* 0x000fe20003f16000 */
[C---:B------:R-:W-:Y:S01]  /*5570*/  FADD.FTZ R26, -R116.reuse, R26 ;  /* 0x0000001a741a7221 */ /* 0x040fe20000010100 */
[----:B------:R-:W-:Y:S01]  /*5580*/  FSETP.GE.FTZ.AND P4, PT, R247, RZ, PT ;  /* 0x000000fff700720b */ /* 0x000fe20003f96000 */
[C---:B------:R-:W-:Y:S01]  /*5590*/  FADD.FTZ R27, -R116.reuse, R27 ;  /* 0x0000001b741b7221 */ /* 0x040fe20000010100 */
[-C--:B------:R-:W-:Y:S01]  /*55a0*/  FSEL R7, R7, R118.reuse, P0 ;  /* 0x0000007607077208 */ /* 0x080fe20000000000 */
[----:B------:R-:W-:Y:S01]  /*55b0*/  FADD.FTZ R30, -R116, R30 ;  /* 0x0000001e741e7221 */ /* 0x000fe20000010100 */
[----:B------:R-:W-:Y:S01]  /*55c0*/  FSETP.GE.FTZ.AND P0, PT, R115, RZ, PT ;  /* 0x000000ff7300720b */ /* 0x000fe20003f16000 */
[----:B------:R-:W-:Y:S01]  /*55d0*/  FADD.FTZ R32, -R119, R32 ;  /* 0x0000002077207221 */ /* 0x000fe20000010100 */
[-C--:B------:R-:W-:Y:S01]  /*55e0*/  FSEL R23, R23, R118.reuse, P5 ;  /* 0x0000007617177208 */ /* 0x080fe20002800000 */
[----:B------:R-:W-:Y:S01]  /*55f0*/  FMUL.FTZ R121, R121, R7 ;  /* 0x0000000779797220 */ /* 0x000fe20000410000 */
[----:B------:R-:W-:Y:S01]  /*5600*/  FSEL R22, R22, R118, P0 ;  /* 0x0000007616167208 */ /* 0x000fe20000000000 */
        /* <DEDUP_REMOVED lines=13> */
[----:B------:R-:W-:Y:S01]  /*56e0*/  FSEL R19, R19, R118, P2 ;  /* 0x0000007613137208 */ /* 0x000fe20001000000 */
[----:B------:R-:W-:Y:S01]  /*56f0*/  FMUL.FTZ R20, R130, R20 ;  /* 0x0000001482147220 */ /* 0x000fe20000410000 */
[----:B------:R-:W-:Y:S01]  /*5700*/  FSETP.GE.FTZ.AND P2, PT, R122, RZ, PT ;  /* 0x000000ff7a00720b */ /* 0x000fe20003f56000 */
[----:B------:R-:W-:Y:S01]  /*5710*/  FMUL.FTZ R21, R114, R21 ;  /* 0x0000001572157220 */ /* 0x000fe20000410000 */
[----:B------:R-:W-:Y:S01]  /*5720*/  FSEL R9, R9, R117, P0 ;  /* 0x0000007509097208 */ /* 0x000fe20000000000 */
[----:B------:R-:W-:Y:S01]  /*5730*/  FMUL.FTZ R32, R245, R32 ;  /* 0x00000020f5207220 */ /* 0x000fe20000410000 */
[----:B------:R-:W-:Y:S01]  /*5740*/  FSETP.GE.FTZ.AND P0, PT, R243, RZ, PT ;  /* 0x000000fff300720b */ /* 0x000fe20003f16000 */
[----:B------:R-:W-:Y:S01]  /*5750*/  FMUL.FTZ R119, R246, R119 ;  /* 0x00000077f6777220 */ /* 0x000fe20000410000 */
[-C--:B------:R-:W-:Y:S01]  /*5760*/  FSEL R8, R8, R117.reuse, P2 ;  /* 0x0000007508087208 */ /* 0x080fe20001000000 */
[----:B------:R-:W-:Y:S01]  /*5770*/  FMUL.FTZ R6, R109, R6 ;  /* 0x000000066d067220 */ /* 0x000fe20000410000 */
[----:B------:R-:W-:Y:S01]  /*5780*/  FSETP.GE.FTZ.AND P2, PT, R113, RZ, PT ;  /* 0x000000ff7100720b */ /* 0x000fe20003f56000 */
[----:B------:R-:W-:Y:S01]  /*5790*/  FMUL.FTZ R18, R128, R18 ;  /* 0x0000001280127220 */ /* 0x000fe20000410000 */
[----:B------:R-:W-:Y:S01]  /*57a0*/  FSEL R34, R34, R118, P4 ;  /* 0x0000007622227208 */ /* 0x000fe20002000000 */
[----:B------:R-:W-:Y:S01]  /*57b0*/  @P3 FADD.FTZ R118, -R118, R35 ;  /* 0x0000002376763221 */ /* 0x000fe20000010100 */
[----:B------:R-:W-:Y:S01]  /*57c0*/  FSEL R7, R7, R117, P2 ;  /* 0x0000007507077208 */ /* 0x000fe20001000000 */
[----:B------:R-:W-:Y:S01]  /*57d0*/  FMUL.FTZ R19, R129, R19 ;  /* 0x0000001381137220 */ /* 0x000fe20000410000 */
[----:B------:R-:W-:Y:S01]  /*57e0*/  FSETP.GE.FTZ.AND P2, PT, R199, RZ, PT ;  /* 0x000000ffc700720b */ /* 0x000fe20003f56000 */
[----:B------:R-:W-:Y:S01]  /*57f0*/  FMUL.FTZ R22, R115, R22 ;  /* 0x0000001673167220 */ /* 0x000fe20000410000 */
[----:B------:R-:W-:Y:S01]  /*5800*/  FSETP.GE.FTZ.AND P4, PT, R123, RZ, PT ;  /* 0x000000ff7b00720b */ /* 0x000fe20003f96000 */
        /* <DEDUP_REMOVED lines=8> */
[----:B------:R-:W-:Y:S01]  /*5890*/  FMUL.FTZ R9, R110, R9 ;  /* 0x000000096e097220 */ /* 0x000fe20000410000 */
[----:B------:R-:W-:Y:S01]  /*58a0*/  FSEL R24, R24, R117, P3 ;  /* 0x0000007518187208 */ /* 0x000fe20001800000 */
        /* <DEDUP_REMOVED lines=15> */
[----:B------:R-:W-:Y:S01]  /*59a0*/  FSEL R11, R11, R116, P2 ;  /* 0x000000740b0b7208 */ /* 0x000fe20001000000 */
[----:B------:R-:W-:Y:S01]  /*59b0*/  IMAD.MOV.U32 R122, RZ, RZ, R239 ;  /* 0x000000ffff7a7224 */ /* 0x000fe200078e00ef */
[----:B------:R-:W-:Y:S01]  /*59c0*/  FSETP.GE.FTZ.AND P5, PT, R125, RZ, PT ;  /* 0x000000ff7d00720b */ /* 0x000fe20003fb6000 */
[----:B------:R-:W-:Y:S01]  /*59d0*/  FMUL.FTZ R10, R111, R10 ;  /* 0x0000000a6f0a7220 */ /* 0x000fe20000410000 */
[----:B------:R-:W-:Y:S01]  /*59e0*/  FSETP.GE.FTZ.AND P4, PT, R240, RZ, PT ;  /* 0x000000fff000720b */ /* 0x000fe20003f96000 */
[----:B------:R-:W-:Y:S01]  /*59f0*/  FMUL.FTZ R11, R112, R11 ;  /* 0x0000000b700b7220 */ /* 0x000fe20000410000 */
[----:B------:R-:W-:Y:S01]  /*5a00*/  FSETP.GE.FTZ.AND P3, PT, R241, RZ, PT ;  /* 0x000000fff100720b */ /* 0x000fe20003f76000 */
[----:B------:R-:W-:Y:S01]  /*5a10*/  IMAD.MOV.U32 R123, RZ, RZ, R238 ;  /* 0x000000ffff7b7224 */ /* 0x000fe200078e00ee */
[----:B------:R-:W-:Y:S02]  /*5a20*/  FSETP.GE.FTZ.AND P2, PT, R244, RZ, PT ;  /* 0x000000fff400720b */ /* 0x000fe40003f56000 */
[-C--:B------:R-:W-:Y:S02]  /*5a30*/  FSEL R15, R15, R116.reuse, P5 ;  /* 0x000000740f0f7208 */ /* 0x080fe40002800000 */
[-C--:B------:R-:W-:Y:S02]  /*5a40*/  FSEL R26, R26, R116.reuse, P4 ;  /* 0x000000741a1a7208 */ /* 0x080fe40002000000 */
[-C--:B------:R-:W-:Y:S01]  /*5a50*/  FSEL R27, R27, R116.reuse, P3 ;  /* 0x000000741b1b7208 */ /* 0x080fe20001800000 */
[----:B------:R-:W-:Y:S01]  /*5a60*/  FMUL.FTZ R15, R125, R15 ;  /* 0x0000000f7d0f7220 */ /* 0x000fe20000410000 */
[----:B------:R-:W-:Y:S01]  /*5a70*/  FSEL R30, R30, R116, P2 ;  /* 0x000000741e1e7208 */ /* 0x000fe20001000000 */
[----:B------:R-:W-:Y:S02]  /*5a80*/  @P0 FADD.FTZ R116, -R116, R31 ;  /* 0x0000001f74740221 */ /* 0x000fe40000010100 */
[----:B------:R-:W-:Y:S02]  /*5a90*/  FMUL.FTZ R26, R240, R26 ;  /* 0x0000001af01a7220 */ /* 0x000fe40000410000 */
[----:B------:R-:W-:Y:S02]  /*5aa0*/  FMUL.FTZ R27, R241, R27 ;  /* 0x0000001bf11b7220 */ /* 0x000fe40000410000 */
[----:B------:R-:W-:Y:S02]  /*5ab0*/  FMUL.FTZ R30, R244, R30 ;  /* 0x0000001ef41e7220 */ /* 0x000fe40000410000 */
[----:B------:R-:W-:Y:S01]  /*5ac0*/  FMUL.FTZ R249, R249, R116 ;  /* 0x00000074f9f97220 */ /* 0x000fe20000410000 */
[----:B------:R-:W-:-:S05]  /*5ad0*/  @!P6 BRA `(.L_x_598) ;  /* 0x000001300000e947 */ /* 0x000fca0003800000 */
[----:B------:R-:W-:Y:S01]  /*5ae0*/  LOP3.LUT R33, R218, 0x1, RZ, 0xc0, !PT ;  /* 0x00000001da217812 */ /* 0x000fe200078ec0ff */
[----:B------:R-:W-:Y:S02]  /*5af0*/  IMAD.MOV.U32 R29, RZ, RZ, c[0x0][0x190] ;  /* 0x00006400ff1d7624 */ /* 0x000fe400078e00ff */
[----:B------:R-:W-:Y:S01]  /*5b00*/  IMAD.MOV.U32 R31, RZ, RZ, -0x2000 ;  /* 0xffffe000ff1f7424 */ /* 0x000fe200078e00ff */
[----:B------:R-:W-:Y:S01]  /*5b10*/  ISETP.NE.U32.AND P2, PT, R33, 0x1, PT ;  /* 0x000000012100780c */ /* 0x000fe20003f45070 */
[----:B------:R-:W-:Y:S03]  /*5b20*/  IMAD.U32 R12, R29, -0x40, RZ ;  /* 0xffffffc01d0c7824 */ /* 0x000fe600078e00ff */
[----:B------:R-:W-:Y:S02]  /*5b30*/  SEL R31, R31, 0x2000, !P2 ;  /* 0x000020001f1f7807 */ /* 0x000fe40005000000 */
[C---:B------:R-:W-:Y:S03]  /*5b40*/  LEA R232, P0, R12.reuse, R232, 0x1 ;  /* 0x000000e80ce87211 */ /* 0x040fe600078008ff */
[--C-:B------:R-:W-:Y:S01]  /*5b50*/  IMAD.IADD R217, R217, 0x1, R31.reuse ;  /* 0x00000001d9d97824 */ /* 0x100fe200078e021f */
[----:B------:R-:W-:Y:S01]  /*5b60*/  LEA.HI.X.SX32 R233, R12, R233, 0x1, P0 ;  /* 0x000000e90ce97211 */ /* 0x000fe200000f0eff */
[----:B------:R-:W-:Y:S01]  /*5b70*/  IMAD.MOV.U32 R12, RZ, RZ, c[0x0][0x194] ;  /* 0x00006500ff0c7624 */ /* 0x000fe200078e00ff */
[----:B------:R-:W-:Y:S01]  /*5b80*/  LEA R100, P0, R29, R232, 0x6 ;  /* 0x000000e81d647211 */ /* 0x000fe200078030ff */
[----:B------:R-:W-:Y:S02]  /*5b90*/  IMAD.IADD R169, R169, 0x1, R31 ;  /* 0x00000001a9a97824 */ /* 0x000fe400078e021f */
[----:B------:R-:W-:Y:S01]  /*5ba0*/  @!PT LDS RZ, [RZ] ;  /* 0x00000000fffff984 */ /* 0x000fe20000000800 */
[----:B------:R-:W-:Y:S01]  /*5bb0*/  @!PT LDS RZ, [RZ] ;  /* 0x00000000fffff984 */ /* 0x000fe20000000800 */
[----:B------:R-:W-:Y:S01]  /*5bc0*/  @!PT LDS RZ, [RZ] ;  /* 0x00000000fffff984 */ /* 0x000fe20000000800 */
[----:B------:R1:W-:Y:S01]  /*5bd0*/  LDGSTS.E.BYPASS.LTC128B.128 [R217], [R232.64] ;  /* 0x00000000e8d97fae */ /* 0x0003e2000b901d48 */
[----:B------:R-:W-:Y:S05]  /*5be0*/  LEA.HI.X R101, R29, R233, R12, 0x6, P0 ;  /* 0x000000e91d657211 */ /* 0x000fea00000f340c */
[----:B------:R1:W-:Y:S04]  /*5bf0*/  LDGSTS.E.BYPASS.LTC128B.128 [R217+0x1000], [R100.64] ;  /* 0x0100000064d97fae */ /* 0x0003e8000b901d48 */
[----:B------:R-:W0:Y:S02]  /*5c00*/  LDGDEPBAR ;  /* 0x00000000000079af */ /* 0x000e240000000000 */
.L_x_598:
        /* <DEDUP_REMOVED lines=27> */
[----:B-1----:R-:W-:Y:S02]  /*5dc0*/  IADD3 R100, R116, 0x4040, RZ ;  /* 0x0000404074647810 */ /* 0x002fe40007ffe0ff */
        /* <DEDUP_REMOVED lines=73> */
.L_x_599:
[----:B------:R-:W-:Y:S01]  /*6260*/  LDSM.16.M88.4 R16, [R171] ;  /* 0x00000000ab10783b */ /* 0x000fe20000000200 */
[--C-:B------:R-:W-:Y:S01]  /*6270*/  IMAD.IADD R117, R116, 0x1, R175.reuse ;  /* 0x0000000174757824 */ /* 0x100fe200078e02af */
[C---:B------:R-:W-:Y:S01]  /*6280*/  LEA R239, P0, R196.reuse, R122, 0x2 ;  /* 0x0000007ac4ef7211 */ /* 0x040fe200078010ff */
        /* <DEDUP_REMOVED lines=45> */
[C---:B----4-:R-:W-:Y:S07]  /*6560*/  HMMA.16816.F32 R4, R100.reuse, R104, R4 ;  /* 0x000000686404723c */ /* 0x050fee0000001804 */
[----:B------:R-:W-:Y:S01]  /*6570*/  IMAD.IADD R104, R175, 0x1, R168 ;  /* 0x00000001af687824 */ /* 0x000fe200078e02a8 */
        /* <DEDUP_REMOVED lines=8> */
[----:B------:R-:W-:Y:S01]  /*6600*/  @P6 IADD3 R20, R183, -0x40, RZ ;  /* 0xffffffc0b7146810 */ /* 0x000fe20007ffe0ff */
[----:B------:R-:W-:Y:S04]  /*6610*/  HMMA.16816.F32 R16, R108, R22, R16 ;  /* 0x000000166c10723c */ /* 0x000fe80000001810 */
[----:B------:R-:W-:Y:S04]  /*6620*/  @P6 IMAD.WIDE R20, R20, 0x4, R234 ;  /* 0x0000000414146825 */ /* 0x000fe800078e02ea */
[C---:B---3--:R-:W-:Y:S01]  /*6630*/  HMMA.16816.F32 R4, R28.reuse, R32, R4 ;  /* 0x000000201c04723c */ /* 0x048fe20000001804 */
[----:B------:R1:W5:Y:S04]  /*6640*/  @P6 LDG.E R215, [R20.64] ;  /* 0x0000000814d76981 */ /* 0x000368000c1e1900 */
[----:B------:R1:W5:Y:S03]  /*6650*/  @P6 LDG.E R216, [R20.64+0x20] ;  /* 0x0000200814d86981 */ /* 0x000366000c1e1900 */
[C---:B------:R-:W-:Y:S01]  /*6660*/  HMMA.16816.F32 R8, R28.reuse, R34, R8 ;  /* 0x000000221c08723c */ /* 0x040fe20000001808 */
[----:B------:R-:W-:Y:S04]  /*6670*/  LDSM.16.MT88.4 R32, [R170+0xc800] ;  /* 0x00c80000aa20783b */ /* 0x000fe80000004200 */
[----:B------:R1:W5:Y:S03]  /*6680*/  @P6 LDG.E R213, [R20.64+0x80] ;  /* 0x0000800814d56981 */ /* 0x000366000c1e1900 */
[C---:B--2---:R-:W-:Y:S01]  /*6690*/  HMMA.16816.F32 R12, R28.reuse, R24, R12 ;  /* 0x000000181c0c723c */ /* 0x044fe2000000180c */
[----:B------:R1:W5:Y:S06]  /*66a0*/  @P6 LDG.E R214, [R20.64+0xa0] ;  /* 0x0000a00814d66981 */ /* 0x00036c000c1e1900 */
[----:B------:R-:W-:Y:S01]  /*66b0*/  IMAD.MOV.U32 R24, RZ, RZ, R239 ;  /* 0x000000ffff187224 */ /* 0x000fe200078e00ef */
[----:B------:R-:W-:Y:S01]  /*66c0*/  HMMA.16816.F32 R16, R28, R26, R16 ;  /* 0x0000001a1c10723c */ /* 0x000fe20000001810 */
[----:B------:R-:W-:Y:S03]  /*66d0*/  LDSM.16.MT88.4 R28, [R170+0xa800] ;  /* 0x00a80000aa1c783b */ /* 0x000fe60000004200 */
[----:B------:R-:W-:Y:S01]  /*66e0*/  IMAD.MOV.U32 R25, RZ, RZ, R238 ;  /* 0x000000ffff197224 */ /* 0x000fe200078e00ee */
[CC--:B------:R-:W-:Y:S04]  /*66f0*/  LEA R22, P2, R212.reuse, R24.reuse, 0x2 ;  /* 0x00000018d4167211 */ /* 0x0c0fe800078410ff */
[-C--:B------:R-:W-:Y:S01]  /*6700*/  LEA.HI.X.SX32 R23, R212, R25.reuse, 0x2, P2 ;  /* 0x00000019d4177211 */ /* 0x080fe200010f16ff */
[----:B------:R2:W-:Y:S04]  /*6710*/  RED.E.ADD.F32.FTZ.RN.STRONG.GPU [R24.64], R4 ;  /* 0x000000041800798e */ /* 0x0005e8000c10e788 */
[----:B------:R3:W-:Y:S01]  /*6720*/  RED.E.ADD.F32.FTZ.RN.STRONG.GPU [R22.64], R5 ;  /* 0x000000051600798e */ /* 0x0007e2000c10e788 */
[CC--:B-1----:R-:W-:Y:S04]  /*6730*/  LEA R20, P0, R211.reuse, R24.reuse, 0x2 ;  /* 0x00000018d3147211 */ /* 0x0c2fe800078010ff */
[-C--:B------:R-:W-:Y:S02]  /*6740*/  LEA.HI.X.SX32 R21, R211, R25.reuse, 0x2, P0 ;  /* 0x00000019d3157211 */ /* 0x080fe400000f16ff */
[CC--:B------:R-:W-:Y:S03]  /*6750*/  LEA R26, P0, R209.reuse, R24.reuse, 0x2 ;  /* 0x00000018d11a7211 */ /* 0x0c0fe600078010ff */
[----:B------:R1:W-:Y:S01]  /*6760*/  RED.E.ADD.F32.FTZ.RN.STRONG.GPU [R20.64], R6 ;  /* 0x000000061400798e */ /* 0x0003e2000c10e788 */
[-C--:B------:R-:W-:Y:S02]  /*6770*/  LEA.HI.X.SX32 R27, R209, R25.reuse, 0x2, P0 ;  /* 0x00000019d11b7211 */ /* 0x080fe400000f16ff */
[CC--:B--2---:R-:W-:Y:S04]  /*6780*/  LEA R4, P2, R210.reuse, R24.reuse, 0x2 ;  /* 0x00000018d2047211 */ /* 0x0c4fe800078410ff */
[-C--:B---3--:R-:W-:Y:S05]  /*6790*/  LEA.HI.X.SX32 R5, R210, R25.reuse, 0x2, P2 ;  /* 0x00000019d2057211 */ /* 0x088fea00010f16ff */
[----:B------:R2:W-:Y:S04]  /*67a0*/  RED.E.ADD.F32.FTZ.RN.STRONG.GPU [R4.64], R7 ;  /* 0x000000070400798e */ /* 0x0005e8000c10e788 */
[----:B------:R3:W-:Y:S01]  /*67b0*/  RED.E.ADD.F32.FTZ.RN.STRONG.GPU [R26.64], R8 ;  /* 0x000000081a00798e */ /* 0x0007e2000c10e788 */
[CC--:B-1----:R-:W-:Y:S02]  /*67c0*/  LEA R20, P3, R208.reuse, R24.reuse, 0x2 ;  /* 0x00000018d0147211 */ /* 0x0c2fe400078610ff */
[CC--:B------:R-:W-:Y:S02]  /*67d0*/  LEA R6, P2, R207.reuse, R24.reuse, 0x2 ;  /* 0x00000018cf067211 */ /* 0x0c0fe400078410ff */
[-C--:B------:R-:W-:Y:S05]  /*67e0*/  LEA.HI.X.SX32 R21, R208, R25.reuse, 0x2, P3 ;  /* 0x00000019d0157211 */ /* 0x080fea00018f16ff */
[----:B------:R1:W-:Y:S01]  /*67f0*/  RED.E.ADD.F32.FTZ.RN.STRONG.GPU [R20.64], R9 ;  /* 0x000000091400798e */ /* 0x0003e2000c10e788 */
[-C--:B--2---:R-:W-:Y:S02]  /*6800*/  LEA.HI.X.SX32 R7, R207, R25.reuse, 0x2, P2 ;  /* 0x00000019cf077211 */ /* 0x084fe400010f16ff */
[-C--:B------:R-:W-:Y:S02]  /*6810*/  LEA R4, P0, R206, R24.reuse, 0x2 ;  /* 0x00000018ce047211 */ /* 0x080fe400078010ff */
[-C--:B---3--:R-:W-:Y:S01]  /*6820*/  LEA R26, P5, R204, R24.reuse, 0x2 ;  /* 0x00000018cc1a7211 */ /* 0x088fe200078a10ff */
[----:B------:R2:W-:Y:S01]  /*6830*/  RED.E.ADD.F32.FTZ.RN.STRONG.GPU [R6.64], R10 ;  /* 0x0000000a0600798e */ /* 0x0005e2000c10e788 */
[-C--:B------:R-:W-:Y:S02]  /*6840*/  LEA.HI.X.SX32 R5, R206, R25.reuse, 0x2, P0 ;  /* 0x00000019ce057211 */ /* 0x080fe400000f16ff */
[-C--:B------:R-:W-:Y:S02]  /*6850*/  LEA.HI.X.SX32 R27, R204, R25.reuse, 0x2, P5 ;  /* 0x00000019cc1b7211 */ /* 0x080fe400028f16ff */
[CC--:B------:R-:W-:Y:S01]  /*6860*/  LEA R8, P2, R226.reuse, R24.reuse, 0x2 ;  /* 0x00000018e2087211 */ /* 0x0c0fe200078410ff */
[----:B------:R3:W-:Y:S04]  /*6870*/  RED.E.ADD.F32.FTZ.RN.STRONG.GPU [R4.64], R11 ;  /* 0x0000000b0400798e */ /* 0x0007e8000c10e788 */
[----:B------:R-:W-:Y:S01]  /*6880*/  RED.E.ADD.F32.FTZ.RN.STRONG.GPU [R24.64+0x80], R12 ;  /* 0x0000800c1800798e */ /* 0x000fe2000c10e788 */
[C---:B-1----:R-:W-:Y:S03]  /*6890*/  LEA R20, P4, R203.reuse, R24, 0x2 ;  /* 0x00000018cb147211 */ /* 0x042fe600078810ff */
[----:B------:R-:W-:Y:S01]  /*68a0*/  RED.E.ADD.F32.FTZ.RN.STRONG.GPU [R22.64+0x80], R13 ;  /* 0x0000800d1600798e */ /* 0x000fe2000c10e788 */
[-C--:B------:R-:W-:Y:S02]  /*68b0*/  LEA.HI.X.SX32 R9, R226, R25.reuse, 0x2, P2 ;  /* 0x00000019e2097211 */ /* 0x080fe400010f16ff */
[-C--:B------:R-:W-:Y:S02]  /*68c0*/  LEA.HI.X.SX32 R21, R203, R25.reuse, 0x2, P4 ;  /* 0x00000019cb157211 */ /* 0x080fe400020f16ff */
[----:B------:R-:W-:Y:S02]  /*68d0*/  ISETP.GT.AND P4, PT, R218, R194, PT ;  /* 0x000000c2da00720c */ /* 0x000fe40003f84270 */
[----:B------:R-:W-:Y:S04]  /*68e0*/  @P6 IADD3 R198, P2, R198, -0x100, RZ ;  /* 0xffffff00c6c66810 */ /* 0x000fe80007f5e0ff */
[----:B------:R-:W-:Y:S02]  /*68f0*/  @P6 IADD3.X R197, R197, -0x1, RZ, P2, !PT ;  /* 0xffffffffc5c56810 */ /* 0x000fe400017fe4ff */
[CC--:B--2---:R-:W-:Y:S02]  /*6900*/  LEA R6, P0, R205.reuse, R24.reuse, 0x2 ;  /* 0x00000018cd067211 */ /* 0x0c4fe400078010ff */
[CC--:B------:R-:W-:Y:S02]  /*6910*/  LEA R10, P3, R202.reuse, R24.reuse, 0x2 ;  /* 0x00000018ca0a7211 */ /* 0x0c0fe400078610ff */
[-C--:B------:R-:W-:Y:S02]  /*6920*/  LEA.HI.X.SX32 R7, R205, R25.reuse, 0x2, P0 ;  /* 0x00000019cd077211 */ /* 0x080fe400000f16ff */
[-C--:B---3--:R-:W-:Y:S02]  /*6930*/  LEA.HI.X.SX32 R11, R202, R25.reuse, 0x2, P3 ;  /* 0x00000019ca0b7211 */ /* 0x088fe400018f16ff */
[C---:B------:R-:W-:Y:S01]  /*6940*/  LEA R4, P0, R225.reuse, R24, 0x2 ;  /* 0x00000018e1047211 */ /* 0x040fe200078010ff */
[----:B------:R-:W-:Y:S03]  /*6950*/  RED.E.ADD.F32.FTZ.RN.STRONG.GPU [R6.64], R14 ;  /* 0x0000000e0600798e */ /* 0x000fe6000c10e788 */
[----:B------:R-:W-:Y:S01]  /*6960*/  LEA.HI.X.SX32 R5, R225, R25, 0x2, P0 ;  /* 0x00000019e1057211 */ /* 0x000fe200000f16ff */
[----:B------:R-:W-:Y:S04]  /*6970*/  RED.E.ADD.F32.FTZ.RN.STRONG.GPU [R26.64], R15 ;  /* 0x0000000f1a00798e */ /* 0x000fe8000c10e788 */
[----:B------:R-:W-:Y:S04]  /*6980*/  RED.E.ADD.F32.FTZ.RN.STRONG.GPU [R20.64], R16 ;  /* 0x000000101400798e */ /* 0x000fe8000c10e788 */
[----:B------:R-:W-:Y:S04]  /*6990*/  RED.E.ADD.F32.FTZ.RN.STRONG.GPU [R10.64], R17 ;  /* 0x000000110a00798e */ /* 0x000fe8000c10e788 */
        /* <DEDUP_REMOVED lines=18> */
[----:B------:R-:W2:Y:S04]  /*6ac0*/  LDSM.16.MT88.4 R4, [R104+0x1000] ;  /* 0x001000006804783b */ /* 0x000ea80000004200 */
[----:B------:R-:W-:Y:S03]  /*6ad0*/  LDSM.16.MT88.4 R24, [R168+0x1800] ;  /* 0x00180000a818783b */ /* 0x000fe60000004200 */
        /* <DEDUP_REMOVED lines=10> */
[----:B------:R-:W3:Y:S07]  /*6b80*/  LDSM.16.MT88.4 R16, [R104+0x1800] ;  /* 0x001800006810783b */ /* 0x000eee0000004200 */
[-C--:B-1----:R-:W-:Y:S08]  /*6b90*/  HMMA.16816.F32 R68, R8, R20.reuse, R68 ;  /* 0x000000140844723c */ /* 0x082ff00000001844 */
[C---:B------:R-:W-:Y:S08]  /*6ba0*/  HMMA.16816.F32 R72, R100.reuse, R20, R72 ;  /* 0x000000146448723c */ /* 0x040ff00000001848 */
[-C--:B------:R-:W-:Y:S08]  /*6bb0*/  HMMA.16816.F32 R76, R100, R22.reuse, R76 ;  /* 0x00000016644c723c */ /* 0x080ff0000000184c */
[C---:B------:R-:W-:Y:S08]  /*6bc0*/  HMMA.16816.F32 R80, R8.reuse, R22, R80 ;  /* 0x000000160850723c */ /* 0x040ff00000001850 */
[-C--:B--2---:R-:W-:Y:S08]  /*6bd0*/  HMMA.16816.F32 R84, R8, R4.reuse, R84 ;  /* 0x000000040854723c */ /* 0x084ff00000001854 */
[C---:B------:R-:W-:Y:S07]  /*6be0*/  HMMA.16816.F32 R88, R100.reuse, R4, R88 ;  /* 0x000000046458723c */ /* 0x040fee0000001858 */
[----:B------:R-:W-:Y:S01]  /*6bf0*/  LOP3.LUT R4, R218, 0x1, RZ, 0xc0, !PT ;  /* 0x00000001da047812 */ /* 0x000fe200078ec0ff */
[-C--:B------:R-:W-:Y:S03]  /*6c00*/  HMMA.16816.F32 R92, R100, R6.reuse, R92 ;  /* 0x00000006645c723c */ /* 0x080fe6000000185c */
[----:B------:R-:W-:Y:S02]  /*6c10*/  ISETP.NE.U32.AND P0, PT, R4, 0x1, PT ;  /* 0x000000010400780c */ /* 0x000fe40003f05070 */
[----:B------:R-:W-:Y:S02]  /*6c20*/  @P6 IADD3 R5, P3, R234, -0x100, RZ ;  /* 0xffffff00ea056810 */ /* 0x000fe40007f7e0ff */
[----:B------:R-:W-:Y:S01]  /*6c30*/  IADD3 R218, R218, -0x1, RZ ;  /* 0xffffffffdada7810 */ /* 0x000fe20007ffe0ff */
[----:B------:R-:W-:Y:S04]  /*6c40*/  HMMA.16816.F32 R96, R8, R6, R96 ;  /* 0x000000060860723c */ /* 0x000fe80000001860 */
[----:B------:R-:W-:Y:S01]  /*6c50*/  @P6 IMAD.MOV.U32 R234, RZ, RZ, R5 ;  /* 0x000000ffffea6224 */ /* 0x000fe200078e0005 */
[----:B------:R-:W-:Y:S02]  /*6c60*/  @P6 IADD3.X R4, R235, -0x1, RZ, P3, !PT ;  /* 0xffffffffeb046810 */ /* 0x000fe40001ffe4ff */
[C---:B------:R-:W-:Y:S01]  /*6c70*/  IADD3 R6, R168.reuse, -0x2000, RZ ;  /* 0xffffe000a8067810 */ /* 0x040fe20007ffe0ff */
[-C--:B---3--:R-:W-:Y:S05]  /*6c80*/  HMMA.16816.F32 R68, R12, R24.reuse, R68 ;  /* 0x000000180c44723c */ /* 0x088fea0000001844 */
[----:B------:R-:W-:Y:S01]  /*6c90*/  @P0 IADD3 R6, R168, 0x2000, RZ ;  /* 0x00002000a8060810 */ /* 0x000fe20007ffe0ff */
[----:B------:R-:W-:Y:S02]  /*6ca0*/  @P6 IMAD.MOV.U32 R235, RZ, RZ, R4 ;  /* 0x000000ffffeb6224 */ /* 0x000fe400078e0004 */
[C---:B----4-:R-:W-:Y:S04]  /*6cb0*/  HMMA.16816.F32 R72, R32.reuse, R24, R72 ;  /* 0x000000182048723c */ /* 0x050fe80000001848 */
[----:B------:R-:W-:Y:S04]  /*6cc0*/  IMAD.MOV.U32 R168, RZ, RZ, R6 ;  /* 0x000000ffffa87224 */ /* 0x000fe800078e0006 */
[-C--:B------:R-:W-:Y:S08]  /*6cd0*/  HMMA.16816.F32 R76, R32, R26.reuse, R76 ;  /* 0x0000001a204c723c */ /* 0x080ff0000000184c */
[C---:B------:R-:W-:Y:S08]  /*6ce0*/  HMMA.16816.F32 R80, R12.reuse, R26, R80 ;  /* 0x0000001a0c50723c */ /* 0x040ff00000001850 */
[-C--:B------:R-:W-:Y:S08]  /*6cf0*/  HMMA.16816.F32 R84, R12, R16.reuse, R84 ;  /* 0x000000100c54723c */ /* 0x080ff00000001854 */
[C---:B------:R-:W-:Y:S08]  /*6d00*/  HMMA.16816.F32 R88, R32.reuse, R16, R88 ;  /* 0x000000102058723c */ /* 0x040ff00000001858 */
[-C--:B------:R-:W-:Y:S08]  /*6d10*/  HMMA.16816.F32 R92, R32, R18.reuse, R92 ;  /* 0x00000012205c723c */ /* 0x080ff0000000185c */
[----:B------:R-:W-:Y:S01]  /*6d20*/  HMMA.16816.F32 R96, R12, R18, R96 ;  /* 0x000000120c60723c */ /* 0x000fe20000001860 */
[----:B------:R-:W-:-:S07]  /*6d30*/  @P4 BRA `(.L_x_600) ;  /* 0xffffc70000004947 */ /* 0x000fce000383ffff */
[----:B------:R-:W-:Y:S01]  /*6d40*/  BAR.SYNC.DEFER_BLOCKING 0x0 ;  /* 0x0000000000007b1d */ /* 0x000fe20000010000 */
[----:B------:R-:W-:Y:S01]  /*6d50*/  FMUL.FTZ R68, R68, c[0x0][0x2e0] ;  /* 0x0000b80044447a20 */ /* 0x000fe20000410000 */
[----:B------:R-:W-:Y:S01]  /*6d60*/  ISETP.NE.AND P0, PT, R223, -0x1, PT ;  /* 0xffffffffdf00780c */ /* 0x000fe20003f05270 */
[----:B------:R-:W-:Y:S01]  /*6d70*/  FMUL.FTZ R69, R69, c[0x0][0x2e0] ;  /* 0x0000b80045457a20 */ /* 0x000fe20000410000 */
[----:B------:R-:W-:Y:S01]  /*6d80*/  SHF.R.S32.HI R3, RZ, 0x1f, R182 ;  /* 0x0000001fff037819 */ /* 0x000fe200000114b6 */
        /* <DEDUP_REMOVED lines=9> */
[----:B------:R-:W-:Y:S01]  /*6e20*/  FMUL.FTZ R72, R72, c[0x0][0x2e0] ;  /* 0x0000b80048487a20 */ /* 0x000fe20000410000 */
[----:B------:R-:W-:Y:S01]  /*6e30*/  @P0 IADD3 R33, R221, R223, RZ ;  /* 0x000000dfdd210210 */ /* 0x000fe20007ffe0ff */
[----:B------:R-:W-:Y:S01]  /*6e40*/  FMUL.FTZ R73, R73, c[0x0][0x2e0] ;  /* 0x0000b80049497a20 */ /* 0x000fe20000410000 */
[----:B------:R-:W-:Y:S01]  /*6e50*/  F2FP.PACK_AB R82, R83, R82 ;  /* 0x000000525352723e */ /* 0x000fe200000000ff */
[----:B------:R-:W-:-:S02]  /*6e60*/  FMUL.FTZ R74, R74, c[0x0][0x2e0] ;  /* 0x0000b8004a4a7a20 */ /* 0x000fc40000410000 */
        /* <DEDUP_REMOVED lines=106> */
[----:B------:R-:W-:Y:S01]  /*7510*/  @P0 IMAD.WIDE.U32 R34, R33, c[0x0][0x3a0], RZ ;  /* 0x0000e80021220a25 */ /* 0x000fe200078e00ff */
[----:B------:R1:W-:Y:S02]  /*7520*/  STS [R195+0x4000], R64 ;  /* 0x00400040c3007388 */ /* 0x0003e40000000800 */
[----:B------:R-:W-:Y:S01]  /*7530*/  F2FP.PACK_AB R62, R63, R62 ;  /* 0x0000003e3f3e723e */ /* 0x000fe200000000ff */
[----:B------:R-:W-:Y:S01]  /*7540*/  @P0 IMAD R33, R33, c[0x0][0x3a4], R35 ;  /* 0x0000e90021210a24 */ /* 0x000fe200078e0223 */
        /* <DEDUP_REMOVED lines=15> */
.L_x_601:
        /* <DEDUP_REMOVED lines=15> */
.L_x_602:
[----:B------:R-:W-:Y:S01]  /*7730*/  BAR.SYNC.DEFER_BLOCKING 0x0 ;  /* 0x0000000000007b1d */ /* 0x000fe20000010000 */
[----:B------:R-:W-:Y:S01]  /*7740*/  SHF.R.S32.HI R32, RZ, 0x1f, R219 ;  /* 0x0000001fff207819 */ /* 0x000fe200000114db */
[----:B------:R-:W-:Y:S01]  /*7750*/  IMAD R220, R185, -0x80, R220 ;  /* 0xffffff80b9dc7824 */ /* 0x000fe200078e02dc */
[----:B------:R-:W-:Y:S02]  /*7760*/  SHF.R.S32.HI R39, RZ, 0x1f, R180 ;  /* 0x0000001fff277819 */ /* 0x000fe400000114b4 */
[----:B-1----:R-:W-:Y:S01]  /*7770*/  MOV R38, R180 ;  /* 0x000000b400267202 */ /* 0x002fe20000000f00 */
[----:B------:R-:W-:Y:S01]  /*7780*/  IMAD R35, R32, c[0x0][0x3a0], RZ ;  /* 0x0000e80020237a24 */ /* 0x000fe200078e02ff */
[----:B------:R-:W-:Y:S01]  /*7790*/  ISETP.GE.AND P4, PT, R179, R220, PT ;  /* 0x000000dcb300720c */ /* 0x000fe20003f86270 */
[----:B------:R-:W-:Y:S01]  /*77a0*/  BSSY B0, `(.L_x_603) ;  /* 0x000001d000007945 */ /* 0x000fe20003800000 */
[----:B------:R-:W-:Y:S01]  /*77b0*/  SHF.R.S32.HI R3, RZ, 0x1f, R201 ;  /* 0x0000001fff037819 */ /* 0x000fe200000114c9 */
[----:B------:R-:W-:-:S04]  /*77c0*/  IMAD.WIDE.U32 R36, R219, c[0x0][0x3a0], R38 ;  /* 0x0000e800db247a25 */ /* 0x000fc800078e0026 */
[----:B------:R-:W-:Y:S01]  /*77d0*/  IMAD R35, R219, c[0x0][0x3a4], R35 ;  /* 0x0000e900db237a24 */ /* 0x000fe200078e0223 */
[----:B------:R-:W-:Y:S01]  /*77e0*/  IADD3 R40, P0, R34, R36, RZ ;  /* 0x0000002422287210 */ /* 0x000fe20007f1e0ff */
[----:B------:R-:W-:-:S03]  /*77f0*/  IMAD R34, R3, c[0x0][0x3b8], RZ ;  /* 0x0000ee0003227a24 */ /* 0x000fc600078e02ff */
[----:B------:R-:W-:Y:S01]  /*7800*/  IADD3.X R41, R33, R37, R35, P0, !PT ;  /* 0x0000002521297210 */ /* 0x000fe200007fe423 */
[C---:B------:R-:W-:Y:S01]  /*7810*/  IMAD R34, R201.reuse, c[0x0][0x3bc], R34 ;  /* 0x0000ef00c9227a24 */ /* 0x040fe200078e0222 */
[----:B------:R-:W-:Y:S01]  /*7820*/  SHF.R.S32.HI R33, RZ, 0x1f, R179 ;  /* 0x0000001fff217819 */ /* 0x000fe200000114b3 */
[----:B------:R1:W2:Y:S02]  /*7830*/  LDS.128 R28, [R120+0x7000] ;  /* 0x00700000781c7984 */ /* 0x0002a40000000c00 */
[----:B------:R-:W-:Y:S02]  /*7840*/  IMAD.WIDE.U32 R40, R201, c[0x0][0x3b8], R40 ;  /* 0x0000ee00c9287a25 */ /* 0x000fe400078e0028 */
[----:B------:R1:W3:Y:S03]  /*7850*/  LDS.128 R24, [R120+0x8000] ;  /* 0x0080000078187984 */ /* 0x0002e60000000c00 */
[----:B------:R-:W-:Y:S01]  /*7860*/  IADD3 R34, R34, R41, RZ ;  /* 0x0000002922227210 */ /* 0x000fe20007ffe0ff */
        /* <DEDUP_REMOVED lines=16> */
.L_x_604:
[----:B------:R-:W-:Y:S05]  /*7970*/  BSYNC B0 ;  /* 0x0000000000007941 */ /* 0x000fea0003800000 */
.L_x_603:
[----:B------:R-:W-:Y:S01]  /*7980*/  IADD3 R35, R179, 0x20, RZ ;  /* 0x00000020b3237810 */ /* 0x000fe20007ffe0ff */
[----:B------:R-:W-:Y:S03]  /*7990*/  BSSY B0, `(.L_x_605) ;  /* 0x000000e000007945 */ /* 0x000fe60003800000 */
[----:B------:R-:W-:-:S13]  /*79a0*/  ISETP.GE.AND P3, PT, R35, R220, PT ;  /* 0x000000dc2300720c */ /* 0x000fda0003f66270 */
[----:B------:R-:W-:Y:S05]  /*79b0*/  @P3 BRA `(.L_x_606) ;  /* 0x000000b000003947 */ /* 0x000fea0003800000 */
[----:B------:R-:W-:Y:S01]  /*79c0*/  IADD3 R36, P0, R179, 0x20, RZ ;  /* 0x00000020b3247810 */ /* 0x000fe20007f1e0ff */
[----:B-1----:R-:W-:Y:S01]  /*79d0*/  IMAD.MOV.U32 R42, RZ, RZ, R40 ;  /* 0x000000ffff2a7224 */ /* 0x002fe200078e0028 */
[----:B------:R-:W-:-:S03]  /*79e0*/  MOV R43, R34 ;  /* 0x00000022002b7202 */ /* 0x000fc60000000f00 */
[----:B------:R-:W-:Y:S02]  /*79f0*/  IMAD.X R35, RZ, RZ, R33, P0 ;  /* 0x000000ffff237224 */ /* 0x000fe400000e0621 */
[----:B------:R-:W-:-:S04]  /*7a00*/  IMAD.WIDE.U32 R42, R36, c[0x0][0x3a0], R42 ;  /* 0x0000e800242a7a25 */ /* 0x000fc800078e002a */
[----:B------:R-:W-:-:S04]  /*7a10*/  IMAD R35, R35, c[0x0][0x3a0], RZ ;  /* 0x0000e80023237a24 */ /* 0x000fc800078e02ff */
[----:B------:R-:W-:Y:S01]  /*7a20*/  IMAD R35, R36, c[0x0][0x3a4], R35 ;  /* 0x0000e90024237a24 */ /* 0x000fe200078e0223 */
[----:B------:R-:W-:-:S04]  /*7a30*/  LEA R36, P0, R42, c[0x0][0x340], 0x1 ;  /* 0x0000d0002a247a11 */ /* 0x000fc800078008ff */
[----:B------:R-:W-:-:S04]  /*7a40*/  IADD3 R35, R35, R43, RZ ;  /* 0x0000002b23237210 */ /* 0x000fc80007ffe0ff */
[----:B------:R-:W-:-:S05]  /*7a50*/  LEA.HI.X R37, R42, c[0x0][0x344], R35, 0x1, P0 ;  /* 0x0000d1002a257a11 */ /* 0x000fca00000f0c23 */
[----:B--2---:R1:W-:Y:S02]  /*7a60*/  STG.E.128 [R36.64], R28 ;  /* 0x0000001c24007986 */ /* 0x0043e4000c101d08 */
.L_x_606:
[----:B------:R-:W-:Y:S05]  /*7a70*/  BSYNC B0 ;  /* 0x0000000000007941 */ /* 0x000fea0003800000 */
.L_x_605:
[----:B-12---:R-:W-:Y:S01]  /*7a80*/  IADD3 R28, R179, 0x40, RZ ;  /* 0x00000040b31c7810 */ /* 0x006fe20007ffe0ff */
        /* <DEDUP_REMOVED lines=13> */
[----:B---3--:R1:W-:Y:S02]  /*7b60*/  STG.E.128 [R36.64], R24 ;  /* 0x0000001824007986 */ /* 0x0083e4000c101d08 */
.L_x_608:
[----:B------:R-:W-:Y:S05]  /*7b70*/  BSYNC B0 ;  /* 0x0000000000007941 */ /* 0x000fea0003800000 */
.L_x_607:
[----:B-1-3--:R-:W-:Y:S01]  /*7b80*/  IADD3 R24, R179, 0x60, RZ ;  /* 0x00000060b3187810 */ /* 0x00afe20007ffe0ff */
        /* <DEDUP_REMOVED lines=13> */
[----:B----4-:R1:W-:Y:S02]  /*7c60*/  STG.E.128 [R28.64], R20 ;  /* 0x000000141c007986 */ /* 0x0103e4000c101d08 */
.L_x_610:
[----:B------:R-:W-:Y:S05]  /*7c70*/  BSYNC B0 ;  /* 0x0000000000007941 */ /* 0x000fea0003800000 */
.L_x_609:
[----:B------:R-:W-:Y:S01]  /*7c80*/  IMAD.WIDE.U32 R38, R219, c[0x0][0x3a8], R38 ;  /* 0x0000ea00db267a25 */ /* 0x000fe200078e0026 */
[----:B------:R-:W-:Y:S03]  /*7c90*/  BSSY B0, `(.L_x_611) ;  /* 0x0000013000007945 */ /* 0x000fe60003800000 */
[----:B------:R-:W-:Y:S01]  /*7ca0*/  IMAD R32, R32, c[0x0][0x3a8], RZ ;  /* 0x0000ea0020207a24 */ /* 0x000fe200078e02ff */
[----:B-1--4-:R-:W-:Y:S01]  /*7cb0*/  IADD3 R20, P0, R2, R38, RZ ;  /* 0x0000002602147210 */ /* 0x012fe20007f1e0ff */
        /* <DEDUP_REMOVED lines=16> */
.L_x_612:
[----:B------:R-:W-:Y:S05]  /*7dc0*/  BSYNC B0 ;  /* 0x0000000000007941 */ /* 0x000fea0003800000 */
.L_x_611:
[----:B------:R-:W-:Y:S01]  /*7dd0*/  BSSY B0, `(.L_x_613) ;  /* 0x000000d000007945 */ /* 0x000fe20003800000 */
[----:B------:R-:W-:Y:S05]  /*7de0*/  @P3 BRA `(.L_x_614) ;  /* 0x000000b000003947 */ /* 0x000fea0003800000 */
[----:B------:R-:W-:Y:S01]  /*7df0*/  IADD3 R3, P0, R179, 0x20, RZ ;  /* 0x00000020b3037810 */ /* 0x000fe20007f1e0ff */
[----:B-1----:R-:W-:Y:S01]  /*7e00*/  IMAD.MOV.U32 R16, RZ, RZ, R20 ;  /* 0x000000ffff107224 */ /* 0x002fe200078e0014 */
        /* <DEDUP_REMOVED lines=8> */
[----:B------:R1:W-:Y:S02]  /*7e90*/  STG.E.128 [R18.64], R12 ;  /* 0x0000000c12007986 */ /* 0x0003e4000c101d08 */
.L_x_614:
[----:B------:R-:W-:Y:S05]  /*7ea0*/  BSYNC B0 ;  /* 0x0000000000007941 */ /* 0x000fea0003800000 */
.L_x_613:
        /* <DEDUP_REMOVED lines=13> */
.L_x_616:
[----:B------:R-:W-:Y:S05]  /*7f80*/  BSYNC B0 ;  /* 0x0000000000007941 */ /* 0x000fea0003800000 */
.L_x_615:
        /* <DEDUP_REMOVED lines=12> */
.L_x_597:
[----:B------:R-:W-:Y:S05]  /*8050*/  BSYNC B1 ;  /* 0x0000000000017941 */ /* 0x000fea0003800000 */
.L_x_575:
        /* <DEDUP_REMOVED lines=9> */
.L_x_617:
[----:B------:R-:W-:Y:S05]  /*80f0*/  EXIT ;  /* 0x000000000000794d */ /* 0x000fea0003800000 */
.L_x_619:
        /* <DEDUP_REMOVED lines=16> */
.L_x_1264:


//--------------------- .text._ZN5flash44flash_bwd_dq_dk_dv_loop_seqk_parallel_kernelI23Flash_bwd_kernel_traitsILi64ELi64ELi128ELi8ELi2ELi4ELi4ELb1ELb0EN7cutlass6half_tE19Flash_kernel_traitsILi64ELi64ELi128ELi8ES3_EELb0ELb1ELb0ELb0ELb0ELb1ELb1EEEvNS_16Flash_bwd_paramsE --------------------------
	.section	.text._ZN5flash44flash_bwd_dq_dk_dv_loop_seqk_parallel_kernelI23Flash_bwd_kernel_traitsILi64ELi64ELi128ELi8ELi2ELi4ELi4ELb1ELb0EN7cutlass6half_tE19Flash_kernel_traitsILi64ELi64ELi128ELi8ES3_EELb0ELb1ELb0ELb0ELb0ELb1ELb1EEEvNS_16Flash_bwd_paramsE,"ax",@progbits
	.sectioninfo	@"SHI_REGISTERS=255"
	.align	128
        .global         _ZN5flash44flash_bwd_dq_dk_dv_loop_seqk_parallel_kernelI23Flash_bwd_kernel_traitsILi64ELi64ELi128ELi8ELi2ELi4ELi4ELb1ELb0EN7cutlass6half_tE19Flash_kernel_traitsILi64ELi64ELi128ELi8ES3_EELb0ELb1ELb0ELb0ELb0ELb1ELb1EEEvNS_16Flash_bwd_paramsE
        .type           _ZN5flash44flash_bwd_dq_dk_dv_loop_seqk_parallel_kernelI23Flash_bwd_kernel_traitsILi64ELi64ELi128ELi8ELi2ELi4ELi4ELb1ELb0EN7cutlass6half_tE19Flash_kernel_traitsILi64ELi64ELi128ELi8ES3_EELb0ELb1ELb0ELb0ELb0ELb1ELb1EEEvNS_16Flash_bwd_paramsE,@function
        .size           _ZN5flash44flash_bwd_dq_dk_dv_loop_seqk_parallel_kernelI23Flash_bwd_kernel_traitsILi64ELi64ELi128ELi8ELi2ELi4ELi4ELb1ELb0EN7cutlass6half_tE19Flash_kernel_traitsILi64ELi64ELi128ELi8ES3_EELb0ELb1ELb0ELb0ELb0ELb1ELb1EEEvNS_16Flash_bwd_paramsE,(.L_x_1265 - _ZN5flash44flash_bwd_dq_dk_dv_loop_seqk_parallel_kernelI23Flash_bwd_kernel_traitsILi64ELi64ELi128ELi8ELi2ELi4ELi4ELb1ELb0EN7cutlass6half_tE19Flash_kernel_traitsILi64ELi64ELi128ELi8ES3_EELb0ELb1ELb0ELb0ELb0ELb1ELb1EEEvNS_16Flash_bwd_paramsE)
        .other          _ZN5flash44flash_bwd_dq_dk_dv_loop_seqk_parallel_kernelI23Flash_bwd_kernel_traitsILi64ELi64ELi128ELi8ELi2ELi4ELi4ELb1ELb0EN7cutlass6half_tE19Flash_kernel_traitsILi64ELi64ELi128ELi8ES3_EELb0ELb1ELb0ELb0ELb0ELb1ELb1EEEvNS_16Flash_bwd_paramsE,@"STO_CUDA_ENTRY STV_DEFAULT"
_ZN5flash44flash_bwd_dq_dk_dv_loop_seqk_parallel_kernelI23Flash_bwd_kernel_traitsILi64ELi64ELi128ELi8ELi2ELi4ELi4ELb1ELb0EN7cutlass6half_tE19Flash_kernel_traitsILi64ELi64ELi128ELi8ES3_EELb0ELb1ELb0ELb0ELb0ELb1ELb1EEEvNS_16Flash_bwd_paramsE:
.text._ZN5flash44flash_bwd_dq_dk_dv_loop_seqk_parallel_kernelI23Flash_bwd_kernel_traitsILi64ELi64ELi128ELi8ELi2ELi4ELi4ELb1ELb0EN7cutlass6half_tE19Flash_kernel_traitsILi64ELi64ELi128ELi8ES3_EELb0ELb1ELb0ELb0ELb0ELb1ELb1EEEvNS_16Flash_bwd_paramsE:
        /* <DEDUP_REMOVED lines=12> */
[----:B------:R-:W-:Y:S01]  /*00c0*/  UMOV UR8, 0x80 ;  /* 0x0000008000087882 */ /* 0x000fe20000000000 */
[----:B------:R-:W2:Y:S01]  /*00d0*/  S2UR UR49, SR_CTAID.Z ;  /* 0x00000000003179c3 */ /* 0x000ea20000002700 */
[----:B------:R-:W-:Y:S01]  /*00e0*/  ULDC UR7, c[0x0][0x210] ;  /* 0x0000840000077ab9 */ /* 0x000fe20000000800 */
[----:B------:R-:W-:Y:S01]  /*00f0*/  IMAD.MOV.U32 R186, RZ, RZ, -0x10 ;  /* 0xfffffff0ffba7424 */ /* 0x000fe200078e00ff */
[----:B------:R-:W-:Y:S02]  /*0100*/  ULDC UR6, c[0x0][0x234] ;  /* 0x00008d0000067ab9 */ /* 0x000fe40000000800 */
[----:B------:R-:W-:Y:S02]  /*0110*/  UIMAD UR6, UR8, UR7, UR6 ;  /* 0x00000007080672a4 */ /* 0x000fe4000f8e0206 */
[----:B------:R-:W-:Y:S01]  /*0120*/  ULDC UR14, c[0x0][0x1c8] ;  /* 0x00007200000e7ab9 */ /* 0x000fe20000000800 */
[----:B------:R-:W3:Y:S01]  /*0130*/  S2UR UR42, SR_CTAID.Y ;  /* 0x00000000002a79c3 */ /* 0x000ee20000002600 */
[----:B------:R-:W-:-:S02]  /*0140*/  ULDC.U8 UR10, c[0x0][0x328] ;  /* 0x0000ca00000a7ab9 */ /* 0x000fc40000000000 */
[----:B------:R-:W-:Y:S02]  /*0150*/  UISETP.NE.AND UP5, UPT, UR10, URZ, UPT ;  /* 0x0000003f0a00728c */ /* 0x000fe4000bfa5270 */
[----:B------:R-:W-:Y:S02]  /*0160*/  ULDC UR9, c[0x0][0x1c0] ;  /* 0x0000700000097ab9 */ /* 0x000fe40000000800 */
[----:B------:R-:W-:Y:S02]  /*0170*/  ULDC UR12, c[0x0][0x214] ;  /* 0x00008500000c7ab9 */ /* 0x000fe40000000800 */
[----:B------:R-:W-:Y:S02]  /*0180*/  ULDC UR16, c[0x0][0x224] ;  /* 0x0000890000107ab9 */ /* 0x000fe40000000800 */
[----:B------:R-:W-:Y:S02]  /*0190*/  ULDC UR17, c[0x0][0x224] ;  /* 0x0000890000117ab9 */ /* 0x000fe40000000800 */
[----:B------:R-:W-:Y:S01]  /*01a0*/  USHF.R.S32.HI UR7, URZ, 0x1f, UR17 ;  /* 0x0000001f3f077899 */ /* 0x000fe20008011411 */
[----:B-1----:R-:W-:Y:S01]  /*01b0*/  SHF.R.S32.HI R13, RZ, 0x1f, R12 ;  /* 0x0000001fff0d7819 */ /* 0x002fe2000001140c */
[----:B------:R-:W-:Y:S01]  /*01c0*/  ULDC UR58, c[0x0][0x22c] ;  /* 0x00008b00003a7ab9 */ /* 0x000fe20000000800 */
[----:B------:R-:W-:Y:S01]  /*01d0*/  IMAD.SHL.U32 R243, R12, 0x2, RZ ;  /* 0x000000020cf37824 */ /* 0x000fe200078e00ff */
[----:B--2---:R-:W-:Y:S01]  /*01e0*/  ULOP3.LUT UR8, UR49, UR14, URZ, 0x3c, !UPT ;  /* 0x0000000e31087292 */ /* 0x004fe2000f8e3c3f */
[CC--:B------:R-:W-:Y:S01]  /*01f0*/  LEA.HI R8, R13.reuse, R12.reuse, RZ, 0x5 ;  /* 0x0000000c0d087211 */ /* 0x0c0fe200078f28ff */
[----:B------:R-:W-:Y:S01]  /*0200*/  UIMAD UR59, UR49, UR58, URZ ;  /* 0x0000003a313b72a4 */ /* 0x000fe2000f8e023f */
[-C--:B------:R-:W-:Y:S01]  /*0210*/  LEA.HI R6, R13, R12.reuse, RZ, 0x4 ;  /* 0x0000000c0d067211 */ /* 0x080fe200078f20ff */
[----:B------:R-:W-:Y:S01]  /*0220*/  ULDC UR50, c[0x0][0x1c0] ;  /* 0x0000700000327ab9 */ /* 0x000fe20000000800 */
[--C-:B------:R-:W-:Y:S01]  /*0230*/  SHF.R.S32.HI R3, RZ, 0x5, R8.reuse ;  /* 0x00000005ff037819 */ /* 0x100fe20000011408 */
[----:B------:R-:W-:Y:S01]  /*0240*/  UIMAD.WIDE UR50, UR58, UR50, URZ ;  /* 0x000000323a3272a5 */ /* 0x000fe2000f8e023f */
[----:B------:R-:W-:Y:S01]  /*0250*/  SHF.R.S32.HI R0, RZ, 0x1f, R8 ;  /* 0x0000001fff007819 */ /* 0x000fe20000011408 */
[----:B---3--:R-:W-:Y:S01]  /*0260*/  @UP5 UIMAD UR10, UR42, UR12, URZ ;  /* 0x0000000c2a0a52a4 */ /* 0x008fe2000f8e023f */
[-C--:B------:R-:W-:Y:S01]  /*0270*/  LEA.HI R2, R8, R3.reuse, RZ, 0x1 ;  /* 0x0000000308027211 */ /* 0x080fe200078f08ff */
[----:B------:R-:W-:Y:S01]  /*0280*/  UIMAD.WIDE.U32 UR60, UR42, UR17, URZ ;  /* 0x000000112a3c72a5 */ /* 0x000fe2000f8e003f */
[----:B------:R-:W-:Y:S01]  /*0290*/  LEA.HI R0, R0, R3, RZ, 0x2 ;  /* 0x0000000300007211 */ /* 0x000fe200078f10ff */
[----:B------:R-:W-:Y:S01]  /*02a0*/  ULDC UR15, c[0x0][0x1c0] ;  /* 0x00007000000f7ab9 */ /* 0x000fe20000000800 */
[----:B------:R-:W-:Y:S01]  /*02b0*/  LOP3.LUT R2, R2, 0xfffffffe, RZ, 0xc0, !PT ;  /* 0xfffffffe02027812 */ /* 0x000fe200078ec0ff */
[----:B------:R-:W-:Y:S01]  /*02c0*/  ULDC UR13, c[0x0][0x1c0] ;  /* 0x00007000000d7ab9 */ /* 0x000fe20000000800 */
[----:B------:R-:W-:Y:S01]  /*02d0*/  LOP3.LUT R0, R0, 0xfffffffc, RZ, 0xc0, !PT ;  /* 0xfffffffc00007812 */ /* 0x000fe200078ec0ff */
[----:B------:R-:W-:Y:S01]  /*02e0*/  UIMAD UR58, UR58, UR13, URZ ;  /* 0x0000000d3a3a72a4 */ /* 0x000fe2000f8e023f */
[----:B------:R-:W-:Y:S01]  /*02f0*/  SHF.R.S32.HI R4, RZ, 0x4, R6 ;  /* 0x00000004ff047819 */ /* 0x000fe20000011406 */
[----:B------:R-:W-:Y:S01]  /*0300*/  IMAD.IADD R184, R3, 0x1, -R2 ;  /* 0x0000000103b87824 */ /* 0x000fe200078e0a02 */
[----:B------:R-:W-:Y:S01]  /*0310*/  LEA.HI R16, R13, R12, RZ, 0x2 ;  /* 0x0000000c0d107211 */ /* 0x000fe200078f10ff */
[----:B------:R-:W-:Y:S01]  /*0320*/  IMAD.IADD R175, R3, 0x1, -R0 ;  /* 0x0000000103af7824 */ /* 0x000fe200078e0a00 */
[----:B------:R-:W-:Y:S01]  /*0330*/  LEA.HI R0, R6, R4, RZ, 0x1 ;  /* 0x0000000406007211 */ /* 0x000fe200078f08ff */
[----:B------:R-:W-:Y:S01]  /*0340*/  USHF.L.U32 UR20, UR58, 0x4, URZ ;  /* 0x000000043a147899 */ /* 0x000fe2000800063f */
[--C-:B------:R-:W-:Y:S01]  /*0350*/  SHF.R.S32.HI R5, RZ, 0x2, R16.reuse ;  /* 0x00000002ff057819 */ /* 0x100fe20000011410 */
[----:B------:R-:W-:Y:S01]  /*0360*/  USHF.L.U32 UR14, UR58, 0x3, URZ ;  /* 0x000000033a0e7899 */ /* 0x000fe2000800063f */
[----:B------:R-:W-:Y:S01]  /*0370*/  SHF.R.S32.HI R3, RZ, 0x1f, R16 ;  /* 0x0000001fff037819 */ /* 0x000fe20000011410 */
[----:B------:R-:W-:Y:S01]  /*0380*/  UIADD3 UR19, UR20, 0x20, URZ ;  /* 0x0000002014137890 */ /* 0x000fe2000fffe03f */
[----:B------:R-:W-:Y:S01]  /*0390*/  LOP3.LUT R2, R0, 0xfffffffe, RZ, 0xc0, !PT ;  /* 0xfffffffe00027812 */ /* 0x000fe200078ec0ff */
[----:B------:R-:W-:Y:S01]  /*03a0*/  USHF.L.U32 UR55, UR58, 0x6, URZ ;  /* 0x000000063a377899 */ /* 0x000fe2000800063f */
[----:B------:R-:W-:Y:S01]  /*03b0*/  LEA.HI R0, R3, R5, RZ, 0x3 ;  /* 0x0000000503007211 */ /* 0x000fe200078f18ff */
[----:B------:R-:W-:Y:S01]  /*03c0*/  UIADD3 UR18, UR14, UR19, URZ ;  /* 0x000000130e127290 */ /* 0x000fe2000fffe03f */
[----:B------:R-:W-:Y:S01]  /*03d0*/  LEA.HI R15, R13, R12, RZ, 0x3 ;  /* 0x0000000c0d0f7211 */ /* 0x000fe200078f18ff */
[----:B------:R-:W-:Y:S01]  /*03e0*/  IMAD.IADD R10, R4, 0x1, -R2 ;  /* 0x00000001040a7824 */ /* 0x000fe200078e0a02 */
[----:B------:R-:W-:Y:S01]  /*03f0*/  LOP3.LUT R0, R0, 0xfffffff8, RZ, 0xc0, !PT ;  /* 0xfffffff800007812 */ /* 0x000fe200078ec0ff */
[----:B------:R-:W-:Y:S01]  /*0400*/  IMAD.U32 R2, RZ, RZ, UR6 ;  /* 0x00000006ff027e24 */ /* 0x000fe2000f8e00ff */
[----:B------:R-:W-:Y:S01]  /*0410*/  SHF.R.S32.HI R237, RZ, 0x3, R15 ;  /* 0x00000003ffed7819 */ /* 0x000fe2000001140f */
[----:B------:R-:W-:-:S02]  /*0420*/  UIMAD UR6, UR42, UR9, UR49 ;  /* 0x000000092a0672a4 */ /* 0x000fc4000f8e0231 */
[----:B------:R-:W-:Y:S01]  /*0430*/  IMAD.IADD R7, R5, 0x1, -R0 ;  /* 0x0000000105077824 */ /* 0x000fe200078e0a00 */
[----:B------:R1:W-:Y:S01]  /*0440*/  STL [R1+0x8], R2 ;  /* 0x0000080201007387 */ /* 0x0003e20000100800 */
[----:B------:R-:W-:Y:S01]  /*0450*/  LOP3.LUT R0, R15, 0xfffffff8, RZ, 0xc0, !PT ;  /* 0xfffffff80f007812 */ /* 0x000fe200078ec0ff */
[----:B------:R-:W-:Y:S01]  /*0460*/  IMAD.SHL.U32 R3, R237, 0x40, RZ ;  /* 0x00000040ed037824 */ /* 0x000fe200078e00ff */
[----:B------:R-:W-:Y:S02]  /*0470*/  USHF.R.S32.HI UR9, URZ, 0x1f, UR49 ;  /* 0x0000001f3f097899 */ /* 0x000fe40008011431 */
[----:B------:R-:W-:Y:S01]  /*0480*/  UIADD3 UR17, UR14, UR18, URZ ;  /* 0x000000120e117290 */ /* 0x000fe2000fffe03f */
[----:B------:R-:W-:Y:S01]  /*0490*/  IMAD.IADD R0, R12, 0x1, -R0 ;  /* 0x000000010c007824 */ /* 0x000fe200078e0a00 */
[----:B------:R-:W-:Y:S01]  /*04a0*/  LOP3.LUT R3, R3, 0x1c0, RZ, 0xc0, !PT ;  /* 0x000001c003037812 */ /* 0x000fe200078ec0ff */
[----:B------:R-:W-:Y:S02]  /*04b0*/  ULDC.U8 UR11, c[0x0][0x3d0] ;  /* 0x0000f400000b7ab9 */ /* 0x000fe40000000000 */
[C---:B------:R-:W-:Y:S01]  /*04c0*/  IMAD.SHL.U32 R244, R0.reuse, 0x8, RZ ;  /* 0x0000000800f47824 */ /* 0x040fe200078e00ff */
[----:B------:R-:W-:Y:S01]  /*04d0*/  SHF.R.U32.HI R4, RZ, 0x3, R3 ;  /* 0x00000003ff047819 */ /* 0x000fe20000011603 */
[----:B------:R-:W-:Y:S01]  /*04e0*/  ULDC.64 UR4, c[0x0][0x118] ;  /* 0x0000460000047ab9 */ /* 0x000fe20000000a00 */
[C---:B------:R-:W-:Y:S01]  /*04f0*/  LOP3.LUT P4, RZ, R0.reuse, 0x2, RZ, 0xc0, !PT ;  /* 0x0000000200ff7812 */ /* 0x040fe2000788c0ff */
[----:B------:R-:W-:Y:S01]  /*0500*/  UISETP.NE.AND UP6, UPT, UR11, URZ, UPT ;  /* 0x0000003f0b00728c */ /* 0x000fe2000bfc5270 */
[----:B------:R-:W-:Y:S01]  /*0510*/  LOP3.LUT R3, R3, 0x38, R244, 0xf8, !PT ;  /* 0x0000003803037812 */ /* 0x000fe200078ef8f4 */
[----:B------:R-:W-:Y:S01]  /*0520*/  UIMAD.WIDE.U32 UR56, UR50, UR60, URZ ;  /* 0x0000003c323872a5 */ /* 0x000fe2000f8e003f */
[C---:B------:R-:W-:Y:S01]  /*0530*/  LOP3.LUT P3, RZ, R0.reuse, 0x4, RZ, 0xc0, !PT ;  /* 0x0000000400ff7812 */ /* 0x040fe2000786c0ff */
[----:B------:R-:W-:Y:S01]  /*0540*/  IMAD.SHL.U32 R0, R0, 0x40, RZ ;  /* 0x0000004000007824 */ /* 0x000fe200078e00ff */
[----:B------:R-:W-:Y:S01]  /*0550*/  LOP3.LUT R9, R3, R4, RZ, 0x3c, !PT ;  /* 0x0000000403097212 */ /* 0x000fe200078e3cff */
[----:B------:R-:W-:-:S02]  /*0560*/  UIMAD UR26, UR58, 0x18, URZ ;  /* 0x000000183a1a78a4 */ /* 0x000fc4000f8e023f */
[----:B------:R-:W-:Y:S01]  /*0570*/  USHF.L.U32 UR25, UR58, 0x5, URZ ;  /* 0x000000053a197899 */ /* 0x000fe2000800063f */
[----:B------:R-:W-:Y:S01]  /*0580*/  LOP3.LUT R0, R0, 0x1c0, RZ, 0xc0, !PT ;  /* 0x000001c000007812 */ /* 0x000fe200078ec0ff */
[----:B------:R-:W-:Y:S01]  /*0590*/  UIMAD UR24, UR58, 0x28, URZ ;  /* 0x000000283a1878a4 */ /* 0x000fe2000f8e023f */
[----:B-1----:R-:W-:Y:S01]  /*05a0*/  LOP3.LUT R2, R6, 0xfffffff0, RZ, 0xc0, !PT ;  /* 0xfffffff006027812 */ /* 0x002fe200078ec0ff */
[----:B------:R-:W-:Y:S01]  /*05b0*/  UIMAD UR23, UR58, 0x30, URZ ;  /* 0x000000303a1778a4 */ /* 0x000fe2000f8e023f */
[----:B------:R-:W-:Y:S01]  /*05c0*/  LOP3.LUT R178, R0, 0x8, R15, 0xf8, !PT ;  /* 0x0000000800b27812 */ /* 0x000fe200078ef80f */
[----:B------:R-:W-:Y:S02]  /*05d0*/  UIMAD UR22, UR58, 0x38, URZ ;  /* 0x000000383a1678a4 */ /* 0x000fe4000f8e023f */
[----:B------:R-:W-:Y:S01]  /*05e0*/  IMAD.IADD R2, R12, 0x1, -R2 ;  /* 0x000000010c027824 */ /* 0x000fe200078e0a02 */
[----:B------:R-:W-:-:S04]  /*05f0*/  UMOV UR54, 0xffffe000 ;  /* 0xffffe00000367882 */ /* 0x000fc80000000000 */
        /* <DEDUP_REMOVED lines=9> */
[----:B------:R-:W-:Y:S01]  /*0690*/  LOP3.LUT R4, R7, 0x1, RZ, 0xc0, !PT ;  /* 0x0000000107047812 */ /* 0x000fe200078ec0ff */
[----:B------:R-:W-:-:S03]  /*06a0*/  IMAD.SHL.U32 R2, R175, 0x10, RZ ;  /* 0x00000010af027824 */ /* 0x000fc600078e00ff */
[----:B------:R-:W-:Y:S01]  /*06b0*/  ISETP.NE.U32.AND P0, PT, R4, 0x1, PT ;  /* 0x000000010400780c */ /* 0x000fe20003f05070 */
[----:B------:R-:W-:Y:S01]  /*06c0*/  IMAD.U32 R3, RZ, RZ, UR8 ;  /* 0x00000008ff037e24 */ /* 0x000fe2000f8e00ff */
[----:B------:R-:W-:Y:S01]  /*06d0*/  LOP3.LUT R6, R0, 0x30, R2, 0xf8, !PT ;  /* 0x0000003000067812 */ /* 0x000fe200078ef802 */
[----:B------:R-:W-:Y:S01]  /*06e0*/  IMAD.SHL.U32 R3, R10, 0x200, RZ ;  /* 0x000002000a037824 */ /* 0x000fe200078e00ff */
[----:B------:R-:W-:Y:S01]  /*06f0*/  SHF.R.U32.HI R0, RZ, 0x3, R0 ;  /* 0x00000003ff007819 */ /* 0x000fe20000011600 */
[----:B------:R-:W-:Y:S01]  /*0700*/  USHF.R.S32.HI UR8, URZ, 0x1f, UR42 ;  /* 0x0000001f3f087899 */ /* 0x000fe2000801142a */
[----:B------:R-:W-:Y:S01]  /*0710*/  LOP3.LUT R4, R6, 0x8, R15, 0xf8, !PT ;  /* 0x0000000806047812 */ /* 0x000fe200078ef80f */
[----:B------:R-:W-:Y:S01]  /*0720*/  IMAD.U32 R6, RZ, RZ, UR9 ;  /* 0x00000009ff067e24 */ /* 0x000fe2000f8e00ff */
[----:B------:R-:W-:Y:S01]  /*0730*/  UIMAD UR9, UR6, UR16, URZ ;  /* 0x00000010060972a4 */ /* 0x000fe2000f8e023f */
[----:B------:R-:W-:Y:S01]  /*0740*/  LOP3.LUT R178, R178, R0, RZ, 0x3c, !PT ;  /* 0x00000000b2b27212 */ /* 0x000fe200078e3cff */
[----:B------:R-:W-:Y:S01]  /*0750*/  UIMAD UR6, UR7, UR42, URZ ;  /* 0x0000002a070672a4 */ /* 0x000fe2000f8e023f */
[-C--:B------:R-:W-:Y:S01]  /*0760*/  LEA.HI R6, R13, R12.reuse, RZ, 0x7 ;  /* 0x0000000c0d067211 */ /* 0x080fe200078f38ff */
[----:B------:R-:W-:Y:S01]  /*0770*/  IMAD.U32 R17, RZ, RZ, UR8 ;  /* 0x00000008ff117e24 */ /* 0x000fe2000f8e00ff */
[----:B------:R-:W-:Y:S01]  /*0780*/  R2P PR, R7, 0x6 ;  /* 0x0000000607007804 */ /* 0x000fe20000000000 */
[----:B------:R-:W-:Y:S01]  /*0790*/  @!UP5 UIMAD UR8, UR42, UR15, UR49 ;  /* 0x0000000f2a08d2a4 */ /* 0x000fe2000f8e0231 */
[----:B------:R-:W-:Y:S01]  /*07a0*/  SHF.R.S32.HI R6, RZ, 0x7, R6 ;  /* 0x00000007ff067819 */ /* 0x000fe20000011406 */
[----:B------:R-:W-:Y:S01]  /*07b0*/  UIADD3 UR16, UR14, UR17, URZ ;  /* 0x000000110e107290 */ /* 0x000fe2000fffe03f */
[----:B-1----:R-:W-:-:S02]  /*07c0*/  LEA.HI R5, R13, R12, RZ, 0x6 ;  /* 0x0000000c0d057211 */ /* 0x002fc400078f30ff */
[----:B------:R-:W-:Y:S01]  /*07d0*/  SEL R186, R186, 0x10, !P0 ;  /* 0x00000010baba7807 */ /* 0x000fe20004000000 */
[----:B------:R-:W-:Y:S01]  /*07e0*/  UIADD3 UR15, UR14, UR16, URZ ;  /* 0x000000100e0f7290 */ /* 0x000fe2000fffe03f */
[----:B------:R-:W-:-:S03]  /*07f0*/  SHF.R.S32.HI R5, RZ, 0x6, R5 ;  /* 0x00000006ff057819 */ /* 0x000fc60000011405 */
[----:B------:R-:W-:Y:S02]  /*0800*/  UIADD3 UR21, UR14, UR15, URZ ;  /* 0x0000000f0e157290 */ /* 0x000fe4000fffe03f */
[----:B------:R-:W-:Y:S01]  /*0810*/  IMAD R2, R5, 0x800, R3 ;  /* 0x0000080005027824 */ /* 0x000fe200078e0203 */
[----:B------:R-:W-:Y:S01]  /*0820*/  LOP3.LUT R3, R3, R4, R0, 0xf6, !PT ;  /* 0x0000000403037212 */ /* 0x000fe200078ef600 */
[----:B------:R-:W-:Y:S02]  /*0830*/  IMAD.U32 R0, RZ, RZ, UR10 ;  /* 0x0000000aff007e24 */ /* 0x000fe4000f8e00ff */
[----:B------:R-:W-:Y:S02]  /*0840*/  IMAD.U32 R4, RZ, RZ, UR9 ;  /* 0x00000009ff047e24 */ /* 0x000fe4000f8e00ff */
[----:B------:R-:W-:Y:S01]  /*0850*/  IMAD.IADD R178, R2, 0x1, R178 ;  /* 0x0000000102b27824 */ /* 0x000fe200078e02b2 */
[----:B------:R1:W-:Y:S01]  /*0860*/  STL [R1+0x18], R0 ;  /* 0x0000180001007387 */ /* 0x0003e20000100800 */
[----:B------:R-:W-:Y:S01]  /*0870*/  LOP3.LUT R2, R8, 0xffffffe0, RZ, 0xc0, !PT ;  /* 0xffffffe008027812 */ /* 0x000fe200078ec0ff */
[----:B------:R-:W-:-:S02]  /*0880*/  IMAD R252, R5, 0x200, R9 ;  /* 0x0000020005fc7824 */ /* 0x000fc400078e0209 */
[----:B------:R2:W-:Y:S01]  /*0890*/  STL [R1+0x14], R4 ;  /* 0x0000140401007387 */ /* 0x0005e20000100800 */
[----:B------:R-:W-:Y:S02]  /*08a0*/  IMAD.SHL.U32 R8, R6, 0x8, RZ ;  /* 0x0000000806087824 */ /* 0x000fe400078e00ff */
[----:B------:R-:W-:Y:S02]  /*08b0*/  IMAD.IADD R13, R12, 0x1, -R2 ;  /* 0x000000010c0d7824 */ /* 0x000fe400078e0a02 */
[----:B------:R-:W-:Y:S02]  /*08c0*/  IMAD.SHL.U32 R178, R178, 0x2, RZ ;  /* 0x00000002b2b27824 */ /* 0x000fe400078e00ff */
[----:B------:R-:W-:Y:S02]  /*08d0*/  IMAD.SHL.U32 R236, R252, 0x2, RZ ;  /* 0x00000002fcec7824 */ /* 0x000fe400078e00ff */
[----:B------:R-:W-:Y:S01]  /*08e0*/  IMAD.SHL.U32 R3, R3, 0x2, RZ ;  /* 0x0000000203037824 */ /* 0x000fe200078e00ff */
        /* <DEDUP_REMOVED lines=8> */
[----:B------:R-:W-:Y:S04]  /*0970*/  STL [R1+0x4], R13 ;  /* 0x0000040d01007387 */ /* 0x000fe80000100800 */
[----:B------:R-:W-:Y:S01]  /*0980*/  IMAD.U32 R12, RZ, RZ, UR6 ;  /* 0x00000006ff0c7e24 */ /* 0x000fe2000f8e00ff */
[----:B------:R-:W-:Y:S01]  /*0990*/  @!UP5 UIMAD UR6, UR8, UR12, URZ ;  /* 0x0000000c0806d2a4 */ /* 0x000fe2000f8e023f */
[----:B-1----:R-:W-:-:S02]  /*09a0*/  IMAD.SHL.U32 R4, R5, 0x20, RZ ;  /* 0x0000002005047824 */ /* 0x002fc400078e00ff */
[----:B------:R-:W-:Y:S01]  /*09b0*/  IMAD.SHL.U32 R5, R0, 0x2, RZ ;  /* 0x0000000200057824 */ /* 0x000fe200078e00ff */
[----:B------:R-:W-:Y:S02]  /*09c0*/  LOP3.LUT R0, R2, 0x1c0, RZ, 0xc0, !PT ;  /* 0x000001c002007812 */ /* 0x000fe400078ec0ff */
[----:B------:R-:W-:Y:S02]  /*09d0*/  LOP3.LUT R243, R4, 0x6, R243, 0xf8, !PT ;  /* 0x0000000604f37812 */ /* 0x000fe400078ef8f3 */
[----:B------:R-:W-:Y:S02]  /*09e0*/  LOP3.LUT R7, R0, 0x20, R4, 0xf8, !PT ;  /* 0x0000002000077812 */ /* 0x000fe400078ef804 */
[----:B------:R-:W-:Y:S01]  /*09f0*/  LOP3.LUT R2, R8, 0x8, RZ, 0xc0, !PT ;  /* 0x0000000808027812 */ /* 0x000fe200078ec0ff */
[----:B------:R-:W-:Y:S01]  /*0a00*/  IMAD R8, R6, 0x1000, R5 ;  /* 0x0000100006087824 */ /* 0x000fe200078e0205 */
[----:B------:R-:W-:Y:S01]  /*0a10*/  SHF.R.U32.HI R4, RZ, 0x3, R0 ;  /* 0x00000003ff047819 */ /* 0x000fe20000011600 */
[----:B------:R-:W-:-:S02]  /*0a20*/  IMAD.SHL.U32 R6, R10, 0x10, RZ ;  /* 0x000000100a067824 */ /* 0x000fc400078e00ff */
[----:B------:R-:W-:Y:S01]  /*0a30*/  IMAD R8, R184, 0x400, R8 ;  /* 0x00000400b8087824 */ /* 0x000fe200078e0208 */
[----:B------:R-:W-:Y:S02]  /*0a40*/  LOP3.LUT R7, R7, R4, RZ, 0x3c, !PT ;  /* 0x0000000407077212 */ /* 0x000fe400078e3cff */
[----:B------:R-:W-:Y:S01]  /*0a50*/  LOP3.LUT R4, R4, R0, R2, 0x1e, !PT ;  /* 0x0000000004047212 */ /* 0x000fe200078e1e02 */
[----:B------:R-:W-:Y:S01]  /*0a60*/  IMAD R0, R175, 0x400, R5 ;  /* 0x00000400af007824 */ /* 0x000fe200078e0205 */
[----:B------:R-:W-:Y:S01]  /*0a70*/  LOP3.LUT R9, R2, 0x10, R6, 0xf8, !PT ;  /* 0x0000001002097812 */ /* 0x000fe200078ef806 */
[----:B------:R-:W-:Y:S01]  /*0a80*/  IMAD.SHL.U32 R2, R14, 0x40, RZ ;  /* 0x000000400e027824 */ /* 0x000fe200078e00ff */
[----:B------:R-:W-:Y:S01]  /*0a90*/  SHF.R.S32.HI R5, RZ, 0x1f, R13 ;  /* 0x0000001fff057819 */ /* 0x000fe2000001140d */
[----:B------:R-:W-:Y:S02]  /*0aa0*/  IMAD.IADD R247, R0, 0x1, R4 ;  /* 0x0000000100f77824 */ /* 0x000fe400078e0204 */
[----:B------:R-:W-:Y:S01]  /*0ab0*/  IMAD.SHL.U32 R0, R10, 0x8, RZ ;  /* 0x000000080a007824 */ /* 0x000fe200078e00ff */
[----:B------:R-:W-:Y:S01]  /*0ac0*/  LEA.HI R5, R5, R13, RZ, 0x2 ;  /* 0x0000000d05057211 */ /* 0x000fe200078f10ff */
[----:B------:R-:W-:Y:S01]  /*0ad0*/  IMAD.SHL.U32 R6, R11, 0x40, RZ ;  /* 0x000000400b067824 */ /* 0x000fe200078e00ff */
[----:B------:R-:W-:Y:S01]  /*0ae0*/  LOP3.LUT R2, R2, 0x1c0, RZ, 0xc0, !PT ;  /* 0x000001c002027812 */ /* 0x000fe200078ec0ff */
[----:B------:R-:W-:Y:S01]  /*0af0*/  IMAD.IADD R8, R7, 0x1, R8 ;  /* 0x0000000107087824 */ /* 0x000fe200078e0208 */
[----:B------:R-:W-:-:S02]  /*0b00*/  SHF.R.S32.HI R5, RZ, 0x2, R5 ;  /* 0x00000002ff057819 */ /* 0x000fc40000011405 */
[----:B------:R-:W-:Y:S01]  /*0b10*/  SHF.R.U32.HI R4, RZ, 0x3, R2 ;  /* 0x00000003ff047819 */ /* 0x000fe20000011602 */
[----:B------:R-:W-:Y:S01]  /*0b20*/  IMAD.SHL.U32 R188, R8, 0x2, RZ ;  /* 0x0000000208bc7824 */ /* 0x000fe200078e00ff */
[----:B------:R-:W-:Y:S01]  /*0b30*/  LOP3.LUT R7, R2, 0x8, R0, 0xf8, !PT ;  /* 0x0000000802077812 */ /* 0x000fe200078ef800 */
[----:B------:R-:W-:Y:S01]  /*0b40*/  IMAD R246, R184, 0x10, R5 ;  /* 0x00000010b8f67824 */ /* 0x000fe200078e0205 */
[----:B------:R-:W-:Y:S01]  /*0b50*/  LOP3.LUT R2, R4, R9, R2, 0x1e, !PT ;  /* 0x0000000904027212 */ /* 0x000fe200078e1e02 */
[----:B------:R-:W-:Y:S01]  /*0b60*/  IMAD.MOV.U32 R5, RZ, RZ, 0x20 ;  /* 0x00000020ff057424 */ /* 0x000fe200078e00ff */
[----:B------:R-:W-:Y:S01]  /*0b70*/  LOP3.LUT R0, R6, 0xfffffe00, RZ, 0xc0, !PT ;  /* 0xfffffe0006007812 */ /* 0x000fe200078ec0ff */
[----:B------:R-:W-:Y:S01]  /*0b80*/  IMAD.IADD R189, R188, 0x1, R186 ;  /* 0x00000001bcbd7824 */ /* 0x000fe200078e02ba */
[----:B------:R-:W-:Y:S02]  /*0b90*/  LEA R247, R247, 0x6000, 0x1 ;  /* 0x00006000f7f77811 */ /* 0x000fe400078e08ff */
[----:B------:R-:W-:Y:S01]  /*0ba0*/  LOP3.LUT R183, R2, R0, RZ, 0xfc, !PT ;  /* 0x0000000002b77212 */ /* 0x000fe200078efcff */
[----:B------:R-:W-:Y:S01]  /*0bb0*/  IMAD.U32 R2, RZ, RZ, UR6 ;  /* 0x00000006ff027e24 */ /* 0x000fe2000f8e00ff */
[----:B------:R-:W-:Y:S01]  /*0bc0*/  SHF.R.S32.HI R6, RZ, 0x1f, R246 ;  /* 0x0000001fff067819 */ /* 0x000fe200000114f6 */
[--C-:B------:R-:W-:Y:S01]  /*0bd0*/  IMAD R184, R184, 0x400, R0.reuse ;  /* 0x00000400b8b87824 */ /* 0x100fe200078e0200 */
[----:B------:R-:W-:Y:S01]  /*0be0*/  IADD3 R6, R247, 0x420, RZ ;  /* 0x00000420f7067810 */ /* 0x000fe20007ffe0ff */
[----:B------:R-:W-:Y:S01]  /*0bf0*/  IMAD R175, R175, 0x400, R0 ;  /* 0x00000400afaf7824 */ /* 0x000fe200078e0200 */
[----:B------:R-:W-:Y:S01]  /*0c00*/  @P1 IADD3 R6, R247, 0x3e0, RZ ;  /* 0x000003e0f7061810 */ /* 0x000fe20007ffe0ff */
[----:B------:R1:W-:Y:S01]  /*0c10*/  STL [R1+0xc], R2 ;  /* 0x00000c0201007387 */ /* 0x0003e20000100800 */
[----:B------:R-:W-:Y:S01]  /*0c20*/  IMAD.MOV.U32 R0, RZ, RZ, 0x40 ;  /* 0x00000040ff007424 */ /* 0x000fe200078e00ff */
[----:B------:R-:W-:Y:S01]  /*0c30*/  LOP3.LUT R4, R7, R4, RZ, 0x3c, !PT ;  /* 0x0000000407047212 */ /* 0x000fe200078e3cff */
[----:B------:R-:W-:Y:S01]  /*0c40*/  USHF.R.S32.HI UR6, URZ, 0x1f, UR55 ;  /* 0x0000001f3f067899 */ /* 0x000fe20008011437 */
[----:B------:R2:W-:Y:S01]  /*0c50*/  STL [R1], R6 ;  /* 0x0000000601007387 */ /* 0x0005e20000100800 */
[----:B------:R-:W-:-:S02]  /*0c60*/  SEL R180, R5, 0xffffffe0, !P4 ;  /* 0xffffffe005b47807 */ /* 0x000fc40006000000 */
[----:B------:R-:W-:Y:S01]  /*0c70*/  SEL R0, R0, 0xffffffc0, !P3 ;  /* 0xffffffc000007807 */ /* 0x000fe20005800000 */
[----:B------:R-:W-:Y:S01]  /*0c80*/  IMAD.IADD R184, R184, 0x1, R4 ;  /* 0x00000001b8b87824 */ /* 0x000fe200078e0204 */
[----:B------:R-:W-:Y:S01]  /*0c90*/  SEL R5, R5, 0xffffffe0, !P1 ;  /* 0xffffffe005057807 */ /* 0x000fe20004800000 */
[----:B------:R-:W-:Y:S01]  /*0ca0*/  IMAD.IADD R175, R4, 0x1, R175 ;  /* 0x0000000104af7824 */ /* 0x000fe200078e02af */
[C---:B------:R-:W-:Y:S01]  /*0cb0*/  IADD3 R248, R247.reuse, 0x40, RZ ;  /* 0x00000040f7f87810 */ /* 0x040fe20007ffe0ff */
[----:B------:R-:W-:Y:S01]  /*0cc0*/  IMAD.U32 R4, RZ, RZ, UR6 ;  /* 0x00000006ff047e24 */ /* 0x000fe2000f8e00ff */
[----:B------:R-:W-:Y:S01]  /*0cd0*/  @P2 IADD3 R248, R247, -0x40, RZ ;  /* 0xffffffc0f7f82810 */ /* 0x000fe20007ffe0ff */
[----:B------:R-:W-:Y:S01]  /*0ce0*/  IMAD.IADD R179, R178, 0x1, R0 ;  /* 0x00000001b2b37824 */ /* 0x000fe200078e0200 */
[----:B------:R-:W-:Y:S01]  /*0cf0*/  LEA R175, R175, 0xa000, 0x1 ;  /* 0x0000a000afaf7811 */ /* 0x000fe200078e08ff */
[----:B------:R-:W-:Y:S02]  /*0d00*/  IMAD.IADD R187, R188, 0x1, R5 ;  /* 0x00000001bcbb7824 */ /* 0x000fe400078e0205 */
[----:B------:R-:W-:-:S02]  /*0d10*/  IMAD.IADD R181, R178, 0x1, R180 ;  /* 0x00000001b2b57824 */ /* 0x000fc400078e02b4 */
[----:B------:R-:W-:Y:S02]  /*0d20*/  IMAD.IADD R180, R180, 0x1, R179 ;  /* 0x00000001b4b47824 */ /* 0x000fe400078e02b3 */
[C---:B------:R-:W-:Y:S02]  /*0d30*/  IMAD.IADD R250, R5.reuse, 0x1, R247 ;  /* 0x0000000105fa7824 */ /* 0x040fe400078e02f7 */
[----:B------:R-:W-:Y:S01]  /*0d40*/  IMAD.IADD R186, R186, 0x1, R187 ;  /* 0x00000001baba7824 */ /* 0x000fe200078e02bb */
[----:B-1----:R-:W-:Y:S01]  /*0d50*/  IADD3 R2, R246, -0x40, RZ ;  /* 0xffffffc0f6027810 */ /* 0x002fe20007ffe0ff */
[----:B------:R-:W-:-:S03]  /*0d60*/  IMAD.IADD R249, R5, 0x1, R248 ;  /* 0x0000000105f97824 */ /* 0x000fc600078e02f8 */
[----:B------:R-:W-:Y:S01]  /*0d70*/  SHF.R.S32.HI R4, RZ, 0x1f, R2 ;  /* 0x0000001fff047819 */ /* 0x000fe20000011402 */
[----:B------:R-:W-:-:S03]  /*0d80*/  IMAD.SHL.U32 R241, R2, 0x4, RZ ;  /* 0x0000000402f17824 */ /* 0x000fc600078e00ff */
[----:B--2---:R-:W-:Y:S02]  /*0d90*/  SHF.L.U64.HI R242, R2, 0x2, R4 ;  /* 0x0000000202f27819 */ /* 0x004fe40000010204 */
.L_x_664:
[----:B------:R-:W-:Y:S02]  /*0da0*/  USHF.L.U32 UR12, UR42, 0x2, URZ ;  /* 0x000000022a0c7899 */ /* 0x000fe4000800063f */
[----:B------:R-:W-:Y:S02]  /*0db0*/  ULDC.64 UR10, c[0x0][0x240] ;  /* 0x00009000000a7ab9 */ /* 0x000fe40000000a00 */
[----:B------:R-:W-:Y:S02]  /*0dc0*/  UISETP.NE.U32.AND UP1, UPT, URZ, UR10, UPT ;  /* 0x0000000a3f00728c */ /* 0x000fe4000bf25070 */
[----:B------:R-:W-:Y:S02]  /*0dd0*/  UIADD3 UR6, UP2, UR12, UR10, URZ ;  /* 0x0000000a0c067290 */ /* 0x000fe4000ff5e03f */
[----:B------:R-:W-:Y:S02]  /*0de0*/  USHF.R.S32.HI UR53, URZ, 0x1f, UR42 ;  /* 0x0000001f3f357899 */ /* 0x000fe4000801142a */
[----:B------:R-:W-:-:S02]  /*0df0*/  UISETP.NE.AND.EX UP1, UPT, URZ, UR11, UPT, UP1 ;  /* 0x0000000b3f00728c */ /* 0x000fc4000bf25310 */
[----:B------:R-:W-:Y:S01]  /*0e00*/  ULDC.64 UR8, c[0x0][0x250] ;  /* 0x0000940000087ab9 */ /* 0x000fe20000000a00 */
[----:B------:R-:W-:Y:S01]  /*0e10*/  IMAD.U32 R6, RZ, RZ, UR6 ;  /* 0x00000006ff067e24 */ /* 0x000fe2000f8e00ff */
[----:B------:R-:W-:Y:S02]  /*0e20*/  UISETP.NE.U32.AND UP3, UPT, URZ, UR8, UPT ;  /* 0x000000083f00728c */ /* 0x000fe4000bf65070 */
[----:B------:R-:W-:Y:S01]  /*0e30*/  USHF.L.U64.HI UR7, UR42, 0x2, UR53 ;  /* 0x000000022a077899 */ /* 0x000fe20008010235 */
[----:B------:R-:W-:Y:S01]  /*0e40*/  PLOP3.LUT P2, PT, PT, PT, UP1, 0x80, 0x0 ;  /* 0x000000000000781c */ /* 0x000fe20003f4f018 */
[----:B------:R-:W-:Y:S02]  /*0e50*/  ULDC.U8 UR6, c[0x0][0x312] ;  /* 0x0000c48000067ab9 */ /* 0x000fe40000000000 */
[----:B------:R-:W-:Y:S02]  /*0e60*/  UISETP.NE.AND UP4, UPT, UR6, URZ, UPT ;  /* 0x0000003f0600728c */ /* 0x000fe4000bf85270 */
[----:B------:R-:W-:-:S02]  /*0e70*/  UISETP.NE.AND.EX UP3, UPT, URZ, UR9, UPT, UP3 ;  /* 0x000000093f00728c */ /* 0x000fc4000bf65330 */
        /* <DEDUP_REMOVED lines=14> */
[----:B------:R-:W-:-:S03]  /*0f60*/  IMAD.U32 R4, RZ, RZ, UR10 ;  /* 0x0000000aff047e24 */ /* 0x000fc6000f8e00ff */
[----:B---3--:R-:W3:Y:S02]  /*0f70*/  @P0 LDG.E R8, [R8.64] ;  /* 0x0000000408080981 */ /* 0x008ee4000c1e1900 */
[----:B------:R-:W-:-:S05]  /*0f80*/  MOV R5, UR11 ;  /* 0x0000000b00057c02 */ /* 0x000fca0008000f00 */
[----:B----4-:R-:W4:Y:S04]  /*0f90*/  @!P1 LDG.E R0, [R4.64] ;  /* 0x0000000404009981 */ /* 0x010f28000c1e1900 */
        /* <DEDUP_REMOVED lines=21> */
.L_x_620:
        /* <DEDUP_REMOVED lines=59> */
.L_x_622:
        /* <DEDUP_REMOVED lines=18> */
.L_x_623:
        /* <DEDUP_REMOVED lines=19> */
[----:B------:R-:W-:-:S04]  /*16f0*/  UIADD3 UR8, UR61, UR8, URZ ;  /* 0x000000083d087290 */ /* 0x000fc8000fffe03f */
[----:B------:R-:W-:Y:S01]  /*1700*/  UIMAD UR8, UR50, UR8, UR12 ;  /* 0x00000008320872a4 */ /* 0x000fe2000f8e020c */
[----:B------:R-:W2:Y:S01]  /*1710*/  S2UR UR12, SR_CTAID.X ;  /* 0x00000000000c79c3 */ /* 0x000ea20000002500 */
[----:B-1----:R-:W1:Y:S01]  /*1720*/  I2F.RP R4, R6 ;  /* 0x0000000600047306 */ /* 0x002e620000209400 */
[----:B------:R-:W-:Y:S02]  /*1730*/  @!UP2 UIADD3 UR41, UR9, UR10, URZ ;  /* 0x0000000a0929a290 */ /* 0x000fe4000fffe03f */
[----:B------:R-:W-:Y:S02]  /*1740*/  UIMAD UR10, UR51, UR6, URZ ;  /* 0x00000006330a72a4 */ /* 0x000fe4000f8e023f */
[----:B------:R-:W-:-:S03]  /*1750*/  UIADD3 UR13, UR57, UR8, URZ ;  /* 0x00000008390d7290 */ /* 0x000fc6000fffe03f */
[----:B-1----:R-:W1:Y:S01]  /*1760*/  MUFU.RCP R4, R4 ;  /* 0x0000000400047308 */ /* 0x002e620000001000 */
[----:B------:R-:W-:-:S04]  /*1770*/  UIMAD.WIDE.U32 UR8, UR50, UR6, URZ ;  /* 0x00000006320872a5 */ /* 0x000fc8000f8e003f */
[----:B------:R-:W-:Y:S02]  /*1780*/  @UP2 UIADD3 UR13, UR9, UR10, URZ ;  /* 0x0000000a090d2290 */ /* 0x000fe4000fffe03f */
[----:B------:R-:W-:Y:S02]  /*1790*/  USEL UR33, UR56, UR8, !UP2 ;  /* 0x0000000838217287 */ /* 0x000fe4000d000000 */
[----:B------:R-:W-:Y:S02]  /*17a0*/  ULDC.64 UR10, c[0x0][0x3d8] ;  /* 0x0000f600000a7ab9 */ /* 0x000fe40000000a00 */
[----:B--2---:R-:W-:Y:S01]  /*17b0*/  UIMAD.WIDE.U32 UR8, UR12, UR10, URZ ;  /* 0x0000000a0c0872a5 */ /* 0x004fe2000f8e003f */
[----:B-1----:R-:W-:-:S03]  /*17c0*/  IADD3 R4, R4, 0xffffffe, RZ ;  /* 0x0ffffffe04047810 */ /* 0x002fc60007ffe0ff */
[----:B------:R-:W-:Y:S01]  /*17d0*/  UIMAD UR31, UR12, UR11, UR9 ;  /* 0x0000000b0c1f72a4 */ /* 0x000fe2000f8e0209 */
[----:B------:R1:W2:Y:S01]  /*17e0*/  F2I.FTZ.U32.TRUNC.NTZ R5, R4 ;  /* 0x0000000400057305 */ /* 0x0002a2000021f000 */
[----:B------:R-:W-:Y:S02]  /*17f0*/  USHF.L.U32 UR12, UR42, 0x7, URZ ;  /* 0x000000072a0c7899 */ /* 0x000fe4000800063f */
[----:B------:R-:W-:Y:S02]  /*1800*/  USEL UR32, UR8, URZ, UP6 ;  /* 0x0000003f08207287 */ /* 0x000fe4000b000000 */
[----:B------:R-:W-:-:S04]  /*1810*/  USHF.L.U64.HI UR8, UR42, 0x7, UR53 ;  /* 0x000000072a087899 */ /* 0x000fc80008010235 */
[----:B------:R-:W-:Y:S02]  /*1820*/  USEL UR9, UR8, URZ, UP1 ;  /* 0x0000003f08097287 */ /* 0x000fe40008800000 */
[----:B------:R-:W-:Y:S01]  /*1830*/  USEL UR8, UR12, URZ, UP1 ;  /* 0x0000003f0c087287 */ /* 0x000fe20008800000 */
[----:B----4-:R4:W2:Y:S01]  /*1840*/  R2UR UR37, R2 ;  /* 0x00000000022573c2 */ /* 0x0108a200000e0000 */
[----:B-1----:R-:W-:Y:S01]  /*1850*/  IMAD.MOV.U32 R4, RZ, RZ, RZ ;  /* 0x000000ffff047224 */ /* 0x002fe200078e00ff */
[----:B----4-:R-:W-:Y:S01]  /*1860*/  IABS R2, UR49 ;  /* 0x0000003100027c13 */ /* 0x010fe20008000000 */
[----:B------:R-:W-:-:S04]  /*1870*/  UIADD3 UR8, UP1, UR30, UR8, URZ ;  /* 0x000000081e087290 */ /* 0x000fc8000ff3e03f */
[----:B------:R-:W-:Y:S02]  /*1880*/  UIADD3.X UR10, UR39, UR9, URZ, UP1, !UPT ;  /* 0x00000009270a7290 */ /* 0x000fe40008ffe43f */
[----:B------:R-:W-:Y:S01]  /*1890*/  UIMAD UR9, UR51, UR8, URZ ;  /* 0x00000008330972a4 */ /* 0x000fe2000f8e023f */
[----:B------:R-:W-:-:S03]  /*18a0*/  ISETP.NE.AND P2, PT, RZ, c[0x0][0x1c8], PT ;  /* 0x00007200ff007a0c */ /* 0x000fc60003f45270 */
[----:B------:R-:W-:Y:S02]  /*18b0*/  UIMAD UR11, UR50, UR10, UR9 ;  /* 0x0000000a320b72a4 */ /* 0x000fe4000f8e0209 */
[----:B--2---:R-:W-:Y:S02]  /*18c0*/  @UP5 USEL UR9, UR37, UR6, !UP2 ;  /* 0x0000000625095287 */ /* 0x004fe4000d000000 */
[----:B------:R-:W-:Y:S01]  /*18d0*/  USEL UR31, UR31, URZ, UP6 ;  /* 0x0000003f1f1f7287 */ /* 0x000fe2000b000000 */
        /* <DEDUP_REMOVED lines=22> */
[----:B------:R-:W-:Y:S01]  /*1a40*/  UIADD3 UR12, UR9, UR11, URZ ;  /* 0x0000000b090c7290 */ /* 0x000fe2000fffe03f */
[----:B------:R-:W-:Y:S02]  /*1a50*/  SHF.R.S32.HI R22, RZ, 0x1f, R12 ;  /* 0x0000001fff167819 */ /* 0x000fe4000001140c */
        /* <DEDUP_REMOVED lines=8> */
.L_x_624:
[----:B------:R-:W2:Y:S02]  /*1ae0*/  LDL R0, [R1+0x14] ;  /* 0x0000140001007983 */ /* 0x000ea40000100800 */
[----:B--2---:R1:W2:Y:S01]  /*1af0*/  R2UR UR11, R0 ;  /* 0x00000000000b73c2 */ /* 0x0042a200000e0000 */
[----:B------:R-:W-:-:S07]  /*1b00*/  DEPBAR.LE SB1, 0x0, {2} ;  /* 0x000090040000791a */ /* 0x000fce0000000000 */
.L_x_625:
[----:B------:R-:W2:Y:S01]  /*1b10*/  LDL R10, [R1+0x4] ;  /* 0x00000400010a7983 */ /* 0x000ea20000100800 */
[----:B------:R-:W-:Y:S01]  /*1b20*/  USHF.R.S32.HI UR6, URZ, 0x1f, UR55 ;  /* 0x0000001f3f067899 */ /* 0x000fe20008011437 */
[----:B------:R-:W-:Y:S01]  /*1b30*/  IMAD.U32 R9, RZ, RZ, UR5 ;  /* 0x00000005ff097e24 */ /* 0x000fe2000f8e00ff */
[----:B------:R-:W-:Y:S01]  /*1b40*/  USHF.R.S32.HI UR37, URZ, 0x1f, UR59 ;  /* 0x0000001f3f257899 */ /* 0x000fe2000801143b */
[----:B------:R-:W-:Y:S01]  /*1b50*/  SHF.R.S32.HI R24, RZ, 0x1f, R237 ;  /* 0x0000001fff187819 */ /* 0x000fe200000114ed */
[----:B------:R-:W-:Y:S01]  /*1b60*/  UIADD3 UR8, UP4, UP3, UR8, UR55, UR59 ;  /* 0x0000003708087290 */ /* 0x000fe2000fb9e03b */
[----:B------:R-:W-:Y:S01]  /*1b70*/  IADD3 R0, P0, R237, UR30, RZ ;  /* 0x0000001eed007c10 */ /* 0x000fe2000ff1e0ff */
[----:B------:R-:W-:Y:S01]  /*1b80*/  USHF.R.S32.HI UR5, URZ, 0x1f, UR49 ;  /* 0x0000001f3f057899 */ /* 0x000fe20008011431 */
[----:B------:R-:W1:Y:S01]  /*1b90*/  S2R R26, SR_TID.X ;  /* 0x00000000001a7919 */ /* 0x000e620000002100 */
[----:B------:R-:W-:Y:S01]  /*1ba0*/  UIADD3 UR40, UP2, UP1, UR32, UR8, UR33 ;  /* 0x0000000820287290 */ /* 0x000fe2000f95e021 */
[----:B------:R-:W-:Y:S01]  /*1bb0*/  IADD3.X R2, R24, UR39, RZ, P0, !PT ;  /* 0x0000002718027c10 */ /* 0x000fe200087fe4ff */
[----:B------:R-:W-:Y:S01]  /*1bc0*/  UIADD3.X UR6, UR12, UR6, UR37, UP4, UP3 ;  /* 0x000000060c067290 */ /* 0x000fe2000a7e6425 */
[--C-:B------:R-:W-:Y:S01]  /*1bd0*/  SHF.R.S32.HI R245, RZ, 0x1f, R244.reuse ;  /* 0x0000001ffff57819 */ /* 0x100fe200000114f4 */
[----:B------:R-:W-:Y:S01]  /*1be0*/  ULDC.64 UR8, c[0x0][0x1a8] ;  /* 0x00006a0000087ab9 */ /* 0x000fe20000000a00 */
[----:B------:R-:W-:Y:S01]  /*1bf0*/  IMAD.U32 R8, RZ, RZ, UR4 ;  /* 0x00000004ff087e24 */ /* 0x000fe2000f8e00ff */
[----:B------:R-:W-:Y:S01]  /*1c00*/  UIADD3.X UR37, UR31, UR6, UR13, UP2, UP1 ;  /* 0x000000061f257290 */ /* 0x000fe200097e240d */
[----:B------:R-:W-:Y:S01]  /*1c10*/  IMAD R2, R2, c[0x0][0x190], RZ ;  /* 0x0000640002027a24 */ /* 0x000fe200078e02ff */
[----:B------:R-:W-:Y:S01]  /*1c20*/  UIMAD UR6, UR5, UR8, URZ ;  /* 0x00000008050672a4 */ /* 0x000fe2000f8e023f */
[C---:B------:R-:W-:Y:S01]  /*1c30*/  IMAD.WIDE.U32 R4, R0.reuse, c[0x0][0x190], R244 ;  /* 0x0000640000047a25 */ /* 0x040fe200078e00f4 */
[----:B------:R-:W-:Y:S01]  /*1c40*/  UIADD3 UR12, UR30, UR11, URZ ;  /* 0x0000000b1e0c7290 */ /* 0x000fe2000fffe03f */
[----:B------:R-:W-:Y:S01]  /*1c50*/  BSSY B1, `(.L_x_621) ;  /* 0x00006a0000017945 */ /* 0x000fe20003800000 */
[----:B------:R-:W-:Y:S01]  /*1c60*/  UIMAD UR33, UR49, UR9, UR6 ;  /* 0x00000009312172a4 */ /* 0x000fe2000f8e0206 */
[----:B------:R-:W-:Y:S01]  /*1c70*/  IMAD R0, R0, c[0x0][0x194], R2 ;  /* 0x0000650000007a24 */ /* 0x000fe200078e0202 */
[----:B------:R-:W-:Y:S01]  /*1c80*/  IADD3 R6, P0, R4, UR52, RZ ;  /* 0x0000003404067c10 */ /* 0x000fe2000ff1e0ff */
[----:B------:R-:W-:Y:S01]  /*1c90*/  ULDC.64 UR8, c[0x0][0x378] ;  /* 0x0000de0000087ab9 */ /* 0x000fe20000000a00 */
[----:B------:R-:W-:Y:S01]  /*1ca0*/  IMAD.U32 R2, RZ, RZ, UR30 ;  /* 0x0000001eff027e24 */ /* 0x000fe2000f8e00ff */
[----:B------:R-:W-:Y:S01]  /*1cb0*/  UIMAD UR6, UR5, UR8, URZ ;  /* 0x00000008050672a4 */ /* 0x000fe2000f8e023f */
[----:B------:R-:W-:Y:S01]  /*1cc0*/  IADD3.X R7, R5, UR47, R0, P0, !PT ;  /* 0x0000002f05077c10 */ /* 0x000fe200087fe400 */
[----:B------:R-:W-:Y:S01]  /*1cd0*/  UMOV UR13, 0x4 ;  /* 0x00000004000d7882 */ /* 0x000fe20000000000 */
[----:B------:R-:W-:Y:S01]  /*1ce0*/  IADD3 R4, P0, R244, UR38, RZ ;  /* 0x00000026f4047c10 */ /* 0x000fe2000ff1e0ff */
[----:B------:R-:W-:-:S02]  /*1cf0*/  UIMAD UR32, UR49, UR9, UR6 ;  /* 0x00000009312072a4 */ /* 0x000fc4000f8e0206 */
[----:B------:R-:W-:Y:S01]  /*1d00*/  ULDC.64 UR4, c[0x0][0x200] ;  /* 0x0000800000047ab9 */ /* 0x000fe20000000a00 */
[----:B-1----:R-:W-:Y:S01]  /*1d10*/  SHF.R.S32.HI R25, RZ, 0x1f, R26 ;  /* 0x0000001fff197819 */ /* 0x002fe2000001141a */
[----:B------:R-:W-:Y:S01]  /*1d20*/  ULDC.64 UR8, c[0x0][0x370] ;  /* 0x0000dc0000087ab9 */ /* 0x000fe20000000a00 */
[----:B------:R-:W-:Y:S01]  /*1d30*/  IADD3.X R5, R245, UR41, RZ, P0, !PT ;  /* 0x00000029f5057c10 */ /* 0x000fe200087fe4ff */
[----:B------:R-:W-:Y:S01]  /*1d40*/  UIMAD UR6, UR39, UR8, URZ ;  /* 0x00000008270672a4 */ /* 0x000fe2000f8e023f */
[----:B------:R-:W-:Y:S01]  /*1d50*/  LEA.HI R0, R25, R26, RZ, 0x5 ;  /* 0x0000001a19007211 */ /* 0x000fe200078f28ff */
[----:B------:R-:W-:Y:S02]  /*1d60*/  UIADD3 UR8, UR30, UR10, URZ ;  /* 0x0000000a1e087290 */ /* 0x000fe4000fffe03f */
[----:B------:R-:W-:Y:S01]  /*1d70*/  UIMAD UR31, UR30, UR9, UR6 ;  /* 0x000000091e1f72a4 */ /* 0x000fe2000f8e0206 */
[----:B------:R-:W-:Y:S01]  /*1d80*/  SHF.R.S32.HI R0, RZ, 0x5, R0 ;  /* 0x00000005ff007819 */ /* 0x000fe20000011400 */
[----:B------:R-:W-:Y:S01]  /*1d90*/  ULDC.64 UR38, c[0x0][0x3c8] ;  /* 0x0000f20000267ab9 */ /* 0x000fe20000000a00 */
[----:B------:R-:W-:Y:S01]  /*1da0*/  IMAD.WIDE.U32 R4, R2, c[0x0][0x370], R4 ;  /* 0x0000dc0002047a25 */ /* 0x000fe200078e0004 */
[----:B------:R-:W-:Y:S01]  /*1db0*/  UIMAD.WIDE UR8, UR8, UR13, UR4 ;  /* 0x0000000d080872a5 */ /* 0x000fe2000f8e0204 */
[----:B------:R1:W3:Y:S01]  /*1dc0*/  R2UR UR4, R8 ;  /* 0x00000000080473c2 */ /* 0x0002e200000e0000 */
[----:B------:R-:W-:-:S02]  /*1dd0*/  UIMAD.WIDE UR12, UR12, UR13, UR38 ;  /* 0x0000000d0c0c72a5 */ /* 0x000fc4000f8e0226 */
[----:B------:R-:W-:Y:S01]  /*1de0*/  UIADD3 UR6, -UR7, UR35, UR29 ;  /* 0x0000002307067290 */ /* 0x000fe2000fffe11d */
[----:B------:R-:W-:Y:S01]  /*1df0*/  IADD3 R5, R5, UR31, RZ ;  /* 0x0000001f05057c10 */ /* 0x000fe2000fffe0ff */
[----:B------:R-:W-:Y:S02]  /*1e00*/  ULDC UR39, c[0x0][0x2e8] ;  /* 0x0000ba0000277ab9 */ /* 0x000fe40000000800 */
[----:B------:R-:W-:Y:S01]  /*1e10*/  UIADD3 UR6, UR6, -UR39, URZ ;  /* 0x8000002706067290 */ /* 0x000fe2000fffe03f */
[----:B------:R4:W1:Y:S01]  /*1e20*/  R2UR UR5, R9 ;  /* 0x00000000090573c2 */ /* 0x00086200000e0000 */
[----:B------:R-:W-:Y:S02]  /*1e30*/  UMOV UR11, UR13 ;  /* 0x0000000d000b7c82 */ /* 0x000fe40008000000 */
[----:B------:R-:W-:Y:S02]  /*1e40*/  USHF.R.S32.HI UR13, URZ, 0x1f, UR6 ;  /* 0x0000001f3f0d7899 */ /* 0x000fe40008011406 */
[----:B------:R-:W-:-:S02]  /*1e50*/  UMOV UR10, UR8 ;  /* 0x00000008000a7c82 */ /* 0x000fc40008000000 */
        /* <DEDUP_REMOVED lines=44> */
.L_x_627:
        /* <DEDUP_REMOVED lines=16> */
.L_x_628:
[----:B------:R-:W-:Y:S01]  /*2220*/  ULDC.64 UR10, c[0x0][0x3a0] ;  /* 0x0000e800000a7ab9 */ /* 0x000fe20000000a00 */
[----:B------:R-:W-:Y:S01]  /*2230*/  IMAD.U32 R4, RZ, RZ, UR29 ;  /* 0x0000001dff047e24 */ /* 0x000fe2000f8e00ff */
[----:B------:R-:W-:Y:S01]  /*2240*/  UIMAD UR9, UR36, UR10, URZ ;  /* 0x0000000a240972a4 */ /* 0x000fe2000f8e023f */
[----:B------:R-:W-:Y:S01]  /*2250*/  BSSY B0, `(.L_x_629) ;  /* 0x0000019000007945 */ /* 0x000fe20003800000 */
[----:B------:R-:W-:Y:S01]  /*2260*/  UIMAD UR7, UR28, -0x80, UR7 ;  /* 0xffffff801c0778a4 */ /* 0x000fe2000f8e0207 */
[----:B------:R-:W-:Y:S01]  /*2270*/  IMAD.WIDE.U32 R4, R4, c[0x0][0x3a0], R244 ;  /* 0x0000e80004047a25 */ /* 0x000fe200078e00f4 */
[----:B------:R-:W-:Y:S02]  /*2280*/  UIMAD UR9, UR29, UR11, UR9 ;  /* 0x0000000b1d0972a4 */ /* 0x000fe4000f8e0209 */
[----:B------:R-:W-:Y:S02]  /*2290*/  USHF.R.S32.HI UR12, URZ, 0x1f, UR49 ;  /* 0x0000001f3f0c7899 */ /* 0x000fe40008011431 */
[----:B------:R-:W-:Y:S01]  /*22a0*/  IADD3 R4, P0, R4, UR13, RZ ;  /* 0x0000000d04047c10 */ /* 0x000fe2000ff1e0ff */
[----:B------:R-:W-:Y:S01]  /*22b0*/  ULDC.64 UR10, c[0x0][0x3b8] ;  /* 0x0000ee00000a7ab9 */ /* 0x000fe20000000a00 */
[----:B------:R-:W-:Y:S01]  /*22c0*/  MOV R0, UR9 ;  /* 0x0000000900007c02 */ /* 0x000fe20008000f00 */
[----:B------:R-:W-:Y:S01]  /*22d0*/  UIMAD UR9, UR12, UR10, URZ ;  /* 0x0000000a0c0972a4 */ /* 0x000fe2000f8e023f */
[----:B------:R-:W-:-:S02]  /*22e0*/  ISETP.GE.AND P3, PT, R237, UR7, PT ;  /* 0x00000007ed007c0c */ /* 0x000fc4000bf66270 */
        /* <DEDUP_REMOVED lines=15> */
.L_x_630:
[----:B------:R-:W-:Y:S05]  /*23e0*/  BSYNC B0 ;  /* 0x0000000000007941 */ /* 0x000fea0003800000 */
.L_x_629:
[----:B------:R-:W-:Y:S01]  /*23f0*/  IADD3 R0, R237, 0x20, RZ ;  /* 0x00000020ed007810 */ /* 0x000fe20007ffe0ff */
[----:B------:R-:W-:Y:S03]  /*2400*/  BSSY B0, `(.L_x_631) ;  /* 0x000000e000007945 */ /* 0x000fe60003800000 */
[----:B------:R-:W-:-:S13]  /*2410*/  ISETP.GE.AND P2, PT, R0, UR7, PT ;  /* 0x0000000700007c0c */ /* 0x000fda000bf46270 */
        /* <DEDUP_REMOVED lines=12> */
.L_x_632:
[----:B------:R-:W-:Y:S05]  /*24e0*/  BSYNC B0 ;  /* 0x0000000000007941 */ /* 0x000fea0003800000 */
.L_x_631:
        /* <DEDUP_REMOVED lines=15> */
.L_x_634:
[----:B------:R-:W-:Y:S05]  /*25e0*/  BSYNC B0 ;  /* 0x0000000000007941 */ /* 0x000fea0003800000 */
.L_x_633:
[----:B------:R-:W-:Y:S01]  /*25f0*/  IADD3 R0, R237, 0x60, RZ ;  /* 0x00000060ed007810 */ /* 0x000fe20007ffe0ff */
[----:B------:R-:W-:Y:S03]  /*2600*/  BSSY B0, `(.L_x_635) ;  /* 0x000000d000007945 */ /* 0x000fe60003800000 */
[----:B------:R-:W-:-:S13]  /*2610*/  ISETP.GE.AND P0, PT, R0, UR7, PT ;  /* 0x0000000700007c0c */ /* 0x000fda000bf06270 */
        /* <DEDUP_REMOVED lines=11> */
.L_x_636:
[----:B------:R-:W-:Y:S05]  /*26d0*/  BSYNC B0 ;  /* 0x0000000000007941 */ /* 0x000fea0003800000 */
.L_x_635:
        /* <DEDUP_REMOVED lines=26> */
.L_x_638:
[----:B------:R-:W-:Y:S05]  /*2880*/  BSYNC B0 ;  /* 0x0000000000007941 */ /* 0x000fea0003800000 */
.L_x_637:
        /* <DEDUP_REMOVED lines=13> */
.L_x_640:
[----:B------:R-:W-:Y:S05]  /*2960*/  BSYNC B0 ;  /* 0x0000000000007941 */ /* 0x000fea0003800000 */
.L_x_639:
        /* <DEDUP_REMOVED lines=13> */
.L_x_642:
[----:B------:R-:W-:Y:S05]  /*2a40*/  BSYNC B0 ;  /* 0x0000000000007941 */ /* 0x000fea0003800000 */
.L_x_641:
        /* <DEDUP_REMOVED lines=12> */
.L_x_626:
[----:B------:R-:W-:Y:S01]  /*2b10*/  ULDC.64 UR32, c[0x0][0x1a0] ;  /* 0x0000680000207ab9 */ /* 0x000fe20000000a00 */
[----:B------:R-:W-:Y:S01]  /*2b20*/  IMAD.U32 R4, RZ, RZ, UR29 ;  /* 0x0000001dff047e24 */ /* 0x000fe2000f8e00ff */
[----:B------:R-:W-:Y:S01]  /*2b30*/  UIMAD UR32, UR36, UR32, URZ ;  /* 0x00000020242072a4 */ /* 0x000fe2000f8e023f */
[----:B------:R-:W-:Y:S01]  /*2b40*/  IMAD.U32 R6, RZ, RZ, UR29 ;  /* 0x0000001dff067e24 */ /* 0x000fe2000f8e00ff */
[----:B------:R-:W-:Y:S01]  /*2b50*/  ULDC.64 UR30, c[0x0][0x198] ;  /* 0x00006600001e7ab9 */ /* 0x000fe20000000a00 */
[--C-:B------:R-:W-:Y:S01]  /*2b60*/  IMAD.WIDE.U32 R4, R4, c[0x0][0x1a0], R244.reuse ;  /* 0x0000680004047a25 */ /* 0x100fe200078e00f4 */
[----:B------:R-:W-:Y:S01]  /*2b70*/  UIMAD UR8, UR36, UR30, URZ ;  /* 0x0000001e240872a4 */ /* 0x000fe2000f8e023f */
[----:B------:R-:W-:Y:S01]  /*2b80*/  IADD3 R23, R237, 0x20, RZ ;  /* 0x00000020ed177810 */ /* 0x000fe20007ffe0ff */
[----:B------:R-:W-:Y:S01]  /*2b90*/  UIMAD UR33, UR29, UR33, UR32 ;  /* 0x000000211d2172a4 */ /* 0x000fe2000f8e0220 */
[----:B------:R-:W-:Y:S01]  /*2ba0*/  IMAD.WIDE.U32 R6, R6, c[0x0][0x198], R244 ;  /* 0x0000660006067a25 */ /* 0x000fe200078e00f4 */
[----:B------:R-:W-:Y:S01]  /*2bb0*/  UIMAD UR8, UR29, UR31, UR8 ;  /* 0x0000001f1d0872a4 */ /* 0x000fe2000f8e0208 */
[----:B------:R-:W-:-:S02]  /*2bc0*/  IADD3 R4, P1, R4, UR43, RZ ;  /* 0x0000002b04047c10 */ /* 0x000fc4000ff3e0ff */
[----:B------:R-:W-:Y:S01]  /*2bd0*/  IMAD.MOV.U32 R128, RZ, RZ, 0x40 ;  /* 0x00000040ff807424 */ /* 0x000fe200078e00ff */
[----:B------:R-:W-:Y:S01]  /*2be0*/  IADD3 R20, P0, R6, UR46, RZ ;  /* 0x0000002e06147c10 */ /* 0x000fe2000ff1e0ff */
[----:B------:R-:W-:Y:S01]  /*2bf0*/  IMAD.U32 R2, RZ, RZ, UR33 ;  /* 0x00000021ff027e24 */ /* 0x000fe2000f8e00ff */
[----:B------:R-:W-:Y:S01]  /*2c00*/  SHF.R.S32.HI R27, RZ, 0x1f, R246 ;  /* 0x0000001fff1b7819 */ /* 0x000fe200000114f6 */
[----:B------:R-:W-:Y:S01]  /*2c10*/  IMAD.U32 R0, RZ, RZ, UR8 ;  /* 0x00000008ff007e24 */ /* 0x000fe2000f8e00ff */
[----:B------:R-:W-:Y:S01]  /*2c20*/  UIMAD UR8, UR28, -0x80, UR7 ;  /* 0xffffff801c0878a4 */ /* 0x000fe2000f8e0207 */
[----:B------:R-:W-:Y:S01]  /*2c30*/  IMAD.MOV.U32 R232, RZ, RZ, 0x7f800000 ;  /* 0x7f800000ffe87424 */ /* 0x000fe200078e00ff */
[----:B------:R-:W-:Y:S01]  /*2c40*/  IADD3.X R5, R5, UR44, R2, P1, !PT ;  /* 0x0000002c05057c10 */ /* 0x000fe20008ffe402 */
[----:B------:R-:W-:Y:S01]  /*2c50*/  IMAD.MOV.U32 R233, RZ, RZ, 0x7f800000 ;  /* 0x7f800000ffe97424 */ /* 0x000fe200078e00ff */
[----:B------:R-:W-:Y:S01]  /*2c60*/  IADD3 R2, R237, 0x40, RZ ;  /* 0x00000040ed027810 */ /* 0x000fe20007ffe0ff */
[----:B------:R-:W-:Y:S01]  /*2c70*/  IMAD.MOV.U32 R231, RZ, RZ, 0x7f800000 ;  /* 0x7f800000ffe77424 */ /* 0x000fe200078e00ff */
[----:B------:R-:W-:Y:S01]  /*2c80*/  ISETP.GE.AND P4, PT, R23, UR8, PT ;  /* 0x0000000817007c0c */ /* 0x000fe2000bf86270 */
[----:B------:R-:W-:Y:S01]  /*2c90*/  IMAD.WIDE.U32 R4, R12, c[0x0][0x1b8], R4 ;  /* 0x00006e000c047a25 */ /* 0x000fe200078e0004 */
[----:B------:R-:W-:-:S02]  /*2ca0*/  ISETP.GE.AND P3, PT, R2, UR8, PT ;  /* 0x0000000802007c0c */ /* 0x000fc4000bf66270 */
[----:B------:R-:W-:Y:S02]  /*2cb0*/  IADD3.X R21, R7, UR48, R0, P0, !PT ;  /* 0x0000003007157c10 */ /* 0x000fe400087fe400 */
[C---:B------:R-:W-:Y:S02]  /*2cc0*/  ISETP.GE.AND P5, PT, R237.reuse, UR8, PT ;  /* 0x00000008ed007c0c */ /* 0x040fe4000bfa6270 */
[C---:B------:R-:W-:Y:S02]  /*2cd0*/  IADD3 R0, R237.reuse, 0x60, RZ ;  /* 0x00000060ed007810 */ /* 0x040fe40007ffe0ff */
[----:B------:R-:W-:Y:S02]  /*2ce0*/  MOV R230, 0x7f800000 ;  /* 0x7f80000000e67802 */ /* 0x000fe40000000f00 */
[----:B------:R-:W-:Y:S01]  /*2cf0*/  ISETP.GE.AND P2, PT, R0, UR8, PT ;  /* 0x0000000800007c0c */ /* 0x000fe2000bf46270 */
[----:B------:R-:W-:Y:S01]  /*2d00*/  IMAD R0, R22, c[0x0][0x1b8], RZ ;  /* 0x00006e0016007a24 */ /* 0x000fe200078e02ff */
[C---:B------:R-:W-:Y:S01]  /*2d10*/  @!P4 IADD3 R2, P1, R237.reuse, 0x20, RZ ;  /* 0x00000020ed02c810 */ /* 0x040fe20007f3e0ff */
[----:B------:R-:W-:Y:S01]  /*2d20*/  @!P4 IMAD.MOV.U32 R10, RZ, RZ, R4 ;  /* 0x000000ffff0ac224 */ /* 0x000fe200078e0004 */
[----:B------:R-:W-:Y:S01]  /*2d30*/  @!P3 IADD3 R13, P0, R237, 0x40, RZ ;  /* 0x00000040ed0db810 */ /* 0x000fe20007f1e0ff */
[----:B------:R-:W-:Y:S01]  /*2d40*/  IMAD R8, R12, c[0x0][0x1bc], R0 ;  /* 0x00006f000c087a24 */ /* 0x000fe200078e0200 */
[----:B------:R-:W-:Y:S01]  /*2d50*/  ULEA.HI UR8, UR6, UR6, URZ, 0x1 ;  /* 0x0000000606087291 */ /* 0x000fe2000f8f083f */
[----:B------:R-:W-:-:S02]  /*2d60*/  @!P4 IMAD.X R0, RZ, RZ, R24, P1 ;  /* 0x000000ffff00c224 */ /* 0x000fc400008e0618 */
[----:B------:R-:W-:Y:S01]  /*2d70*/  @!P5 IMAD R7, R24, c[0x0][0x1a0], RZ ;  /* 0x000068001807da24 */ /* 0x000fe200078e02ff */
[----:B------:R-:W-:Y:S01]  /*2d80*/  ULOP3.LUT UR8, UR8, 0xfffffffe, URZ, 0xc0, !UPT ;  /* 0xfffffffe08087892 */ /* 0x000fe2000f8ec03f */
[----:B------:R-:W-:Y:S02]  /*2d90*/  @!P3 IMAD.X R6, RZ, RZ, R24, P0 ;  /* 0x000000ffff06b224 */ /* 0x000fe400000e0618 */
[----:B------:R-:W-:Y:S01]  /*2da0*/  IMAD.IADD R5, R5, 0x1, R8 ;  /* 0x0000000105057824 */ /* 0x000fe200078e0208 */
[C---:B------:R-:W-:Y:S01]  /*2db0*/  @!P2 IADD3 R15, P0, R237.reuse, 0x60, RZ ;  /* 0x00000060ed0fa810 */ /* 0x040fe20007f1e0ff */
[----:B------:R-:W-:Y:S01]  /*2dc0*/  @!P4 IMAD R0, R0, c[0x0][0x1a0], RZ ;  /* 0x000068000000ca24 */ /* 0x000fe200078e02ff */
[----:B------:R-:W-:Y:S01]  /*2dd0*/  UIADD3 UR8, UR6, -UR8, URZ ;  /* 0x8000000806087290 */ /* 0x000fe2000fffe03f */
[C---:B------:R-:W-:Y:S02]  /*2de0*/  @!P5 IMAD R9, R237.reuse, c[0x0][0x1a4], R7 ;  /* 0x00006900ed09da24 */ /* 0x040fe400078e0207 */
[----:B------:R-:W-:Y:S01]  /*2df0*/  @!P3 IMAD R8, R6, c[0x0][0x1a0], RZ ;  /* 0x000068000608ba24 */ /* 0x000fe200078e02ff */
[----:B------:R-:W-:Y:S01]  /*2e00*/  UISETP.NE.AND UP0, UPT, UR8, 0x1, UPT ;  /* 0x000000010800788c */ /* 0x000fe2000bf05270 */
[----:B------:R-:W-:Y:S01]  /*2e10*/  @!P5 IMAD.WIDE.U32 R6, R237, c[0x0][0x1a0], R4 ;  /* 0x00006800ed06da25 */ /* 0x000fe200078e0004 */
[----:B------:R-:W-:-:S03]  /*2e20*/  UIMAD UR8, UR6, -0x40, UR35 ;  /* 0xffffffc0060878a4 */ /* 0x000fc6000f8e0223 */
[----:B------:R-:W-:Y:S02]  /*2e30*/  @!P4 IMAD.MOV.U32 R11, RZ, RZ, R5 ;  /* 0x000000ffff0bc224 */ /* 0x000fe400078e0005 */
[----:B------:R-:W-:Y:S02]  /*2e40*/  @!P4 IMAD R16, R2, c[0x0][0x1a4], R0 ;  /* 0x000069000210ca24 */ /* 0x000fe400078e0200 */
[----:B------:R-:W-:Y:S02]  /*2e50*/  @!P3 IMAD R14, R13, c[0x0][0x1a4], R8 ;  /* 0x000069000d0eba24 */ /* 0x000fe400078e0208 */
[----:B------:R-:W-:Y:S02]  /*2e60*/  @!P5 IMAD.IADD R0, R7, 0x1, R9 ;  /* 0x000000010700d824 */ /* 0x000fe400078e0209 */
[----:B------:R-:W-:Y:S02]  /*2e70*/  @!P3 IMAD.MOV.U32 R8, RZ, RZ, R4 ;  /* 0x000000ffff08b224 */ /* 0x000fe400078e0004 */
[----:B------:R-:W-:-:S02]  /*2e80*/  @!P3 IMAD.MOV.U32 R9, RZ, RZ, R5 ;  /* 0x000000ffff09b224 */ /* 0x000fc400078e0005 */
[----:B------:R-:W-:Y:S01]  /*2e90*/  @!P4 IMAD.WIDE.U32 R10, R2, c[0x0][0x1a0], R10 ;  /* 0x00006800020aca25 */ /* 0x000fe200078e000a */
[----:B------:R-:W-:Y:S02]  /*2ea0*/  @!P2 IADD3.X R2, RZ, R24, RZ, P0, !PT ;  /* 0x00000018ff02a210 */ /* 0x000fe400007fe4ff */
[----:B------:R-:W-:Y:S01]  /*2eb0*/  @!P5 LEA R18, P0, R6, c[0x0][0x170], 0x1 ;  /* 0x00005c000612da11 */ /* 0x000fe200078008ff */
[----:B------:R-:W-:-:S03]  /*2ec0*/  @!P3 IMAD.WIDE.U32 R8, R13, c[0x0][0x1a0], R8 ;  /* 0x000068000d08ba25 */ /* 0x000fc600078e0008 */
[----:B------:R-:W-:Y:S01]  /*2ed0*/  @!P5 LEA.HI.X R19, R6, c[0x0][0x174], R0, 0x1, P0 ;  /* 0x00005d000613da11 */ /* 0x000fe200000f0c00 */
[----:B------:R-:W-:Y:S02]  /*2ee0*/  @!P2 IMAD R0, R2, c[0x0][0x1a0], RZ ;  /* 0x000068000200aa24 */ /* 0x000fe400078e02ff */
[----:B------:R-:W-:Y:S01]  /*2ef0*/  @!P3 IMAD.IADD R9, R9, 0x1, R14 ;  /* 0x000000010909b824 */ /* 0x000fe200078e020e */
[C---:B------:R-:W-:Y:S01]  /*2f00*/  @!P3 LEA R14, P0, R8.reuse, c[0x0][0x170], 0x1 ;  /* 0x00005c00080eba11 */ /* 0x040fe200078008ff */
[C---:B------:R-:W-:Y:S02]  /*2f10*/  @!P2 IMAD R2, R15.reuse, c[0x0][0x1a4], R0 ;  /* 0x000069000f02aa24 */ /* 0x040fe400078e0200 */
[----:B------:R-:W-:Y:S01]  /*2f20*/  @!P2 IMAD.WIDE.U32 R6, R15, c[0x0][0x1a0], R4 ;  /* 0x000068000f06aa25 */ /* 0x000fe200078e0004 */
[----:B------:R-:W-:Y:S02]  /*2f30*/  @!P3 LEA.HI.X R15, R8, c[0x0][0x174], R9, 0x1, P0 ;  /* 0x00005d00080fba11 */ /* 0x000fe400000f0c09 */
[----:B------:R-:W-:Y:S01]  /*2f40*/  PLOP3.LUT P0, PT, PT, PT, UP6, 0x80, 0x0 ;  /* 0x000000000000781c */ /* 0x000fe20003f0f068 */
[----:B------:R-:W-:Y:S01]  /*2f50*/  @!P4 IMAD.IADD R11, R11, 0x1, R16 ;  /* 0x000000010b0bc824 */ /* 0x000fe200078e0210 */
[----:B------:R-:W-:Y:S01]  /*2f60*/  @!P4 LEA R16, P1, R10, c[0x0][0x170], 0x1 ;  /* 0x00005c000a10ca11 */ /* 0x000fe200078208ff */
[----:B------:R-:W-:Y:S01]  /*2f70*/  IMAD R0, R22, c[0x0][0x1b0], RZ ;  /* 0x00006c0016007a24 */ /* 0x000fe200078e02ff */
[----:B------:R-:W-:Y:S01]  /*2f80*/  @!P2 LEA R8, P6, R6, c[0x0][0x170], 0x1 ;  /* 0x00005c000608aa11 */ /* 0x000fe200078c08ff */
[----:B------:R-:W-:Y:S01]  /*2f90*/  IMAD.WIDE.U32 R4, R12, c[0x0][0x1b0], R20 ;  /* 0x00006c000c047a25 */ /* 0x000fe200078e0014 */
[----:B------:R-:W-:-:S02]  /*2fa0*/  @!P4 LEA.HI.X R17, R10, c[0x0][0x174], R11, 0x1, P1 ;  /* 0x00005d000a11ca11 */ /* 0x000fc400008f0c0b */
[----:B------:R-:W-:Y:S01]  /*2fb0*/  ISETP.GE.AND P1, PT, R23, UR8, PT ;  /* 0x0000000817007c0c */ /* 0x000fe2000bf26270 */
[----:B------:R-:W-:Y:S02]  /*2fc0*/  IMAD R11, R12, c[0x0][0x1b4], R0 ;  /* 0x00006d000c0b7a24 */ /* 0x000fe400078e0200 */
[----:B------:R-:W-:Y:S01]  /*2fd0*/  @!P2 IMAD.IADD R0, R7, 0x1, R2 ;  /* 0x000000010700a824 */ /* 0x000fe200078e0202 */
[----:B------:R-:W-:Y:S01]  /*2fe0*/  IADD3 R2, R246, 0x8, RZ ;  /* 0x00000008f6027810 */ /* 0x000fe20007ffe0ff */
[----:B------:R-:W-:Y:S01]  /*2ff0*/  @P0 BAR.SYNC.DEFER_BLOCKING 0x0 ;  /* 0x0000000000000b1d */ /* 0x000fe20000010000 */
[----:B------:R-:W-:Y:S02]  /*3000*/  IMAD.WIDE.U32 R12, R128, c[0x0][0x370], RZ ;  /* 0x0000dc00800c7a25 */ /* 0x000fe400078e00ff */
[----:B------:R-:W-:Y:S02]  /*3010*/  @!P2 LEA.HI.X R9, R6, c[0x0][0x174], R0, 0x1, P6 ;  /* 0x00005d000609aa11 */ /* 0x000fe400030f0c00 */
[----:B------:R-:W-:Y:S01]  /*3020*/  @!P4 IADD3 R6, P0, R237, 0x20, RZ ;  /* 0x00000020ed06c810 */ /* 0x000fe20007f1e0ff */
[----:B------:R-:W-:-:S02]  /*3030*/  IMAD.WIDE.U32 R20, R128, c[0x0][0x190], RZ ;  /* 0x0000640080147a25 */ /* 0x000fc400078e00ff */
[----:B------:R-:W-:Y:S02]  /*3040*/  @!P1 IADD3 R10, P6, R190, R12, RZ ;  /* 0x0000000cbe0a9210 */ /* 0x000fe40007fde0ff */
[----:B------:R-:W-:Y:S01]  /*3050*/  @!P4 IADD3.X R0, RZ, R24, RZ, P0, !PT ;  /* 0x00000018ff00c210 */ /* 0x000fe200007fe4ff */
[----:B------:R-:W-:Y:S01]  /*3060*/  IMAD R22, R128, c[0x0][0x374], RZ ;  /* 0x0000dd0080167a24 */ /* 0x000fe200078e02ff */
[----:B------:R-:W-:Y:S01]  /*3070*/  @!P1 IADD3 R12, P0, R192, R20, RZ ;  /* 0x00000014c00c9210 */ /* 0x000fe20007f1e0ff */
[----:B------:R-:W-:Y:S02]  /*3080*/  IMAD R7, R128, c[0x0][0x194], RZ ;  /* 0x0000650080077a24 */ /* 0x000fe400078e02ff */
[----:B------:R-:W-:Y:S02]  /*3090*/  @!P4 IMAD R0, R0, c[0x0][0x198], RZ ;  /* 0x000066000000ca24 */ /* 0x000fe400078e02ff */
[----:B------:R-:W-:Y:S01]  /*30a0*/  IMAD.IADD R5, R5, 0x1, R11 ;  /* 0x0000000105057824 */ /* 0x000fe200078e020b */
[----:B------:R-:W-:Y:S01]  /*30b0*/  @!P1 IADD3.X R11, R191, R13, R22, P6, !PT ;  /* 0x0000000dbf0b9210 */ /* 0x000fe200037fe416 */
[C---:B------:R-:W-:Y:S01]  /*30c0*/  @!P4 IMAD R20, R6.reuse, c[0x0][0x19c], R0 ;  /* 0x000067000614ca24 */ /* 0x040fe200078e0200 */
[----:B------:R-:W-:Y:S01]  /*30d0*/  @!P1 IADD3.X R13, R193, R21, R7, P0, !PT ;  /* 0x00000015c10d9210 */ /* 0x000fe200007fe407 */
[----:B------:R-:W-:Y:S01]  /*30e0*/  @!P4 IMAD.WIDE.U32 R6, R6, c[0x0][0x198], R4 ;  /* 0x000066000606ca25 */ /* 0x000fe200078e0004 */
[----:B------:R-:W-:-:S02]  /*30f0*/  IADD3 R0, R252, 0x1000, RZ ;  /* 0x00001000fc007810 */ /* 0x000fc40007ffe0ff */
[----:B------:R-:W-:Y:S01]  /*3100*/  PLOP3.LUT P0, PT, PT, PT, UP0, 0x40, 0x0 ;  /* 0x000000000000781c */ /* 0x000fe20003f0e808 */
[----:B------:R1:W-:Y:S01]  /*3110*/  @P5 STS.128 [R236+0xa000], RZ ;  /* 0x00a000ffec005388 */ /* 0x0003e20000000c00 */
[----:B------:R-:W-:Y:S02]  /*3120*/  ISETP.GE.AND P6, PT, R2, UR8, PT ;  /* 0x0000000802007c0c */ /* 0x000fe4000bfc6270 */
[----:B------:R-:W-:Y:S01]  /*3130*/  SEL R2, R0, R252, P0 ;  /* 0x000000fc00027207 */ /* 0x000fe20000000000 */
[----:B------:R-:W-:Y:S01]  /*3140*/  @!PT LDS RZ, [RZ] ;  /* 0x00000000fffff984 */ /* 0x000fe20000000800 */
[----:B------:R-:W-:Y:S01]  /*3150*/  @!PT LDS RZ, [RZ] ;  /* 0x00000000fffff984 */ /* 0x000fe20000000800 */
[----:B------:R-:W-:Y:S01]  /*3160*/  @!PT LDS RZ, [RZ] ;  /* 0x00000000fffff984 */ /* 0x000fe20000000800 */
[----:B------:R1:W-:Y:S01]  /*3170*/  @!P5 LDGSTS.E.BYPASS.LTC128B.128 [R236+0xa000], [R18.64] ;  /* 0x0a00000012ecdfae */ /* 0x0003e2000b901d44 */
[----:B------:R-:W-:Y:S01]  /*3180*/  ISETP.GE.AND P0, PT, R237, UR8, PT ;  /* 0x00000008ed007c0c */ /* 0x000fe2000bf06270 */
[----:B------:R-:W-:Y:S02]  /*3190*/  @!P5 IMAD R0, R24, c[0x0][0x198], RZ ;  /* 0x000066001800da24 */ /* 0x000fe400078e02ff */
[----:B------:R1:W-:Y:S01]  /*31a0*/  @P4 STS.128 [R236+0xb000], RZ ;  /* 0x00b000ffec004388 */ /* 0x0003e20000000c00 */
[----:B------:R-:W-:-:S02]  /*31b0*/  IMAD.SHL.U32 R196, R2, 0x2, RZ ;  /* 0x0000000202c47824 */ /* 0x000fc400078e00ff */
[----:B------:R-:W-:Y:S01]  /*31c0*/  @!P5 IMAD R0, R237, c[0x0][0x19c], R0 ;  /* 0x00006700ed00da24 */ /* 0x000fe200078e0200 */
[----:B------:R-:W-:Y:S01]  /*31d0*/  @!PT LDS RZ, [RZ] ;  /* 0x00000000fffff984 */ /* 0x000fe20000000800 */
[----:B------:R-:W-:Y:S01]  /*31e0*/  @!PT LDS RZ, [RZ] ;  /* 0x00000000fffff984 */ /* 0x000fe20000000800 */
[----:B------:R-:W-:Y:S01]  /*31f0*/  @!PT LDS RZ, [RZ] ;  /* 0x00000000fffff984 */ /* 0x000fe20000000800 */
[----:B------:R1:W-:Y:S01]  /*3200*/  @!P4 LDGSTS.E.BYPASS.LTC128B.128 [R236+0xb000], [R16.64] ;  /* 0x0b00000010eccfae */ /* 0x0003e2000b901d44 */
[----:B------:R-:W-:-:S03]  /*3210*/  @!P4 IMAD.IADD R2, R7, 0x1, R20 ;  /* 0x000000010702c824 */ /* 0x000fc600078e0214 */
[----:B------:R1:W-:Y:S04]  /*3220*/  @P3 STS.128 [R236+0xc000], RZ ;  /* 0x00c000ffec003388 */ /* 0x0003e80000000c00 */
[----:B------:R-:W-:Y:S01]  /*3230*/  @!PT LDS RZ, [RZ] ;  /* 0x00000000fffff984 */ /* 0x000fe20000000800 */
[----:B------:R-:W-:Y:S01]  /*3240*/  @!PT LDS RZ, [RZ] ;  /* 0x00000000fffff984 */ /* 0x000fe20000000800 */
[----:B------:R-:W-:Y:S01]  /*3250*/  @!PT LDS RZ, [RZ] ;  /* 0x00000000fffff984 */ /* 0x000fe20000000800 */
[----:B------:R1:W-:Y:S04]  /*3260*/  @!P3 LDGSTS.E.BYPASS.LTC128B.128 [R236+0xc000], [R14.64] ;  /* 0x0c0000000eecbfae */ /* 0x0003e8000b901d44 */
[----:B------:R1:W-:Y:S04]  /*3270*/  @P2 STS.128 [R236+0xd000], RZ ;  /* 0x00d000ffec002388 */ /* 0x0003e80000000c00 */
[----:B------:R-:W-:Y:S01]  /*3280*/  @!PT LDS RZ, [RZ] ;  /* 0x00000000fffff984 */ /* 0x000fe20000000800 */
[----:B------:R-:W-:Y:S01]  /*3290*/  @!PT LDS RZ, [RZ] ;  /* 0x00000000fffff984 */ /* 0x000fe20000000800 */
[----:B------:R-:W-:Y:S01]  /*32a0*/  @!PT LDS RZ, [RZ] ;  /* 0x00000000fffff984 */ /* 0x000fe20000000800 */
[----:B------:R2:W-:Y:S04]  /*32b0*/  @!P2 LDGSTS.E.BYPASS.LTC128B.128 [R236+0xd000], [R8.64] ;  /* 0x0d00000008ecafae */ /* 0x0005e8000b901d44 */
[----:B------:R-:W0:Y:S04]  /*32c0*/  LDGDEPBAR ;  /* 0x00000000000079af */ /* 0x000e280000000000 */
        /* <DEDUP_REMOVED lines=10> */
[----:B------:R1:W-:Y:S01]  /*3370*/  @P0 STS [R196], RZ ;  /* 0x000000ffc4000388 */ /* 0x0003e20000000800 */
[----:B--2---:R-:W-:-:S03]  /*3380*/  @!P5 IMAD.MOV.U32 R8, RZ, RZ, R4 ;  /* 0x000000ffff08d224 */ /* 0x004fc600078e0004 */
[----:B------:R1:W-:Y:S01]  /*3390*/  @P0 STS [R196+0x4], RZ ;  /* 0x000004ffc4000388 */ /* 0x0003e20000000800 */
[----:B------:R-:W-:-:S03]  /*33a0*/  @!P5 IMAD.MOV.U32 R9, RZ, RZ, R5 ;  /* 0x000000ffff09d224 */ /* 0x000fc600078e0005 */
[----:B------:R1:W-:Y:S01]  /*33b0*/  @P0 STS [R196+0x8], RZ ;  /* 0x000008ffc4000388 */ /* 0x0003e20000000800 */
[----:B------:R-:W-:-:S03]  /*33c0*/  @!P5 IMAD.WIDE.U32 R8, R237, c[0x0][0x198], R8 ;  /* 0x00006600ed08da25 */ /* 0x000fc600078e0008 */
[----:B------:R1:W-:Y:S01]  /*33d0*/  @P0 STS [R196+0xc], RZ ;  /* 0x00000cffc4000388 */ /* 0x0003e20000000800 */
[----:B------:R-:W-:-:S03]  /*33e0*/  @!P5 IMAD.IADD R0, R9, 0x1, R0 ;  /* 0x000000010900d824 */ /* 0x000fc600078e0200 */
[----:B------:R-:W-:Y:S01]  /*33f0*/  @!PT LDS RZ, [RZ] ;  /* 0x00000000fffff984 */ /* 0x000fe20000000800 */
[----:B------:R-:W-:Y:S01]  /*3400*/  @!PT LDS RZ, [RZ] ;  /* 0x00000000fffff984 */ /* 0x000fe20000000800 */
[----:B------:R-:W-:Y:S01]  /*3410*/  @!PT LDS RZ, [RZ] ;  /* 0x00000000fffff984 */ /* 0x000fe20000000800 */
[----:B------:R1:W-:Y:S04]  /*3420*/  @!P0 LDGSTS.E.BYPASS.LTC128B.128 [R196], [R192.64] ;  /* 0x00000000c0c48fae */ /* 0x0003e8000b901d44 */
[----:B------:R1:W-:Y:S01]  /*3430*/  @P1 STS [R196+0x1000], RZ ;  /* 0x001000ffc4001388 */ /* 0x0003e20000000800 */
[----:B---3--:R-:W-:-:S03]  /*3440*/  @!P5 LEA R10, P0, R8, c[0x0][0x168], 0x1 ;  /* 0x00005a00080ada11 */ /* 0x008fc600078008ff */
[----:B------:R1:W-:Y:S01]  /*3450*/  @P1 STS [R196+0x1004], RZ ;  /* 0x001004ffc4001388 */ /* 0x0003e20000000800 */
[----:B------:R-:W-:-:S03]  /*3460*/  @!P5 LEA.HI.X R11, R8, c[0x0][0x16c], R0, 0x1, P0 ;  /* 0x00005b00080bda11 */ /* 0x000fc600000f0c00 */
[----:B------:R1:W-:Y:S01]  /*3470*/  @P1 STS [R196+0x1008], RZ ;  /* 0x001008ffc4001388 */ /* 0x0003e20000000800 */
[----:B------:R-:W-:Y:S02]  /*3480*/  @!P3 IADD3 R8, P0, R237, 0x40, RZ ;  /* 0x00000040ed08b810 */ /* 0x000fe40007f1e0ff */
[----:B------:R-:W-:Y:S01]  /*3490*/  IADD3 R0, R246, 0x20, RZ ;  /* 0x00000020f6007810 */ /* 0x000fe20007ffe0ff */
[----:B------:R1:W-:Y:S02]  /*34a0*/  @P1 STS [R196+0x100c], RZ ;  /* 0x00100cffc4001388 */ /* 0x0003e40000000800 */
[----:B------:R-:W-:Y:S01]  /*34b0*/  @!P3 IMAD.X R7, RZ, RZ, R24, P0 ;  /* 0x000000ffff07b224 */ /* 0x000fe200000e0618 */
[----:B------:R-:W-:Y:S01]  /*34c0*/  ISETP.GE.AND P0, PT, R0, UR8, PT ;  /* 0x0000000800007c0c */ /* 0x000fe2000bf06270 */
[----:B------:R-:W-:Y:S01]  /*34d0*/  @!PT LDS RZ, [RZ] ;  /* 0x00000000fffff984 */ /* 0x000fe20000000800 */
[----:B------:R-:W-:Y:S01]  /*34e0*/  @!PT LDS RZ, [RZ] ;  /* 0x00000000fffff984 */ /* 0x000fe20000000800 */
[----:B------:R-:W-:Y:S01]  /*34f0*/  @!PT LDS RZ, [RZ] ;  /* 0x00000000fffff984 */ /* 0x000fe20000000800 */
[----:B------:R2:W-:Y:S01]  /*3500*/  @!P1 LDGSTS.E.BYPASS.LTC128B.128 [R196+0x1000], [R12.64] ;  /* 0x010000000cc49fae */ /* 0x0005e2000b901d44 */
[----:B------:R-:W-:Y:S01]  /*3510*/  IADD3 R0, R246, 0x28, RZ ;  /* 0x00000028f6007810 */ /* 0x000fe20007ffe0ff */
[----:B------:R-:W-:-:S02]  /*3520*/  @!P3 IMAD R9, R7, c[0x0][0x198], RZ ;  /* 0x000066000709ba24 */ /* 0x000fc400078e02ff */
[----:B------:R1:W-:Y:S01]  /*3530*/  @P5 STS.128 [R236+0x6000], RZ ;  /* 0x006000ffec005388 */ /* 0x0003e20000000c00 */
[----:B------:R-:W-:Y:S02]  /*3540*/  @!P3 IMAD.MOV.U32 R7, RZ, RZ, R5 ;  /* 0x000000ffff07b224 */ /* 0x000fe400078e0005 */
[----:B------:R-:W-:Y:S01]  /*3550*/  @!P3 IMAD R9, R8, c[0x0][0x19c], R9 ;  /* 0x000067000809ba24 */ /* 0x000fe200078e0209 */
[----:B------:R-:W-:Y:S01]  /*3560*/  @!PT LDS RZ, [RZ] ;  /* 0x00000000fffff984 */ /* 0x000fe20000000800 */
[----:B------:R-:W-:Y:S01]  /*3570*/  @!PT LDS RZ, [RZ] ;  /* 0x00000000fffff984 */ /* 0x000fe20000000800 */
[----:B------:R-:W-:Y:S01]  /*3580*/  @!PT LDS RZ, [RZ] ;  /* 0x00000000fffff984 */ /* 0x000fe20000000800 */
[----:B------:R3:W-:Y:S01]  /*3590*/  @!P5 LDGSTS.E.BYPASS.LTC128B.128 [R236+0x6000], [R10.64] ;  /* 0x060000000aecdfae */ /* 0x0007e2000b901d44 */
[----:B------:R-:W-:-:S03]  /*35a0*/  ISETP.GE.AND P5, PT, R246, UR8, PT ;  /* 0x00000008f6007c0c */ /* 0x000fc6000bfa6270 */
[----:B------:R1:W-:Y:S01]  /*35b0*/  @P4 STS.128 [R236+0x7000], RZ ;  /* 0x007000ffec004388 */ /* 0x0003e20000000c00 */
[----:B--2---:R-:W-:-:S04]  /*35c0*/  @!P4 LEA R12, P1, R6, c[0x0][0x168], 0x1 ;  /* 0x00005a00060cca11 */ /* 0x004fc800078208ff */
[----:B------:R-:W-:Y:S02]  /*35d0*/  @!P4 LEA.HI.X R13, R6, c[0x0][0x16c], R2, 0x1, P1 ;  /* 0x00005b00060dca11 */ /* 0x000fe400008f0c02 */
[----:B------:R-:W-:-:S03]  /*35e0*/  @!P2 IADD3 R2, P1, R237, 0x60, RZ ;  /* 0x00000060ed02a810 */ /* 0x000fc60007f3e0ff */
[----:B------:R-:W-:Y:S01]  /*35f0*/  @!PT LDS RZ, [RZ] ;  /* 0x00000000fffff984 */ /* 0x000fe20000000800 */
[----:B------:R-:W-:Y:S01]  /*3600*/  @!PT LDS RZ, [RZ] ;  /* 0x00000000fffff984 */ /* 0x000fe20000000800 */
[----:B------:R-:W-:Y:S01]  /*3610*/  @!PT LDS RZ, [RZ] ;  /* 0x00000000fffff984 */ /* 0x000fe20000000800 */
[----:B------:R1:W-:Y:S01]  /*3620*/  @!P4 LDGSTS.E.BYPASS.LTC128B.128 [R236+0x7000], [R12.64] ;  /* 0x070000000ceccfae */ /* 0x0003e2000b901d44 */
[----:B------:R-:W-:Y:S02]  /*3630*/  @!P2 IADD3.X R6, RZ, R24, RZ, P1, !PT ;  /* 0x00000018ff06a210 */ /* 0x000fe40000ffe4ff */
[----:B------:R-:W-:Y:S01]  /*3640*/  ISETP.GE.AND P1, PT, R0, UR8, PT ;  /* 0x0000000800007c0c */ /* 0x000fe2000bf26270 */
[----:B------:R1:W-:Y:S02]  /*3650*/  @P3 STS.128 [R236+0x8000], RZ ;  /* 0x008000ffec003388 */ /* 0x0003e40000000c00 */
[----:B---3--:R-:W-:Y:S02]  /*3660*/  @!P2 IMAD R10, R6, c[0x0][0x198], RZ ;  /* 0x00006600060aaa24 */ /* 0x008fe400078e02ff */
[--C-:B------:R-:W-:Y:S02]  /*3670*/  @!P3 IMAD.MOV.U32 R6, RZ, RZ, R4.reuse ;  /* 0x000000ffff06b224 */ /* 0x100fe400078e0004 */
[----:B------:R-:W-:-:S04]  /*3680*/  @!P2 IMAD.WIDE.U32 R4, R2, c[0x0][0x198], R4 ;  /* 0x000066000204aa25 */ /* 0x000fc800078e0004 */
[----:B------:R-:W-:-:S04]  /*3690*/  @!P3 IMAD.WIDE.U32 R6, R8, c[0x0][0x198], R6 ;  /* 0x000066000806ba25 */ /* 0x000fc800078e0006 */
[----:B------:R-:W-:Y:S01]  /*36a0*/  @!P2 IMAD R8, R2, c[0x0][0x19c], R10 ;  /* 0x000067000208aa24 */ /* 0x000fe200078e020a */
[----:B------:R-:W-:Y:S01]  /*36b0*/  @!P3 LEA R10, P4, R6, c[0x0][0x168], 0x1 ;  /* 0x00005a00060aba11 */ /* 0x000fe200078808ff */
[----:B------:R-:W-:-:S05]  /*36c0*/  @!P3 IMAD.IADD R2, R7, 0x1, R9 ;  /* 0x000000010702b824 */ /* 0x000fca00078e0209 */
[----:B------:R-:W-:Y:S01]  /*36d0*/  @!P3 LEA.HI.X R11, R6, c[0x0][0x16c], R2, 0x1, P4 ;  /* 0x00005b00060bba11 */ /* 0x000fe200020f0c02 */
[----:B------:R-:W-:Y:S01]  /*36e0*/  @!P2 IMAD.IADD R2, R5, 0x1, R8 ;  /* 0x000000010502a824 */ /* 0x000fe200078e0208 */
[----:B------:R-:W-:-:S03]  /*36f0*/  @!P2 LEA R8, P4, R4, c[0x0][0x168], 0x1 ;  /* 0x00005a000408aa11 */ /* 0x000fc600078808ff */
[----:B------:R-:W-:Y:S01]  /*3700*/  @!PT LDS RZ, [RZ] ;  /* 0x00000000fffff984 */ /* 0x000fe20000000800 */
[----:B------:R-:W-:Y:S01]  /*3710*/  @!PT LDS RZ, [RZ] ;  /* 0x00000000fffff984 */ /* 0x000fe20000000800 */
[----:B------:R-:W-:Y:S01]  /*3720*/  @!PT LDS RZ, [RZ] ;  /* 0x00000000fffff984 */ /* 0x000fe20000000800 */
[----:B------:R1:W-:Y:S01]  /*3730*/  @!P3 LDGSTS.E.BYPASS.LTC128B.128 [R236+0x8000], [R10.64] ;  /* 0x080000000aecbfae */ /* 0x0003e2000b901d44 */
[----:B------:R-:W-:Y:S01]  /*3740*/  @!P2 LEA.HI.X R9, R4, c[0x0][0x16c], R2, 0x1, P4 ;  /* 0x00005b000409aa11 */ /* 0x000fe200020f0c02 */
[----:B------:R-:W-:Y:S01]  /*3750*/  IMAD.SHL.U32 R4, R246, 0x4, RZ ;  /* 0x00000004f6047824 */ /* 0x000fe200078e00ff */
[----:B------:R-:W-:Y:S01]  /*3760*/  SHF.R.S32.HI R2, RZ, 0x1f, R0 ;  /* 0x0000001fff027819 */ /* 0x000fe20000011400 */
[----:B------:R1:W-:Y:S01]  /*3770*/  @P2 STS.128 [R236+0x9000], RZ ;  /* 0x009000ffec002388 */ /* 0x0003e20000000c00 */
[----:B------:R-:W-:Y:S02]  /*3780*/  @!P1 LEA R6, P4, R0, UR10, 0x2 ;  /* 0x0000000a00069c11 */ /* 0x000fe4000f8810ff */
[----:B------:R-:W-:Y:S01]  /*3790*/  IADD3 R4, P3, R4, UR10, RZ ;  /* 0x0000000a04047c10 */ /* 0x000fe2000ff7e0ff */
[----:B------:R-:W-:Y:S01]  /*37a0*/  @!PT LDS RZ, [RZ] ;  /* 0x00000000fffff984 */ /* 0x000fe20000000800 */
[----:B------:R-:W-:Y:S01]  /*37b0*/  @!PT LDS RZ, [RZ] ;  /* 0x00000000fffff984 */ /* 0x000fe20000000800 */
[----:B------:R-:W-:Y:S01]  /*37c0*/  @!PT LDS RZ, [RZ] ;  /* 0x00000000fffff984 */ /* 0x000fe20000000800 */
[----:B------:R1:W-:Y:S01]  /*37d0*/  @!P2 LDGSTS.E.BYPASS.LTC128B.128 [R236+0x9000], [R8.64] ;  /* 0x0900000008ecafae */ /* 0x0003e2000b901d44 */
[----:B------:R-:W-:Y:S02]  /*37e0*/  @!P1 LEA.HI.X R7, R0, UR9, R2, 0x2, P4 ;  /* 0x0000000900079c11 */ /* 0x000fe4000a0f1402 */
[----:B------:R-:W-:Y:S01]  /*37f0*/  SHF.L.U64.HI R0, R246, 0x2, R27 ;  /* 0x00000002f6007819 */ /* 0x000fe2000001021b */
[----:B------:R-:W0:Y:S03]  /*3800*/  LDGDEPBAR ;  /* 0x00000000000079af */ /* 0x000e260000000000 */
[----:B------:R-:W-:Y:S01]  /*3810*/  IADD3.X R5, R0, UR9, RZ, P3, !PT ;  /* 0x0000000900057c10 */ /* 0x000fe20009ffe4ff */
[----:B------:R1:W5:Y:S04]  /*3820*/  @!P1 LDG.E R231, [R6.64] ;  /* 0x0000000406e79981 */ /* 0x000368000c1e1900 */
[----:B------:R2:W5:Y:S04]  /*3830*/  @!P5 LDG.E R232, [R4.64] ;  /* 0x0000000404e8d981 */ /* 0x000568000c1e1900 */
[----:B------:R2:W5:Y:S04]  /*3840*/  @!P6 LDG.E R233, [R4.64+0x20] ;  /* 0x0000200404e9e981 */ /* 0x000568000c1e1900 */
[----:B------:R2:W5:Y:S01]  /*3850*/  @!P0 LDG.E R230, [R4.64+0x80] ;  /* 0x0000800404e68981 */ /* 0x000562000c1e1900 */
[----:B------:R-:W-:-:S04]  /*3860*/  DEPBAR.LE SB0, 0x1 ;  /* 0x000080400000791a */ /* 0x000fc80000000000 */
[----:B------:R-:W-:Y:S01]  /*3870*/  BAR.SYNC.DEFER_BLOCKING 0x0 ;  /* 0x0000000000007b1d */ /* 0x000fe20000010000 */
[----:B------:R-:W-:-:S04]  /*3880*/  LEA.HI R0, R25, R26, RZ, 0x4 ;  /* 0x0000001a19007211 */ /* 0x000fc800078f20ff */
[----:B------:R-:W-:-:S05]  /*3890*/  LOP3.LUT R0, R0, 0xfffffff0, RZ, 0xc0, !PT ;  /* 0xfffffff000007812 */ /* 0x000fca00078ec0ff */
[----:B------:R-:W-:-:S05]  /*38a0*/  IMAD.IADD R0, R26, 0x1, -R0 ;  /* 0x000000011a007824 */ /* 0x000fca00078e0a00 */
[----:B------:R-:W-:Y:S01]  /*38b0*/  SHF.R.S32.HI R2, RZ, 0x1f, R0 ;  /* 0x0000001fff027819 */ /* 0x000fe20000011400 */
[----:B------:R1:W3:Y:S04]  /*38c0*/  LDSM.16.M88.4 R140, [R178+0xa000] ;  /* 0x00a00000b28c783b */ /* 0x0002e80000000200 */
[----:B------:R1:W4:Y:S04]  /*38d0*/  LDSM.16.M88.4 R144, [R178+0xa800] ;  /* 0x00a80000b290783b */ /* 0x0003280000000200 */
[----:B------:R1:W1:Y:S04]  /*38e0*/  LDSM.16.M88.4 R148, [R181+0xa000] ;  /* 0x00a00000b594783b */ /* 0x0002680000000200 */
[----:B------:R1:W1:Y:S04]  /*38f0*/  LDSM.16.M88.4 R152, [R181+0xa800] ;  /* 0x00a80000b598783b */ /* 0x0002680000000200 */
[----:B------:R1:W1:Y:S04]  /*3900*/  LDSM.16.M88.4 R156, [R179+0xa000] ;  /* 0x00a00000b39c783b */ /* 0x0002680000000200 */
[----:B------:R1:W1:Y:S04]  /*3910*/  LDSM.16.M88.4 R160, [R179+0xa800] ;  /* 0x00a80000b3a0783b */ /* 0x0002680000000200 */
[----:B------:R1:W1:Y:S04]  /*3920*/  LDSM.16.M88.4 R164, [R180+0xa000] ;  /* 0x00a00000b4a4783b */ /* 0x0002680000000200 */
[----:B------:R1:W1:Y:S01]  /*3930*/  LDSM.16.M88.4 R168, [R180+0xa800] ;  /* 0x00a80000b4a8783b */ /* 0x0002620000000200 */
[----:B------:R-:W-:-:S04]  /*3940*/  LEA.HI R2, R2, R0, RZ, 0x3 ;  /* 0x0000000002027211 */ /* 0x000fc800078f18ff */
[----:B------:R-:W-:-:S05]  /*3950*/  LOP3.LUT R2, R2, 0xfffffff8, RZ, 0xc0, !PT ;  /* 0xfffffff802027812 */ /* 0x000fca00078ec0ff */
[----:B------:R-:W-:Y:S01]  /*3960*/  IMAD.IADD R0, R0, 0x1, -R2 ;  /* 0x0000000100007824 */ /* 0x000fe200078e0a02 */
[----:B------:R-:W-:Y:S01]  /*3970*/  PLOP3.LUT P2, PT, PT, PT, UP0, 0x40, 0x0 ;  /* 0x000000000000781c */ /* 0x000fe20003f4e808 */
[----:B------:R-:W-:Y:S01]  /*3980*/  IMAD.MOV.U32 R182, RZ, RZ, 0x20 ;  /* 0x00000020ffb67424 */ /* 0x000fe200078e00ff */
[----:B------:R-:W-:Y:S02]  /*3990*/  IADD3 R2, R184, 0x1000, RZ ;  /* 0x00001000b8027810 */ /* 0x000fe40007ffe0ff */
[C---:B------:R-:W-:Y:S02]  /*39a0*/  LOP3.LUT P0, RZ, R0.reuse, 0x2, RZ, 0xc0, !PT ;  /* 0x0000000200ff7812 */ /* 0x040fe4000780c0ff */
[----:B------:R-:W-:Y:S02]  /*39b0*/  LOP3.LUT P1, RZ, R0, 0x4, RZ, 0xc0, !PT ;  /* 0x0000000400ff7812 */ /* 0x000fe4000782c0ff */
[----:B------:R-:W-:Y:S02]  /*39c0*/  IADD3 R0, R183, 0x1000, RZ ;  /* 0x00001000b7007810 */ /* 0x000fe40007ffe0ff */
[----:B------:R-:W-:Y:S01]  /*39d0*/  PLOP3.LUT P3, PT, PT, PT, UP0, 0x40, 0x0 ;  /* 0x000000000000781c */ /* 0x000fe20003f6e808 */
[----:B--2---:R-:W-:Y:S01]  /*39e0*/  IMAD.U32 R4, RZ, RZ, UR35 ;  /* 0x00000023ff047e24 */ /* 0x004fe2000f8e00ff */
[----:B------:R-:W-:Y:S01]  /*39f0*/  SEL R0, R0, R183, P2 ;  /* 0x000000b700007207 */ /* 0x000fe20001000000 */
[----:B------:R-:W-:Y:S01]  /*3a00*/  IMAD.SHL.U32 R174, R184, 0x2, RZ ;  /* 0x00000002b8ae7824 */ /* 0x000fe200078e00ff */
[----:B------:R-:W-:-:S02]  /*3a10*/  SEL R182, R182, 0xffffffe0, !P0 ;  /* 0xffffffe0b6b67807 */ /* 0x000fc40004000000 */
[----:B------:R-:W-:Y:S02]  /*3a20*/  IADD3 R5, R246, 0x1, RZ ;  /* 0x00000001f6057810 */ /* 0x000fe40007ffe0ff */
[----:B------:R-:W-:Y:S01]  /*3a30*/  SEL R2, R2, R184, P3 ;  /* 0x000000b802027207 */ /* 0x000fe20001800000 */
[----:B------:R-:W-:Y:S01]  /*3a40*/  UIADD3 UR31, UR35, 0x80, UR29 ;  /* 0x00000080231f7890 */ /* 0x000fe2000fffe01d */
[----:B------:R-:W-:Y:S01]  /*3a50*/  IADD3 R240, R5, UR7, -R4 ;  /* 0x0000000705f07c10 */ /* 0x000fe2000fffe804 */
[----:B------:R-:W-:Y:S01]  /*3a60*/  IMAD R251, RZ, RZ, -UR55 ;  /* 0x80000037fffb7e24 */ /* 0x000fe2000f8e02ff */
        /* <DEDUP_REMOVED lines=32> */
[----:B------:R-:W-:Y:S01]  /*3c70*/  SHF.L.U32 R173, R2, 0x1, RZ ;  /* 0x0000000102ad7819 */ /* 0x000fe200000006ff */
[----:B------:R-:W-:Y:S01]  /*3c80*/  IMAD.SHL.U32 R172, R0, 0x2, RZ ;  /* 0x0000000200ac7824 */ /* 0x000fe200078e00ff */
[----:B------:R-:W-:Y:S01]  /*3c90*/  SEL R128, R128, 0xffffffc0, !P1 ;  /* 0xffffffc080807807 */ /* 0x000fe20004800000 */
[C---:B------:R-:W-:Y:S01]  /*3ca0*/  IMAD.SHL.U32 R238, R246.reuse, 0x4, RZ ;  /* 0x00000004f6ee7824 */ /* 0x040fe200078e00ff */
[----:B------:R-:W-:Y:S01]  /*3cb0*/  SHF.L.U64.HI R239, R246, 0x2, R27 ;  /* 0x00000002f6ef7819 */ /* 0x000fe2000001021b */
[----:B------:R-:W-:-:S02]  /*3cc0*/  IMAD.IADD R176, R175, 0x1, R182 ;  /* 0x00000001afb07824 */ /* 0x000fc400078e02b6 */
[----:B------:R-:W-:Y:S01]  /*3cd0*/  IMAD.IADD R177, R182, 0x1, R174 ;  /* 0x00000001b6b17824 */ /* 0x000fe200078e02ae */
[----:B------:R-:W-:Y:S02]  /*3ce0*/  UIADD3 UR31, UR31, -UR7, URZ ;  /* 0x800000071f1f7290 */ /* 0x000fe4000fffe03f */
[----:B-1-34-:R-:W-:Y:S02]  /*3cf0*/  UIADD3 UR30, UR29, 0x80, URZ ;  /* 0x000000801d1e7890 */ /* 0x01afe4000fffe03f */
.L_x_646:
        /* <DEDUP_REMOVED lines=23> */
[----:B------:R-:W-:Y:S01]  /*3e70*/  LDSM.16.M88.4 R120, [R2] ;  /* 0x000000000278783b */ /* 0x000fe20000000200 */
[C---:B------:R-:W-:Y:S07]  /*3e80*/  HMMA.16816.F32 R16, R32.reuse, R18, RZ ;  /* 0x000000122010723c */ /* 0x040fee00000018ff */
[----:B------:R-:W2:Y:S01]  /*3e90*/  LDSM.16.M88.4 R124, [R179+0x6000] ;  /* 0x00600000b37c783b */ /* 0x000ea20000000200 */
[----:B-1----:R-:W-:Y:S01]  /*3ea0*/  IADD3 R0, R0, R128, RZ ;  /* 0x0000008000007210 */ /* 0x002fe20007ffe0ff */
[-C--:B---3--:R-:W-:Y:S06]  /*3eb0*/  HMMA.16816.F32 R20, R32, R100.reuse, RZ ;  /* 0x000000642014723c */ /* 0x088fec00000018ff */
[----:B------:R-:W-:Y:S02]  /*3ec0*/  LDSM.16.M88.4 R128, [R179+0x6800] ;  /* 0x00680000b380783b */ /* 0x000fe40000000200 */
[C---:B------:R-:W-:Y:S06]  /*3ed0*/  HMMA.16816.F32 R24, R28.reuse, R100, RZ ;  /* 0x000000641c18723c */ /* 0x040fec00000018ff */
[----:B------:R-:W-:Y:S02]  /*3ee0*/  LDSM.16.M88.4 R132, [R0] ;  /* 0x000000000084783b */ /* 0x000fe40000000200 */
[-C--:B------:R-:W-:Y:S06]  /*3ef0*/  HMMA.16816.F32 R28, R28, R102.reuse, RZ ;  /* 0x000000661c1c723c */ /* 0x080fec00000018ff */
[----:B------:R-:W-:Y:S02]  /*3f00*/  LDSM.16.M88.4 R136, [R180+0x6000] ;  /* 0x00600000b488783b */ /* 0x000fe40000000200 */
[----:B------:R-:W-:Y:S06]  /*3f10*/  HMMA.16816.F32 R32, R32, R102, RZ ;  /* 0x000000662020723c */ /* 0x000fec00000018ff */
[----:B------:R-:W1:Y:S02]  /*3f20*/  LDSM.16.M88.4 R100, [R2+0x1000] ;  /* 0x001000000264783b */ /* 0x000e640000000200 */
[-C--:B----4-:R-:W-:Y:S08]  /*3f30*/  HMMA.16816.F32 R4, R104, R108.reuse, R4 ;  /* 0x0000006c6804723c */ /* 0x090ff00000001804 */
[C---:B------:R-:W-:Y:S07]  /*3f40*/  HMMA.16816.F32 R8, R112.reuse, R108, R8 ;  /* 0x0000006c7008723c */ /* 0x040fee0000001808 */
[----:B------:R-:W-:Y:S01]  /*3f50*/  MOV R108, 0x40 ;  /* 0x00000040006c7802 */ /* 0x000fe20000000f00 */
[-C--:B------:R-:W-:Y:S08]  /*3f60*/  HMMA.16816.F32 R12, R112, R110.reuse, R12 ;  /* 0x0000006e700c723c */ /* 0x080ff0000000180c */
[C---:B------:R-:W-:Y:S08]  /*3f70*/  HMMA.16816.F32 R16, R104.reuse, R110, R16 ;  /* 0x0000006e6810723c */ /* 0x040ff00000001810 */
[-C--:B--2---:R-:W-:Y:S08]  /*3f80*/  HMMA.16816.F32 R20, R104, R116.reuse, R20 ;  /* 0x000000746814723c */ /* 0x084ff00000001814 */
[C---:B------:R-:W-:Y:S08]  /*3f90*/  HMMA.16816.F32 R24, R112.reuse, R116, R24 ;  /* 0x000000747018723c */ /* 0x040ff00000001818 */
[-C--:B------:R-:W-:Y:S08]  /*3fa0*/  HMMA.16816.F32 R28, R112, R118.reuse, R28 ;  /* 0x00000076701c723c */ /* 0x080ff0000000181c */
[----:B------:R-:W-:Y:S01]  /*3fb0*/  HMMA.16816.F32 R32, R104, R118, R32 ;  /* 0x000000766820723c */ /* 0x000fe20000001820 */
[----:B------:R2:W3:Y:S07]  /*3fc0*/  LDSM.16.M88.4 R104, [R0+0x1000] ;  /* 0x001000000068783b */ /* 0x0004ee0000000200 */
[-C--:B------:R-:W-:Y:S08]  /*3fd0*/  HMMA.16816.F32 R4, R120, R124.reuse, R4 ;  /* 0x0000007c7804723c */ /* 0x080ff00000001804 */
[C---:B-1----:R-:W-:Y:S08]  /*3fe0*/  HMMA.16816.F32 R8, R100.reuse, R124, R8 ;  /* 0x0000007c6408723c */ /* 0x042ff00000001808 */
[-C--:B------:R-:W-:Y:S01]  /*3ff0*/  HMMA.16816.F32 R12, R100, R126.reuse, R12 ;  /* 0x0000007e640c723c */ /* 0x080fe2000000180c */
[----:B--2---:R-:W-:Y:S04]  /*4000*/  MOV R0, UR28 ;  /* 0x0000001c00007c02 */ /* 0x004fe80008000f00 */
        /* <DEDUP_REMOVED lines=54> */
[----:B------:R-:W-:Y:S01]  /*4370*/  @!P0 ISETP.GE.AND P3, PT, R0, R13, PT ;  /* 0x0000000d0000820c */ /* 0x000fe20003f66270 */
        /* <DEDUP_REMOVED lines=90> */
[C---:B------:R-:W-:Y:S03]  /*4920*/  @!P0 ISETP.GE.AND P2, PT, R11.reuse, R9, PT ;  /* 0x000000090b00820c */ /* 0x040fe60003f46270 */
[----:B------:R1:W-:Y:S10]  /*4930*/  MUFU.EX2 R217, R7 ;  /* 0x0000000700d97308 */ /* 0x0003f40000000800 */
[----:B------:R-:W-:Y:S10]  /*4940*/  MUFU.TANH R115, R32 ;  /* 0x0000002000737308 */ /* 0x000ff40000002400 */
[----:B------:R-:W-:Y:S01]  /*4950*/  MUFU.TANH R116, R33 ;  /* 0x0000002100747308 */ /* 0x000fe20000002400 */
[--C-:B-1----:R-:W-:Y:S01]  /*4960*/  FFMA.FTZ R7, R6, c[0x0][0x23c], -R2.reuse ;  /* 0x00008f0006077a23 */ /* 0x102fe20000010802 */
[----:B---3--:R-:W-:Y:S02]  /*4970*/  MOV R6, R216 ;  /* 0x000000d800067202 */ /* 0x008fe40000000f00 */
[----:B------:R-:W-:Y:S02]  /*4980*/  @!P0 FSEL R6, R216, -INF , !P2 ;  /* 0xff800000d8068808 */ /* 0x000fe40005000000 */
[----:B------:R-:W-:Y:S04]  /*4990*/  @!P0 ISETP.GE.AND P2, PT, R12, R14, PT ;  /* 0x0000000e0c00820c */ /* 0x000fe80003f46270 */
        /* <DEDUP_REMOVED lines=12> */
[----:B------:R-:W-:Y:S04]  /*4a60*/  @!P0 ISETP.GE.AND P2, PT, R12, R13, PT ;  /* 0x0000000d0c00820c */ /* 0x000fe80003f46270 */
        /* <DEDUP_REMOVED lines=16> */
[----:B------:R-:W-:Y:S05]  /*4b70*/  @!P0 ISETP.GE.AND P2, PT, R7, R14, PT ;  /* 0x0000000e0700820c */ /* 0x000fea0003f46270 */
        /* <DEDUP_REMOVED lines=8> */
[-C--:B------:R-:W-:Y:S03]  /*4c00*/  @!P0 ISETP.GE.AND P2, PT, R7, R13.reuse, PT ;  /* 0x0000000d0700820c */ /* 0x080fe60003f46270 */
[----:B---3--:R-:W-:Y:S01]  /*4c10*/  FFMA.FTZ R12, R11, c[0x0][0x23c], -R8 ;  /* 0x00008f000b0c7a23 */ /* 0x008fe20000010808 */
[----:B------:R-:W-:Y:S02]  /*4c20*/  MOV R11, R198 ;  /* 0x000000c6000b7202 */ /* 0x000fe40000000f00 */
[----:B------:R-:W-:Y:S03]  /*4c30*/  @!P0 FSEL R11, R198, -INF , !P2 ;  /* 0xff800000c60b8808 */ /* 0x000fe60005000000 */
[----:B------:R3:W-:Y:S01]  /*4c40*/  MUFU.EX2 R123, R12 ;  /* 0x0000000c007b7308 */ /* 0x0007e20000000800 */
[C---:B------:R-:W-:Y:S01]  /*4c50*/  @!P0 ISETP.GE.AND P2, PT, R6.reuse, R13, PT ;  /* 0x0000000d0600820c */ /* 0x040fe20003f46270 */
[--C-:B---3--:R-:W-:Y:S01]  /*4c60*/  FFMA.FTZ R12, R11, c[0x0][0x23c], -R5.reuse ;  /* 0x00008f000b0c7a23 */ /* 0x108fe20000010805 */
[----:B------:R-:W-:Y:S02]  /*4c70*/  MOV R11, R197 ;  /* 0x000000c5000b7202 */ /* 0x000fe40000000f00 */
[----:B------:R-:W-:Y:S05]  /*4c80*/  @!P0 FSEL R11, R197, -INF , !P2 ;  /* 0xff800000c50b8808 */ /* 0x000fea0005000000 */
[----:B------:R3:W-:Y:S01]  /*4c90*/  MUFU.EX2 R133, R12 ;  /* 0x0000000c00857308 */ /* 0x0007e20000000800 */
[-C--:B------:R-:W-:Y:S01]  /*4ca0*/  @!P0 ISETP.GE.AND P2, PT, R7, R10.reuse, PT ;  /* 0x0000000a0700820c */ /* 0x080fe20003f46270 */
        /* <DEDUP_REMOVED lines=13> */
[-C--:B------:R-:W-:Y:S02]  /*4d80*/  @!P0 ISETP.GE.AND P2, PT, R6, R9.reuse, PT ;  /* 0x000000090600820c */ /* 0x080fe40003f46270 */
        /* <DEDUP_REMOVED lines=32> */
[-C--:B------:R-:W-:Y:S03]  /*4f90*/  @!P0 ISETP.GE.AND P2, PT, R6, R13.reuse, PT ;  /* 0x0000000d0600820c */ /* 0x080fe60003f46270 */
        /* <DEDUP_REMOVED lines=55> */
[----:B-1----:R-:W-:Y:S04]  /*5310*/  FFMA.FTZ R2, -R112, R112, 1 ;  /* 0x3f80000070027423 */ /* 0x002fe80000010170 */
[----:B------:R-:W-:Y:S02]  /*5320*/  FMUL.FTZ R2, R2, c[0x0][0x2ec] ;  /* 0x0000bb0002027a20 */ /* 0x000fe40000410000 */
[----:B--2---:R-:W-:Y:S01]  /*5330*/  FFMA.FTZ R0, -R109, R109, 1 ;  /* 0x3f8000006d007423 */ /* 0x004fe2000001016d */
[----:B------:R-:W1:Y:S03]  /*5340*/  LDSM.16.M88.4 R104, [R177+0x5000] ;  /* 0x00500000b168783b */ /* 0x000e660000000200 */
        /* <DEDUP_REMOVED lines=29> */
[----:B------:R-:W1:Y:S04]  /*5520*/  LDSM.16.M88.4 R100, [R104+0x4000] ;  /* 0x004000006864783b */ /* 0x000e680000000200 */
[-C--:B-1----:R-:W-:Y:S11]  /*5530*/  HMMA.16816.F32 R4, R100, R164.reuse, R4 ;  /* 0x000000a46404723c */ /* 0x082ff60000001804 */
[----:B------:R-:W-:Y:S11]  /*5540*/  @!UPT UIADD3 URZ, URZ, URZ, URZ ;  /* 0x0000003f3f3ff290 */ /* 0x000ff6000fffe03f */
[----:B------:R-:W-:Y:S02]  /*5550*/  @!UPT UIADD3 URZ, URZ, URZ, URZ ;  /* 0x0000003f3f3ff290 */ /* 0x000fe4000fffe03f */
[C---:B----4-:R-:W-:Y:S02]  /*5560*/  FADD.FTZ R4, -R108.reuse, R4 ;  /* 0x000000046c047221 */ /* 0x050fe40000010100 */
[----:B------:R-:W-:Y:S02]  /*5570*/  FADD.FTZ R5, -R108, R5 ;  /* 0x000000056c057221 */ /* 0x000fe40000010100 */
[----:B------:R-:W-:Y:S02]  /*5580*/  FMUL.FTZ R105, R114, R4 ;  /* 0x0000000472697220 */ /* 0x000fe40000410000 */
[----:B------:R-:W-:Y:S01]  /*5590*/  FMUL.FTZ R5, R113, R5 ;  /* 0x0000000571057220 */ /* 0x000fe20000410000 */
[----:B------:R1:W2:Y:S01]  /*55a0*/  LDG.E R4, [R110.64+0x20] ;  /* 0x000020046e047981 */ /* 0x0002a2000c1e1900 */
[----:B------:R-:W-:Y:S02]  /*55b0*/  FMUL.FTZ R114, R105, R2 ;  /* 0x0000000269727220 */ /* 0x000fe40000410000 */
[----:B------:R-:W-:Y:S01]  /*55c0*/  FMUL.FTZ R113, R5, R0 ;  /* 0x0000000005717220 */ /* 0x000fe20000410000 */
[----:B------:R1:W3:Y:S04]  /*55d0*/  LDG.E R2, [R110.64+0x80] ;  /* 0x000080046e027981 */ /* 0x0002e8000c1e1900 */
[----:B------:R1:W4:Y:S04]  /*55e0*/  LDG.E R0, [R110.64+0xa0] ;  /* 0x0000a0046e007981 */ /* 0x000328000c1e1900 */
[----:B------:R-:W1:Y:S02]  /*55f0*/  LDSM.16.M88.4 R104, [R104+0x5000] ;  /* 0x005000006868783b */ /* 0x000e640000000200 */
[C---:B-1----:R-:W-:Y:S08]  /*5600*/  HMMA.16816.F32 R8, R104.reuse, R164, R8 ;  /* 0x000000a46808723c */ /* 0x042ff00000001808 */
[-C--:B------:R-:W-:Y:S08]  /*5610*/  HMMA.16816.F32 R12, R104, R166.reuse, R12 ;  /* 0x000000a6680c723c */ /* 0x080ff0000000180c */
[C---:B------:R-:W-:Y:S08]  /*5620*/  HMMA.16816.F32 R16, R100.reuse, R166, R16 ;  /* 0x000000a66410723c */ /* 0x040ff00000001810 */
[-C--:B------:R-:W-:Y:S08]  /*5630*/  HMMA.16816.F32 R20, R100, R168.reuse, R20 ;  /* 0x000000a86414723c */ /* 0x080ff00000001814 */
[C---:B------:R-:W-:Y:S08]  /*5640*/  HMMA.16816.F32 R24, R104.reuse, R168, R24 ;  /* 0x000000a86818723c */ /* 0x040ff00000001818 */
[C---:B------:R-:W-:Y:S01]  /*5650*/  FADD.FTZ R5, -R108.reuse, R17 ;  /* 0x000000116c057221 */ /* 0x040fe20000010100 */
[-C--:B------:R-:W-:Y:S03]  /*5660*/  HMMA.16816.F32 R28, R104, R170.reuse, R28 ;  /* 0x000000aa681c723c */ /* 0x080fe6000000181c */
[C---:B------:R-:W-:Y:S04]  /*5670*/  FADD.FTZ R16, -R108.reuse, R16 ;  /* 0x000000106c107221 */ /* 0x040fe80000010100 */
[----:B------:R-:W-:Y:S01]  /*5680*/  FADD.FTZ R17, -R108, R20 ;  /* 0x000000146c117221 */ /* 0x000fe20000010100 */
[----:B------:R-:W-:Y:S01]  /*5690*/  HMMA.16816.F32 R32, R100, R170, R32 ;  /* 0x000000aa6420723c */ /* 0x000fe20000001820 */
[----:B------:R-:W-:Y:S03]  /*56a0*/  FMUL.FTZ R20, R124, R5 ;  /* 0x000000057c147220 */ /* 0x000fe60000410000 */
[----:B------:R-:W-:Y:S02]  /*56b0*/  FFMA.FTZ R5, -R122, R122, 1 ;  /* 0x3f8000007a057423 */ /* 0x000fe4000001017a */
[----:B------:R-:W-:Y:S02]  /*56c0*/  FMUL.FTZ R17, R121, R17 ;  /* 0x0000001179117220 */ /* 0x000fe40000410000 */
[----:B------:R-:W-:Y:S04]  /*56d0*/  FMUL.FTZ R100, R129, R16 ;  /* 0x0000001081647220 */ /* 0x000fe80000410000 */
[----:B------:R-:W-:Y:S02]  /*56e0*/  FFMA.FTZ R16, -R126, R126, 1 ;  /* 0x3f8000007e107423 */ /* 0x000fe4000001017e */
[----:B------:R-:W-:Y:S02]  /*56f0*/  FMUL.FTZ R5, R5, c[0x0][0x2ec] ;  /* 0x0000bb0005057a20 */ /* 0x000fe40000410000 */
[----:B------:R-:W-:Y:S02]  /*5700*/  FADD.FTZ R21, -R108, R21 ;  /* 0x000000156c157221 */ /* 0x000fe40000010100 */
[----:B------:R-:W-:Y:S02]  /*5710*/  FMUL.FTZ R16, R16, c[0x0][0x2ec] ;  /* 0x0000bb0010107a20 */ /* 0x000fe40000410000 */
[----:B------:R-:W-:Y:S02]  /*5720*/  FMUL.FTZ R110, R17, R5 ;  /* 0x00000005116e7220 */ /* 0x000fe40000410000 */
[----:B------:R-:W-:Y:S02]  /*5730*/  FFMA.FTZ R5, -R115, R115, 1 ;  /* 0x3f80000073057423 */ /* 0x000fe40000010173 */
[----:B------:R-:W-:Y:S02]  /*5740*/  FADD.FTZ R17, -R108, R32 ;  /* 0x000000206c117221 */ /* 0x000fe40000010100 */
[----:B------:R-:W-:Y:S02]  /*5750*/  FMUL.FTZ R21, R123, R21 ;  /* 0x000000157b157220 */ /* 0x000fe40000410000 */
[----:B------:R-:W-:Y:S02]  /*5760*/  FMUL.FTZ R109, R100, R16 ;  /* 0x00000010646d7220 */ /* 0x000fe40000410000 */
[----:B------:R-:W-:Y:S02]  /*5770*/  FMUL.FTZ R17, R120, R17 ;  /* 0x0000001178117220 */ /* 0x000fe40000410000 */
[----:B------:R-:W-:Y:S02]  /*5780*/  FMUL.FTZ R5, R5, c[0x0][0x2ec] ;  /* 0x0000bb0005057a20 */ /* 0x000fe40000410000 */
[----:B------:R-:W-:Y:S01]  /*5790*/  FFMA.FTZ R16, -R116, R116, 1 ;  /* 0x3f80000074107423 */ /* 0x000fe20000010174 */
[----:B------:R-:W-:Y:S01]  /*57a0*/  MOV R116, R195 ;  /* 0x000000c300747202 */ /* 0x000fe20000000f00 */
[----:B------:R-:W-:Y:S02]  /*57b0*/  FMUL.FTZ R105, R17, R5 ;  /* 0x0000000511697220 */ /* 0x000fe40000410000 */
[----:B------:R-:W-:Y:S02]  /*57c0*/  FMUL.FTZ R5, R16, c[0x0][0x2ec] ;  /* 0x0000bb0010057a20 */ /* 0x000fe40000410000 */
[C---:B--2---:R-:W-:Y:S02]  /*57d0*/  FADD.FTZ R6, -R4.reuse, R6 ;  /* 0x0000000604067221 */ /* 0x044fe40000010100 */
[----:B------:R-:W-:Y:S02]  /*57e0*/  FADD.FTZ R16, -R4, R7 ;  /* 0x0000000704107221 */ /* 0x000fe40000010100 */
[----:B------:R-:W-:Y:S02]  /*57f0*/  FMUL.FTZ R112, R199, R6 ;  /* 0x00000006c7707220 */ /* 0x000fe40000410000 */
[----:B------:R-:W-:Y:S02]  /*5800*/  FFMA.FTZ R6, -R125, R125, 1 ;  /* 0x3f8000007d067423 */ /* 0x000fe4000001017d */
[----:B------:R-:W-:Y:S02]  /*5810*/  FFMA.FTZ R7, -R202, R202, 1 ;  /* 0x3f800000ca077423 */ /* 0x000fe400000101ca */
[----:B------:R-:W-:Y:S02]  /*5820*/  FMUL.FTZ R6, R6, c[0x0][0x2ec] ;  /* 0x0000bb0006067a20 */ /* 0x000fe40000410000 */
[----:B------:R-:W-:Y:S02]  /*5830*/  FMUL.FTZ R16, R222, R16 ;  /* 0x00000010de107220 */ /* 0x000fe40000410000 */
[----:B------:R-:W-:Y:S02]  /*5840*/  FMUL.FTZ R107, R20, R6 ;  /* 0x00000006146b7220 */ /* 0x000fe40000410000 */
[----:B------:R-:W-:Y:S02]  /*5850*/  FFMA.FTZ R6, -R127, R127, 1 ;  /* 0x3f8000007f067423 */ /* 0x000fe4000001017f */
[----:B------:R-:W-:Y:S02]  /*5860*/  FADD.FTZ R20, -R108, R33 ;  /* 0x000000216c147221 */ /* 0x000fe40000010100 */
[----:B------:R-:W-:Y:S02]  /*5870*/  FMUL.FTZ R6, R6, c[0x0][0x2ec] ;  /* 0x0000bb0006067a20 */ /* 0x000fe40000410000 */
[----:B------:R-:W-:Y:S02]  /*5880*/  FMUL.FTZ R20, R119, R20 ;  /* 0x0000001477147220 */ /* 0x000fe40000410000 */
[----:B------:R-:W-:Y:S02]  /*5890*/  FMUL.FTZ R106, R21, R6 ;  /* 0x00000006156a7220 */ /* 0x000fe40000410000 */
[----:B------:R-:W-:Y:S02]  /*58a0*/  FFMA.FTZ R6, -R203, R203, 1 ;  /* 0x3f800000cb067423 */ /* 0x000fe400000101cb */
[----:B------:R-:W-:Y:S02]  /*58b0*/  FMUL.FTZ R104, R20, R5 ;  /* 0x0000000514687220 */ /* 0x000fe40000410000 */
[----:B------:R-:W-:Y:S02]  /*58c0*/  FMUL.FTZ R6, R6, c[0x0][0x2ec] ;  /* 0x0000bb0006067a20 */ /* 0x000fe40000410000 */
        /* <DEDUP_REMOVED lines=18> */
[----:B------:R-:W-:Y:S02]  /*59f0*/  FFMA.FTZ R5, -R118, R118, 1 ;  /* 0x3f80000076057423 */ /* 0x000fe40000010176 */
        /* <DEDUP_REMOVED lines=98> */
[----:B------:R-:W-:Y:S02]  /*6020*/  IMAD.MOV.U32 R10, RZ, RZ, c[0x0][0x194] ;  /* 0x00006500ff0a7624 */ /* 0x000fe400078e00ff */
[C---:B------:R-:W-:Y:S01]  /*6030*/  IMAD.U32 R0, R5.reuse, -0x40, RZ ;  /* 0xffffffc005007824 */ /* 0x040fe200078e00ff */
[----:B------:R-:W-:Y:S04]  /*6040*/  UISETP.NE.U32.AND UP0, UPT, UR8, 0x1, UPT ;  /* 0x000000010800788c */ /* 0x000fe8000bf05070 */
[C---:B------:R-:W-:Y:S01]  /*6050*/  LEA R2, P0, R0.reuse, R192, 0x1 ;  /* 0x000000c000027211 */ /* 0x040fe200078008ff */
[----:B------:R-:W-:Y:S03]  /*6060*/  USEL UR8, UR54, 0x2000, !UP0 ;  /* 0x0000200036087887 */ /* 0x000fe6000c000000 */
[----:B------:R-:W-:Y:S01]  /*6070*/  LEA.HI.X.SX32 R0, R0, R193, 0x1, P0 ;  /* 0x000000c100007211 */ /* 0x000fe200000f0eff */
[----:B------:R-:W-:Y:S02]  /*6080*/  IMAD.MOV.U32 R192, RZ, RZ, R2 ;  /* 0x000000ffffc07224 */ /* 0x000fe400078e0002 */
[----:B------:R-:W-:Y:S02]  /*6090*/  IADD3 R196, R196, UR8, RZ ;  /* 0x00000008c4c47c10 */ /* 0x000fe4000fffe0ff */
[----:B------:R-:W-:Y:S01]  /*60a0*/  IMAD.MOV.U32 R193, RZ, RZ, R0 ;  /* 0x000000ffffc17224 */ /* 0x000fe200078e0000 */
[----:B------:R-:W-:Y:S02]  /*60b0*/  LEA R4, P0, R5, R192, 0x6 ;  /* 0x000000c005047211 */ /* 0x000fe400078030ff */
[----:B------:R-:W-:Y:S02]  /*60c0*/  IADD3 R173, R173, UR8, RZ ;  /* 0x00000008adad7c10 */ /* 0x000fe4000fffe0ff */
[----:B------:R-:W-:Y:S01]  /*60d0*/  @!PT LDS RZ, [RZ] ;  /* 0x00000000fffff984 */ /* 0x000fe20000000800 */
[----:B------:R-:W-:Y:S01]  /*60e0*/  @!PT LDS RZ, [RZ] ;  /* 0x00000000fffff984 */ /* 0x000fe20000000800 */
[----:B------:R-:W-:Y:S01]  /*60f0*/  @!PT LDS RZ, [RZ] ;  /* 0x00000000fffff984 */ /* 0x000fe20000000800 */
[----:B------:R1:W-:Y:S01]  /*6100*/  LDGSTS.E.BYPASS.LTC128B.128 [R196], [R192.64] ;  /* 0x00000000c0c47fae */ /* 0x0003e2000b901d44 */
[----:B------:R-:W-:Y:S05]  /*6110*/  LEA.HI.X R5, R5, R193, R10, 0x6, P0 ;  /* 0x000000c105057211 */ /* 0x000fea00000f340a */
[----:B------:R1:W-:Y:S04]  /*6120*/  LDGSTS.E.BYPASS.LTC128B.128 [R196+0x1000], [R4.64] ;  /* 0x0100000004c47fae */ /* 0x0003e8000b901d44 */
[----:B------:R-:W0:Y:S02]  /*6130*/  LDGDEPBAR ;  /* 0x00000000000079af */ /* 0x000e240000000000 */
.L_x_644:
        /* <DEDUP_REMOVED lines=102> */
.L_x_645:
        /* <DEDUP_REMOVED lines=319> */
.L_x_647:
        /* <DEDUP_REMOVED lines=17> */
.L_x_648:
[----:B------:R-:W-:Y:S01]  /*7ca0*/  BAR.SYNC.DEFER_BLOCKING 0x0 ;  /* 0x0000000000007b1d */ /* 0x000fe20000010000 */
[----:B------:R-:W-:Y:S01]  /*7cb0*/  USHF.R.S32.HI UR6, URZ, 0x1f, UR29 ;  /* 0x0000001f3f067899 */ /* 0x000fe2000801141d */
[--C-:B-1----:R-:W-:Y:S01]  /*7cc0*/  SHF.R.S32.HI R7, RZ, 0x1f, R244.reuse ;  /* 0x0000001fff077819 */ /* 0x102fe200000114f4 */
[----:B------:R-:W-:Y:S01]  /*7cd0*/  IMAD.U32 R4, RZ, RZ, UR29 ;  /* 0x0000001dff047e24 */ /* 0x000fe2000f8e00ff */
[----:B------:R-:W-:Y:S01]  /*7ce0*/  UIMAD UR7, UR28, -0x80, UR7 ;  /* 0xffffff801c0778a4 */ /* 0x000fe2000f8e0207 */
[----:B------:R-:W-:Y:S01]  /*7cf0*/  IMAD.MOV.U32 R6, RZ, RZ, R244 ;  /* 0x000000ffff067224 */ /* 0x000fe200078e00f4 */
[----:B------:R-:W-:Y:S01]  /*7d00*/  ULDC.64 UR10, c[0x0][0x3a0] ;  /* 0x0000e800000a7ab9 */ /* 0x000fe20000000a00 */
[----:B------:R-:W-:Y:S01]  /*7d10*/  BSSY B0, `(.L_x_649) ;  /* 0x0000022000007945 */ /* 0x000fe20003800000 */
[----:B------:R-:W-:Y:S01]  /*7d20*/  UIMAD UR10, UR6, UR10, URZ ;  /* 0x0000000a060a72a4 */ /* 0x000fe2000f8e023f */
[----:B------:R-:W-:Y:S01]  /*7d30*/  IMAD.WIDE.U32 R4, R4, c[0x0][0x3a0], R6 ;  /* 0x0000e80004047a25 */ /* 0x000fe200078e0006 */
[----:B------:R-:W-:Y:S01]  /*7d40*/  USHF.R.S32.HI UR12, URZ, 0x1f, UR49 ;  /* 0x0000001f3f0c7899 */ /* 0x000fe20008011431 */
[----:B------:R-:W-:Y:S01]  /*7d50*/  ISETP.GE.AND P4, PT, R237, UR7, PT ;  /* 0x00000007ed007c0c */ /* 0x000fe2000bf86270 */
[----:B------:R-:W-:Y:S01]  /*7d60*/  UIMAD UR10, UR29, UR11, UR10 ;  /* 0x0000000b1d0a72a4 */ /* 0x000fe2000f8e020a */
[----:B------:R-:W-:-:S02]  /*7d70*/  SHF.R.S32.HI R44, RZ, 0x1f, R237 ;  /* 0x0000001fff2c7819 */ /* 0x000fc400000114ed */
[----:B------:R-:W-:-:S03]  /*7d80*/  IADD3 R4, P0, R4, UR13, RZ ;  /* 0x0000000d04047c10 */ /* 0x000fc6000ff1e0ff */
[----:B------:R-:W-:Y:S01]  /*7d90*/  IMAD.U32 R0, RZ, RZ, UR10 ;  /* 0x0000000aff007e24 */ /* 0x000fe2000f8e00ff */
[----:B------:R-:W-:Y:S02]  /*7da0*/  ULDC.64 UR10, c[0x0][0x3b8] ;  /* 0x0000ee00000a7ab9 */ /* 0x000fe40000000a00 */
[----:B------:R-:W-:Y:S02]  /*7db0*/  UIMAD UR10, UR12, UR10, URZ ;  /* 0x0000000a0c0a72a4 */ /* 0x000fe4000f8e023f */
[----:B------:R-:W-:Y:S01]  /*7dc0*/  IADD3.X R5, R5, UR30, R0, P0, !PT ;  /* 0x0000001e05057c10 */ /* 0x000fe200087fe400 */
[----:B------:R1:W2:Y:S01]  /*7dd0*/  LDS.128 R16, [R236+0x7000] ;  /* 0x00700000ec107984 */ /* 0x0002a20000000c00 */
[----:B------:R-:W-:Y:S01]  /*7de0*/  IMAD.U32 R0, RZ, RZ, UR49 ;  /* 0x00000031ff007e24 */ /* 0x000fe2000f8e00ff */
[----:B------:R-:W-:Y:S02]  /*7df0*/  UIMAD UR10, UR49, UR11, UR10 ;  /* 0x0000000b310a72a4 */ /* 0x000fe4000f8e020a */
        /* <DEDUP_REMOVED lines=9> */
[----:B------:R-:W4:Y:S01]  /*7e90*/  LDS.128 R12, [R236+0x6000] ;  /* 0x00600000ec0c7984 */ /* 0x000f220000000c00 */
        /* <DEDUP_REMOVED lines=8> */
[----:B----4-:R4:W-:Y:S04]  /*7f20*/  STG.E.128 [R10.64], R12 ;  /* 0x0000000c0a007986 */ /* 0x0109e8000c101d04 */
.L_x_650:
[----:B------:R-:W-:Y:S05]  /*7f30*/  BSYNC B0 ;  /* 0x0000000000007941 */ /* 0x000fea0003800000 */
.L_x_649:
[----:B------:R-:W-:Y:S01]  /*7f40*/  IADD3 R0, R237, 0x20, RZ ;  /* 0x00000020ed007810 */ /* 0x000fe20007ffe0ff */
[----:B------:R-:W-:Y:S03]  /*7f50*/  BSSY B0, `(.L_x_651) ;  /* 0x000000e000007945 */ /* 0x000fe60003800000 */
[----:B------:R-:W-:-:S13]  /*7f60*/  ISETP.GE.AND P3, PT, R0, UR7, PT ;  /* 0x0000000700007c0c */ /* 0x000fda000bf66270 */
[----:B------:R-:W-:Y:S05]  /*7f70*/  @P3 BRA `(.L_x_652) ;  /* 0x000000b000003947 */ /* 0x000fea0003800000 */
[----:B------:R-:W-:Y:S02]  /*7f80*/  IADD3 R0, P0, R237, 0x20, RZ ;  /* 0x00000020ed007810 */ /* 0x000fe40007f1e0ff */
[----:B------:R-:W-:-:S03]  /*7f90*/  MOV R9, R2 ;  /* 0x0000000200097202 */ /* 0x000fc60000000f00 */
[----:B------:R-:W-:-:S04]  /*7fa0*/  IMAD.X R8, RZ, RZ, R44, P0 ;  /* 0x000000ffff087224 */ /* 0x000fc800000e062c */
[----:B----4-:R-:W-:Y:S02]  /*7fb0*/  IMAD R10, R8, c[0x0][0x3a0], RZ ;  /* 0x0000e800080a7a24 */ /* 0x010fe400078e02ff */
[----:B------:R-:W-:-:S04]  /*7fc0*/  IMAD.MOV.U32 R8, RZ, RZ, R4 ;  /* 0x000000ffff087224 */ /* 0x000fc800078e0004 */
[----:B------:R-:W-:-:S04]  /*7fd0*/  IMAD.WIDE.U32 R8, R0, c[0x0][0x3a0], R8 ;  /* 0x0000e80000087a25 */ /* 0x000fc800078e0008 */
[----:B------:R-:W-:Y:S01]  /*7fe0*/  IMAD R0, R0, c[0x0][0x3a4], R10 ;  /* 0x0000e90000007a24 */ /* 0x000fe200078e020a */
[----:B------:R-:W-:-:S04]  /*7ff0*/  LEA R10, P0, R8, c[0x0][0x340], 0x1 ;  /* 0x0000d000080a7a11 */ /* 0x000fc800078008ff */
[----:B------:R-:W-:-:S04]  /*8000*/  IADD3 R0, R0, R9, RZ ;  /* 0x0000000900007210 */ /* 0x000fc80007ffe0ff */
[----:B------:R-:W-:-:S05]  /*8010*/  LEA.HI.X R11, R8, c[0x0][0x344], R0, 0x1, P0 ;  /* 0x0000d100080b7a11 */ /* 0x000fca00000f0c00 */
[----:B--2---:R2:W-:Y:S02]  /*8020*/  STG.E.128 [R10.64], R16 ;  /* 0x000000100a007986 */ /* 0x0045e4000c101d04 */
.L_x_652:
[----:B------:R-:W-:Y:S05]  /*8030*/  BSYNC B0 ;  /* 0x0000000000007941 */ /* 0x000fea0003800000 */
.L_x_651:
[----:B------:R-:W-:Y:S01]  /*8040*/  IADD3 R0, R237, 0x40, RZ ;  /* 0x00000040ed007810 */ /* 0x000fe20007ffe0ff */
[----:B------:R-:W-:Y:S03]  /*8050*/  BSSY B0, `(.L_x_653) ;  /* 0x000000e000007945 */ /* 0x000fe60003800000 */
[----:B------:R-:W-:-:S13]  /*8060*/  ISETP.GE.AND P2, PT, R0, UR7, PT ;  /* 0x0000000700007c0c */ /* 0x000fda000bf46270 */
[----:B------:R-:W-:Y:S05]  /*8070*/  @P2 BRA `(.L_x_654) ;  /* 0x000000b000002947 */ /* 0x000fea0003800000 */
[----:B------:R-:W-:Y:S02]  /*8080*/  IADD3 R0, P0, R237, 0x40, RZ ;  /* 0x00000040ed007810 */ /* 0x000fe40007f1e0ff */
[----:B------:R-:W-:-:S03]  /*8090*/  MOV R9, R2 ;  /* 0x0000000200097202 */ /* 0x000fc60000000f00 */
[----:B------:R-:W-:-:S04]  /*80a0*/  IMAD.X R8, RZ, RZ, R44, P0 ;  /* 0x000000ffff087224 */ /* 0x000fc800000e062c */
[----:B--2-4-:R-:W-:Y:S02]  /*80b0*/  IMAD R10, R8, c[0x0][0x3a0], RZ ;  /* 0x0000e800080a7a24 */ /* 0x014fe400078e02ff */
[----:B------:R-:W-:-:S04]  /*80c0*/  IMAD.MOV.U32 R8, RZ, RZ, R4 ;  /* 0x000000ffff087224 */ /* 0x000fc800078e0004 */
[----:B------:R-:W-:-:S04]  /*80d0*/  IMAD.WIDE.U32 R8, R0, c[0x0][0x3a0], R8 ;  /* 0x0000e80000087a25 */ /* 0x000fc800078e0008 */
[----:B------:R-:W-:Y:S01]  /*80e0*/  IMAD R0, R0, c[0x0][0x3a4], R10 ;  /* 0x0000e90000007a24 */ /* 0x000fe200078e020a */
[----:B------:R-:W-:-:S04]  /*80f0*/  LEA R10, P0, R8, c[0x0][0x340], 0x1 ;  /* 0x0000d000080a7a11 */ /* 0x000fc800078008ff */
[----:B------:R-:W-:-:S04]  /*8100*/  IADD3 R0, R0, R9, RZ ;  /* 0x0000000900007210 */ /* 0x000fc80007ffe0ff */
[----:B------:R-:W-:-:S05]  /*8110*/  LEA.HI.X R11, R8, c[0x0][0x344], R0, 0x1, P0 ;  /* 0x0000d100080b7a11 */ /* 0x000fca00000f0c00 */
[----:B---3--:R2:W-:Y:S02]  /*8120*/  STG.E.128 [R10.64], R20 ;  /* 0x000000140a007986 */ /* 0x0085e4000c101d04 */
.L_x_654:
[----:B------:R-:W-:Y:S05]  /*8130*/  BSYNC B0 ;  /* 0x0000000000007941 */ /* 0x000fea0003800000 */
.L_x_653:
[----:B------:R-:W-:Y:S01]  /*8140*/  IADD3 R0, R237, 0x60, RZ ;  /* 0x00000060ed007810 */ /* 0x000fe20007ffe0ff */
[----:B------:R-:W-:Y:S03]  /*8150*/  BSSY B0, `(.L_x_655) ;  /* 0x000000d000007945 */ /* 0x000fe60003800000 */
[----:B------:R-:W-:-:S13]  /*8160*/  ISETP.GE.AND P1, PT, R0, UR7, PT ;  /* 0x0000000700007c0c */ /* 0x000fda000bf26270 */
[----:B------:R-:W-:Y:S05]  /*8170*/  @P1 BRA `(.L_x_656) ;  /* 0x000000a000001947 */ /* 0x000fea0003800000 */
[----:B------:R-:W-:-:S04]  /*8180*/  IADD3 R0, P0, R237, 0x60, RZ ;  /* 0x00000060ed007810 */ /* 0x000fc80007f1e0ff */
[----:B------:R-:W-:-:S05]  /*8190*/  IADD3.X R5, RZ, R44, RZ, P0, !PT ;  /* 0x0000002cff057210 */ /* 0x000fca00007fe4ff */
[----:B--2-4-:R-:W-:Y:S01]  /*81a0*/  IMAD R10, R5, c[0x0][0x3a0], RZ ;  /* 0x0000e800050a7a24 */ /* 0x014fe200078e02ff */
[----:B------:R-:W-:-:S05]  /*81b0*/  MOV R5, R2 ;  /* 0x0000000200057202 */ /* 0x000fca0000000f00 */
[----:B------:R-:W-:-:S04]  /*81c0*/  IMAD.WIDE.U32 R8, R0, c[0x0][0x3a0], R4 ;  /* 0x0000e80000087a25 */ /* 0x000fc800078e0004 */
[----:B------:R-:W-:Y:S01]  /*81d0*/  IMAD R0, R0, c[0x0][0x3a4], R10 ;  /* 0x0000e90000007a24 */ /* 0x000fe200078e020a */
[----:B------:R-:W-:-:S04]  /*81e0*/  LEA R4, P0, R8, c[0x0][0x340], 0x1 ;  /* 0x0000d00008047a11 */ /* 0x000fc800078008ff */
[----:B------:R-:W-:-:S04]  /*81f0*/  IADD3 R0, R0, R9, RZ ;  /* 0x0000000900007210 */ /* 0x000fc80007ffe0ff */
[----:B------:R-:W-:-:S05]  /*8200*/  LEA.HI.X R5, R8, c[0x0][0x344], R0, 0x1, P0 ;  /* 0x0000d10008057a11 */ /* 0x000fca00000f0c00 */
[----:B------:R2:W-:Y:S02]  /*8210*/  STG.E.128 [R4.64], R24 ;  /* 0x0000001804007986 */ /* 0x0005e4000c101d04 */
.L_x_656:
[----:B------:R-:W-:Y:S05]  /*8220*/  BSYNC B0 ;  /* 0x0000000000007941 */ /* 0x000fea0003800000 */
.L_x_655:
        /* <DEDUP_REMOVED lines=8> */
[----:B--2---:R-:W-:Y:S01]  /*82b0*/  IADD3 R4, P0, R6, UR8, RZ ;  /* 0x0000000806047c10 */ /* 0x004fe2000ff1e0ff */
[----:B------:R-:W-:Y:S01]  /*82c0*/  UIMAD UR6, UR12, UR6, URZ ;  /* 0x000000060c0672a4 */ /* 0x000fe2000f8e023f */
[----:B------:R-:W-:-:S03]  /*82d0*/  MOV R0, UR29 ;  /* 0x0000001d00007c02 */ /* 0x000fc60008000f00 */
[----:B------:R-:W-:Y:S01]  /*82e0*/  UIMAD UR6, UR49, UR7, UR6 ;  /* 0x00000007310672a4 */ /* 0x000fe2000f8e0206 */
[----:B------:R-:W-:Y:S01]  /*82f0*/  IADD3.X R5, R7, UR9, R0, P0, !PT ;  /* 0x0000000907057c10 */ /* 0x000fe200087fe400 */
[----:B------:R-:W-:-:S04]  /*8300*/  IMAD.U32 R0, RZ, RZ, UR49 ;  /* 0x00000031ff007e24 */ /* 0x000fc8000f8e00ff */
[----:B------:R-:W-:-:S05]  /*8310*/  IMAD.WIDE.U32 R4, R0, c[0x0][0x3c0], R4 ;  /* 0x0000f00000047a25 */ /* 0x000fca00078e0004 */
[----:B----4-:R-:W-:Y:S01]  /*8320*/  IADD3 R10, R5, UR6, RZ ;  /* 0x00000006050a7c10 */ /* 0x010fe2000fffe0ff */
        /* <DEDUP_REMOVED lines=10> */
.L_x_658:
[----:B------:R-:W-:Y:S05]  /*83d0*/  BSYNC B0 ;  /* 0x0000000000007941 */ /* 0x000fea0003800000 */
.L_x_657:
        /* <DEDUP_REMOVED lines=13> */
.L_x_660:
[----:B------:R-:W-:Y:S05]  /*84b0*/  BSYNC B0 ;  /* 0x0000000000007941 */ /* 0x000fea0003800000 */
.L_x_659:
        /* <DEDUP_REMOVED lines=13> */
.L_x_662:
[----:B------:R-:W-:Y:S05]  /*8590*/  BSYNC B0 ;  /* 0x0000000000007941 */ /* 0x000fea0003800000 */
.L_x_661:
        /* <DEDUP_REMOVED lines=11> */
.L_x_643:
[----:B------:R-:W-:Y:S05]  /*8650*/  BSYNC B1 ;  /* 0x0000000000017941 */ /* 0x000fea0003800000 */
.L_x_621:
        /* <DEDUP_REMOVED lines=11> */
.L_x_663:
[----:B------:R-:W-:Y:S05]  /*8710*/  EXIT ;  /* 0x000000000000794d */ /* 0x000fea0003800000 */
.L_x_665:
        /* <DEDUP_REMOVED lines=14> */
.L_x_1265:


//--------------------- .text._ZN5flash44flash_bwd_dq_dk_dv_loop_seqk_parallel_kernelI23Flash_bwd_kernel_traitsILi64ELi64ELi128ELi8ELi2ELi4ELi4ELb1ELb0EN7cutlass6half_tE19Flash_kernel_traitsILi64ELi64ELi128ELi8ES3_EELb1ELb1ELb0ELb1ELb0ELb0ELb0EEEvNS_16Flash_bwd_paramsE --------------------------
	.section	.text._ZN5flash44flash_bwd_dq_dk_dv_loop_seqk_parallel_kernelI23Flash_bwd_kernel_traitsILi64ELi64ELi128ELi8ELi2ELi4ELi4ELb1ELb0EN7cutlass6half_tE19Flash_kernel_traitsILi64ELi64ELi128ELi8ES3_EELb1ELb1ELb0ELb1ELb0ELb0ELb0EEEvNS_16Flash_bwd_paramsE,"ax",@progbits
	.sectioninfo	@"SHI_REGISTERS=255"
	.align	128
        .global         _ZN5flash44flash_bwd_dq_dk_dv_loop_seqk_parallel_kernelI23Flash_bwd_kernel_traitsILi64ELi64ELi128ELi8ELi2ELi4ELi4ELb1ELb0EN7cutlass6half_tE19Flash_kernel_traitsILi64ELi64ELi128ELi8ES3_EELb1ELb1ELb0ELb1ELb0ELb0ELb0EEEvNS_16Flash_bwd_paramsE
        .type           _ZN5flash44flash_bwd_dq_dk_dv_loop_seqk_parallel_kernelI23Flash_bwd_kernel_traitsILi64ELi64ELi128ELi8ELi2ELi4ELi4ELb1ELb0EN7cutlass6half_tE19Flash_kernel_traitsILi64ELi64ELi128ELi8ES3_EELb1ELb1ELb0ELb1ELb0ELb0ELb0EEEvNS_16Flash_bwd_paramsE,@function
        .size           _ZN5flash44flash_bwd_dq_dk_dv_loop_seqk_parallel_kernelI23Flash_bwd_kernel_traitsILi64ELi64ELi128ELi8ELi2ELi4ELi4ELb1ELb0EN7cutlass6half_tE19Flash_kernel_traitsILi64ELi64ELi128ELi8ES3_EELb1ELb1ELb0ELb1ELb0ELb0ELb0EEEvNS_16Flash_bwd_paramsE,(.L_x_1266 - _ZN5flash44flash_bwd_dq_dk_dv_loop_seqk_parallel_kernelI23Flash_bwd_kernel_traitsILi64ELi64ELi128ELi8ELi2ELi4ELi4ELb1ELb0EN7cutlass6half_tE19Flash_kernel_traitsILi64ELi64ELi128ELi8ES3_EELb1ELb1ELb0ELb1ELb0ELb0ELb0EEEvNS_16Flash_bwd_paramsE)
        .other          _ZN5flash44flash_bwd_dq_dk_dv_loop_seqk_parallel_kernelI23Flash_bwd_kernel_traitsILi64ELi64ELi128ELi8ELi2ELi4ELi4ELb1ELb0EN7cutlass6half_tE19Flash_kernel_traitsILi64ELi64ELi128ELi8ES3_EELb1ELb1ELb0ELb1ELb0ELb0ELb0EEEvNS_16Flash_bwd_paramsE,@"STO_CUDA_ENTRY STV_DEFAULT"
_ZN5flash44flash_bwd_dq_dk_dv_loop_seqk_parallel_kernelI23Flash_bwd_kernel_traitsILi64ELi64ELi128ELi8ELi2ELi4ELi4ELb1ELb0EN7cutlass6half_tE19Flash_kernel_traitsILi64ELi64ELi128ELi8ES3_EELb1ELb1ELb0ELb1ELb0ELb0ELb0EEEvNS_16Flash_bwd_paramsE:
.text._ZN5flash44flash_bwd_dq_dk_dv_loop_seqk_parallel_kernelI23Flash_bwd_kernel_traitsILi64ELi64ELi128ELi8ELi2ELi4ELi4ELb1ELb0EN7cutlass6half_tE19Flash_kernel_traitsILi64ELi64ELi128ELi8ES3_EELb1ELb1ELb0ELb1ELb0ELb0ELb0EEEvNS_16Flash_bwd_paramsE:
        /* <DEDUP_REMOVED lines=50> */
[----:B------:R-:W-:Y:S01]  /*0320*/  SHF.R.U32.HI R3, RZ, 0x3, R0 ;  /* 0x00000003ff037819 */ /* 0x000fe20000011600 */
[----:B------:R-:W-:Y:S01]  /*0330*/  STL [R1+0x4], R19 ;  /* 0x0000041301007387 */ /* 0x000fe20000100800 */
[----:B------:R-:W-:Y:S01]  /*0340*/  LOP3.LUT R2, R0, 0x38, R216, 0xf8, !PT ;  /* 0x0000003800027812 */ /* 0x000fe200078ef8d8 */
[C---:B------:R-:W-:Y:S01]  /*0350*/  IMAD.SHL.U32 R0, R5.reuse, 0x40, RZ ;  /* 0x0000004005007824 */ /* 0x040fe200078e00ff */
[----:B------:R-:W-:Y:S01]  /*0360*/  LOP3.LUT P4, RZ, R5, 0x2, RZ, 0xc0, !PT ;  /* 0x0000000205ff7812 */ /* 0x000fe2000788c0ff */
[----:B------:R-:W-:Y:S01]  /*0370*/  IMAD.IADD R13, R7, 0x1, -R4 ;  /* 0x00000001070d7824 */ /* 0x000fe200078e0a04 */
[----:B------:R-:W-:-:S02]  /*0380*/  SHF.R.S32.HI R4, RZ, 0x1f, R14 ;  /* 0x0000001fff047819 */ /* 0x000fc4000001140e */
[----:B------:R-:W-:Y:S01]  /*0390*/  LOP3.LUT R18, R2, R3, RZ, 0x3c, !PT ;  /* 0x0000000302127212 */ /* 0x000fe200078e3cff */
[----:B------:R-:W-:Y:S01]  /*03a0*/  IMAD.SHL.U32 R2, R168, 0x10, RZ ;  /* 0x00000010a8027824 */ /* 0x000fe200078e00ff */
[----:B------:R-:W-:Y:S02]  /*03b0*/  SHF.R.S32.HI R3, RZ, 0x1f, R11 ;  /* 0x0000001fff037819 */ /* 0x000fe4000001140b */
[----:B------:R-:W-:Y:S02]  /*03c0*/  LOP3.LUT R0, R0, 0x1c0, RZ, 0xc0, !PT ;  /* 0x000001c000007812 */ /* 0x000fe400078ec0ff */
[----:B------:R-:W-:Y:S02]  /*03d0*/  LEA.HI R222, R4, R14, RZ, 0x2 ;  /* 0x0000000e04de7211 */ /* 0x000fe400078f10ff */
[----:B------:R-:W-:Y:S02]  /*03e0*/  LEA.HI R14, R3, R11, RZ, 0x3 ;  /* 0x0000000b030e7211 */ /* 0x000fe400078f18ff */
[----:B------:R-:W-:Y:S01]  /*03f0*/  LOP3.LUT R6, R0, 0x30, R2, 0xf8, !PT ;  /* 0x0000003000067812 */ /* 0x000fe200078ef802 */
[----:B------:R-:W-:Y:S01]  /*0400*/  IMAD.SHL.U32 R2, R13, 0x200, RZ ;  /* 0x000002000d027824 */ /* 0x000fe200078e00ff */
[----:B------:R-:W-:-:S02]  /*0410*/  LOP3.LUT P3, RZ, R5, 0x4, RZ, 0xc0, !PT ;  /* 0x0000000405ff7812 */ /* 0x000fc4000786c0ff */
[----:B------:R-:W-:Y:S02]  /*0420*/  LOP3.LUT R5, R14, 0xfffffff8, RZ, 0xc0, !PT ;  /* 0xfffffff80e057812 */ /* 0x000fe400078ec0ff */
[----:B------:R-:W-:Y:S02]  /*0430*/  SHF.R.S32.HI R20, RZ, 0x6, R15 ;  /* 0x00000006ff147819 */ /* 0x000fe4000001140f */
[----:B------:R-:W-:Y:S01]  /*0440*/  LOP3.LUT R3, R0, 0x8, R12, 0xf8, !PT ;  /* 0x0000000800037812 */ /* 0x000fe200078ef80c */
[----:B------:R-:W-:Y:S01]  /*0450*/  IMAD.IADD R11, R11, 0x1, -R5 ;  /* 0x000000010b0b7824 */ /* 0x000fe200078e0a05 */
[----:B------:R-:W-:Y:S02]  /*0460*/  SHF.R.U32.HI R4, RZ, 0x3, R0 ;  /* 0x00000003ff047819 */ /* 0x000fe40000011600 */
[----:B------:R-:W-:Y:S02]  /*0470*/  LOP3.LUT R6, R6, 0x8, R12, 0xf8, !PT ;  /* 0x0000000806067812 */ /* 0x000fe400078ef80c */
[----:B------:R-:W-:Y:S01]  /*0480*/  LOP3.LUT R0, R3, R4, RZ, 0x3c, !PT ;  /* 0x0000000403007212 */ /* 0x000fe200078e3cff */
[----:B------:R-:W-:Y:S01]  /*0490*/  IMAD R3, R20, 0x800, R2 ;  /* 0x0000080014037824 */ /* 0x000fe200078e0202 */
[----:B------:R-:W-:-:S02]  /*04a0*/  SHF.R.S32.HI R5, RZ, 0x7, R16 ;  /* 0x00000007ff057819 */ /* 0x000fc40000011410 */
[----:B------:R-:W-:Y:S01]  /*04b0*/  LOP3.LUT R4, R2, R6, R4, 0xf6, !PT ;  /* 0x0000000602047212 */ /* 0x000fe200078ef604 */
[C---:B------:R-:W-:Y:S01]  /*04c0*/  IMAD.SHL.U32 R2, R8.reuse, 0x40, RZ ;  /* 0x0000004008027824 */ /* 0x040fe200078e00ff */
[----:B------:R-:W-:Y:S01]  /*04d0*/  LOP3.LUT R7, R8, 0x1, RZ, 0xc0, !PT ;  /* 0x0000000108077812 */ /* 0x000fe200078ec0ff */
[----:B------:R-:W-:Y:S01]  /*04e0*/  IMAD.IADD R0, R3, 0x1, R0 ;  /* 0x0000000103007824 */ /* 0x000fe200078e0200 */
[----:B------:R-:W-:Y:S01]  /*04f0*/  SHF.R.S32.HI R222, RZ, 0x2, R222 ;  /* 0x00000002ffde7819 */ /* 0x000fe200000114de */
[----:B------:R-:W-:Y:S01]  /*0500*/  IMAD.SHL.U32 R3, R5, 0x8, RZ ;  /* 0x0000000805037824 */ /* 0x000fe200078e00ff */
[----:B------:R-:W-:Y:S01]  /*0510*/  ISETP.NE.U32.AND P0, PT, R7, 0x1, PT ;  /* 0x000000010700780c */ /* 0x000fe20003f05070 */
[----:B------:R-:W-:Y:S01]  /*0520*/  IMAD.SHL.U32 R7, R20, 0x20, RZ ;  /* 0x0000002014077824 */ /* 0x000fe200078e00ff */
[----:B------:R-:W-:Y:S01]  /*0530*/  LOP3.LUT R2, R2, 0x1c0, RZ, 0xc0, !PT ;  /* 0x000001c002027812 */ /* 0x000fe200078ec0ff */
[----:B------:R-:W-:Y:S01]  /*0540*/  IMAD R9, R5, 0x1000, R10 ;  /* 0x0000100005097824 */ /* 0x000fe200078e020a */
[----:B------:R-:W-:Y:S01]  /*0550*/  R2P PR, R8, 0x6 ;  /* 0x0000000608007804 */ /* 0x000fe20000000000 */
[----:B------:R-:W-:Y:S01]  /*0560*/  IMAD.SHL.U32 R6, R13, 0x10, RZ ;  /* 0x000000100d067824 */ /* 0x000fe200078e00ff */
[----:B------:R-:W-:Y:S01]  /*0570*/  LOP3.LUT R3, R3, 0x8, RZ, 0xc0, !PT ;  /* 0x0000000803037812 */ /* 0x000fe200078ec0ff */
[----:B------:R-:W-:Y:S01]  /*0580*/  IMAD.SHL.U32 R8, R11, 0x40, RZ ;  /* 0x000000400b087824 */ /* 0x000fe200078e00ff */
[----:B------:R-:W-:Y:S01]  /*0590*/  SHF.R.U32.HI R5, RZ, 0x3, R2 ;  /* 0x00000003ff057819 */ /* 0x000fe20000011602 */
[----:B------:R-:W-:Y:S01]  /*05a0*/  IMAD.SHL.U32 R174, R0, 0x2, RZ ;  /* 0x0000000200ae7824 */ /* 0x000fe200078e00ff */
[----:B------:R-:W-:Y:S01]  /*05b0*/  LOP3.LUT R7, R2, 0x20, R7, 0xf8, !PT ;  /* 0x0000002002077812 */ /* 0x000fe200078ef807 */
[----:B------:R-:W-:Y:S01]  /*05c0*/  IMAD R222, R19, 0x10, R222 ;  /* 0x0000001013de7824 */ /* 0x000fe200078e02de */
        /* <DEDUP_REMOVED lines=9> */
[--C-:B------:R-:W-:Y:S01]  /*0660*/  SHF.R.U32.HI R5, RZ, 0x3, R3.reuse ;  /* 0x00000003ff057819 */ /* 0x100fe20000011603 */
        /* <DEDUP_REMOVED lines=9> */
[----:B------:R-:W-:Y:S01]  /*0700*/  LOP3.LUT R176, R3, R2, RZ, 0xfc, !PT ;  /* 0x0000000203b07212 */ /* 0x000fe200078efcff */
[----:B------:R-:W-:Y:S01]  /*0710*/  IMAD R168, R168, 0x400, R2 ;  /* 0x00000400a8a87824 */ /* 0x000fe200078e0202 */
[----:B------:R-:W-:Y:S01]  /*0720*/  LEA R6, R6, 0x6000, 0x1 ;  /* 0x0000600006067811 */ /* 0x000fe200078e08ff */
[----:B------:R-:W-:-:S02]  /*0730*/  IMAD.IADD R177, R177, 0x1, R5 ;  /* 0x00000001b1b17824 */ /* 0x000fc400078e0205 */
[----:B------:R-:W-:Y:S01]  /*0740*/  IMAD.IADD R168, R5, 0x1, R168 ;  /* 0x0000000105a87824 */ /* 0x000fe200078e02a8 */
[C---:B------:R-:W-:Y:S01]  /*0750*/  IADD3 R7, R6.reuse, 0x40, RZ ;  /* 0x0000004006077810 */ /* 0x040fe20007ffe0ff */
[----:B------:R-:W-:Y:S01]  /*0760*/  IMAD.MOV.U32 R5, RZ, RZ, 0x20 ;  /* 0x00000020ff057424 */ /* 0x000fe200078e00ff */
[C---:B------:R-:W-:Y:S01]  /*0770*/  @P2 IADD3 R7, R6.reuse, -0x40, RZ ;  /* 0xffffffc006072810 */ /* 0x040fe20007ffe0ff */
[----:B------:R-:W-:Y:S01]  /*0780*/  IMAD.MOV.U32 R2, RZ, RZ, 0x40 ;  /* 0x00000040ff027424 */ /* 0x000fe200078e00ff */
[----:B------:R-:W-:Y:S01]  /*0790*/  IADD3 R8, R6, 0x420, RZ ;  /* 0x0000042006087810 */ /* 0x000fe20007ffe0ff */
[----:B------:R-:W-:Y:S01]  /*07a0*/  IMAD R3, R20, 0x200, R18 ;  /* 0x0000020014037824 */ /* 0x000fe200078e0212 */
[----:B------:R-:W-:Y:S01]  /*07b0*/  SEL R172, R5, 0xffffffe0, !P4 ;  /* 0xffffffe005ac7807 */ /* 0x000fe20006000000 */
[----:B------:R-:W-:Y:S01]  /*07c0*/  IMAD.SHL.U32 R167, R177, 0x2, RZ ;  /* 0x00000002b1a77824 */ /* 0x000fe200078e00ff */
[----:B------:R-:W-:Y:S02]  /*07d0*/  SEL R2, R2, 0xffffffc0, !P3 ;  /* 0xffffffc002027807 */ /* 0x000fe40005800000 */
[----:B------:R-:W-:Y:S01]  /*07e0*/  SEL R5, R5, 0xffffffe0, !P1 ;  /* 0xffffffe005057807 */ /* 0x000fe20004800000 */
[C---:B------:R-:W-:Y:S01]  /*07f0*/  IMAD R173, R0.reuse, 0x2, R172 ;  /* 0x0000000200ad7824 */ /* 0x040fe200078e02ac */
[----:B------:R1:W-:Y:S01]  /*0800*/  STL [R1], R3 ;  /* 0x0000000301007387 */ /* 0x0003e20000100800 */
[----:B------:R-:W-:Y:S01]  /*0810*/  IMAD R171, R0, 0x2, R2 ;  /* 0x0000000200ab7824 */ /* 0x000fe200078e0202 */
[----:B------:R-:W-:Y:S01]  /*0820*/  @P1 IADD3 R8, R6, 0x3e0, RZ ;  /* 0x000003e006081810 */ /* 0x000fe20007ffe0ff */
[----:B------:R-:W-:Y:S01]  /*0830*/  IMAD.IADD R0, R5, 0x1, R6 ;  /* 0x0000000105007824 */ /* 0x000fe200078e0206 */
[----:B------:R-:W-:Y:S01]  /*0840*/  STL [R1+0xc], R6 ;  /* 0x00000c0601007387 */ /* 0x000fe20000100800 */
[----:B------:R-:W-:Y:S01]  /*0850*/  IMAD.IADD R199, R200, 0x1, R5 ;  /* 0x00000001c8c77824 */ /* 0x000fe200078e0205 */
[----:B------:R-:W-:Y:S01]  /*0860*/  LEA R168, R168, 0xa000, 0x1 ;  /* 0x0000a000a8a87811 */ /* 0x000fe200078e08ff */
[----:B------:R-:W-:Y:S01]  /*0870*/  IMAD.IADD R172, R172, 0x1, R171 ;  /* 0x00000001acac7824 */ /* 0x000fe200078e02ab */
[----:B------:R3:W-:Y:S01]  /*0880*/  STL [R1+0x18], R0 ;  /* 0x0000180001007387 */ /* 0x0007e20000100800 */
[----:B------:R-:W-:-:S03]  /*0890*/  IMAD.IADD R198, R198, 0x1, R199 ;  /* 0x00000001c6c67824 */ /* 0x000fc600078e02c7 */
[----:B------:R4:W-:Y:S04]  /*08a0*/  STL [R1+0x10], R7 ;  /* 0x0000100701007387 */ /* 0x0009e80000100800 */
[----:B------:R4:W-:Y:S01]  /*08b0*/  STL [R1+0x1c], R8 ;  /* 0x00001c0801007387 */ /* 0x0009e20000100800 */
[----:B-1----:R-:W-:Y:S02]  /*08c0*/  IMAD.SHL.U32 R3, R4, 0x2, RZ ;  /* 0x0000000204037824 */ /* 0x002fe400078e00ff */
[----:B---3--:R-:W-:-:S05]  /*08d0*/  IMAD.IADD R0, R5, 0x1, R7 ;  /* 0x0000000105007824 */ /* 0x008fca00078e0207 */
[----:B--2---:R4:W-:Y:S02]  /*08e0*/  STL [R1+0x14], R0 ;  /* 0x0000140001007387 */ /* 0x0049e40000100800 */
.L_x_734:
[----:B-1----:R-:W1:Y:S01]  /*08f0*/  S2R R36, SR_CTAID.Y ;  /* 0x0000000000247919 */ /* 0x002e620000002600 */
[----:B--2-4-:R-:W2:Y:S01]  /*0900*/  LDC.U8 R0, c[0x0][0x312] ;  /* 0x0000c480ff007b82 */ /* 0x014ea20000000000 */
[----:B------:R-:W-:Y:S02]  /*0910*/  ISETP.NE.U32.AND P2, PT, RZ, c[0x0][0x240], PT ;  /* 0x00009000ff007a0c */ /* 0x000fe40003f45070 */
[----:B------:R-:W-:Y:S02]  /*0920*/  ISETP.EQ.U32.AND P5, PT, RZ, c[0x0][0x248], PT ;  /* 0x00009200ff007a0c */ /* 0x000fe40003fa2070 */
[----:B------:R-:W-:Y:S02]  /*0930*/  ISETP.NE.AND.EX P2, PT, RZ, c[0x0][0x244], PT, P2 ;  /* 0x00009100ff007a0c */ /* 0x000fe40003f45320 */
[----:B------:R-:W-:Y:S01]  /*0940*/  ISETP.NE.U32.AND P3, PT, RZ, c[0x0][0x250], PT ;  /* 0x00009400ff007a0c */ /* 0x000fe20003f65070 */
[----:B---3--:R-:W-:-:S03]  /*0950*/  IMAD.MOV.U32 R37, RZ, RZ, -0x1 ;  /* 0xffffffffff257424 */ /* 0x008fc600078e00ff */
[----:B------:R-:W-:Y:S01]  /*0960*/  ISETP.NE.AND.EX P3, PT, RZ, c[0x0][0x254], PT, P3 ;  /* 0x00009500ff007a0c */ /* 0x000fe20003f65330 */
[----:B-1----:R-:W-:Y:S01]  /*0970*/  IMAD.SHL.U32 R9, R36, 0x4, RZ ;  /* 0x0000000424097824 */ /* 0x002fe200078e00ff */
[----:B------:R-:W-:Y:S02]  /*0980*/  SHF.R.S32.HI R32, RZ, 0x1f, R36 ;  /* 0x0000001fff207819 */ /* 0x000fe40000011424 */
[----:B--2---:R-:W-:Y:S01]  /*0990*/  ISETP.NE.AND P4, PT, R0, RZ, PT ;  /* 0x000000ff0000720c */ /* 0x004fe20003f85270 */
[----:B------:R-:W-:Y:S01]  /*09a0*/  IMAD.MOV.U32 R0, RZ, RZ, -0x1 ;  /* 0xffffffffff007424 */ /* 0x000fe200078e00ff */
[----:B------:R-:W-:Y:S02]  /*09b0*/  SHF.L.U64.HI R8, R36, 0x2, R32 ;  /* 0x0000000224087819 */ /* 0x000fe40000010220 */
[----:B------:R-:W-:Y:S02]  /*09c0*/  IADD3 R4, P0, R9, c[0x0][0x240], RZ ;  /* 0x0000900009047a10 */ /* 0x000fe40007f1e0ff */
[----:B------:R-:W-:-:S02]  /*09d0*/  ISETP.EQ.OR.EX P5, PT, RZ, c[0x0][0x24c], !P4, P5 ;  /* 0x00009300ff007a0c */ /* 0x000fc400067a2750 */
[----:B------:R-:W-:Y:S02]  /*09e0*/  IADD3.X R5, R8, c[0x0][0x244], RZ, P0, !PT ;  /* 0x0000910008057a10 */ /* 0x000fe400007fe4ff */
[----:B------:R-:W-:-:S03]  /*09f0*/  @P3 IADD3 R6, P0, R9, c[0x0][0x250], RZ ;  /* 0x0000940009063a10 */ /* 0x000fc60007f1e0ff */
[----:B------:R1:W2:Y:S04]  /*0a00*/  @P2 LDG.E R0, [R4.64] ;  /* 0x0000000604002981 */ /* 0x0002a8000c1e1900 */
[----:B------:R1:W2:Y:S01]  /*0a10*/  @P2 LDG.E R2, [R4.64+0x4] ;  /* 0x0000040604022981 */ /* 0x0002a2000c1e1900 */
[----:B------:R-:W-:Y:S01]  /*0a20*/  IMAD.MOV.U32 R247, RZ, RZ, RZ ;  /* 0x000000fffff77224 */ /* 0x000fe200078e00ff */
[----:B------:R-:W-:-:S05]  /*0a30*/  @P3 IADD3.X R7, R8, c[0x0][0x254], RZ, P0, !PT ;  /* 0x0000950008073a10 */ /* 0x000fca00007fe4ff */
[----:B-----5:R3:W5:Y:S01]  /*0a40*/  @P3 LDG.E R247, [R6.64] ;  /* 0x0000000606f73981 */ /* 0x020762000c1e1900 */
[----:B-1----:R-:W-:-:S04]  /*0a50*/  IADD3 R4, P1, R9, c[0x0][0x248], RZ ;  /* 0x0000920009047a10 */ /* 0x002fc80007f3e0ff */
[----:B------:R-:W-:-:S05]  /*0a60*/  IADD3.X R5, R8, c[0x0][0x24c], RZ, P1, !PT ;  /* 0x0000930008057a10 */ /* 0x000fca0000ffe4ff */
[----:B------:R-:W4:Y:S01]  /*0a70*/  @!P5 LDG.E R37, [R4.64] ;  /* 0x000000060425d981 */ /* 0x000f22000c1e1900 */
[----:B------:R-:W-:-:S04]  /*0a80*/  ISETP.NE.U32.AND P0, PT, RZ, c[0x0][0x248], PT ;  /* 0x00009200ff007a0c */ /* 0x000fc80003f05070 */
[----:B------:R-:W-:Y:S01]  /*0a90*/  ISETP.NE.AND.EX P0, PT, RZ, c[0x0][0x24c], PT, P0 ;  /* 0x00009300ff007a0c */ /* 0x000fe20003f05300 */
[----:B--2---:R-:W-:Y:S02]  /*0aa0*/  @P2 IMAD.IADD R250, R2, 0x1, -R0 ;  /* 0x0000000102fa2824 */ /* 0x004fe400078e0a00 */
[----:B------:R-:W-:Y:S02]  /*0ab0*/  IMAD.MOV.U32 R2, RZ, RZ, c[0x0][0x218] ;  /* 0x00008600ff027624 */ /* 0x000fe400078e00ff */
[----:B------:R-:W-:Y:S01]  /*0ac0*/  @!P2 IMAD.MOV.U32 R250, RZ, RZ, c[0x0][0x214] ;  /* 0x00008500fffaa624 */ /* 0x000fe200078e00ff */
[----:B----4-:R3:W-:Y:S07]  /*0ad0*/  STL [R1+0x8], R37 ;  /* 0x0000082501007387 */ /* 0x0107ee0000100800 */
[----:B------:R-:W-:Y:S05]  /*0ae0*/  @!P0 BRA `(.L_x_666) ;  /* 0x0000003000008947 */ /* 0x000fea0003800000 */
[----:B------:R-:W2:Y:S02]  /*0af0*/  @P4 LDG.E R2, [R4.64+0x4] ;  /* 0x0000040604024981 */ /* 0x000ea4000c1e1900 */
[----:B--2---:R-:W-:-:S06]  /*0b00*/  @P4 IADD3 R2, R2, -R37, RZ ;  /* 0x8000002502024210 */ /* 0x004fcc0007ffe0ff */
[----:B------:R1:W5:Y:S02]  /*0b10*/  @!P4 LDG.E R2, [R4.64] ;  /* 0x000000060402c981 */ /* 0x000364000c1e1900 */
.L_x_666:
[----:B------:R-:W-:-:S04]  /*0b20*/  ISETP.NE.U32.AND P1, PT, RZ, c[0x0][0x258], PT ;  /* 0x00009600ff007a0c */ /* 0x000fc80003f25070 */
        /* <DEDUP_REMOVED lines=19> */
[----:B---3--:R-:W-:Y:S01]  /*0c60*/  IMAD.WIDE.U32 R6, R0, c[0x0][0x190], RZ ;  /* 0x0000640000067a25 */ /* 0x008fe200078e00ff */
        /* <DEDUP_REMOVED lines=24> */
.L_x_668:
        /* <DEDUP_REMOVED lines=15> */
.L_x_669:
        /* <DEDUP_REMOVED lines=44> */
[----:B------:R-:W-:Y:S01]  /*11a0*/  IMAD R5, R22, R5, R6 ;  /* 0x0000000516057224 */ /* 0x000fe200078e0206 */
[----:B------:R-:W-:Y:S01]  /*11b0*/  IADD3 R8, P2, R10, R8, RZ ;  /* 0x000000080a087210 */ /* 0x000fe20007f5e0ff */
[----:B------:R-:W-:Y:S02]  /*11c0*/  IMAD.WIDE.U32 R6, R22, R0, RZ ;  /* 0x0000000016067225 */ /* 0x000fe400078e00ff */
[----:B------:R-:W-:Y:S02]  /*11d0*/  @!P5 IADD3 R2, R2, 0x1, RZ ;  /* 0x000000010202d810 */ /* 0x000fe40007ffe0ff */
[----:B------:R-:W-:Y:S01]  /*11e0*/  @!P5 IMAD.IADD R4, R4, 0x1, -R11 ;  /* 0x000000010404d824 */ /* 0x000fe200078e0a0b */
[----:B------:R-:W-:Y:S01]  /*11f0*/  SEL R20, R16, R6, !P1 ;  /* 0x0000000610147207 */ /* 0x000fe20004800000 */
[----:B------:R-:W-:Y:S01]  /*1200*/  IMAD R12, R23, R8, RZ ;  /* 0x00000008170c7224 */ /* 0x000fe200078e02ff */
[----:B------:R-:W-:Y:S01]  /*1210*/  ISETP.NE.AND P5, PT, RZ, c[0x0][0x1c8], PT ;  /* 0x00007200ff007a0c */ /* 0x000fe20003fa5270 */
[----:B------:R-:W-:Y:S01]  /*1220*/  IMAD.IADD R17, R17, 0x1, R5 ;  /* 0x0000000111117824 */ /* 0x000fe200078e0205 */
[----:B------:R-:W-:Y:S01]  /*1230*/  ISETP.GE.U32.AND P6, PT, R4, R11, PT ;  /* 0x0000000b0400720c */ /* 0x000fe20003fc6070 */
[----:B------:R-:W-:Y:S01]  /*1240*/  IMAD R11, R23, R0, RZ ;  /* 0x00000000170b7224 */ /* 0x000fe200078e02ff */
[----:B------:R-:W-:Y:S01]  /*1250*/  IADD3.X R4, R18, R9, RZ, P2, !PT ;  /* 0x0000000912047210 */ /* 0x000fe200017fe4ff */
[----:B------:R-:W-:Y:S01]  /*1260*/  IMAD.WIDE.U32 R8, R22, R8, RZ ;  /* 0x0000000816087225 */ /* 0x000fe200078e00ff */
[----:B----4-:R-:W-:-:S02]  /*1270*/  ISETP.NE.AND P2, PT, R21, RZ, PT ;  /* 0x000000ff1500720c */ /* 0x010fc40003f45270 */
[----:B------:R-:W-:Y:S01]  /*1280*/  @P1 IADD3 R17, R7, R11, RZ ;  /* 0x0000000b07111210 */ /* 0x000fe20007ffe0ff */
[----:B------:R-:W-:Y:S02]  /*1290*/  IMAD R16, R22, R4, R12 ;  /* 0x0000000416107224 */ /* 0x000fe400078e020c */
[----:B---3--:R-:W-:-:S03]  /*12a0*/  IMAD.WIDE.U32 R22, R14, c[0x0][0x3d8], RZ ;  /* 0x0000f6000e167a25 */ /* 0x008fc600078e00ff */
[----:B------:R-:W-:Y:S01]  /*12b0*/  IADD3 R11, R9, R16, RZ ;  /* 0x00000010090b7210 */ /* 0x000fe20007ffe0ff */
[----:B------:R-:W-:Y:S01]  /*12c0*/  @P3 IMAD R4, R36, c[0x0][0x214], RZ ;  /* 0x0000850024043a24 */ /* 0x000fe200078e02ff */
[----:B------:R-:W-:Y:S01]  /*12d0*/  @P6 IADD3 R2, R2, 0x1, RZ ;  /* 0x0000000102026810 */ /* 0x000fe20007ffe0ff */
[----:B------:R-:W-:Y:S01]  /*12e0*/  IMAD R5, R14, c[0x0][0x3dc], R23 ;  /* 0x0000f7000e057a24 */ /* 0x000fe200078e0217 */
[----:B------:R-:W-:Y:S01]  /*12f0*/  SEL R22, R22, RZ, P2 ;  /* 0x000000ff16167207 */ /* 0x000fe20001000000 */
[----:B------:R-:W-:Y:S01]  /*1300*/  @!P3 IMAD R6, R36, c[0x0][0x1c0], R248 ;  /* 0x000070002406ba24 */ /* 0x000fe200078e02f8 */
[----:B------:R-:W-:Y:S01]  /*1310*/  @P3 SEL R4, R4, R0, !P1 ;  /* 0x0000000004043207 */ /* 0x000fe20004800000 */
[----:B------:R-:W-:Y:S01]  /*1320*/  IMAD.MOV.U32 R14, RZ, RZ, R2 ;  /* 0x000000ffff0e7224 */ /* 0x000fe200078e0002 */
[----:B------:R-:W-:Y:S01]  /*1330*/  SHF.R.S32.HI R23, RZ, 0x1f, R19 ;  /* 0x0000001fff177819 */ /* 0x000fe20000011413 */
[C---:B------:R-:W-:Y:S01]  /*1340*/  IMAD R2, R248.reuse, c[0x0][0x22c], RZ ;  /* 0x00008b00f8027a24 */ /* 0x040fe200078e02ff */
[----:B------:R-:W-:Y:S01]  /*1350*/  SEL R21, R5, RZ, P2 ;  /* 0x000000ff05157207 */ /* 0x000fe20001000000 */
[----:B------:R-:W-:Y:S01]  /*1360*/  @P3 IMAD R7, R248, c[0x0][0x234], R4 ;  /* 0x00008d00f8073a24 */ /* 0x000fe200078e0204 */
[----:B------:R-:W-:Y:S01]  /*1370*/  @!P4 IADD3 R14, -R14, RZ, RZ ;  /* 0x000000ff0e0ec210 */ /* 0x000fe20007ffe1ff */
[----:B------:R-:W-:Y:S01]  /*1380*/  @!P3 IMAD R7, R6, c[0x0][0x214], RZ ;  /* 0x000085000607ba24 */ /* 0x000fe200078e02ff */
[----:B------:R-:W-:-:S02]  /*1390*/  @!P5 LOP3.LUT R14, RZ, c[0x0][0x1c8], RZ, 0x33, !PT ;  /* 0x00007200ff0eda12 */ /* 0x000fc400078e33ff */
[----:B------:R-:W-:Y:S02]  /*13a0*/  SHF.R.S32.HI R12, RZ, 0x1f, R2 ;  /* 0x0000001fff0c7819 */ /* 0x000fe40000011402 */
        /* <DEDUP_REMOVED lines=9> */
.L_x_670:
[----:B------:R-:W-:-:S04]  /*1440*/  IMAD R0, R36, c[0x0][0x1c0], R248 ;  /* 0x0000700024007a24 */ /* 0x000fc800078e02f8 */
[----:B------:R-:W-:Y:S02]  /*1450*/  IMAD R0, R0, c[0x0][0x224], RZ ;  /* 0x0000890000007a24 */ /* 0x000fe400078e02ff */
.L_x_671:
[----:B------:R-:W1:Y:S01]  /*1460*/  S2R R33, SR_TID.X ;  /* 0x0000000000217919 */ /* 0x000e620000002100 */
[----:B------:R-:W-:Y:S01]  /*1470*/  IMAD R34, R34, c[0x0][0x1c0], RZ ;  /* 0x0000700022227a24 */ /* 0x000fe200078e02ff */
[----:B------:R-:W-:Y:S01]  /*1480*/  IADD3 R4, P4, R216, R13, RZ ;  /* 0x0000000dd8047210 */ /* 0x000fe20007f9e0ff */
[----:B------:R-:W-:Y:S01]  /*1490*/  IMAD.IADD R16, R10, 0x1, R0 ;  /* 0x000000010a107824 */ /* 0x000fe200078e0200 */
[----:B------:R-:W-:Y:S01]  /*14a0*/  SHF.R.S32.HI R217, RZ, 0x1f, R216 ;  /* 0x0000001fffd97819 */ /* 0x000fe200000114d8 */
[----:B------:R-:W-:Y:S01]  /*14b0*/  IMAD.SHL.U32 R244, R34, 0x40, RZ ;  /* 0x0000004022f47824 */ /* 0x000fe200078e00ff */
[----:B------:R-:W-:Y:S01]  /*14c0*/  SHF.R.S32.HI R31, RZ, 0x1f, R225 ;  /* 0x0000001fff1f7819 */ /* 0x000fe200000114e1 */
[----:B------:R-:W-:Y:S01]  /*14d0*/  IMAD.IADD R214, R10, 0x1, R7 ;  /* 0x000000010ad67824 */ /* 0x000fe200078e0207 */
[----:B------:R-:W-:Y:S01]  /*14e0*/  IADD3 R0, -R202, R250, R19 ;  /* 0x000000faca007210 */ /* 0x000fe20007ffe113 */
[----:B------:R-:W-:Y:S01]  /*14f0*/  IMAD.X R5, R217, 0x1, R15, P4 ;  /* 0x00000001d9057824 */ /* 0x000fe200020e060f */
[----:B------:R-:W-:Y:S01]  /*1500*/  IADD3 R8, P3, P1, R8, R244, R2 ;  /* 0x000000f408087210 */ /* 0x000fe2000797e002 */
[----:B------:R-:W-:Y:S01]  /*1510*/  IMAD R2, R18, c[0x0][0x370], RZ ;  /* 0x0000dc0012027a24 */ /* 0x000fe200078e02ff */
[----:B------:R-:W-:Y:S01]  /*1520*/  SHF.R.S32.HI R6, RZ, 0x1f, R244 ;  /* 0x0000001fff067819 */ /* 0x000fe200000114f4 */
[----:B------:R-:W-:Y:S01]  /*1530*/  IMAD.WIDE.U32 R4, R10, c[0x0][0x370], R4 ;  /* 0x0000dc000a047a25 */ /* 0x000fe200078e0004 */
[----:B------:R-:W-:Y:S01]  /*1540*/  IADD3 R0, R0, -c[0x0][0x2e8], RZ ;  /* 0x8000ba0000007a10 */ /* 0x000fe20007ffe0ff */
[----:B------:R-:W-:Y:S01]  /*1550*/  BSSY B1, `(.L_x_667) ;  /* 0x000078e000017945 */ /* 0x000fe20003800000 */
[----:B------:R-:W-:Y:S01]  /*1560*/  IADD3.X R15, R11, R6, R12, P3, P1 ;  /* 0x000000060b0f7210 */ /* 0x000fe20001fe240c */
[----:B------:R-:W-:Y:S01]  /*1570*/  IMAD R2, R10, c[0x0][0x374], R2 ;  /* 0x0000dd000a027a24 */ /* 0x000fe200078e0202 */
[----:B------:R-:W-:Y:S01]  /*1580*/  IADD3 R12, P3, P1, R22, R8, R20 ;  /* 0x00000008160c7210 */ /* 0x000fe2000797e014 */
[----:B------:R-:W-:Y:S01]  /*1590*/  IMAD.MOV.U32 R215, RZ, RZ, 0x4 ;  /* 0x00000004ffd77424 */ /* 0x000fe200078e00ff */
[----:B------:R-:W-:Y:S01]  /*15a0*/  IADD3 R6, P4, R225, R10, RZ ;  /* 0x0000000ae1067210 */ /* 0x000fe20007f9e0ff */
[----:B------:R-:W-:Y:S01]  /*15b0*/  IMAD.IADD R5, R5, 0x1, R2 ;  /* 0x0000000105057824 */ /* 0x000fe200078e0202 */
[----:B------:R-:W-:Y:S01]  /*15c0*/  SHF.R.S32.HI R9, RZ, 0x1f, R0 ;  /* 0x0000001fff097819 */ /* 0x000fe20000011400 */
[----:B------:R-:W-:Y:S01]  /*15d0*/  IMAD R10, R249, c[0x0][0x378], RZ ;  /* 0x0000de00f90a7a24 */ /* 0x000fe200078e02ff */
[----:B-1----:R-:W-:Y:S01]  /*15e0*/  SHF.R.S32.HI R35, RZ, 0x1f, R33 ;  /* 0x0000001fff237819 */ /* 0x002fe20000011421 */
[----:B------:R-:W-:-:S02]  /*15f0*/  IMAD.X R7, R31, 0x1, R18, P4 ;  /* 0x000000011f077824 */ /* 0x000fc400020e0612 */
[----:B------:R-:W-:Y:S01]  /*1600*/  IMAD R11, R248, c[0x0][0x37c], R10 ;  /* 0x0000df00f80b7a24 */ /* 0x000fe200078e020a */
[-C--:B------:R-:W-:Y:S01]  /*1610*/  LEA.HI R8, R35, R33.reuse, RZ, 0x5 ;  /* 0x0000002123087211 */ /* 0x080fe200078f28ff */
[----:B------:R-:W-:Y:S01]  /*1620*/  IMAD R7, R7, c[0x0][0x190], RZ ;  /* 0x0000640007077a24 */ /* 0x000fe200078e02ff */
[----:B------:R-:W-:Y:S01]  /*1630*/  LEA.HI R10, R9, R0, RZ, 0x6 ;  /* 0x00000000090a7211 */ /* 0x000fe200078f30ff */
[----:B------:R-:W-:Y:S01]  /*1640*/  IMAD R0, R249, c[0x0][0x1a8], RZ ;  /* 0x00006a00f9007a24 */ /* 0x000fe200078e02ff */
[----:B------:R-:W-:Y:S01]  /*1650*/  LOP3.LUT R2, R8, 0xffffffe0, RZ, 0xc0, !PT ;  /* 0xffffffe008027812 */ /* 0x000fe200078ec0ff */
[C---:B------:R-:W-:Y:S01]  /*1660*/  IMAD R13, R6.reuse, c[0x0][0x194], R7 ;  /* 0x00006500060d7a24 */ /* 0x040fe200078e0207 */
[----:B------:R-:W-:Y:S01]  /*1670*/  SHF.R.S32.HI R8, RZ, 0x5, R8 ;  /* 0x00000005ff087819 */ /* 0x000fe20000011408 */
[----:B------:R-:W-:Y:S01]  /*1680*/  IMAD.WIDE.U32 R6, R6, c[0x0][0x190], R216 ;  /* 0x0000640006067a25 */ /* 0x000fe200078e00d8 */
[----:B------:R-:W-:Y:S02]  /*1690*/  IADD3 R18, -R2, R33, RZ ;  /* 0x0000002102127210 */ /* 0x000fe40007ffe1ff */
[----:B------:R-:W-:Y:S01]  /*16a0*/  IADD3.X R9, R21, R15, R17, P3, P1 ;  /* 0x0000000f15097210 */ /* 0x000fe20001fe2411 */
[----:B------:R-:W-:Y:S01]  /*16b0*/  IMAD.WIDE.U32 R4, R248, c[0x0][0x378], R4 ;  /* 0x0000de00f8047a25 */ /* 0x000fe200078e0004 */
[----:B------:R-:W-:-:S03]  /*16c0*/  IADD3 R6, P4, R28, R6, RZ ;  /* 0x000000061c067210 */ /* 0x000fc60007f9e0ff */
[----:B------:R-:W-:Y:S01]  /*16d0*/  IMAD R2, R8, R34, R18 ;  /* 0x0000002208027224 */ /* 0x000fe200078e0212 */
[----:B------:R-:W-:Y:S01]  /*16e0*/  IADD3.X R7, R24, R7, R13, P4, !PT ;  /* 0x0000000718077210 */ /* 0x000fe200027fe40d */
[----:B------:R-:W-:-:S03]  /*16f0*/  IMAD.IADD R5, R5, 0x1, R11 ;  /* 0x0000000105057824 */ /* 0x000fc600078e020b */
[----:B------:R-:W-:Y:S01]  /*1700*/  IADD3 R8, P1, R2, R12, RZ ;  /* 0x0000000c02087210 */ /* 0x000fe20007f3e0ff */
[----:B------:R-:W-:-:S03]  /*1710*/  IMAD.WIDE.U32 R6, R248, c[0x0][0x1a8], R6 ;  /* 0x00006a00f8067a25 */ /* 0x000fc600078e0006 */
[----:B------:R-:W-:Y:S01]  /*1720*/  LEA.HI.X.SX32 R203, R2, R9, 0x1, P1 ;  /* 0x0000000902cb7211 */ /* 0x000fe200008f0eff */
[----:B------:R-:W-:Y:S01]  /*1730*/  IMAD R9, R248, c[0x0][0x1ac], R0 ;  /* 0x00006b00f8097a24 */ /* 0x000fe200078e0200 */
[----:B------:R-:W-:Y:S01]  /*1740*/  SHF.R.S32.HI R0, RZ, 0x6, R10 ;  /* 0x00000006ff007819 */ /* 0x000fe2000001140a */
[----:B------:R-:W-:Y:S01]  /*1750*/  IMAD R2, R31, c[0x0][0x370], RZ ;  /* 0x0000dc001f027a24 */ /* 0x000fe200078e02ff */
[----:B------:R-:W-:Y:S01]  /*1760*/  LEA R196, P4, R6, c[0x0][0x160], 0x1 ;  /* 0x0000580006c47a11 */ /* 0x000fe200078808ff */
[C---:B------:R-:W-:Y:S01]  /*1770*/  IMAD.WIDE.U32 R4, R225.reuse, c[0x0][0x370], R4 ;  /* 0x0000dc00e1047a25 */ /* 0x040fe200078e0004 */
[----:B------:R-:W-:Y:S02]  /*1780*/  IMNMX R245, RZ, R0, !PT ;  /* 0x00000000fff57217 */ /* 0x000fe40007800200 */
[----:B------:R-:W-:Y:S01]  /*1790*/  LEA R204, P1, R8, c[0x0][0x350], 0x2 ;  /* 0x0000d40008cc7a11 */ /* 0x000fe200078210ff */
[----:B------:R-:W-:Y:S01]  /*17a0*/  IMAD R0, R225, c[0x0][0x374], R2 ;  /* 0x0000dd00e1007a24 */ /* 0x000fe200078e0202 */
[----:B------:R-:W-:Y:S01]  /*17b0*/  ISETP.GT.AND P5, PT, R193, R245, PT ;  /* 0x000000f5c100720c */ /* 0x000fe20003fa4270 */
[----:B------:R-:W-:Y:S01]  /*17c0*/  IMAD.WIDE R10, R16, R215, c[0x0][0x3c8] ;  /* 0x0000f200100a7625 */ /* 0x000fe200078e02d7 */
[----:B------:R-:W-:-:S02]  /*17d0*/  IADD3 R2, R7, R9, RZ ;  /* 0x0000000907027210 */ /* 0x000fc40007ffe0ff */
[----:B------:R-:W-:Y:S01]  /*17e0*/  LEA R194, P3, R4, c[0x0][0x330], 0x1 ;  /* 0x0000cc0004c27a11 */ /* 0x000fe200078608ff */
[----:B------:R-:W-:Y:S01]  /*17f0*/  IMAD.IADD R0, R5, 0x1, R0 ;  /* 0x0000000105007824 */ /* 0x000fe200078e0200 */
        /* <DEDUP_REMOVED lines=23> */
.L_x_673:
        /* <DEDUP_REMOVED lines=15> */
.L_x_674:
        /* <DEDUP_REMOVED lines=23> */
.L_x_676:
[----:B------:R-:W-:Y:S05]  /*1bd0*/  BSYNC B0 ;  /* 0x0000000000007941 */ /* 0x000fea0003800000 */
.L_x_675:
[----:B------:R-:W-:Y:S01]  /*1be0*/  IADD3 R0, R225, 0x20, RZ ;  /* 0x00000020e1007810 */ /* 0x000fe20007ffe0ff */
[----:B------:R-:W-:Y:S03]  /*1bf0*/  BSSY B0, `(.L_x_677) ;  /* 0x000000e000007945 */ /* 0x000fe60003800000 */
[----:B------:R-:W-:-:S13]  /*1c00*/  ISETP.GE.OR P2, PT, R0, R10, P4 ;  /* 0x0000000a0000720c */ /* 0x000fda0002746670 */
        /* <DEDUP_REMOVED lines=12> */
.L_x_678:
[----:B------:R-:W-:Y:S05]  /*1cd0*/  BSYNC B0 ;  /* 0x0000000000007941 */ /* 0x000fea0003800000 */
.L_x_677:
        /* <DEDUP_REMOVED lines=15> */
.L_x_680:
[----:B------:R-:W-:Y:S05]  /*1dd0*/  BSYNC B0 ;  /* 0x0000000000007941 */ /* 0x000fea0003800000 */
.L_x_679:
[----:B------:R-:W-:Y:S01]  /*1de0*/  IADD3 R0, R225, 0x60, RZ ;  /* 0x00000060e1007810 */ /* 0x000fe20007ffe0ff */
[----:B------:R-:W-:Y:S03]  /*1df0*/  BSSY B0, `(.L_x_681) ;  /* 0x000000d000007945 */ /* 0x000fe60003800000 */
[----:B------:R-:W-:-:S13]  /*1e00*/  ISETP.GE.OR P0, PT, R0, R10, P4 ;  /* 0x0000000a0000720c */ /* 0x000fda0002706670 */
        /* <DEDUP_REMOVED lines=11> */
.L_x_682:
[----:B------:R-:W-:Y:S05]  /*1ec0*/  BSYNC B0 ;  /* 0x0000000000007941 */ /* 0x000fea0003800000 */
.L_x_681:
[----:B-1----:R-:W-:Y:S01]  /*1ed0*/  IMAD.WIDE.U32 R4, R19, c[0x0][0x3a8], R216 ;  /* 0x0000ea0013047a25 */ /* 0x002fe200078e00d8 */
        /* <DEDUP_REMOVED lines=19> */
.L_x_684:
[----:B------:R-:W-:Y:S05]  /*2010*/  BSYNC B0 ;  /* 0x0000000000007941 */ /* 0x000fea0003800000 */
.L_x_683:
        /* <DEDUP_REMOVED lines=13> */
.L_x_686:
[----:B------:R-:W-:Y:S05]  /*20f0*/  BSYNC B0 ;  /* 0x0000000000007941 */ /* 0x000fea0003800000 */
.L_x_685:
        /* <DEDUP_REMOVED lines=13> */
.L_x_688:
[----:B------:R-:W-:Y:S05]  /*21d0*/  BSYNC B0 ;  /* 0x0000000000007941 */ /* 0x000fea0003800000 */
.L_x_687:
        /* <DEDUP_REMOVED lines=10> */
[----:B------:R1:W-:Y:S01]  /*2280*/  STG.E.128 [R4.64], RZ ;  /* 0x000000ff04007986 */ /* 0x0003e2000c101d06 */
[----:B------:R-:W-:Y:S05]  /*2290*/  BRA `(.L_x_689) ;  /* 0x00006b9000007947 */ /* 0x000fea0003800000 */
.L_x_672:
[----:B------:R-:W2:Y:S01]  /*22a0*/  LDL R15, [R1] ;  /* 0x00000000010f7983 */ /* 0x000ea20000100800 */
[----:B------:R-:W-:Y:S01]  /*22b0*/  IMAD R11, R251, -0x80, R202 ;  /* 0xffffff80fb0b7824 */ /* 0x000fe200078e02ca */
[----:B------:R-:W-:Y:S01]  /*22c0*/  LEA.HI R6, R193, R193, RZ, 0x1 ;  /* 0x000000c1c1067211 */ /* 0x000fe200078f08ff */
[----:B------:R-:W-:Y:S01]  /*22d0*/  IMAD.WIDE.U32 R4, R19, c[0x0][0x1a0], R216 ;  /* 0x0000680013047a25 */ /* 0x000fe200078e00d8 */
[----:B------:R-:W-:Y:S01]  /*22e0*/  BSSY B0, `(.L_x_690) ;  /* 0x0000021000007945 */ /* 0x000fe20003800000 */
[----:B------:R-:W-:Y:S01]  /*22f0*/  @P2 BAR.SYNC.DEFER_BLOCKING 0x0 ;  /* 0x0000000000002b1d */ /* 0x000fe20000010000 */
[----:B------:R-:W-:Y:S01]  /*2300*/  ISETP.GE.AND P3, PT, R225, R11, PT ;  /* 0x0000000be100720c */ /* 0x000fe20003f66270 */
[----:B------:R-:W-:Y:S01]  /*2310*/  IMAD R2, R23, c[0x0][0x1a0], RZ ;  /* 0x0000680017027a24 */ /* 0x000fe200078e02ff */
[----:B------:R-:W-:Y:S02]  /*2320*/  IADD3 R4, P0, R25, R4, RZ ;  /* 0x0000000419047210 */ /* 0x000fe40007f1e0ff */
        /* <DEDUP_REMOVED lines=8> */
[----:B------:R-:W-:-:S05]  /*23b0*/  IMAD.WIDE.U32 R4, R14, c[0x0][0x1b8], R4 ;  /* 0x00006e000e047a25 */ /* 0x000fca00078e0004 */
[----:B------:R-:W-:Y:S02]  /*23c0*/  IADD3 R10, R5, R2, RZ ;  /* 0x00000002050a7210 */ /* 0x000fe40007ffe0ff */
[----:B--2---:R-:W-:-:S05]  /*23d0*/  SHF.L.U32 R0, R15, 0x1, RZ ;  /* 0x000000010f007819 */ /* 0x004fca00000006ff */
        /* <DEDUP_REMOVED lines=17> */
.L_x_691:
[----:B------:R-:W-:Y:S05]  /*24f0*/  BSYNC B0 ;  /* 0x0000000000007941 */ /* 0x000fea0003800000 */
.L_x_690:
        /* <DEDUP_REMOVED lines=22> */
.L_x_693:
[----:B------:R-:W-:Y:S05]  /*2660*/  BSYNC B0 ;  /* 0x0000000000007941 */ /* 0x000fea0003800000 */
.L_x_692:
        /* <DEDUP_REMOVED lines=22> */
.L_x_695:
[----:B------:R-:W-:Y:S05]  /*27d0*/  BSYNC B0 ;  /* 0x0000000000007941 */ /* 0x000fea0003800000 */
.L_x_694:
        /* <DEDUP_REMOVED lines=21> */
.L_x_697:
[----:B------:R-:W-:Y:S05]  /*2930*/  BSYNC B0 ;  /* 0x0000000000007941 */ /* 0x000fea0003800000 */
.L_x_696:
        /* <DEDUP_REMOVED lines=13> */
.L_x_699:
[----:B------:R-:W-:Y:S05]  /*2a10*/  BSYNC B0 ;  /* 0x0000000000007941 */ /* 0x000fea0003800000 */
.L_x_698:
        /* <DEDUP_REMOVED lines=15> */
.L_x_701:
[----:B------:R-:W-:Y:S05]  /*2b10*/  BSYNC B0 ;  /* 0x0000000000007941 */ /* 0x000fea0003800000 */
.L_x_700:
        /* <DEDUP_REMOVED lines=19> */
.L_x_703:
[----:B------:R-:W-:Y:S05]  /*2c50*/  BSYNC B0 ;  /* 0x0000000000007941 */ /* 0x000fea0003800000 */
.L_x_702:
        /* <DEDUP_REMOVED lines=20> */
.L_x_705:
[----:B------:R-:W-:Y:S05]  /*2da0*/  BSYNC B0 ;  /* 0x0000000000007941 */ /* 0x000fea0003800000 */
.L_x_704:
[C---:B-1----:R-:W-:Y:S01]  /*2db0*/  IADD3 R4, R222.reuse, 0x8, RZ ;  /* 0x00000008de047810 */ /* 0x042fe20007ffe0ff */
[----:B------:R-:W-:Y:S01]  /*2dc0*/  IMAD.MOV.U32 R220, RZ, RZ, 0x7f800000 ;  /* 0x7f800000ffdc7424 */ /* 0x000fe200078e00ff */
[-C--:B------:R-:W-:Y:S02]  /*2dd0*/  ISETP.GE.AND P0, PT, R222, R2.reuse, PT ;  /* 0x00000002de00720c */ /* 0x080fe40003f06270 */
        /* <DEDUP_REMOVED lines=42> */
.L_x_707:
[----:B--2---:R-:W-:Y:S05]  /*3080*/  BSYNC B0 ;  /* 0x0000000000007941 */ /* 0x004fea0003800000 */
.L_x_706:
        /* <DEDUP_REMOVED lines=20> */
.L_x_709:
[----:B------:R-:W-:Y:S05]  /*31d0*/  BSYNC B0 ;  /* 0x0000000000007941 */ /* 0x000fea0003800000 */
.L_x_708:
        /* <DEDUP_REMOVED lines=20> */
.L_x_711:
[----:B------:R-:W-:Y:S05]  /*3320*/  BSYNC B0 ;  /* 0x0000000000007941 */ /* 0x000fea0003800000 */
.L_x_710:
        /* <DEDUP_REMOVED lines=19> */
.L_x_713:
[----:B------:R-:W-:Y:S05]  /*3460*/  BSYNC B0 ;  /* 0x0000000000007941 */ /* 0x000fea0003800000 */
.L_x_712:
[----:B------:R-:W0:Y:S01]  /*3470*/  LDGDEPBAR ;  /* 0x00000000000079af */ /* 0x000e220000000000 */
[----:B------:R-:W-:Y:S01]  /*3480*/  ISETP.NE.U32.AND P5, PT, RZ, c[0x0][0x318], PT ;  /* 0x0000c600ff007a0c */ /* 0x000fe20003fa5070 */
[----:B------:R-:W-:Y:S02]  /*3490*/  IMAD.MOV.U32 R10, RZ, RZ, c[0x0][0x308] ;  /* 0x0000c200ff0a7624 */ /* 0x000fe400078e00ff */
[----:B------:R-:W-:Y:S01]  /*34a0*/  IMAD.MOV.U32 R11, RZ, RZ, c[0x0][0x30c] ;  /* 0x0000c300ff0b7624 */ /* 0x000fe200078e00ff */
        /* <DEDUP_REMOVED lines=8> */
[----:B------:R-:W-:Y:S02]  /*3530*/  @P5 LEA.HI.X R7, R4, c[0x0][0x31c], R0, 0x2, P0 ;  /* 0x0000c70004075a11 */ /* 0x000fe400000f1400 */
[----:B------:R1:W2:Y:S04]  /*3540*/  LDG.E.64 R4, [R10.64+0x8] ;  /* 0x000008060a047981 */ /* 0x0002a8000c1e1b00 */
[----:B---3--:R4:W3:Y:S04]  /*3550*/  @P5 LDG.E R8, [R6.64] ;  /* 0x0000000606085981 */ /* 0x0088e8000c1e1900 */
[----:B------:R-:W4:Y:S04]  /*3560*/  S2R R14, SR_TID.X ;  /* 0x00000000000e7919 */ /* 0x000f280000002100 */
[----:B------:R-:W4:Y:S04]  /*3570*/  S2R R15, SR_TID.X ;  /* 0x00000000000f7919 */ /* 0x000f280000002100 */
[----:B------:R-:W4:Y:S04]  /*3580*/  S2R R12, SR_TID.X ;  /* 0x00000000000c7919 */ /* 0x000f280000002100 */
[----:B------:R2:W2:Y:S04]  /*3590*/  LDSM.16.M88.4 R132, [R174+0xa000] ;  /* 0x00a00000ae84783b */ /* 0x0004a80000000200 */
[----:B------:R2:W2:Y:S04]  /*35a0*/  LDSM.16.M88.4 R136, [R174+0xa800] ;  /* 0x00a80000ae88783b */ /* 0x0004a80000000200 */
[----:B-1----:R-:W3:Y:S01]  /*35b0*/  LDG.E.64 R10, [R10.64] ;  /* 0x000000060a0a7981 */ /* 0x002ee2000c1e1b00 */
[----:B------:R-:W-:Y:S01]  /*35c0*/  LEA.HI R0, R35, R33, RZ, 0x4 ;  /* 0x0000002123007211 */ /* 0x000fe200078f20ff */
[----:B----4-:R-:W-:Y:S01]  /*35d0*/  IMAD R7, R36, c[0x0][0x1c0], R248 ;  /* 0x0000700024077a24 */ /* 0x010fe200078e02f8 */
[----:B------:R-:W-:Y:S01]  /*35e0*/  IADD3 R19, R250, 0x80, R19 ;  /* 0x00000080fa137810 */ /* 0x000fe20007ffe013 */
[----:B------:R1:W4:Y:S01]  /*35f0*/  LDSM.16.M88.4 R140, [R173+0xa000] ;  /* 0x00a00000ad8c783b */ /* 0x0003220000000200 */
[----:B------:R-:W-:Y:S01]  /*3600*/  LOP3.LUT R0, R0, 0xfffffff0, RZ, 0xc0, !PT ;  /* 0xfffffff000007812 */ /* 0x000fe200078ec0ff */
[C---:B------:R-:W-:Y:S01]  /*3610*/  IMAD.SHL.U32 R13, R34.reuse, 0x10, RZ ;  /* 0x00000010220d7824 */ /* 0x040fe200078e00ff */
[----:B------:R-:W-:Y:S01]  /*3620*/  SHF.R.S32.HI R14, RZ, 0x1f, R14 ;  /* 0x0000001fff0e7819 */ /* 0x000fe2000001140e */
[----:B------:R1:W1:Y:S01]  /*3630*/  LDSM.16.M88.4 R144, [R173+0xa800] ;  /* 0x00a80000ad90783b */ /* 0x0002620000000200 */
[----:B------:R-:W-:Y:S01]  /*3640*/  IMAD.SHL.U32 R246, R34, 0x8, RZ ;  /* 0x0000000822f67824 */ /* 0x000fe200078e00ff */
[----:B------:R-:W3:Y:S01]  /*3650*/  @P5 MUFU.RCP R9, c[0x0][0x238] ;  /* 0x00008e0000095b08 */ /* 0x000ee20000001000 */
[----:B------:R-:W-:Y:S01]  /*3660*/  IMAD.IADD R0, R33, 0x1, -R0 ;  /* 0x0000000121007824 */ /* 0x000fe200078e0a00 */
[----:B------:R-:W-:Y:S01]  /*3670*/  LEA.HI R14, R14, R15, RZ, 0x6 ;  /* 0x0000000f0e0e7211 */ /* 0x000fe200078f30ff */
[----:B------:R1:W1:Y:S01]  /*3680*/  LDSM.16.M88.4 R148, [R171+0xa000] ;  /* 0x00a00000ab94783b */ /* 0x0002620000000200 */
[----:B------:R-:W-:Y:S01]  /*3690*/  IMAD.SHL.U32 R12, R12, 0x2, RZ ;  /* 0x000000020c0c7824 */ /* 0x000fe200078e00ff */
[----:B------:R-:W-:Y:S01]  /*36a0*/  IADD3 R165, R176, 0x1000, RZ ;  /* 0x00001000b0a57810 */ /* 0x000fe20007ffe0ff */
[----:B------:R-:W-:Y:S01]  /*36b0*/  IMAD.IADD R252, R19, 0x1, -R202 ;  /* 0x0000000113fc7824 */ /* 0x000fe200078e0aca */
[----:B------:R-:W-:Y:S01]  /*36c0*/  SHF.R.S32.HI R2, RZ, 0x1f, R0 ;  /* 0x0000001fff027819 */ /* 0x000fe20000011400 */
[----:B------:R1:W1:Y:S01]  /*36d0*/  LDSM.16.M88.4 R152, [R171+0xa800] ;  /* 0x00a80000ab98783b */ /* 0x0002620000000200 */
[----:B------:R-:W-:Y:S01]  /*36e0*/  SHF.R.S32.HI R14, RZ, 0x6, R14 ;  /* 0x00000006ff0e7819 */ /* 0x000fe2000001140e */
[----:B------:R-:W-:Y:S01]  /*36f0*/  IMAD.MOV.U32 R175, RZ, RZ, 0x20 ;  /* 0x00000020ffaf7424 */ /* 0x000fe200078e00ff */
[----:B------:R-:W-:Y:S01]  /*3700*/  LEA.HI R2, R2, R0, RZ, 0x3 ;  /* 0x0000000002027211 */ /* 0x000fe200078f18ff */
[----:B------:R1:W1:Y:S01]  /*3710*/  LDSM.16.M88.4 R156, [R172+0xa000] ;  /* 0x00a00000ac9c783b */ /* 0x0002620000000200 */
[----:B------:R-:W-:Y:S01]  /*3720*/  IADD3 R166, R177, 0x1000, RZ ;  /* 0x00001000b1a67810 */ /* 0x000fe20007ffe0ff */
[----:B------:R-:W-:Y:S01]  /*3730*/  IMAD.SHL.U32 R191, R14, 0x20, RZ ;  /* 0x000000200ebf7824 */ /* 0x000fe200078e00ff */
[----:B------:R-:W-:Y:S01]  /*3740*/  LOP3.LUT R6, R2, 0xfffffff8, RZ, 0xc0, !PT ;  /* 0xfffffff802067812 */ /* 0x000fe200078ec0ff */
[----:B------:R1:W1:Y:S01]  /*3750*/  LDSM.16.M88.4 R160, [R172+0xa800] ;  /* 0x00a80000aca0783b */ /* 0x0002620000000200 */
[----:B------:R-:W-:Y:S01]  /*3760*/  IMAD.SHL.U32 R2, R7, 0x20, RZ ;  /* 0x0000002007027824 */ /* 0x000fe200078e00ff */
[----:B------:R-:W-:Y:S01]  /*3770*/  SEL R165, R165, R176, !P1 ;  /* 0x000000b0a5a57207 */ /* 0x000fe20004800000 */
[----:B------:R-:W-:Y:S01]  /*3780*/  IMAD.MOV.U32 R164, RZ, RZ, 0x40 ;  /* 0x00000040ffa47424 */ /* 0x000fe200078e00ff */
[----:B------:R-:W-:Y:S01]  /*3790*/  LOP3.LUT R191, R191, 0x6, R12, 0xf8, !PT ;  /* 0x00000006bfbf7812 */ /* 0x000fe200078ef80c */
[----:B------:R-:W-:Y:S01]  /*37a0*/  IMAD.IADD R0, R0, 0x1, -R6 ;  /* 0x0000000100007824 */ /* 0x000fe200078e0a06 */
[----:B------:R-:W-:Y:S01]  /*37b0*/  SHF.R.S32.HI R6, RZ, 0x1f, R18 ;  /* 0x0000001fff067819 */ /* 0x000fe20000011412 */
[----:B------:R-:W-:Y:S01]  /*37c0*/  IMAD.MOV.U32 R178, RZ, RZ, RZ ;  /* 0x000000ffffb27224 */ /* 0x000fe200078e00ff */
[----:B------:R-:W-:Y:S01]  /*37d0*/  SEL R166, R166, R177, !P1 ;  /* 0x000000b1a6a67207 */ /* 0x000fe20004800000 */
[C---:B------:R-:W-:Y:S01]  /*37e0*/  IMAD R191, R251.reuse, 0x80, R191 ;  /* 0x00000080fbbf7824 */ /* 0x040fe200078e02bf */
[C---:B------:R-:W-:Y:S01]  /*37f0*/  LOP3.LUT P0, RZ, R0.reuse, 0x2, RZ, 0xc0, !PT ;  /* 0x0000000200ff7812 */ /* 0x040fe2000780c0ff */
[----:B------:R-:W-:Y:S01]  /*3800*/  IMAD.MOV R244, RZ, RZ, -R244 ;  /* 0x000000fffff47224 */ /* 0x000fe200078e0af4 */
[----:B------:R-:W-:Y:S01]  /*3810*/  LOP3.LUT P2, RZ, R0, 0x4, RZ, 0xc0, !PT ;  /* 0x0000000400ff7812 */ /* 0x000fe2000784c0ff */
[----:B------:R-:W-:Y:S01]  /*3820*/  IMAD R0, R251, 0x4, R14 ;  /* 0x00000004fb007824 */ /* 0x000fe200078e020e */
[C---:B------:R-:W-:Y:S01]  /*3830*/  IADD3 R212, R191.reuse, 0x19, RZ ;  /* 0x00000019bfd47810 */ /* 0x040fe20007ffe0ff */
[----:B------:R1:W1:Y:S01]  /*3840*/  I2F R205, R191 ;  /* 0x000000bf00cd7306 */ /* 0x0002620000201400 */
[C---:B------:R-:W-:Y:S01]  /*3850*/  IADD3 R211, R191.reuse, 0x18, RZ ;  /* 0x00000018bfd37810 */ /* 0x040fe20007ffe0ff */
[----:B------:R-:W-:Y:S01]  /*3860*/  IMAD.MOV.U32 R213, RZ, RZ, R192 ;  /* 0x000000ffffd57224 */ /* 0x000fe200078e00c0 */
[C---:B------:R-:W-:Y:S01]  /*3870*/  IADD3 R210, R191.reuse, 0x11, RZ ;  /* 0x00000011bfd27810 */ /* 0x040fe20007ffe0ff */
[----:B------:R-:W-:Y:S01]  /*3880*/  CS2R R94, SRZ ;  /* 0x00000000005e7805 */ /* 0x000fe2000001ff00 */
[C---:B------:R-:W-:Y:S01]  /*3890*/  IADD3 R209, R191.reuse, 0x10, RZ ;  /* 0x00000010bfd17810 */ /* 0x040fe20007ffe0ff */
[----:B------:R-:W-:Y:S01]  /*38a0*/  CS2R R92, SRZ ;  /* 0x00000000005c7805 */ /* 0x000fe2000001ff00 */
[C---:B------:R-:W-:Y:S01]  /*38b0*/  IADD3 R208, R191.reuse, 0x9, RZ ;  /* 0x00000009bfd07810 */ /* 0x040fe20007ffe0ff */
[----:B------:R-:W1:Y:S01]  /*38c0*/  I2F R212, R212 ;  /* 0x000000d400d47306 */ /* 0x000e620000201400 */
[C---:B------:R-:W-:Y:S01]  /*38d0*/  IADD3 R207, R191.reuse, 0x8, RZ ;  /* 0x00000008bfcf7810 */ /* 0x040fe20007ffe0ff */
[----:B------:R-:W-:Y:S01]  /*38e0*/  CS2R R98, SRZ ;  /* 0x0000000000627805 */ /* 0x000fe2000001ff00 */
[----:B------:R-:W-:Y:S01]  /*38f0*/  IADD3 R206, R191, 0x1, RZ ;  /* 0x00000001bfce7810 */ /* 0x000fe20007ffe0ff */
[----:B------:R-:W-:Y:S01]  /*3900*/  CS2R R96, SRZ ;  /* 0x0000000000607805 */ /* 0x000fe2000001ff00 */
[----:B------:R-:W-:Y:S01]  /*3910*/  SEL R175, R175, 0xffffffe0, !P0 ;  /* 0xffffffe0afaf7807 */ /* 0x000fe20004000000 */
        /* <DEDUP_REMOVED lines=32> */
[----:B------:R-:W-:Y:S01]  /*3b20*/  IMAD.SHL.U32 R165, R165, 0x2, RZ ;  /* 0x00000002a5a57824 */ /* 0x000fe200078e00ff */
[----:B------:R-:W-:Y:S01]  /*3b30*/  SEL R164, R164, 0xffffffc0, !P2 ;  /* 0xffffffc0a4a47807 */ /* 0x000fe20005000000 */
[----:B------:R-:W1:Y:S01]  /*3b40*/  I2F R207, R207 ;  /* 0x000000cf00cf7306 */ /* 0x000e620000201400 */
[----:B------:R-:W-:-:S02]  /*3b50*/  IMAD.SHL.U32 R166, R166, 0x2, RZ ;  /* 0x00000002a6a67824 */ /* 0x000fc400078e00ff */
[--C-:B------:R-:W-:Y:S02]  /*3b60*/  IMAD.IADD R170, R167, 0x1, R175.reuse ;  /* 0x00000001a7aa7824 */ /* 0x100fe400078e02af */
[----:B------:R-:W-:-:S03]  /*3b70*/  IMAD.IADD R169, R168, 0x1, R175 ;  /* 0x00000001a8a97824 */ /* 0x000fc600078e02af */
[----:B------:R-:W1:Y:S01]  /*3b80*/  I2F R206, R206 ;  /* 0x000000ce00ce7306 */ /* 0x000e620000201400 */
[----:B--2---:R-:W-:Y:S02]  /*3b90*/  IADD3 R18, P4, P3, R2, R4, R18 ;  /* 0x0000000402127210 */ /* 0x004fe40007b9e012 */
[----:B------:R-:W-:Y:S02]  /*3ba0*/  SHF.R.S32.HI R2, RZ, 0x1f, R2 ;  /* 0x0000001fff027819 */ /* 0x000fe40000011402 */
[----:B------:R-:W-:Y:S01]  /*3bb0*/  IADD3 R4, R13, 0x20, RZ ;  /* 0x000000200d047810 */ /* 0x000fe20007ffe0ff */
[----:B------:R-:W-:Y:S01]  /*3bc0*/  IMAD.WIDE.U32 R18, R18, -0x2daee0ad, RZ ;  /* 0xd2511f5312127825 */ /* 0x000fe200078e00ff */
[----:B------:R-:W-:-:S03]  /*3bd0*/  IADD3.X R2, R2, R5, R6, P4, P3 ;  /* 0x0000000502027210 */ /* 0x000fc600027e6406 */
[----:B---3--:R-:W-:Y:S01]  /*3be0*/  @P5 FMUL.FTZ R178, R8, R9 ;  /* 0x0000000908b25220 */ /* 0x008fe20000410000 */
[----:B------:R-:W-:Y:S01]  /*3bf0*/  LOP3.LUT R243, R2, R10, RZ, 0x3c, !PT ;  /* 0x0000000a02f37212 */ /* 0x000fe200078e3cff */
[C---:B------:R-:W-:Y:S01]  /*3c00*/  IMAD.IADD R2, R246.reuse, 0x1, R4 ;  /* 0x00000001f6027824 */ /* 0x040fe200078e0204 */
[C---:B------:R-:W-:Y:S02]  /*3c10*/  LOP3.LUT R0, R11.reuse, R0, RZ, 0x3c, !PT ;  /* 0x000000000b007212 */ /* 0x040fe400078e3cff */
[----:B------:R-:W-:Y:S01]  /*3c20*/  IADD3 R238, R11, -0x4498517b, RZ ;  /* 0xbb67ae850bee7810 */ /* 0x000fe20007ffe0ff */
[----:B------:R-:W-:Y:S01]  /*3c30*/  IMAD.IADD R2, R246, 0x1, R2 ;  /* 0x00000001f6027824 */ /* 0x000fe200078e0202 */
[----:B------:R-:W-:Y:S02]  /*3c40*/  LOP3.LUT R0, R19, R0, RZ, 0x3c, !PT ;  /* 0x0000000013007212 */ /* 0x000fe400078e3cff */
[----:B------:R-:W-:Y:S01]  /*3c50*/  IADD3 R231, R10, 0x3c6ef372, RZ ;  /* 0x3c6ef3720ae77810 */ /* 0x000fe20007ffe0ff */
[----:B------:R-:W-:Y:S01]  /*3c60*/  IMAD.IADD R229, R246, 0x1, R2 ;  /* 0x00000001f6e57824 */ /* 0x000fe200078e0202 */
[----:B------:R-:W-:Y:S01]  /*3c70*/  IADD3 R242, R11, 0x646e171e, RZ ;  /* 0x646e171e0bf27810 */ /* 0x000fe20007ffe0ff */
[----:B------:R-:W-:Y:S01]  /*3c80*/  IMAD.WIDE.U32 R226, R0, -0x326172a9, RZ ;  /* 0xcd9e8d5700e27825 */ /* 0x000fe200078e00ff */
[----:B------:R-:W-:-:S02]  /*3c90*/  LOP3.LUT R238, R18, R238, RZ, 0x3c, !PT ;  /* 0x000000ee12ee7212 */ /* 0x000fc400078e3cff */
[C---:B------:R-:W-:Y:S01]  /*3ca0*/  IADD3 R241, R11.reuse, -0x56f99767, RZ ;  /* 0xa90668990bf17810 */ /* 0x040fe20007ffe0ff */
[C---:B------:R-:W-:Y:S01]  /*3cb0*/  IMAD.IADD R228, R246.reuse, 0x1, R229 ;  /* 0x00000001f6e47824 */ /* 0x040fe200078e02e5 */
[C---:B------:R-:W-:Y:S02]  /*3cc0*/  IADD3 R240, R11.reuse, -0x126145ec, RZ ;  /* 0xed9eba140bf07810 */ /* 0x040fe40007ffe0ff */
[C---:B------:R-:W-:Y:S01]  /*3cd0*/  IADD3 R239, R11.reuse, 0x32370b8f, RZ ;  /* 0x32370b8f0bef7810 */ /* 0x040fe20007ffe0ff */
[----:B------:R-:W-:Y:S01]  /*3ce0*/  IMAD.IADD R230, R246, 0x1, R228 ;  /* 0x00000001f6e67824 */ /* 0x000fe200078e02e4 */
[----:B------:R-:W-:Y:S02]  /*3cf0*/  IADD3 R233, R11, 0x76cf5d0a, RZ ;  /* 0x76cf5d0a0be97810 */ /* 0x000fe40007ffe0ff */
[C---:B------:R-:W-:Y:S02]  /*3d00*/  IADD3 R237, R10.reuse, -0x4ab325aa, RZ ;  /* 0xb54cda560aed7810 */ /* 0x040fe40007ffe0ff */
[----:B------:R-:W-:-:S02]  /*3d10*/  IADD3 R236, R10, 0x1715609d, RZ ;  /* 0x1715609d0aec7810 */ /* 0x000fc40007ffe0ff */
[C---:B------:R-:W-:Y:S02]  /*3d20*/  IADD3 R235, R10.reuse, 0x78dde6e4, RZ ;  /* 0x78dde6e40aeb7810 */ /* 0x040fe40007ffe0ff */
[C---:B------:R-:W-:Y:S02]  /*3d30*/  IADD3 R234, R10.reuse, -0x255992d5, RZ ;  /* 0xdaa66d2b0aea7810 */ /* 0x040fe40007ffe0ff */
[----:B------:R-:W-:Y:S02]  /*3d40*/  IADD3 R232, R10, -0x61c88647, RZ ;  /* 0x9e3779b90ae87810 */ /* 0x000fe40007ffe0ff */
[----:B-1--4-:R-:W-:Y:S02]  /*3d50*/  LOP3.LUT R231, R226, R231, RZ, 0x3c, !PT ;  /* 0x000000e7e2e77212 */ /* 0x012fe400078e3cff */
.L_x_716:
[----:B-----5:R-:W-:Y:S01]  /*3d60*/  FSETP.NEU.FTZ.AND P0, PT, R220, -INF , PT ;  /* 0xff800000dc00780b */ /* 0x020fe20003f1d000 */
[----:B------:R-:W2:Y:S01]  /*3d70*/  LDL R179, [R1+0x4] ;  /* 0x0000040001b37983 */ /* 0x000ea20000100800 */
[C---:B------:R-:W-:Y:S01]  /*3d80*/  IMAD.IADD R0, R166.reuse, 0x1, R175 ;  /* 0x00000001a6007824 */ /* 0x040fe200078e02af */
[----:B------:R-:W-:Y:S01]  /*3d90*/  ULDC.U8 UR4, c[0x0][0x2d8] ;  /* 0x0000b60000047ab9 */ /* 0x000fe20000000000 */
[--C-:B------:R-:W-:Y:S01]  /*3da0*/  IMAD.IADD R128, R166, 0x1, R164.reuse ;  /* 0x00000001a6807824 */ /* 0x100fe200078e02a4 */
[----:B------:R-:W0:Y:S01]  /*3db0*/  LDGDEPBAR ;  /* 0x00000000000079af */ /* 0x000e220000000000 */
[----:B------:R-:W-:Y:S05]  /*3dc0*/  IMAD.SHL.U32 R2, R193, 0x40, RZ ;  /* 0x00000040c1027824 */ /* 0x000fea00078e00ff */
[----:B------:R-:W-:Y:S01]  /*3dd0*/  ISETP.GE.AND P4, PT, R2, R252, PT ;  /* 0x000000fc0200720c */ /* 0x000fe20003f86270 */
[----:B------:R-:W-:Y:S04]  /*3de0*/  DEPBAR.LE SB0, 0x0 ;  /* 0x000080000000791a */ /* 0x000fe80000000000 */
[----:B------:R-:W-:Y:S08]  /*3df0*/  BAR.SYNC.DEFER_BLOCKING 0x0 ;  /* 0x0000000000007b1d */ /* 0x000ff00000010000 */
[----:B------:R-:W-:Y:S08]  /*3e00*/  LDSM.16.M88.4 R32, [R166] ;  /* 0x00000000a620783b */ /* 0x000ff00000000200 */
[----:B------:R-:W1:Y:S08]  /*3e10*/  LDSM.16.M88.4 R16, [R174+0x6000] ;  /* 0x00600000ae10783b */ /* 0x000e700000000200 */
[----:B------:R-:W3:Y:S08]  /*3e20*/  LDSM.16.M88.4 R28, [R166+0x1000] ;  /* 0x00100000a61c783b */ /* 0x000ef00000000200 */
[----:B------:R-:W4:Y:S08]  /*3e30*/  LDSM.16.M88.4 R100, [R174+0x6800] ;  /* 0x00680000ae64783b */ /* 0x000f300000000200 */
[----:B------:R-:W-:Y:S08]  /*3e40*/  LDSM.16.M88.4 R104, [R0] ;  /* 0x000000000068783b */ /* 0x000ff00000000200 */
[----:B------:R-:W4:Y:S01]  /*3e50*/  LDSM.16.M88.4 R108, [R173+0x6000] ;  /* 0x00600000ad6c783b */ /* 0x000f220000000200 */
[-C--:B-1----:R-:W-:Y:S07]  /*3e60*/  HMMA.16816.F32 R4, R32, R16.reuse, RZ ;  /* 0x000000102004723c */ /* 0x082fee00000018ff */
[----:B------:R1:W4:Y:S01]  /*3e70*/  LDSM.16.M88.4 R112, [R0+0x1000] ;  /* 0x001000000070783b */ /* 0x0003220000000200 */
[C---:B---3--:R-:W-:Y:S07]  /*3e80*/  HMMA.16816.F32 R8, R28.reuse, R16, RZ ;  /* 0x000000101c08723c */ /* 0x048fee00000018ff */
[----:B------:R-:W3:Y:S01]  /*3e90*/  LDSM.16.M88.4 R116, [R173+0x6800] ;  /* 0x00680000ad74783b */ /* 0x000ee20000000200 */
[-C--:B------:R-:W-:Y:S07]  /*3ea0*/  HMMA.16816.F32 R12, R28, R18.reuse, RZ ;  /* 0x000000121c0c723c */ /* 0x080fee00000018ff */
[----:B------:R-:W-:Y:S01]  /*3eb0*/  LDSM.16.M88.4 R120, [R128] ;  /* 0x000000008078783b */ /* 0x000fe20000000200 */
[C---:B------:R-:W-:Y:S07]  /*3ec0*/  HMMA.16816.F32 R16, R32.reuse, R18, RZ ;  /* 0x000000122010723c */ /* 0x040fee00000018ff */
[----:B------:R-:W3:Y:S01]  /*3ed0*/  LDSM.16.M88.4 R124, [R171+0x6000] ;  /* 0x00600000ab7c783b */ /* 0x000ee20000000200 */
[----:B-1----:R-:W-:Y:S04]  /*3ee0*/  IMAD.IADD R0, R0, 0x1, R164 ;  /* 0x0000000100007824 */ /* 0x002fe800078e02a4 */
[----:B------:R-:W-:Y:S01]  /*3ef0*/  IMAD.MOV.U32 R164, RZ, RZ, 0x40 ;  /* 0x00000040ffa47424 */ /* 0x000fe200078e00ff */
[-C--:B----4-:R-:W-:Y:S02]  /*3f00*/  HMMA.16816.F32 R20, R32, R100.reuse, RZ ;  /* 0x000000642014723c */ /* 0x090fe400000018ff */
[----:B------:R-:W1:Y:S02]  /*3f10*/  LDSM.16.M88.4 R128, [R128+0x1000] ;  /* 0x001000008080783b */ /* 0x000e640000000200 */
[----:B------:R-:W-:Y:S04]  /*3f20*/  SEL R164, R164, 0xffffffc0, !P2 ;  /* 0xffffffc0a4a47807 */ /* 0x000fe80005000000 */
[C---:B------:R-:W-:Y:S08]  /*3f30*/  HMMA.16816.F32 R24, R28.reuse, R100, RZ ;  /* 0x000000641c18723c */ /* 0x040ff000000018ff */
[-C--:B------:R-:W-:Y:S08]  /*3f40*/  HMMA.16816.F32 R28, R28, R102.reuse, RZ ;  /* 0x000000661c1c723c */ /* 0x080ff000000018ff */
[----:B------:R-:W-:Y:S01]  /*3f50*/  HMMA.16816.F32 R32, R32, R102, RZ ;  /* 0x000000662020723c */ /* 0x000fe200000018ff */
[----:B------:R-:W4:Y:S07]  /*3f60*/  LDSM.16.M88.4 R100, [R171+0x6800] ;  /* 0x00680000ab64783b */ /* 0x000f2e0000000200 */
[-C--:B------:R-:W-:Y:S08]  /*3f70*/  HMMA.16816.F32 R4, R104, R108.reuse, R4 ;  /* 0x0000006c6804723c */ /* 0x080ff00000001804 */
[C---:B------:R-:W-:Y:S08]  /*3f80*/  HMMA.16816.F32 R8, R112.reuse, R108, R8 ;  /* 0x0000006c7008723c */ /* 0x040ff00000001808 */
[-C--:B------:R-:W-:Y:S08]  /*3f90*/  HMMA.16816.F32 R12, R112, R110.reuse, R12 ;  /* 0x0000006e700c723c */ /* 0x080ff0000000180c */
[C---:B------:R-:W-:Y:S01]  /*3fa0*/  HMMA.16816.F32 R16, R104.reuse, R110, R16 ;  /* 0x0000006e6810723c */ /* 0x040fe20000001810 */
[----:B------:R-:W-:Y:S07]  /*3fb0*/  LDSM.16.M88.4 R108, [R172+0x6000] ;  /* 0x00600000ac6c783b */ /* 0x000fee0000000200 */
[-C--:B---3--:R-:W-:Y:S08]  /*3fc0*/  HMMA.16816.F32 R20, R104, R116.reuse, R20 ;  /* 0x000000746814723c */ /* 0x088ff00000001814 */
[C---:B------:R-:W-:Y:S08]  /*3fd0*/  HMMA.16816.F32 R24, R112.reuse, R116, R24 ;  /* 0x000000747018723c */ /* 0x040ff00000001818 */
[-C--:B------:R-:W-:Y:S01]  /*3fe0*/  HMMA.16816.F32 R28, R112, R118.reuse, R28 ;  /* 0x00000076701c723c */ /* 0x080fe2000000181c */
[----:B------:R-:W-:Y:S07]  /*3ff0*/  LDSM.16.M88.4 R112, [R0+0x1000] ;  /* 0x001000000070783b */ /* 0x000fee0000000200 */
[----:B------:R-:W-:Y:S01]  /*4000*/  HMMA.16816.F32 R32, R104, R118, R32 ;  /* 0x000000766820723c */ /* 0x000fe20000001820 */
[----:B------:R-:W3:Y:S06]  /*4010*/  LDSM.16.M88.4 R104, [R0] ;  /* 0x000000000068783b */ /* 0x000eec0000000200 */
[----:B------:R-:W-:Y:S01]  /*4020*/  FMUL.FTZ R119, R220, 1.4426950216293334961 ;  /* 0x3fb8aa3bdc777820 */ /* 0x000fe20000410000 */
[-C--:B------:R-:W-:Y:S04]  /*4030*/  HMMA.16816.F32 R4, R120, R124.reuse, R4 ;  /* 0x0000007c7804723c */ /* 0x080fe80000001804 */
[----:B------:R-:W-:Y:S04]  /*4040*/  FSEL R119, R119, RZ, P0 ;  /* 0x000000ff77777208 */ /* 0x000fe80000000000 */
[C---:B-1----:R-:W-:Y:S08]  /*4050*/  HMMA.16816.F32 R8, R128.reuse, R124, R8 ;  /* 0x0000007c8008723c */ /* 0x042ff00000001808 */
[-C--:B------:R-:W-:Y:S08]  /*4060*/  HMMA.16816.F32 R12, R128, R126.reuse, R12 ;  /* 0x0000007e800c723c */ /* 0x080ff0000000180c */
[C---:B------:R-:W-:Y:S08]  /*4070*/  HMMA.16816.F32 R16, R120.reuse, R126, R16 ;  /* 0x0000007e7810723c */ /* 0x040ff00000001810 */
[-C--:B----4-:R-:W-:Y:S08]  /*4080*/  HMMA.16816.F32 R20, R120, R100.reuse, R20 ;  /* 0x000000647814723c */ /* 0x090ff00000001814 */
[C---:B------:R-:W-:Y:S07]  /*4090*/  HMMA.16816.F32 R24, R128.reuse, R100, R24 ;  /* 0x000000648018723c */ /* 0x040fee0000001818 */
[----:B------:R-:W-:Y:S01]  /*40a0*/  IMAD.SHL.U32 R100, R251, 0x80, RZ ;  /* 0x00000080fb647824 */ /* 0x000fe200078e00ff */
[-C--:B------:R-:W-:Y:S04]  /*40b0*/  HMMA.16816.F32 R28, R128, R102.reuse, R28 ;  /* 0x00000066801c723c */ /* 0x080fe8000000181c */
[----:B------:R-:W-:Y:S04]  /*40c0*/  IADD3 R117, R100, 0x80, RZ ;  /* 0x0000008064757810 */ /* 0x000fe80007ffe0ff */
[----:B------:R-:W-:Y:S01]  /*40d0*/  ISETP.LT.AND P4, PT, R117, R202, P4 ;  /* 0x000000ca7500720c */ /* 0x000fe20002781270 */
[----:B------:R-:W-:Y:S08]  /*40e0*/  HMMA.16816.F32 R32, R120, R102, R32 ;  /* 0x000000667820723c */ /* 0x000ff00000001820 */
[-C--:B---3--:R-:W-:Y:S04]  /*40f0*/  HMMA.16816.F32 R4, R104, R108.reuse, R4 ;  /* 0x0000006c6804723c */ /* 0x088fe80000001804 */
[----:B------:R-:W-:Y:S01]  /*4100*/  @!P4 IADD3 R102, -R250, 0x1, R222 ;  /* 0x00000001fa66c810 */ /* 0x000fe20007ffe1de */
[----:B--2---:R-:W-:Y:S03]  /*4110*/  IMAD R0, R193, 0x4, R179 ;  /* 0x00000004c1007824 */ /* 0x004fe600078e02b3 */
[C---:B------:R-:W-:Y:S01]  /*4120*/  HMMA.16816.F32 R8, R112.reuse, R108, R8 ;  /* 0x0000006c7008723c */ /* 0x040fe20000001808 */
[C---:B------:R-:W-:Y:S03]  /*4130*/  IMAD.WIDE.U32 R100, R0.reuse, -0x326172a9, RZ ;  /* 0xcd9e8d5700647825 */ /* 0x040fe600078e00ff */
[----:B------:R-:W-:Y:S02]  /*4140*/  IADD3 R116, R0, 0x2, RZ ;  /* 0x0000000200747810 */ /* 0x000fe40007ffe0ff */
[-C--:B------:R-:W-:Y:S01]  /*4150*/  LOP3.LUT R101, R101, R243.reuse, RZ, 0x3c, !PT ;  /* 0x000000f365657212 */ /* 0x080fe200078e3cff */
[----:B------:R-:W-:Y:S01]  /*4160*/  FMUL.FTZ R108, R221, 1.4426950216293334961 ;  /* 0x3fb8aa3bdd6c7820 */ /* 0x000fe20000410000 */
[--C-:B------:R-:W-:Y:S01]  /*4170*/  LOP3.LUT R0, R227, R100, R232.reuse, 0x96, !PT ;  /* 0x00000064e3007212 */ /* 0x100fe200078e96e8 */
[----:B------:R-:W-:Y:S01]  /*4180*/  IMAD.WIDE.U32 R116, R116, -0x326172a9, RZ ;  /* 0xcd9e8d5774747825 */ /* 0x000fe200078e00ff */
[-C--:B------:R-:W-:Y:S03]  /*4190*/  HMMA.16816.F32 R12, R112, R110.reuse, R12 ;  /* 0x0000006e700c723c */ /* 0x080fe6000000180c */
[----:B------:R-:W-:Y:S01]  /*41a0*/  IMAD.WIDE.U32 R100, R101, -0x2daee0ad, RZ ;  /* 0xd2511f5365647825 */ /* 0x000fe200078e00ff */
[----:B------:R-:W-:Y:S03]  /*41b0*/  LOP3.LUT R116, R227, R116, R232, 0x96, !PT ;  /* 0x00000074e3747212 */ /* 0x000fe600078e96e8 */
[----:B------:R-:W-:Y:S01]  /*41c0*/  IMAD.WIDE.U32 R126, R0, -0x2daee0ad, RZ ;  /* 0xd2511f53007e7825 */ /* 0x000fe200078e00ff */
[----:B------:R-:W-:Y:S01]  /*41d0*/  LOP3.LUT R0, R117, R243, RZ, 0x3c, !PT ;  /* 0x000000f375007212 */ /* 0x000fe200078e3cff */
[C---:B------:R-:W-:Y:S03]  /*41e0*/  HMMA.16816.F32 R16, R104.reuse, R110, R16 ;  /* 0x0000006e6810723c */ /* 0x040fe60000001810 */
[----:B------:R-:W-:Y:S01]  /*41f0*/  LOP3.LUT R117, R238, R101, RZ, 0x3c, !PT ;  /* 0x00000065ee757212 */ /* 0x000fe200078e3cff */
[----:B------:R-:W-:Y:S01]  /*4200*/  IMAD.WIDE.U32 R128, R116, -0x2daee0ad, RZ ;  /* 0xd2511f5374807825 */ /* 0x000fe200078e00ff */
[--C-:B------:R-:W-:Y:S03]  /*4210*/  LOP3.LUT R103, R127, R100, R233.reuse, 0x96, !PT ;  /* 0x000000647f677212 */ /* 0x100fe600078e96e9 */
[----:B------:R-:W-:Y:S01]  /*4220*/  IMAD.WIDE.U32 R100, R0, -0x2daee0ad, RZ ;  /* 0xd2511f5300647825 */ /* 0x000fe200078e00ff */
[----:B------:R-:W-:Y:S03]  /*4230*/  @!P4 IADD3 R0, R2, R102, R202 ;  /* 0x000000660200c210 */ /* 0x000fe60007ffe0ca */
[----:B------:R-:W-:Y:S01]  /*4240*/  @!P4 IADD3 R2, R191, 0x1, RZ ;  /* 0x00000001bf02c810 */ /* 0x000fe20007ffe0ff */
[----:B------:R-:W-:Y:S01]  /*4250*/  IMAD.WIDE.U32 R120, R103, -0x326172a9, RZ ;  /* 0xcd9e8d5767787825 */ /* 0x000fe200078e00ff */
[----:B------:R-:W-:Y:S02]  /*4260*/  LOP3.LUT R123, R238, R101, RZ, 0x3c, !PT ;  /* 0x00000065ee7b7212 */ /* 0x000fe400078e3cff */
[C---:B------:R-:W-:Y:S01]  /*4270*/  @!P4 IMNMX R109, R0.reuse, R202, PT ;  /* 0x000000ca006dc217 */ /* 0x040fe20003800200 */
[----:B------:R-:W-:Y:S01]  /*4280*/  FFMA.FTZ R14, R207, R178, R14 ;  /* 0x000000b2cf0e7223 */ /* 0x000fe2000001000e */
[----:B------:R-:W-:Y:S01]  /*4290*/  LOP3.LUT R122, R129, R100, R233, 0x96, !PT ;  /* 0x00000064817a7212 */ /* 0x000fe200078e96e9 */
[----:B------:R-:W-:Y:S01]  /*42a0*/  FFMA.FTZ R4, R205, R178, R4 ;  /* 0x000000b2cd047223 */ /* 0x000fe20000010004 */
[-C--:B------:R-:W-:Y:S01]  /*42b0*/  @!P4 ISETP.GE.AND P6, PT, R191, R109.reuse, PT ;  /* 0x0000006dbf00c20c */ /* 0x080fe20003fc6270 */
[----:B------:R-:W1:Y:S01]  /*42c0*/  LDSM.16.M88.4 R100, [R172+0x6800] ;  /* 0x00680000ac64783b */ /* 0x000e620000000200 */
[----:B------:R-:W-:Y:S01]  /*42d0*/  @!P4 IADD3 R118, R0, 0x8, RZ ;  /* 0x000000080076c810 */ /* 0x000fe20007ffe0ff */
[----:B------:R-:W-:Y:S01]  /*42e0*/  IMAD.WIDE.U32 R110, R122, -0x326172a9, RZ ;  /* 0xcd9e8d577a6e7825 */ /* 0x000fe200078e00ff */
[----:B------:R-:W-:Y:S02]  /*42f0*/  @!P4 ISETP.GE.AND P5, PT, R2, R109, PT ;  /* 0x0000006d0200c20c */ /* 0x000fe40003fa6270 */
[----:B------:R-:W-:Y:S01]  /*4300*/  @!P4 FSEL R4, R4, -INF , !P6 ;  /* 0xff8000000404c808 */ /* 0x000fe20007000000 */
[----:B------:R-:W-:Y:S01]  /*4310*/  IMAD.WIDE.U32 R116, R117, -0x326172a9, RZ ;  /* 0xcd9e8d5775747825 */ /* 0x000fe200078e00ff */
[----:B------:R-:W-:Y:S02]  /*4320*/  FSETP.NEU.FTZ.AND P6, PT, R221, -INF , PT ;  /* 0xff800000dd00780b */ /* 0x000fe40003fdd000 */
[----:B------:R-:W-:Y:S01]  /*4330*/  @!P4 IMNMX R118, R118, R202, PT ;  /* 0x000000ca7676c217 */ /* 0x000fe20003800200 */
[----:B------:R-:W-:Y:S01]  /*4340*/  FFMA.FTZ R4, R4, c[0x0][0x23c], -R119 ;  /* 0x00008f0004047a23 */ /* 0x000fe20000010877 */
[----:B------:R-:W-:Y:S01]  /*4350*/  FSEL R108, R108, RZ, P6 ;  /* 0x000000ff6c6c7208 */ /* 0x000fe20003000000 */
[-C--:B------:R-:W-:Y:S01]  /*4360*/  FFMA.FTZ R12, R207, R178.reuse, R12 ;  /* 0x000000b2cf0c7223 */ /* 0x080fe2000001000c */
[----:B------:R-:W-:Y:S01]  /*4370*/  LOP3.LUT R124, R231, R117, RZ, 0x3c, !PT ;  /* 0x00000075e77c7212 */ /* 0x000fe200078e3cff */
[----:B------:R2:W-:Y:S01]  /*4380*/  MUFU.EX2 R181, R4 ;  /* 0x0000000400b57308 */ /* 0x0005e20000000800 */
[----:B------:R-:W-:Y:S01]  /*4390*/  @!P4 IADD3 R117, R0, 0x20, RZ ;  /* 0x000000200075c810 */ /* 0x000fe20007ffe0ff */
[C---:B------:R-:W-:Y:S01]  /*43a0*/  FFMA.FTZ R15, R208.reuse, R178, R15 ;  /* 0x000000b2d00f7223 */ /* 0x040fe2000001000f */
[----:B------:R-:W-:Y:S01]  /*43b0*/  LOP3.LUT R121, R121, R116, R234, 0x96, !PT ;  /* 0x0000007479797212 */ /* 0x000fe200078e96ea */
[----:B------:R-:W-:Y:S01]  /*43c0*/  FFMA.FTZ R16, R207, R178, R16 ;  /* 0x000000b2cf107223 */ /* 0x000fe20000010010 */
[----:B------:R-:W-:Y:S01]  /*43d0*/  @!P4 IMNMX R117, R117, R202, PT ;  /* 0x000000ca7575c217 */ /* 0x000fe20003800200 */
[-C--:B------:R-:W-:Y:S01]  /*43e0*/  FFMA.FTZ R17, R208, R178.reuse, R17 ;  /* 0x000000b2d0117223 */ /* 0x080fe20000010011 */
[----:B------:R-:W-:Y:S01]  /*43f0*/  @!P4 IADD3 R116, R0, 0x28, RZ ;  /* 0x000000280074c810 */ /* 0x000fe20007ffe0ff */
[----:B------:R-:W-:Y:S01]  /*4400*/  FMUL.FTZ R0, R219, 1.4426950216293334961 ;  /* 0x3fb8aa3bdb007820 */ /* 0x000fe20000410000 */
[-C--:B------:R-:W-:Y:S01]  /*4410*/  @!P4 ISETP.GE.AND P1, PT, R2, R117.reuse, PT ;  /* 0x000000750200c20c */ /* 0x080fe20003f26270 */
[----:B------:R-:W-:Y:S01]  /*4420*/  FFMA.FTZ R10, R205, R178, R10 ;  /* 0x000000b2cd0a7223 */ /* 0x000fe2000001000a */
[----:B------:R-:W-:Y:S01]  /*4430*/  @!P4 IMNMX R116, R116, R202, PT ;  /* 0x000000ca7474c217 */ /* 0x000fe20003800200 */
[----:B------:R-:W-:Y:S01]  /*4440*/  FFMA.FTZ R5, R206, R178, R5 ;  /* 0x000000b2ce057223 */ /* 0x000fe20000010005 */
[----:B------:R-:W-:Y:S01]  /*4450*/  @!P4 ISETP.GE.AND P3, PT, R2, R118, PT ;  /* 0x000000760200c20c */ /* 0x000fe20003f66270 */
[----:B------:R-:W-:Y:S01]  /*4460*/  FFMA.FTZ R11, R206, R178, R11 ;  /* 0x000000b2ce0b7223 */ /* 0x000fe2000001000b */
[----:B------:R-:W-:Y:S01]  /*4470*/  @!P4 ISETP.GE.AND P0, PT, R2, R116, PT ;  /* 0x000000740200c20c */ /* 0x000fe20003f06270 */
[C---:B------:R-:W-:Y:S01]  /*4480*/  FMUL.FTZ R2, R218.reuse, 1.4426950216293334961 ;  /* 0x3fb8aa3bda027820 */ /* 0x040fe20000410000 */
[----:B------:R-:W-:Y:S01]  /*4490*/  @!P4 FSEL R5, R5, -INF , !P5 ;  /* 0xff8000000505c808 */ /* 0x000fe20006800000 */
[-C--:B------:R-:W-:Y:S01]  /*44a0*/  FFMA.FTZ R6, R205, R178.reuse, R6 ;  /* 0x000000b2cd067223 */ /* 0x080fe20000010006 */
[----:B------:R-:W-:Y:S01]  /*44b0*/  FSETP.NEU.FTZ.AND P6, PT, R218, -INF , PT ;  /* 0xff800000da00780b */ /* 0x000fe20003fdd000 */
[-C--:B------:R-:W-:Y:S01]  /*44c0*/  FFMA.FTZ R7, R206, R178.reuse, R7 ;  /* 0x000000b2ce077223 */ /* 0x080fe20000010007 */
[----:B------:R-:W-:Y:S01]  /*44d0*/  FSETP.NEU.FTZ.AND P5, PT, R219, -INF , PT ;  /* 0xff800000db00780b */ /* 0x000fe20003fbd000 */
[----:B------:R-:W-:Y:S01]  /*44e0*/  FFMA.FTZ R5, R5, c[0x0][0x23c], -R119 ;  /* 0x00008f0005057a23 */ /* 0x000fe20000010877 */
[----:B------:R-:W-:Y:S01]  /*44f0*/  FSEL R2, R2, RZ, P6 ;  /* 0x000000ff02027208 */ /* 0x000fe20003000000 */
[----:B------:R-:W-:Y:S01]  /*4500*/  FFMA.FTZ R8, R205, R178, R8 ;  /* 0x000000b2cd087223 */ /* 0x000fe20000010008 */
[C---:B--2---:R-:W-:Y:S01]  /*4510*/  @!P4 IADD3 R4, R191.reuse, 0x8, RZ ;  /* 0x00000008bf04c810 */ /* 0x044fe20007ffe0ff */
[-C--:B-1----:R-:W-:Y:S01]  /*4520*/  HMMA.16816.F32 R20, R104, R100.reuse, R20 ;  /* 0x000000646814723c */ /* 0x082fe20000001814 */
[----:B------:R-:W-:Y:S01]  /*4530*/  @!P4 ISETP.GE.AND P6, PT, R191, R118, PT ;  /* 0x00000076bf00c20c */ /* 0x000fe20003fc6270 */
[----:B------:R1:W2:Y:S01]  /*4540*/  MUFU.EX2 R180, R5 ;  /* 0x0000000500b47308 */ /* 0x0002a20000000800 */
[----:B------:R-:W-:Y:S01]  /*4550*/  @!P4 FSEL R7, R7, -INF , !P3 ;  /* 0xff8000000707c808 */ /* 0x000fe20005800000 */
[----:B------:R-:W-:Y:S01]  /*4560*/  FFMA.FTZ R9, R206, R178, R9 ;  /* 0x000000b2ce097223 */ /* 0x000fe20000010009 */
[C---:B------:R-:W-:Y:S01]  /*4570*/  @!P4 ISETP.GE.AND P3, PT, R191.reuse, R116, PT ;  /* 0x00000074bf00c20c */ /* 0x040fe20003f66270 */
[----:B------:R-:W-:Y:S01]  /*4580*/  FFMA.FTZ R13, R208, R178, R13 ;  /* 0x000000b2d00d7223 */ /* 0x000fe2000001000d */
[----:B------:R-:W-:Y:S01]  /*4590*/  @!P4 FSEL R6, R6, -INF , !P6 ;  /* 0xff8000000606c808 */ /* 0x000fe20007000000 */
[C---:B------:R-:W-:Y:S01]  /*45a0*/  HMMA.16816.F32 R24, R112.reuse, R100, R24 ;  /* 0x000000647018723c */ /* 0x040fe20000001818 */
[----:B------:R-:W-:Y:S02]  /*45b0*/  @!P4 FSEL R10, R10, -INF , !P3 ;  /* 0xff8000000a0ac808 */ /* 0x000fe40005800000 */
[----:B------:R-:W-:Y:S01]  /*45c0*/  @!P4 ISETP.GE.AND P6, PT, R191, R117, PT ;  /* 0x00000075bf00c20c */ /* 0x000fe20003fc6270 */
[--C-:B------:R-:W-:Y:S01]  /*45d0*/  FFMA.FTZ R6, R6, c[0x0][0x23c], -R108.reuse ;  /* 0x00008f0006067a23 */ /* 0x100fe2000001086c */
[----:B------:R-:W-:Y:S01]  /*45e0*/  @!P4 ISETP.GE.AND P3, PT, R4, R118, PT ;  /* 0x000000760400c20c */ /* 0x000fe20003f66270 */
[----:B------:R-:W-:Y:S01]  /*45f0*/  FFMA.FTZ R7, R7, c[0x0][0x23c], -R108 ;  /* 0x00008f0007077a23 */ /* 0x000fe2000001086c */
[----:B------:R-:W-:Y:S01]  /*4600*/  FSEL R0, R0, RZ, P5 ;  /* 0x000000ff00007208 */ /* 0x000fe20002800000 */
[-C--:B------:R-:W-:Y:S01]  /*4610*/  HMMA.16816.F32 R28, R112, R102.reuse, R28 ;  /* 0x00000066701c723c */ /* 0x080fe2000000181c */
[----:B------:R-:W-:Y:S01]  /*4620*/  @!P4 FSEL R11, R11, -INF , !P0 ;  /* 0xff8000000b0bc808 */ /* 0x000fe20004000000 */
[----:B------:R3:W-:Y:S01]  /*4630*/  MUFU.EX2 R179, R6 ;  /* 0x0000000600b37308 */ /* 0x0007e20000000800 */
[----:B------:R-:W-:Y:S01]  /*4640*/  @!P4 ISETP.GE.AND P5, PT, R4, R109, PT ;  /* 0x0000006d0400c20c */ /* 0x000fe20003fa6270 */
[--C-:B------:R-:W-:Y:S01]  /*4650*/  FFMA.FTZ R10, R10, c[0x0][0x23c], -R0.reuse ;  /* 0x00008f000a0a7a23 */ /* 0x100fe20000010800 */
[----:B------:R-:W-:Y:S01]  /*4660*/  @!P4 FSEL R8, R8, -INF , !P6 ;  /* 0xff8000000808c808 */ /* 0x000fe20007000000 */
[----:B------:R-:W-:Y:S01]  /*4670*/  FFMA.FTZ R11, R11, c[0x0][0x23c], -R0 ;  /* 0x00008f000b0b7a23 */ /* 0x000fe20000010800 */
[CC--:B------:R-:W-:Y:S01]  /*4680*/  @!P4 ISETP.GE.AND P6, PT, R4.reuse, R117.reuse, PT ;  /* 0x000000750400c20c */ /* 0x0c0fe20003fc6270 */
[----:B------:R-:W-:Y:S01]  /*4690*/  HMMA.16816.F32 R32, R104, R102, R32 ;  /* 0x000000666820723c */ /* 0x000fe20000001820 */
[----:B------:R-:W-:Y:S02]  /*46a0*/  @!P4 FSEL R9, R9, -INF , !P1 ;  /* 0xff8000000909c808 */ /* 0x000fe40004800000 */
[----:B------:R-:W-:Y:S01]  /*46b0*/  @!P4 ISETP.GE.AND P1, PT, R4, R116, PT ;  /* 0x000000740400c20c */ /* 0x000fe20003f26270 */
[--C-:B------:R-:W-:Y:S01]  /*46c0*/  FFMA.FTZ R100, R8, c[0x0][0x23c], -R2.reuse ;  /* 0x00008f0008647a23 */ /* 0x100fe20000010802 */
[----:B------:R-:W-:Y:S01]  /*46d0*/  @!P4 IADD3 R4, R191, 0x9, RZ ;  /* 0x00000009bf04c810 */ /* 0x000fe20007ffe0ff */
[----:B------:R-:W-:Y:S01]  /*46e0*/  FFMA.FTZ R9, R9, c[0x0][0x23c], -R2 ;  /* 0x00008f0009097a23 */ /* 0x000fe20000010802 */
[----:B------:R-:W-:Y:S01]  /*46f0*/  @!P4 FSEL R14, R14, -INF , !P1 ;  /* 0xff8000000e0ec808 */ /* 0x000fe20004800000 */
[----:B------:R-:W-:Y:S01]  /*4700*/  MUFU.EX2 R188, R100 ;  /* 0x0000006400bc7308 */ /* 0x000fe20000000800 */
[----:B------:R-:W-:Y:S03]  /*4710*/  @!P4 ISETP.GE.AND P0, PT, R4, R117, PT ;  /* 0x000000750400c20c */ /* 0x000fe60003f06270 */
[----:B------:R-:W-:Y:S01]  /*4720*/  @!P4 FSEL R12, R12, -INF , !P6 ;  /* 0xff8000000c0cc808 */ /* 0x000fe20007000000 */
[----:B------:R-:W-:Y:S01]  /*4730*/  FFMA.FTZ R14, R14, c[0x0][0x23c], -R0 ;  /* 0x00008f000e0e7a23 */ /* 0x000fe20000010800 */
[----:B------:R-:W-:Y:S01]  /*4740*/  @!P4 FSEL R13, R13, -INF , !P0 ;  /* 0xff8000000d0dc808 */ /* 0x000fe20004000000 */
[----:B------:R-:W-:Y:S01]  /*4750*/  FFMA.FTZ R18, R207, R178, R18 ;  /* 0x000000b2cf127223 */ /* 0x000fe20000010012 */
[----:B------:R-:W-:Y:S01]  /*4760*/  @!P4 ISETP.GE.AND P0, PT, R4, R116, PT ;  /* 0x000000740400c20c */ /* 0x000fe20003f06270 */
[--C-:B------:R-:W-:Y:S01]  /*4770*/  FFMA.FTZ R12, R12, c[0x0][0x23c], -R2.reuse ;  /* 0x00008f000c0c7a23 */ /* 0x100fe20000010802 */
[----:B-1----:R-:W-:Y:S01]  /*4780*/  @!P4 IADD3 R5, R191, 0x10, RZ ;  /* 0x00000010bf05c810 */ /* 0x002fe20007ffe0ff */
[----:B------:R-:W-:Y:S01]  /*4790*/  FFMA.FTZ R13, R13, c[0x0][0x23c], -R2 ;  /* 0x00008f000d0d7a23 */ /* 0x000fe20000010802 */
[----:B------:R-:W-:Y:S01]  /*47a0*/  @!P4 FSEL R15, R15, -INF , !P0 ;  /* 0xff8000000f0fc808 */ /* 0x000fe20004000000 */
[----:B------:R1:W4:Y:S01]  /*47b0*/  MUFU.EX2 R187, R7 ;  /* 0x0000000700bb7308 */ /* 0x0003220000000800 */
[----:B---3--:R-:W-:Y:S01]  /*47c0*/  @!P4 IADD3 R6, R191, 0x11, RZ ;  /* 0x00000011bf06c810 */ /* 0x008fe20007ffe0ff */
[----:B------:R-:W-:Y:S01]  /*47d0*/  FFMA.FTZ R19, R208, R178, R19 ;  /* 0x000000b2d0137223 */ /* 0x000fe20000010013 */
[----:B------:R-:W-:Y:S01]  /*47e0*/  @!P4 FSEL R18, R18, -INF , !P3 ;  /* 0xff8000001212c808 */ /* 0x000fe20005800000 */
[----:B------:R-:W-:Y:S01]  /*47f0*/  FFMA.FTZ R15, R15, c[0x0][0x23c], -R0 ;  /* 0x00008f000f0f7a23 */ /* 0x000fe20000010800 */
[----:B------:R-:W-:Y:S01]  /*4800*/  @!P4 ISETP.GE.AND P3, PT, R4, R118, PT ;  /* 0x000000760400c20c */ /* 0x000fe20003f66270 */
[-C--:B------:R-:W-:Y:S01]  /*4810*/  FFMA.FTZ R22, R209, R178.reuse, R22 ;  /* 0x000000b2d1167223 */ /* 0x080fe20000010016 */
[-C--:B------:R-:W-:Y:S01]  /*4820*/  @!P4 ISETP.GE.AND P1, PT, R5, R109.reuse, PT ;  /* 0x0000006d0500c20c */ /* 0x080fe20003f26270 */
[-C--:B------:R-:W-:Y:S01]  /*4830*/  FFMA.FTZ R20, R209, R178.reuse, R20 ;  /* 0x000000b2d1147223 */ /* 0x080fe20000010014 */
[-C--:B------:R-:W-:Y:S01]  /*4840*/  @!P4 ISETP.GE.AND P0, PT, R6, R109.reuse, PT ;  /* 0x0000006d0600c20c */ /* 0x080fe20003f06270 */
[----:B------:R3:W-:Y:S01]  /*4850*/  MUFU.EX2 R184, R14 ;  /* 0x0000000e00b87308 */ /* 0x0007e20000000800 */
[----:B------:R-:W-:Y:S01]  /*4860*/  @!P4 FSEL R19, R19, -INF , !P3 ;  /* 0xff8000001313c808 */ /* 0x000fe20005800000 */
[C---:B------:R-:W-:Y:S01]  /*4870*/  FFMA.FTZ R21, R210.reuse, R178, R21 ;  /* 0x000000b2d2157223 */ /* 0x040fe20000010015 */
[----:B------:R-:W-:Y:S01]  /*4880*/  @!P4 ISETP.GE.AND P3, PT, R5, R118, PT ;  /* 0x000000760500c20c */ /* 0x000fe20003f66270 */
[-C--:B------:R-:W-:Y:S01]  /*4890*/  FFMA.FTZ R23, R210, R178.reuse, R23 ;  /* 0x000000b2d2177223 */ /* 0x080fe20000010017 */
[----:B------:R-:W-:Y:S01]  /*48a0*/  @!P4 IADD3 R8, R191, 0x19, RZ ;  /* 0x00000019bf08c810 */ /* 0x000fe20007ffe0ff */
[CC--:B------:R-:W-:Y:S01]  /*48b0*/  FFMA.FTZ R24, R209.reuse, R178.reuse, R24 ;  /* 0x000000b2d1187223 */ /* 0x0c0fe20000010018 */
[----:B------:R-:W-:Y:S01]  /*48c0*/  @!P4 FSEL R20, R20, -INF , !P1 ;  /* 0xff8000001414c808 */ /* 0x000fe20004800000 */
[----:B------:R-:W-:Y:S01]  /*48d0*/  FFMA.FTZ R26, R209, R178, R26 ;  /* 0x000000b2d11a7223 */ /* 0x000fe2000001001a */
[----:B------:R-:W-:Y:S01]  /*48e0*/  @!P4 FSEL R22, R22, -INF , !P3 ;  /* 0xff8000001616c808 */ /* 0x000fe20005800000 */
[----:B------:R-:W-:Y:S01]  /*48f0*/  MUFU.EX2 R183, R12 ;  /* 0x0000000c00b77308 */ /* 0x000fe20000000800 */
[----:B------:R-:W-:Y:S01]  /*4900*/  @!P4 ISETP.GE.AND P1, PT, R6, R118, PT ;  /* 0x000000760600c20c */ /* 0x000fe20003f26270 */
[--C-:B------:R-:W-:Y:S01]  /*4910*/  FFMA.FTZ R18, R18, c[0x0][0x23c], -R108.reuse ;  /* 0x00008f0012127a23 */ /* 0x100fe2000001086c */
[----:B------:R-:W-:Y:S01]  /*4920*/  @!P4 ISETP.GE.AND P6, PT, R4, R109, PT ;  /* 0x0000006d0400c20c */ /* 0x000fe20003fc6270 */
[----:B------:R-:W-:Y:S01]  /*4930*/  FFMA.FTZ R29, R212, R178, R29 ;  /* 0x000000b2d41d7223 */ /* 0x000fe2000001001d */
[----:B------:R-:W-:Y:S01]  /*4940*/  @!P4 FSEL R21, R21, -INF , !P0 ;  /* 0xff8000001515c808 */ /* 0x000fe20004000000 */
[--C-:B------:R-:W-:Y:S01]  /*4950*/  FFMA.FTZ R19, R19, c[0x0][0x23c], -R108.reuse ;  /* 0x00008f0013137a23 */ /* 0x100fe2000001086c */
[----:B-1----:R-:W-:Y:S01]  /*4960*/  @!P4 IADD3 R7, R191, 0x18, RZ ;  /* 0x00000018bf07c810 */ /* 0x002fe20007ffe0ff */
[----:B------:R-:W-:Y:S01]  /*4970*/  IMAD.WIDE.U32 R100, R124, -0x2daee0ad, RZ ;  /* 0xd2511f537c647825 */ /* 0x000fe200078e00ff */
[-C--:B------:R-:W-:Y:S01]  /*4980*/  @!P4 ISETP.GE.AND P0, PT, R5, R117.reuse, PT ;  /* 0x000000750500c20c */ /* 0x080fe20003f06270 */
[----:B------:R1:W-:Y:S01]  /*4990*/  MUFU.EX2 R182, R13 ;  /* 0x0000000d00b67308 */ /* 0x0003e20000000800 */
[----:B------:R-:W-:Y:S01]  /*49a0*/  @!P4 FSEL R23, R23, -INF , !P1 ;  /* 0xff8000001717c808 */ /* 0x000fe20004800000 */
[----:B------:R-:W-:Y:S01]  /*49b0*/  FFMA.FTZ R22, R22, c[0x0][0x23c], -R108 ;  /* 0x00008f0016167a23 */ /* 0x000fe2000001086c */
[----:B------:R-:W-:Y:S01]  /*49c0*/  @!P4 ISETP.GE.AND P3, PT, R5, R116, PT ;  /* 0x000000740500c20c */ /* 0x000fe20003f66270 */
[----:B------:R-:W-:Y:S01]  /*49d0*/  IMAD.WIDE.U32 R4, R123, -0x326172a9, RZ ;  /* 0xcd9e8d577b047825 */ /* 0x000fe200078e00ff */
[----:B------:R-:W-:Y:S02]  /*49e0*/  @!P4 FSEL R16, R16, -INF , !P5 ;  /* 0xff8000001010c808 */ /* 0x000fe40006800000 */
[----:B------:R-:W-:Y:S01]  /*49f0*/  @!P4 ISETP.GE.AND P1, PT, R6, R117, PT ;  /* 0x000000750600c20c */ /* 0x000fe20003f26270 */
[-C--:B------:R-:W-:Y:S01]  /*4a00*/  FFMA.FTZ R25, R210, R178.reuse, R25 ;  /* 0x000000b2d2197223 */ /* 0x080fe20000010019 */
[-C--:B------:R-:W-:Y:S01]  /*4a10*/  @!P4 ISETP.GE.AND P5, PT, R7, R109.reuse, PT ;  /* 0x0000006d0700c20c */ /* 0x080fe20003fa6270 */
[----:B------:R1:W-:Y:S01]  /*4a20*/  MUFU.EX2 R185, R15 ;  /* 0x0000000f00b97308 */ /* 0x0003e20000000800 */
[----:B------:R-:W-:Y:S01]  /*4a30*/  @!P4 FSEL R24, R24, -INF , !P0 ;  /* 0xff8000001818c808 */ /* 0x000fe20004000000 */
[----:B------:R-:W-:Y:S01]  /*4a40*/  FFMA.FTZ R27, R210, R178, R27 ;  /* 0x000000b2d21b7223 */ /* 0x000fe2000001001b */
[----:B---3--:R-:W-:Y:S01]  /*4a50*/  LOP3.LUT R14, R111, R4, R234, 0x96, !PT ;  /* 0x000000046f0e7212 */ /* 0x008fe200078e96ea */
[----:B------:R-:W-:Y:S01]  /*4a60*/  FFMA.FTZ R23, R23, c[0x0][0x23c], -R108 ;  /* 0x00008f0017177a23 */ /* 0x000fe2000001086c */
[----:B------:R-:W-:Y:S01]  /*4a70*/  @!P4 ISETP.GE.AND P0, PT, R6, R116, PT ;  /* 0x000000740600c20c */ /* 0x000fe20003f06270 */
[----:B------:R-:W-:Y:S01]  /*4a80*/  FFMA.FTZ R16, R16, c[0x0][0x23c], -R119 ;  /* 0x00008f0010107a23 */ /* 0x000fe20000010877 */
[----:B------:R-:W-:Y:S01]  /*4a90*/  @!P4 FSEL R17, R17, -INF , !P6 ;  /* 0xff8000001111c808 */ /* 0x000fe20007000000 */
[-C--:B------:R-:W-:Y:S01]  /*4aa0*/  FFMA.FTZ R31, R212, R178.reuse, R31 ;  /* 0x000000b2d41f7223 */ /* 0x080fe2000001001f */
[----:B------:R-:W-:Y:S01]  /*4ab0*/  @!P4 FSEL R26, R26, -INF , !P3 ;  /* 0xff8000001a1ac808 */ /* 0x000fe20005800000 */
[----:B------:R3:W-:Y:S01]  /*4ac0*/  MUFU.EX2 R190, R10 ;  /* 0x0000000a00be7308 */ /* 0x0007e20000000800 */
[C---:B------:R-:W-:Y:S01]  /*4ad0*/  @!P4 ISETP.GE.AND P6, PT, R8.reuse, R109, PT ;  /* 0x0000006d0800c20c */ /* 0x040fe20003fc6270 */
[----:B------:R-:W-:Y:S01]  /*4ae0*/  FFMA.FTZ R17, R17, c[0x0][0x23c], -R119 ;  /* 0x00008f0011117a23 */ /* 0x000fe20000010877 */
[-C--:B------:R-:W-:Y:S01]  /*4af0*/  @!P4 ISETP.GE.AND P3, PT, R8, R117.reuse, PT ;  /* 0x000000750800c20c */ /* 0x080fe20003f66270 */
[CC--:B------:R-:W-:Y:S01]  /*4b00*/  FFMA.FTZ R33, R212.reuse, R178.reuse, R33 ;  /* 0x000000b2d4217223 */ /* 0x0c0fe20000010021 */
[----:B------:R-:W-:Y:S01]  /*4b10*/  @!P4 FSEL R25, R25, -INF , !P1 ;  /* 0xff8000001919c808 */ /* 0x000fe20004800000 */
[----:B------:R-:W-:Y:S01]  /*4b20*/  FFMA.FTZ R35, R212, R178, R35 ;  /* 0x000000b2d4237223 */ /* 0x000fe20000010023 */
[----:B------:R-:W-:Y:S01]  /*4b30*/  @!P4 ISETP.GE.AND P1, PT, R7, R117, PT ;  /* 0x000000750700c20c */ /* 0x000fe20003f26270 */
[--C-:B------:R-:W-:Y:S01]  /*4b40*/  FFMA.FTZ R24, R24, c[0x0][0x23c], -R2.reuse ;  /* 0x00008f0018187a23 */ /* 0x100fe20000010802 */
[----:B------:R-:W-:Y:S01]  /*4b50*/  LOP3.LUT R6, R231, R5, RZ, 0x3c, !PT ;  /* 0x00000005e7067212 */ /* 0x000fe200078e3cff */
[----:B------:R2:W-:Y:S01]  /*4b60*/  MUFU.EX2 R186, R9 ;  /* 0x0000000900ba7308 */ /* 0x0005e20000000800 */
[----:B------:R-:W-:Y:S01]  /*4b70*/  @!P4 FSEL R27, R27, -INF , !P0 ;  /* 0xff8000001b1bc808 */ /* 0x000fe20004000000 */
[----:B------:R-:W-:Y:S01]  /*4b80*/  FFMA.FTZ R25, R25, c[0x0][0x23c], -R2 ;  /* 0x00008f0019197a23 */ /* 0x000fe20000010802 */
[----:B------:R-:W-:Y:S01]  /*4b90*/  @!P4 ISETP.GE.AND P0, PT, R7, R116, PT ;  /* 0x000000740700c20c */ /* 0x000fe20003f06270 */
[--C-:B------:R-:W-:Y:S01]  /*4ba0*/  FFMA.FTZ R21, R21, c[0x0][0x23c], -R119.reuse ;  /* 0x00008f0015157a23 */ /* 0x100fe20000010877 */
[----:B------:R-:W-:Y:S01]  /*4bb0*/  @!P4 FSEL R29, R29, -INF , !P3 ;  /* 0xff8000001d1dc808 */ /* 0x000fe20005800000 */
[----:B------:R-:W-:Y:S01]  /*4bc0*/  FFMA.FTZ R20, R20, c[0x0][0x23c], -R119 ;  /* 0x00008f0014147a23 */ /* 0x000fe20000010877 */
[----:B------:R-:W-:Y:S01]  /*4bd0*/  @!P4 ISETP.GE.AND P3, PT, R7, R118, PT ;  /* 0x000000760700c20c */ /* 0x000fe20003f66270 */
[--C-:B------:R-:W-:Y:S01]  /*4be0*/  FFMA.FTZ R26, R26, c[0x0][0x23c], -R0.reuse ;  /* 0x00008f001a1a7a23 */ /* 0x100fe20000010800 */
[--C-:B------:R-:W-:Y:S01]  /*4bf0*/  LOP3.LUT R7, R101, R126, R239.reuse, 0x96, !PT ;  /* 0x0000007e65077212 */ /* 0x100fe200078e96ef */
[----:B------:R2:W-:Y:S01]  /*4c00*/  MUFU.EX2 R189, R11 ;  /* 0x0000000b00bd7308 */ /* 0x0005e20000000800 */
[----:B------:R-:W-:Y:S01]  /*4c10*/  @!P4 FSEL R33, R33, -INF , !P6 ;  /* 0xff8000002121c808 */ /* 0x000fe20007000000 */
[----:B------:R-:W-:Y:S04]  /*4c20*/  IMAD.WIDE.U32 R4, R121, -0x2daee0ad, RZ ;  /* 0xd2511f5379047825 */ /* 0x000fe800078e00ff */
[----:B------:R-:W-:Y:S01]  /*4c30*/  FFMA.FTZ R27, R27, c[0x0][0x23c], -R0 ;  /* 0x00008f001b1b7a23 */ /* 0x000fe20000010800 */
[----:B------:R-:W-:Y:S01]  /*4c40*/  LOP3.LUT R100, R5, R100, R240, 0x96, !PT ;  /* 0x0000006405647212 */ /* 0x000fe200078e96f0 */
[CC--:B------:R-:W-:Y:S02]  /*4c50*/  FFMA.FTZ R28, R211.reuse, R178.reuse, R28 ;  /* 0x000000b2d31c7223 */ /* 0x0c0fe4000001001c */
[----:B------:R-:W-:Y:S01]  /*4c60*/  FFMA.FTZ R30, R211, R178, R30 ;  /* 0x000000b2d31e7223 */ /* 0x000fe2000001001e */
[----:B------:R-:W-:Y:S01]  /*4c70*/  MUFU.EX2 R130, R17 ;  /* 0x0000001100827308 */ /* 0x000fe20000000800 */
[----:B-1----:R-:W-:Y:S01]  /*4c80*/  IMAD.WIDE.U32 R12, R6, -0x2daee0ad, RZ ;  /* 0xd2511f53060c7825 */ /* 0x002fe200078e00ff */
[----:B------:R-:W-:Y:S02]  /*4c90*/  @!P4 FSEL R28, R28, -INF , !P1 ;  /* 0xff8000001c1cc808 */ /* 0x000fe40004800000 */
[----:B------:R-:W-:Y:S01]  /*4ca0*/  @!P4 ISETP.GE.AND P1, PT, R8, R116, PT ;  /* 0x000000740800c20c */ /* 0x000fe20003f26270 */
[----:B------:R-:W-:Y:S01]  /*4cb0*/  IMAD.WIDE.U32 R6, R7, -0x326172a9, RZ ;  /* 0xcd9e8d5707067825 */ /* 0x000fe200078e00ff */
[----:B------:R-:W-:Y:S02]  /*4cc0*/  @!P4 FSEL R30, R30, -INF , !P0 ;  /* 0xff8000001e1ec808 */ /* 0x000fe40004000000 */
[----:B------:R-:W-:Y:S01]  /*4cd0*/  @!P4 ISETP.GE.AND P0, PT, R8, R118, PT ;  /* 0x000000760800c20c */ /* 0x000fe20003f06270 */
[----:B------:R-:W-:Y:S01]  /*4ce0*/  IMAD.WIDE.U32 R14, R14, -0x2daee0ad, RZ ;  /* 0xd2511f530e0e7825 */ /* 0x000fe200078e00ff */
[----:B------:R-:W-:Y:S01]  /*4cf0*/  LOP3.LUT R8, R13, R128, R239, 0x96, !PT ;  /* 0x000000800d087212 */ /* 0x000fe200078e96ef */
[----:B------:R1:W-:Y:S01]  /*4d00*/  MUFU.EX2 R129, R18 ;  /* 0x0000001200817308 */ /* 0x0003e20000000800 */
[--C-:B---3--:R-:W-:Y:S01]  /*4d10*/  LOP3.LUT R10, R7, R120, R235.reuse, 0x96, !PT ;  /* 0x00000078070a7212 */ /* 0x108fe200078e96eb */
[----:B------:R-:W-:Y:S01]  /*4d20*/  IMAD.WIDE.U32 R100, R100, -0x326172a9, RZ ;  /* 0xcd9e8d5764647825 */ /* 0x000fe200078e00ff */
[----:B------:R-:W-:Y:S02]  /*4d30*/  LOP3.LUT R12, R15, R12, R240, 0x96, !PT ;  /* 0x0000000c0f0c7212 */ /* 0x000fe400078e96f0 */
[----:B------:R-:W-:Y:S01]  /*4d40*/  @!P4 FSEL R31, R31, -INF , !P1 ;  /* 0xff8000001f1fc808 */ /* 0x000fe20004800000 */
[----:B------:R-:W-:Y:S01]  /*4d50*/  FFMA.FTZ R28, R28, c[0x0][0x23c], -R2 ;  /* 0x00008f001c1c7a23 */ /* 0x000fe20000010802 */
[--C-:B------:R-:W-:Y:S01]  /*4d60*/  LOP3.LUT R6, R101, R6, R236.reuse, 0x96, !PT ;  /* 0x0000000665067212 */ /* 0x100fe200078e96ec */
[----:B--2---:R-:W-:Y:S01]  /*4d70*/  IMAD.WIDE.U32 R8, R8, -0x326172a9, RZ ;  /* 0xcd9e8d5708087825 */ /* 0x004fe200078e00ff */
[----:B------:R-:W-:Y:S01]  /*4d80*/  @!P4 FSEL R35, R35, -INF , !P0 ;  /* 0xff8000002323c808 */ /* 0x000fe20004000000 */
[----:B------:R2:W-:Y:S02]  /*4d90*/  MUFU.EX2 R128, R19 ;  /* 0x0000001300807308 */ /* 0x0005e40000000800 */
[----:B------:R-:W-:Y:S01]  /*4da0*/  IMAD.WIDE.U32 R12, R12, -0x326172a9, RZ ;  /* 0xcd9e8d570c0c7825 */ /* 0x000fe200078e00ff */
[----:B------:R-:W-:Y:S03]  /*4db0*/  LOP3.LUT R9, R9, R110, R235, 0x96, !PT ;  /* 0x0000006e09097212 */ /* 0x000fe600078e96eb */
[----:B------:R-:W-:Y:S01]  /*4dc0*/  IMAD.WIDE.U32 R10, R10, -0x2daee0ad, RZ ;  /* 0xd2511f530a0a7825 */ /* 0x000fe200078e00ff */
[----:B------:R-:W-:Y:S03]  /*4dd0*/  LOP3.LUT R5, R13, R8, R236, 0x96, !PT ;  /* 0x000000080d057212 */ /* 0x000fe600078e96ec */
[----:B------:R3:W-:Y:S01]  /*4de0*/  MUFU.EX2 R131, R16 ;  /* 0x0000001000837308 */ /* 0x0007e20000000800 */
[--C-:B------:R-:W-:Y:S01]  /*4df0*/  LOP3.LUT R15, R11, R4, R241.reuse, 0x96, !PT ;  /* 0x000000040b0f7212 */ /* 0x100fe200078e96f1 */
[----:B------:R-:W-:Y:S04]  /*4e00*/  IMAD.WIDE.U32 R6, R6, -0x2daee0ad, RZ ;  /* 0xd2511f5306067825 */ /* 0x000fe800078e00ff */
[----:B------:R-:W-:Y:S01]  /*4e10*/  FFMA.FTZ R2, R29, c[0x0][0x23c], -R2 ;  /* 0x00008f001d027a23 */ /* 0x000fe20000010802 */
[----:B------:R-:W-:Y:S01]  /*4e20*/  LOP3.LUT R10, R7, R10, R242, 0x96, !PT ;  /* 0x0000000a070a7212 */ /* 0x000fe200078e96f2 */
[--C-:B------:R-:W-:Y:S01]  /*4e30*/  FFMA.FTZ R30, R30, c[0x0][0x23c], -R0.reuse ;  /* 0x00008f001e1e7a23 */ /* 0x100fe20000010800 */
[C---:B------:R-:W-:Y:S01]  /*4e40*/  LOP3.LUT R13, R6.reuse, 0xff, RZ, 0xc0, !PT ;  /* 0x000000ff060d7812 */ /* 0x040fe200078ec0ff */
[----:B------:R-:W-:Y:S01]  /*4e50*/  FFMA.FTZ R0, R31, c[0x0][0x23c], -R0 ;  /* 0x00008f001f007a23 */ /* 0x000fe20000010800 */
[--C-:B------:R-:W-:Y:S01]  /*4e60*/  SHF.R.U32.HI R11, RZ, 0x18, R6.reuse ;  /* 0x00000018ff0b7819 */ /* 0x100fe20000011606 */
[----:B------:R-:W-:Y:S01]  /*4e70*/  MUFU.EX2 R118, R28 ;  /* 0x0000001c00767308 */ /* 0x000fe20000000800 */
[----:B------:R-:W-:Y:S01]  /*4e80*/  LOP3.LUT R103, R6, 0xffff, RZ, 0xc0, !PT ;  /* 0x0000ffff06677812 */ /* 0x000fe200078ec0ff */
[----:B------:R-:W-:Y:S01]  /*4e90*/  IMAD.WIDE.U32 R8, R9, -0x2daee0ad, RZ ;  /* 0xd2511f5309087825 */ /* 0x000fe200078e00ff */
[----:B------:R-:W-:Y:S02]  /*4ea0*/  SHF.R.U32.HI R101, RZ, 0x10, R6 ;  /* 0x00000010ff657819 */ /* 0x000fe40000011606 */
[----:B------:R-:W-:Y:S01]  /*4eb0*/  ISETP.LE.U32.AND P1, PT, R13, UR4, PT ;  /* 0x000000040d007c0c */ /* 0x000fe2000bf23070 */
[----:B------:R-:W-:Y:S01]  /*4ec0*/  IMAD.WIDE.U32 R4, R5, -0x2daee0ad, RZ ;  /* 0xd2511f5305047825 */ /* 0x000fe200078e00ff */
[----:B------:R-:W-:Y:S03]  /*4ed0*/  LOP3.LUT R14, R9, R14, R241, 0x96, !PT ;  /* 0x0000000e090e7212 */ /* 0x000fe600078e96f1 */
[----:B------:R-:W-:Y:S01]  /*4ee0*/  IMAD.WIDE.U32 R6, R15, -0x326172a9, RZ ;  /* 0xcd9e8d570f067825 */ /* 0x000fe200078e00ff */
[----:B------:R-:W-:Y:S01]  /*4ef0*/  LOP3.LUT R9, R5, R8, R242, 0x96, !PT ;  /* 0x0000000805097212 */ /* 0x000fe200078e96f2 */
[----:B------:R-:W-:Y:S01]  /*4f00*/  MUFU.EX2 R116, R30 ;  /* 0x0000001e00747308 */ /* 0x000fe20000000800 */
[----:B-1----:R-:W-:Y:S01]  /*4f10*/  LOP3.LUT R18, R4, 0xff, RZ, 0xc0, !PT ;  /* 0x000000ff04127812 */ /* 0x002fe200078ec0ff */
[----:B------:R-:W-:Y:S01]  /*4f20*/  FFMA.FTZ R32, R211, R178, R32 ;  /* 0x000000b2d3207223 */ /* 0x000fe20000010020 */
[----:B------:R-:W-:Y:S01]  /*4f30*/  LOP3.LUT R8, R7, R100, R237, 0x96, !PT ;  /* 0x0000006407087212 */ /* 0x000fe200078e96ed */
[----:B------:R-:W-:Y:S01]  /*4f40*/  FFMA.FTZ R34, R211, R178, R34 ;  /* 0x000000b2d3227223 */ /* 0x000fe20000010022 */
[----:B------:R-:W-:Y:S02]  /*4f50*/  LOP3.LUT R13, R6, 0xffff, RZ, 0xc0, !PT ;  /* 0x0000ffff060d7812 */ /* 0x000fe400078ec0ff */
[----:B------:R-:W-:Y:S02]  /*4f60*/  LOP3.LUT R7, R8, 0xffff, RZ, 0xc0, !PT ;  /* 0x0000ffff08077812 */ /* 0x000fe400078ec0ff */
[----:B--2---:R-:W-:Y:S01]  /*4f70*/  LOP3.LUT R19, R4, 0xffff, RZ, 0xc0, !PT ;  /* 0x0000ffff04137812 */ /* 0x004fe200078ec0ff */
[----:B------:R-:W-:Y:S01]  /*4f80*/  MUFU.EX2 R112, R0 ;  /* 0x0000000000707308 */ /* 0x000fe20000000800 */
[--C-:B------:R-:W-:Y:S02]  /*4f90*/  SHF.R.U32.HI R102, RZ, 0x18, R4.reuse ;  /* 0x00000018ff667819 */ /* 0x100fe40000011604 */
[----:B------:R-:W-:Y:S01]  /*4fa0*/  SHF.R.U32.HI R17, RZ, 0x10, R4 ;  /* 0x00000010ff117819 */ /* 0x000fe20000011604 */
[----:B------:R-:W-:Y:S01]  /*4fb0*/  IMAD.WIDE.U32 R4, R14, -0x326172a9, RZ ;  /* 0xcd9e8d570e047825 */ /* 0x000fe200078e00ff */
[----:B------:R-:W-:Y:S02]  /*4fc0*/  SHF.R.U32.HI R7, RZ, 0x8, R7 ;  /* 0x00000008ff077819 */ /* 0x000fe40000011607 */
[----:B------:R-:W-:Y:S02]  /*4fd0*/  LOP3.LUT R15, R6, 0xff, RZ, 0xc0, !PT ;  /* 0x000000ff060f7812 */ /* 0x000fe400078ec0ff */
[----:B------:R-:W-:Y:S01]  /*4fe0*/  LOP3.LUT R7, R7, 0xffff, RZ, 0xc0, !PT ;  /* 0x0000ffff07077812 */ /* 0x000fe200078ec0ff */
[----:B------:R-:W-:Y:S01]  /*4ff0*/  MUFU.EX2 R117, R2 ;  /* 0x0000000200757308 */ /* 0x000fe20000000800 */
[--C-:B---3--:R-:W-:Y:S02]  /*5000*/  SHF.R.U32.HI R16, RZ, 0x18, R6.reuse ;  /* 0x00000018ff107819 */ /* 0x108fe40000011606 */
[----:B------:R-:W-:Y:S02]  /*5010*/  SHF.R.U32.HI R14, RZ, 0x10, R6 ;  /* 0x00000010ff0e7819 */ /* 0x000fe40000011606 */
[----:B------:R-:W-:Y:S02]  /*5020*/  LOP3.LUT R6, R5, R12, R237, 0x96, !PT ;  /* 0x0000000c05067212 */ /* 0x000fe400078e96ed */
[----:B------:R-:W-:Y:S02]  /*5030*/  @!P4 FSEL R32, R32, -INF , !P5 ;  /* 0xff8000002020c808 */ /* 0x000fe40006800000 */
[----:B------:R-:W-:Y:S01]  /*5040*/  ISETP.LE.U32.AND P5, PT, R11, UR4, PT ;  /* 0x000000040b007c0c */ /* 0x000fe2000bfa3070 */
[----:B------:R-:W-:Y:S01]  /*5050*/  MUFU.EX2 R126, R21 ;  /* 0x00000015007e7308 */ /* 0x000fe20000000800 */
[----:B------:R-:W-:Y:S01]  /*5060*/  LOP3.LUT R11, R8, 0xff, RZ, 0xc0, !PT ;  /* 0x000000ff080b7812 */ /* 0x000fe200078ec0ff */
[--C-:B------:R-:W-:Y:S01]  /*5070*/  FFMA.FTZ R32, R32, c[0x0][0x23c], -R119.reuse ;  /* 0x00008f0020207a23 */ /* 0x100fe20000010877 */
[----:B------:R-:W-:Y:S01]  /*5080*/  @!P4 FSEL R34, R34, -INF , !P3 ;  /* 0xff8000002222c808 */ /* 0x000fe20005800000 */
[----:B------:R-:W-:Y:S01]  /*5090*/  FFMA.FTZ R119, R33, c[0x0][0x23c], -R119 ;  /* 0x00008f0021777a23 */ /* 0x000fe20000010877 */
[----:B------:R-:W-:Y:S02]  /*50a0*/  ISETP.LE.U32.AND P3, PT, R7, UR4, PT ;  /* 0x0000000407007c0c */ /* 0x000fe4000bf63070 */
[----:B------:R-:W-:Y:S01]  /*50b0*/  LOP3.LUT R7, R6, 0xffff, RZ, 0xc0, !PT ;  /* 0x0000ffff06077812 */ /* 0x000fe200078ec0ff */
[--C-:B------:R-:W-:Y:S01]  /*50c0*/  FFMA.FTZ R34, R34, c[0x0][0x23c], -R108.reuse ;  /* 0x00008f0022227a23 */ /* 0x100fe2000001086c */
[----:B------:R-:W-:Y:S01]  /*50d0*/  ISETP.LE.U32.AND P6, PT, R11, UR4, PT ;  /* 0x000000040b007c0c */ /* 0x000fe2000bfc3070 */
[----:B------:R-:W-:Y:S01]  /*50e0*/  FFMA.FTZ R108, R35, c[0x0][0x23c], -R108 ;  /* 0x00008f00236c7a23 */ /* 0x000fe2000001086c */
[--C-:B------:R-:W-:Y:S01]  /*50f0*/  SHF.R.U32.HI R11, RZ, 0x10, R8.reuse ;  /* 0x00000010ff0b7819 */ /* 0x100fe20000011608 */
[----:B------:R-:W1:Y:S01]  /*5100*/  MUFU.EX2 R115, R32 ;  /* 0x0000002000737308 */ /* 0x000e620000000800 */
[----:B------:R-:W-:Y:S02]  /*5110*/  SHF.R.U32.HI R8, RZ, 0x18, R8 ;  /* 0x00000018ff087819 */ /* 0x000fe40000011608 */
[----:B------:R-:W-:Y:S02]  /*5120*/  SHF.R.U32.HI R7, RZ, 0x8, R7 ;  /* 0x00000008ff077819 */ /* 0x000fe40000011607 */
[----:B------:R-:W-:Y:S01]  /*5130*/  ISETP.LE.U32.AND P4, PT, R8, UR4, PT ;  /* 0x0000000408007c0c */ /* 0x000fe2000bf83070 */
[----:B------:R-:W-:Y:S01]  /*5140*/  @!P3 FADD.FTZ R180, -R180, -RZ ;  /* 0x800000ffb4b4b221 */ /* 0x000fe20000010100 */
[----:B------:R-:W-:Y:S02]  /*5150*/  LOP3.LUT R7, R7, 0xffff, RZ, 0xc0, !PT ;  /* 0x0000ffff07077812 */ /* 0x000fe400078ec0ff */
[----:B------:R-:W-:Y:S01]  /*5160*/  LOP3.LUT R11, R11, 0xff, RZ, 0xc0, !PT ;  /* 0x000000ff0b0b7812 */ /* 0x000fe200078ec0ff */
[----:B------:R-:W2:Y:S01]  /*5170*/  MUFU.EX2 R113, R108 ;  /* 0x0000006c00717308 */ /* 0x000ea20000000800 */
[----:B------:R-:W-:Y:S01]  /*5180*/  LOP3.LUT R8, R6, 0xff, RZ, 0xc0, !PT ;  /* 0x000000ff06087812 */ /* 0x000fe200078ec0ff */
[----:B------:R-:W-:Y:S01]  /*5190*/  @!P6 FADD.FTZ R181, -R181, -RZ ;  /* 0x800000ffb5b5e221 */ /* 0x000fe20000010100 */
[----:B------:R-:W-:Y:S02]  /*51a0*/  ISETP.LE.U32.AND P0, PT, R11, UR4, PT ;  /* 0x000000040b007c0c */ /* 0x000fe4000bf03070 */
[----:B------:R-:W-:Y:S02]  /*51b0*/  ISETP.LE.U32.AND P3, PT, R7, UR4, PT ;  /* 0x0000000407007c0c */ /* 0x000fe4000bf63070 */
[--C-:B------:R-:W-:Y:S01]  /*51c0*/  SHF.R.U32.HI R7, RZ, 0x10, R6.reuse ;  /* 0x00000010ff077819 */ /* 0x100fe20000011606 */
[----:B----4-:R-:W-:Y:S01]  /*51d0*/  @!P4 FADD.FTZ R187, -R187, -RZ ;  /* 0x800000ffbbbbc221 */ /* 0x010fe20000010100 */
[----:B------:R-:W-:Y:S01]  /*51e0*/  SHF.R.U32.HI R6, RZ, 0x18, R6 ;  /* 0x00000018ff067819 */ /* 0x000fe20000011606 */
[----:B------:R-:W-:Y:S01]  /*51f0*/  MUFU.EX2 R114, R34 ;  /* 0x0000002200727308 */ /* 0x000fe20000000800 */
[----:B------:R-:W-:Y:S02]  /*5200*/  ISETP.LE.U32.AND P6, PT, R8, UR4, PT ;  /* 0x0000000408007c0c */ /* 0x000fe4000bfc3070 */
[----:B------:R-:W-:Y:S01]  /*5210*/  LOP3.LUT R8, R4, 0xffff, RZ, 0xc0, !PT ;  /* 0x0000ffff04087812 */ /* 0x000fe200078ec0ff */
[----:B-1----:R-:W-:Y:S01]  /*5220*/  @!P1 FADD.FTZ R115, -R115, -RZ ;  /* 0x800000ff73739221 */ /* 0x002fe20000010100 */
[----:B------:R-:W-:Y:S01]  /*5230*/  LOP3.LUT R5, R7, 0xff, RZ, 0xc0, !PT ;  /* 0x000000ff07057812 */ /* 0x000fe200078ec0ff */
[----:B------:R-:W-:Y:S01]  /*5240*/  @!P0 FADD.FTZ R179, -R179, -RZ ;  /* 0x800000ffb3b38221 */ /* 0x000fe20000010100 */
[----:B------:R-:W-:Y:S01]  /*5250*/  ISETP.LE.U32.AND P0, PT, R6, UR4, PT ;  /* 0x0000000406007c0c */ /* 0x000fe2000bf03070 */
[----:B------:R-:W-:Y:S01]  /*5260*/  @!P3 FADD.FTZ R186, -R186, -RZ ;  /* 0x800000ffbabab221 */ /* 0x000fe20000010100 */
[----:B------:R-:W-:Y:S01]  /*5270*/  ISETP.LE.U32.AND P4, PT, R5, UR4, PT ;  /* 0x0000000405007c0c */ /* 0x000fe2000bf83070 */
[----:B------:R-:W1:Y:S01]  /*5280*/  MUFU.EX2 R127, R20 ;  /* 0x00000014007f7308 */ /* 0x000e620000000800 */
[----:B------:R-:W-:Y:S02]  /*5290*/  SHF.R.U32.HI R5, RZ, 0x8, R8 ;  /* 0x00000008ff057819 */ /* 0x000fe40000011608 */
[--C-:B------:R-:W-:Y:S01]  /*52a0*/  SHF.R.U32.HI R6, RZ, 0x10, R4.reuse ;  /* 0x00000010ff067819 */ /* 0x100fe20000011604 */
[----:B------:R-:W-:Y:S01]  /*52b0*/  @!P6 FADD.FTZ R188, -R188, -RZ ;  /* 0x800000ffbcbce221 */ /* 0x000fe20000010100 */
[----:B------:R-:W-:Y:S01]  /*52c0*/  LOP3.LUT R5, R5, 0xffff, RZ, 0xc0, !PT ;  /* 0x0000ffff05057812 */ /* 0x000fe200078ec0ff */
[----:B--2---:R-:W-:Y:S01]  /*52d0*/  @!P5 FADD.FTZ R113, -R113, -RZ ;  /* 0x800000ff7171d221 */ /* 0x004fe20000010100 */
[----:B------:R-:W-:Y:S02]  /*52e0*/  LOP3.LUT R7, R4, 0xff, RZ, 0xc0, !PT ;  /* 0x000000ff04077812 */ /* 0x000fe400078ec0ff */
[----:B------:R-:W-:Y:S01]  /*52f0*/  ISETP.LE.U32.AND P3, PT, R5, UR4, PT ;  /* 0x0000000405007c0c */ /* 0x000fe2000bf63070 */
[----:B------:R-:W-:Y:S01]  /*5300*/  @!P0 FADD.FTZ R189, -R189, -RZ ;  /* 0x800000ffbdbd8221 */ /* 0x000fe20000010100 */
[----:B------:R-:W-:Y:S01]  /*5310*/  ISETP.LE.U32.AND P6, PT, R7, UR4, PT ;  /* 0x0000000407007c0c */ /* 0x000fe2000bfc3070 */
[----:B------:R-:W-:Y:S01]  /*5320*/  @!P4 FADD.FTZ R190, -R190, -RZ ;  /* 0x800000ffbebec221 */ /* 0x000fe20000010100 */
[----:B------:R-:W-:Y:S01]  /*5330*/  SHF.R.U32.HI R5, RZ, 0x18, R4 ;  /* 0x00000018ff057819 */ /* 0x000fe20000011604 */
[----:B------:R-:W2:Y:S01]  /*5340*/  MUFU.EX2 R125, R22 ;  /* 0x00000016007d7308 */ /* 0x000ea20000000800 */
[----:B------:R-:W-:Y:S02]  /*5350*/  SHF.R.U32.HI R4, RZ, 0x8, R13 ;  /* 0x00000008ff047819 */ /* 0x000fe4000001160d */
[----:B------:R-:W-:Y:S02]  /*5360*/  LOP3.LUT R6, R6, 0xff, RZ, 0xc0, !PT ;  /* 0x000000ff06067812 */ /* 0x000fe400078ec0ff */
[----:B------:R-:W-:Y:S02]  /*5370*/  LOP3.LUT R4, R4, 0xffff, RZ, 0xc0, !PT ;  /* 0x0000ffff04047812 */ /* 0x000fe400078ec0ff */
[----:B------:R-:W-:Y:S01]  /*5380*/  ISETP.LE.U32.AND P4, PT, R6, UR4, PT ;  /* 0x0000000406007c0c */ /* 0x000fe2000bf83070 */
[----:B------:R-:W-:Y:S01]  /*5390*/  @!P3 FADD.FTZ R182, -R182, -RZ ;  /* 0x800000ffb6b6b221 */ /* 0x000fe20000010100 */
[----:B------:R-:W-:Y:S01]  /*53a0*/  ISETP.LE.U32.AND P0, PT, R5, UR4, PT ;  /* 0x0000000405007c0c */ /* 0x000fe2000bf03070 */
[----:B------:R-:W-:Y:S01]  /*53b0*/  @!P6 FADD.FTZ R183, -R183, -RZ ;  /* 0x800000ffb7b7e221 */ /* 0x000fe20000010100 */
[----:B------:R-:W-:Y:S01]  /*53c0*/  ISETP.LE.U32.AND P3, PT, R4, UR4, PT ;  /* 0x0000000404007c0c */ /* 0x000fe2000bf63070 */
[----:B------:R-:W3:Y:S01]  /*53d0*/  MUFU.EX2 R122, R25 ;  /* 0x00000019007a7308 */ /* 0x000ee20000000800 */
[----:B------:R-:W-:Y:S02]  /*53e0*/  LOP3.LUT R4, R10, 0xffff, RZ, 0xc0, !PT ;  /* 0x0000ffff0a047812 */ /* 0x000fe400078ec0ff */
[----:B------:R-:W-:Y:S02]  /*53f0*/  ISETP.LE.U32.AND P6, PT, R15, UR4, PT ;  /* 0x000000040f007c0c */ /* 0x000fe4000bfc3070 */
[----:B------:R-:W-:Y:S02]  /*5400*/  SHF.R.U32.HI R4, RZ, 0x8, R4 ;  /* 0x00000008ff047819 */ /* 0x000fe40000011604 */
[----:B------:R-:W-:Y:S01]  /*5410*/  LOP3.LUT R5, R14, 0xff, RZ, 0xc0, !PT ;  /* 0x000000ff0e057812 */ /* 0x000fe200078ec0ff */
[----:B------:R-:W-:Y:S01]  /*5420*/  @!P4 FADD.FTZ R184, -R184, -RZ ;  /* 0x800000ffb8b8c221 */ /* 0x000fe20000010100 */
[----:B------:R-:W-:Y:S01]  /*5430*/  LOP3.LUT R4, R4, 0xffff, RZ, 0xc0, !PT ;  /* 0x0000ffff04047812 */ /* 0x000fe200078ec0ff */
[----:B------:R-:W-:Y:S01]  /*5440*/  @!P0 FADD.FTZ R185, -R185, -RZ ;  /* 0x800000ffb9b98221 */ /* 0x000fe20000010100 */
[----:B------:R-:W-:Y:S01]  /*5450*/  SHF.R.U32.HI R2, RZ, 0x10, R10 ;  /* 0x00000010ff027819 */ /* 0x000fe2000001160a */
[----:B------:R-:W-:Y:S01]  /*5460*/  @!P3 FADD.FTZ R130, -R130, -RZ ;  /* 0x800000ff8282b221 */ /* 0x000fe20000010100 */
[----:B------:R-:W-:Y:S01]  /*5470*/  ISETP.LE.U32.AND P4, PT, R16, UR4, PT ;  /* 0x0000000410007c0c */ /* 0x000fe2000bf83070 */
[----:B------:R-:W4:Y:S01]  /*5480*/  MUFU.EX2 R123, R24 ;  /* 0x00000018007b7308 */ /* 0x000f220000000800 */
[----:B------:R-:W-:Y:S01]  /*5490*/  ISETP.LE.U32.AND P0, PT, R5, UR4, PT ;  /* 0x0000000405007c0c */ /* 0x000fe2000bf03070 */
[----:B------:R-:W-:Y:S01]  /*54a0*/  @!P6 FADD.FTZ R131, -R131, -RZ ;  /* 0x800000ff8383e221 */ /* 0x000fe20000010100 */
[----:B------:R-:W-:Y:S02]  /*54b0*/  ISETP.LE.U32.AND P3, PT, R4, UR4, PT ;  /* 0x0000000404007c0c */ /* 0x000fe4000bf63070 */
[----:B------:R-:W-:Y:S02]  /*54c0*/  LOP3.LUT R5, R10, 0xff, RZ, 0xc0, !PT ;  /* 0x000000ff0a057812 */ /* 0x000fe400078ec0ff */
[----:B------:R-:W-:Y:S02]  /*54d0*/  LOP3.LUT R4, R2, 0xff, RZ, 0xc0, !PT ;  /* 0x000000ff02047812 */ /* 0x000fe400078ec0ff */
[----:B------:R-:W-:Y:S01]  /*54e0*/  LOP3.LUT R2, R9, 0xffff, RZ, 0xc0, !PT ;  /* 0x0000ffff09027812 */ /* 0x000fe200078ec0ff */
[----:B------:R-:W3:Y:S01]  /*54f0*/  MUFU.EX2 R119, R119 ;  /* 0x0000007700777308 */ /* 0x000ee20000000800 */
[----:B------:R-:W-:Y:S01]  /*5500*/  ISETP.LE.U32.AND P6, PT, R5, UR4, PT ;  /* 0x0000000405007c0c */ /* 0x000fe2000bfc3070 */
[----:B------:R-:W-:Y:S01]  /*5510*/  @!P4 FADD.FTZ R128, -R128, -RZ ;  /* 0x800000ff8080c221 */ /* 0x000fe20000010100 */
[----:B------:R-:W-:Y:S01]  /*5520*/  SHF.R.U32.HI R2, RZ, 0x8, R2 ;  /* 0x00000008ff027819 */ /* 0x000fe20000011602 */
[----:B------:R-:W-:Y:S01]  /*5530*/  @!P0 FADD.FTZ R129, -R129, -RZ ;  /* 0x800000ff81818221 */ /* 0x000fe20000010100 */
[----:B------:R-:W-:Y:S01]  /*5540*/  ISETP.LE.U32.AND P4, PT, R4, UR4, PT ;  /* 0x0000000404007c0c */ /* 0x000fe2000bf83070 */
[----:B------:R-:W-:Y:S01]  /*5550*/  @!P3 FADD.FTZ R126, -R126, -RZ ;  /* 0x800000ff7e7eb221 */ /* 0x000fe20000010100 */
[----:B------:R-:W-:Y:S02]  /*5560*/  LOP3.LUT R2, R2, 0xffff, RZ, 0xc0, !PT ;  /* 0x0000ffff02027812 */ /* 0x000fe400078ec0ff */
[----:B------:R-:W-:Y:S01]  /*5570*/  LOP3.LUT R5, R9, 0xff, RZ, 0xc0, !PT ;  /* 0x000000ff09057812 */ /* 0x000fe200078ec0ff */
[----:B------:R-:W-:Y:S01]  /*5580*/  MUFU.EX2 R124, R23 ;  /* 0x00000017007c7308 */ /* 0x000fe20000000800 */
[----:B------:R-:W-:Y:S02]  /*5590*/  ISETP.LE.U32.AND P3, PT, R2, UR4, PT ;  /* 0x0000000402007c0c */ /* 0x000fe4000bf63070 */
[----:B------:R-:W-:Y:S01]  /*55a0*/  SHF.R.U32.HI R2, RZ, 0x8, R103 ;  /* 0x00000008ff027819 */ /* 0x000fe20000011667 */
[----:B-1----:R-:W-:Y:S01]  /*55b0*/  @!P6 FADD.FTZ R127, -R127, -RZ ;  /* 0x800000ff7f7fe221 */ /* 0x002fe20000010100 */
[----:B------:R-:W-:Y:S02]  /*55c0*/  ISETP.LE.U32.AND P6, PT, R5, UR4, PT ;  /* 0x0000000405007c0c */ /* 0x000fe4000bfc3070 */
[----:B------:R-:W-:Y:S01]  /*55d0*/  SHF.R.U32.HI R4, RZ, 0x10, R9 ;  /* 0x00000010ff047819 */ /* 0x000fe20000011609 */
[----:B--2---:R-:W-:Y:S01]  /*55e0*/  @!P4 FADD.FTZ R125, -R125, -RZ ;  /* 0x800000ff7d7dc221 */ /* 0x004fe20000010100 */
[----:B------:R-:W-:Y:S01]  /*55f0*/  LOP3.LUT R2, R2, 0xffff, RZ, 0xc0, !PT ;  /* 0x0000ffff02027812 */ /* 0x000fe200078ec0ff */
[----:B------:R-:W1:Y:S01]  /*5600*/  MUFU.EX2 R121, R26 ;  /* 0x0000001a00797308 */ /* 0x000e620000000800 */
[----:B------:R-:W-:Y:S02]  /*5610*/  LOP3.LUT R4, R4, 0xff, RZ, 0xc0, !PT ;  /* 0x000000ff04047812 */ /* 0x000fe400078ec0ff */
[----:B------:R-:W-:Y:S01]  /*5620*/  F2FP.RELU.PACK_AB R6, R187, R179 ;  /* 0x000000b3bb06723e */ /* 0x000fe200000008ff */
[----:B---3--:R-:W-:Y:S01]  /*5630*/  @!P3 FADD.FTZ R122, -R122, -RZ ;  /* 0x800000ff7a7ab221 */ /* 0x008fe20000010100 */
[----:B------:R-:W-:Y:S02]  /*5640*/  ISETP.LE.U32.AND P4, PT, R4, UR4, PT ;  /* 0x0000000404007c0c */ /* 0x000fe4000bf83070 */
[----:B------:R-:W-:Y:S01]  /*5650*/  LOP3.LUT R4, R101, 0xff, RZ, 0xc0, !PT ;  /* 0x000000ff65047812 */ /* 0x000fe200078ec0ff */
[----:B----4-:R-:W-:Y:S01]  /*5660*/  @!P6 FADD.FTZ R123, -R123, -RZ ;  /* 0x800000ff7b7be221 */ /* 0x010fe20000010100 */
[----:B------:R-:W-:Y:S01]  /*5670*/  ISETP.LE.U32.AND P3, PT, R2, UR4, PT ;  /* 0x0000000402007c0c */ /* 0x000fe2000bf63070 */
[----:B------:R2:W-:Y:S01]  /*5680*/  STS [R200+0xe400], R6 ;  /* 0x00e40006c8007388 */ /* 0x0005e20000000800 */
[----:B------:R-:W-:Y:S01]  /*5690*/  SHF.R.U32.HI R2, RZ, 0x8, R19 ;  /* 0x00000008ff027819 */ /* 0x000fe20000011613 */
[----:B------:R-:W3:Y:S01]  /*56a0*/  MUFU.EX2 R120, R27 ;  /* 0x0000001b00787308 */ /* 0x000ee20000000800 */
[----:B------:R-:W-:Y:S02]  /*56b0*/  ISETP.LE.U32.AND P6, PT, R4, UR4, PT ;  /* 0x0000000404007c0c */ /* 0x000fe4000bfc3070 */
[----:B------:R-:W-:Y:S02]  /*56c0*/  LOP3.LUT R4, R2, 0xffff, RZ, 0xc0, !PT ;  /* 0x0000ffff02047812 */ /* 0x000fe400078ec0ff */
[----:B------:R-:W-:Y:S02]  /*56d0*/  F2FP.RELU.PACK_AB R2, R180, R181 ;  /* 0x000000b5b402723e */ /* 0x000fe400000008ff */
[----:B------:R-:W-:Y:S02]  /*56e0*/  F2FP.RELU.PACK_AB R0, R128, R129 ;  /* 0x000000818000723e */ /* 0x000fe400000008ff */
[----:B------:R-:W-:Y:S01]  /*56f0*/  LOP3.LUT R5, R17, 0xff, RZ, 0xc0, !PT ;  /* 0x000000ff11057812 */ /* 0x000fe200078ec0ff */
[----:B------:R4:W-:Y:S01]  /*5700*/  STS [R200+0xe000], R2 ;  /* 0x00e00002c8007388 */ /* 0x0009e20000000800 */
[----:B------:R-:W-:Y:S01]  /*5710*/  @!P3 FADD.FTZ R119, -R119, -RZ ;  /* 0x800000ff7777b221 */ /* 0x000fe20000010100 */
[----:B------:R-:W-:Y:S01]  /*5720*/  ISETP.LE.U32.AND P3, PT, R4, UR4, PT ;  /* 0x0000000404007c0c */ /* 0x000fe2000bf63070 */
[----:B-1----:R-:W-:Y:S01]  /*5730*/  @!P4 FADD.FTZ R121, -R121, -RZ ;  /* 0x800000ff7979c221 */ /* 0x002fe20000010100 */
[----:B------:R-:W-:Y:S01]  /*5740*/  ISETP.LE.U32.AND P1, PT, R5, UR4, PT ;  /* 0x0000000405007c0c */ /* 0x000fe2000bf23070 */
[----:B------:R1:W-:Y:S01]  /*5750*/  STS [R201+0xe400], R0 ;  /* 0x00e40000c9007388 */ /* 0x0003e20000000800 */
[----:B------:R-:W-:Y:S01]  /*5760*/  F2FP.RELU.PACK_AB R5, R186, R188 ;  /* 0x000000bcba05723e */ /* 0x000fe200000008ff */
[----:B------:R-:W-:Y:S01]  /*5770*/  @!P6 FADD.FTZ R114, -R114, -RZ ;  /* 0x800000ff7272e221 */ /* 0x000fe20000010100 */
[----:B------:R-:W-:Y:S02]  /*5780*/  F2FP.RELU.PACK_AB R4, R189, R190 ;  /* 0x000000bebd04723e */ /* 0x000fe400000008ff */
[----:B------:R-:W-:Y:S02]  /*5790*/  SHF.R.U32.HI R10, RZ, 0x18, R10 ;  /* 0x00000018ff0a7819 */ /* 0x000fe4000001160a */
[----:B------:R-:W-:Y:S02]  /*57a0*/  SHF.R.U32.HI R9, RZ, 0x18, R9 ;  /* 0x00000018ff097819 */ /* 0x000fe40000011609 */
[----:B------:R-:W-:Y:S01]  /*57b0*/  ISETP.LE.U32.AND P0, PT, R10, UR4, PT ;  /* 0x000000040a007c0c */ /* 0x000fe2000bf03070 */
[----:B------:R-:W-:Y:S01]  /*57c0*/  @!P3 FADD.FTZ R117, -R117, -RZ ;  /* 0x800000ff7575b221 */ /* 0x000fe20000010100 */
[----:B--2---:R-:W-:Y:S01]  /*57d0*/  F2FP.RELU.PACK_AB R6, R182, R183 ;  /* 0x000000b7b606723e */ /* 0x004fe200000008ff */
[----:B------:R-:W-:Y:S01]  /*57e0*/  @!P1 FADD.FTZ R116, -R116, -RZ ;  /* 0x800000ff74749221 */ /* 0x000fe20000010100 */
[----:B------:R-:W-:Y:S02]  /*57f0*/  ISETP.LE.U32.AND P4, PT, R18, UR4, PT ;  /* 0x0000000412007c0c */ /* 0x000fe4000bf83070 */
[----:B------:R-:W-:Y:S02]  /*5800*/  FSETP.GE.FTZ.AND P3, PT, R181, RZ, PT ;  /* 0x000000ffb500720b */ /* 0x000fe40003f76000 */
[----:B------:R-:W-:Y:S02]  /*5810*/  FSETP.GE.FTZ.AND P1, PT, R180, RZ, PT ;  /* 0x000000ffb400720b */ /* 0x000fe40003f36000 */
[----:B------:R-:W-:Y:S02]  /*5820*/  FSETP.GE.FTZ.AND P6, PT, R131, RZ, PT ;  /* 0x000000ff8300720b */ /* 0x000fe40003fd6000 */
[----:B----4-:R-:W-:Y:S01]  /*5830*/  F2FP.RELU.PACK_AB R2, R130, R131 ;  /* 0x000000838202723e */ /* 0x010fe200000008ff */
[----:B------:R-:W-:Y:S01]  /*5840*/  @!P0 FADD.FTZ R124, -R124, -RZ ;  /* 0x800000ff7c7c8221 */ /* 0x000fe20000010100 */
[----:B------:R-:W-:Y:S02]  /*5850*/  ISETP.LE.U32.AND P0, PT, R9, UR4, PT ;  /* 0x0000000409007c0c */ /* 0x000fe4000bf03070 */
[----:B-1----:R-:W-:Y:S01]  /*5860*/  F2FP.RELU.PACK_AB R0, R119, R115 ;  /* 0x000000737700723e */ /* 0x002fe200000008ff */
[----:B------:R1:W-:Y:S01]  /*5870*/  STS [R201+0xe000], R2 ;  /* 0x00e00002c9007388 */ /* 0x0003e20000000800 */
[----:B------:R-:W-:Y:S01]  /*5880*/  @!P4 FADD.FTZ R118, -R118, -RZ ;  /* 0x800000ff7676c221 */ /* 0x000fe20000010100 */
[----:B------:R-:W-:Y:S02]  /*5890*/  FSETP.GE.FTZ.AND P4, PT, R127, RZ, PT ;  /* 0x000000ff7f00720b */ /* 0x000fe40003f96000 */
[----:B------:R2:W-:Y:S01]  /*58a0*/  STS [R200+0xf000], R5 ;  /* 0x00f00005c8007388 */ /* 0x0005e20000000800 */
[----:B------:R-:W-:Y:S03]  /*58b0*/  FSETP.GE.FTZ.AND P5, PT, R130, RZ, PT ;  /* 0x000000ff8200720b */ /* 0x000fe60003fb6000 */
[----:B------:R4:W-:Y:S02]  /*58c0*/  STS [R200+0xf400], R4 ;  /* 0x00f40004c8007388 */ /* 0x0009e40000000800 */
[----:B---3--:R-:W-:Y:S01]  /*58d0*/  @!P0 FADD.FTZ R120, -R120, -RZ ;  /* 0x800000ff78788221 */ /* 0x008fe20000010100 */
[----:B------:R-:W-:Y:S01]  /*58e0*/  ISETP.LE.U32.AND P0, PT, R102, UR4, PT ;  /* 0x0000000466007c0c */ /* 0x000fe2000bf03070 */
[----:B------:R3:W-:Y:S11]  /*58f0*/  STS [R201+0xf000], R6 ;  /* 0x00f00006c9007388 */ /* 0x0007f60000000800 */
[----:B------:R-:W-:Y:S01]  /*5900*/  @!UPT UIADD3 URZ, URZ, URZ, URZ ;  /* 0x0000003f3f3ff290 */ /* 0x000fe2000fffe03f */
[----:B------:R-:W-:Y:S01]  /*5910*/  @!P0 FADD.FTZ R112, -R112, -RZ ;  /* 0x800000ff70708221 */ /* 0x000fe20000010100 */
[----:B-1----:R-:W-:Y:S02]  /*5920*/  F2FP.RELU.PACK_AB R2, R124, R125 ;  /* 0x0000007d7c02723e */ /* 0x002fe400000008ff */
[----:B--2---:R-:W-:Y:S02]  /*5930*/  F2FP.RELU.PACK_AB R5, R185, R184 ;  /* 0x000000b8b905723e */ /* 0x004fe400000008ff */
[----:B----4-:R-:W-:Y:S03]  /*5940*/  F2FP.RELU.PACK_AB R4, R126, R127 ;  /* 0x0000007f7e04723e */ /* 0x010fe600000008ff */
[----:B------:R1:W-:Y:S01]  /*5950*/  STS [R201+0xf400], R5 ;  /* 0x00f40005c9007388 */ /* 0x0003e20000000800 */
[----:B---3--:R-:W-:Y:S03]  /*5960*/  F2FP.RELU.PACK_AB R6, R122, R123 ;  /* 0x0000007b7a06723e */ /* 0x008fe600000008ff */
        /* <DEDUP_REMOVED lines=35> */
[----:B--2---:R-:W-:Y:S04]  /*5ba0*/  IMAD.IADD R0, R164, 0x1, R170 ;  /* 0x00000001a4007824 */ /* 0x004fe800078e02aa */
[-C--:B-1----:R-:W-:Y:S08]  /*5bb0*/  HMMA.16816.F32 R4, R104, R148.reuse, R4 ;  /* 0x000000946804723c */ /* 0x082ff00000001804 */
[C---:B---3--:R-:W-:Y:S08]  /*5bc0*/  HMMA.16816.F32 R8, R100.reuse, R148, R8 ;  /* 0x000000946408723c */ /* 0x048ff00000001808 */
[-C--:B------:R-:W-:Y:S08]  /*5bd0*/  HMMA.16816.F32 R12, R100, R150.reuse, R12 ;  /* 0x00000096640c723c */ /* 0x080ff0000000180c */
[C---:B------:R-:W-:Y:S08]  /*5be0*/  HMMA.16816.F32 R16, R104.reuse, R150, R16 ;  /* 0x000000966810723c */ /* 0x040ff00000001810 */
[-C--:B------:R-:W-:Y:S08]  /*5bf0*/  HMMA.16816.F32 R20, R104, R152.reuse, R20 ;  /* 0x000000986814723c */ /* 0x080ff00000001814 */
[C---:B------:R-:W-:Y:S08]  /*5c00*/  HMMA.16816.F32 R24, R100.reuse, R152, R24 ;  /* 0x000000986418723c */ /* 0x040ff00000001818 */
[-C--:B------:R-:W-:Y:S07]  /*5c10*/  HMMA.16816.F32 R28, R100, R154.reuse, R28 ;  /* 0x0000009a641c723c */ /* 0x080fee000000181c */
[----:B------:R-:W-:Y:S01]  /*5c20*/  IMAD.MOV.U32 R100, RZ, RZ, R224 ;  /* 0x000000ffff647224 */ /* 0x000fe200078e00e0 */
[----:B------:R-:W-:Y:S01]  /*5c30*/  HMMA.16816.F32 R32, R104, R154, R32 ;  /* 0x0000009a6820723c */ /* 0x000fe20000001820 */
[----:B------:R-:W-:Y:S03]  /*5c40*/  IMAD.MOV.U32 R101, RZ, RZ, R223 ;  /* 0x000000ffff657224 */ /* 0x000fe600078e00df */
[C---:B------:R-:W-:Y:S04]  /*5c50*/  LEA R110, P0, R222.reuse, R100, 0x2 ;  /* 0x00000064de6e7211 */ /* 0x040fe800078010ff */
[----:B------:R-:W-:Y:S02]  /*5c60*/  LEA.HI.X.SX32 R111, R222, R101, 0x2, P0 ;  /* 0x00000065de6f7211 */ /* 0x000fe400000f16ff */
[----:B------:R-:W1:Y:S01]  /*5c70*/  LDSM.16.M88.4 R100, [R0+0x4000] ;  /* 0x004000000064783b */ /* 0x000e620000000200 */
[----:B------:R-:W-:Y:S07]  /*5c80*/  FSETP.GE.FTZ.AND P0, PT, R179, RZ, PT ;  /* 0x000000ffb300720b */ /* 0x000fee0003f16000 */
[----:B------:R-:W2:Y:S04]  /*5c90*/  LDG.E R109, [R110.64] ;  /* 0x000000066e6d7981 */ /* 0x000ea8000c1e1900 */
[----:B------:R-:W3:Y:S01]  /*5ca0*/  LDG.E R108, [R110.64+0x20] ;  /* 0x000020066e6c7981 */ /* 0x000ee2000c1e1900 */
[-C--:B-1----:R-:W-:Y:S11]  /*5cb0*/  HMMA.16816.F32 R4, R100, R156.reuse, R4 ;  /* 0x0000009c6404723c */ /* 0x082ff60000001804 */
[----:B------:R-:W-:Y:S11]  /*5cc0*/  @!UPT UIADD3 URZ, URZ, URZ, URZ ;  /* 0x0000003f3f3ff290 */ /* 0x000ff6000fffe03f */
[----:B------:R-:W-:Y:S02]  /*5cd0*/  @!UPT UIADD3 URZ, URZ, URZ, URZ ;  /* 0x0000003f3f3ff290 */ /* 0x000fe4000fffe03f */
[C---:B--2---:R-:W-:Y:S02]  /*5ce0*/  FADD.FTZ R104, -R109.reuse, R4 ;  /* 0x000000046d687221 */ /* 0x044fe40000010100 */
[----:B------:R-:W-:Y:S02]  /*5cf0*/  FADD.FTZ R4, -R109, R5 ;  /* 0x000000056d047221 */ /* 0x000fe40000010100 */
[----:B---3--:R-:W-:Y:S01]  /*5d00*/  FADD.FTZ R2, -R108, R6 ;  /* 0x000000066c027221 */ /* 0x008fe20000010100 */
[-C--:B------:R-:W-:Y:S02]  /*5d10*/  FSEL R5, R104, R109.reuse, P3 ;  /* 0x0000006d68057208 */ /* 0x080fe40001800000 */
[----:B------:R1:W2:Y:S01]  /*5d20*/  LDSM.16.M88.4 R104, [R0+0x5000] ;  /* 0x005000000068783b */ /* 0x0002a20000000200 */
[----:B------:R-:W-:Y:S02]  /*5d30*/  FSEL R4, R4, R109, P1 ;  /* 0x0000006d04047208 */ /* 0x000fe40000800000 */
[----:B------:R-:W-:Y:S01]  /*5d40*/  FMUL.FTZ R181, R181, R5 ;  /* 0x00000005b5b57220 */ /* 0x000fe20000410000 */
[----:B------:R-:W-:Y:S02]  /*5d50*/  FSEL R2, R2, R108, P0 ;  /* 0x0000006c02027208 */ /* 0x000fe40000000000 */
[----:B------:R-:W-:Y:S01]  /*5d60*/  FMUL.FTZ R180, R180, R4 ;  /* 0x00000004b4b47220 */ /* 0x000fe20000410000 */
[----:B------:R-:W-:Y:S02]  /*5d70*/  FSETP.GE.FTZ.AND P0, PT, R119, RZ, PT ;  /* 0x000000ff7700720b */ /* 0x000fe40003f16000 */
[----:B------:R-:W-:Y:S01]  /*5d80*/  FMUL.FTZ R179, R179, R2 ;  /* 0x00000002b3b37220 */ /* 0x000fe20000410000 */
[----:B------:R-:W-:Y:S01]  /*5d90*/  FSETP.GE.FTZ.AND P1, PT, R115, RZ, PT ;  /* 0x000000ff7300720b */ /* 0x000fe20003f36000 */
[----:B------:R-:W3:Y:S01]  /*5da0*/  LDG.E R2, [R110.64+0x80] ;  /* 0x000080066e027981 */ /* 0x000ee2000c1e1900 */
[----:B------:R-:W-:Y:S03]  /*5db0*/  FSETP.GE.FTZ.AND P3, PT, R126, RZ, PT ;  /* 0x000000ff7e00720b */ /* 0x000fe60003f76000 */
[----:B-1----:R-:W4:Y:S01]  /*5dc0*/  LDG.E R0, [R110.64+0xa0] ;  /* 0x0000a0066e007981 */ /* 0x002f22000c1e1900 */
[C---:B--2---:R-:W-:Y:S08]  /*5dd0*/  HMMA.16816.F32 R8, R104.reuse, R156, R8 ;  /* 0x0000009c6808723c */ /* 0x044ff00000001808 */
[-C--:B------:R-:W-:Y:S08]  /*5de0*/  HMMA.16816.F32 R12, R104, R158.reuse, R12 ;  /* 0x0000009e680c723c */ /* 0x080ff0000000180c */
[C---:B------:R-:W-:Y:S08]  /*5df0*/  HMMA.16816.F32 R16, R100.reuse, R158, R16 ;  /* 0x0000009e6410723c */ /* 0x040ff00000001810 */
[-C--:B------:R-:W-:Y:S08]  /*5e00*/  HMMA.16816.F32 R20, R100, R160.reuse, R20 ;  /* 0x000000a06414723c */ /* 0x080ff00000001814 */
[C---:B------:R-:W-:Y:S08]  /*5e10*/  HMMA.16816.F32 R24, R104.reuse, R160, R24 ;  /* 0x000000a06818723c */ /* 0x040ff00000001818 */
[C---:B------:R-:W-:Y:S01]  /*5e20*/  FADD.FTZ R4, -R109.reuse, R16 ;  /* 0x000000106d047221 */ /* 0x040fe20000010100 */
[-C--:B------:R-:W-:Y:S03]  /*5e30*/  HMMA.16816.F32 R28, R104, R162.reuse, R28 ;  /* 0x000000a2681c723c */ /* 0x080fe6000000181c */
[----:B------:R-:W-:Y:S01]  /*5e40*/  FADD.FTZ R16, -R109, R17 ;  /* 0x000000116d107221 */ /* 0x000fe20000010100 */
[----:B------:R-:W-:Y:S01]  /*5e50*/  FSEL R17, R4, R109, P6 ;  /* 0x0000006d04117208 */ /* 0x000fe20003000000 */
[----:B------:R-:W-:Y:S01]  /*5e60*/  FADD.FTZ R18, -R108, R18 ;  /* 0x000000126c127221 */ /* 0x000fe20000010100 */
[----:B------:R-:W-:Y:S01]  /*5e70*/  ISETP.GT.AND P6, PT, R193, R245, PT ;  /* 0x000000f5c100720c */ /* 0x000fe20003fc4270 */
[C---:B------:R-:W-:Y:S01]  /*5e80*/  FADD.FTZ R6, -R109.reuse, R20 ;  /* 0x000000146d067221 */ /* 0x040fe20000010100 */
[----:B------:R-:W-:Y:S01]  /*5e90*/  HMMA.16816.F32 R32, R100, R162, R32 ;  /* 0x000000a26420723c */ /* 0x000fe20000001820 */
[----:B------:R-:W-:Y:S03]  /*5ea0*/  FADD.FTZ R5, -R109, R21 ;  /* 0x000000156d057221 */ /* 0x000fe60000010100 */
[----:B------:R-:W-:Y:S01]  /*5eb0*/  FMUL.FTZ R131, R131, R17 ;  /* 0x0000001183837220 */ /* 0x000fe20000410000 */
[-C--:B------:R-:W-:Y:S02]  /*5ec0*/  FSEL R6, R6, R109.reuse, P4 ;  /* 0x0000006d06067208 */ /* 0x080fe40002000000 */
[-C--:B------:R-:W-:Y:S02]  /*5ed0*/  FSEL R5, R5, R109.reuse, P3 ;  /* 0x0000006d05057208 */ /* 0x080fe40001800000 */
[----:B------:R-:W-:Y:S02]  /*5ee0*/  FSEL R16, R16, R109, P5 ;  /* 0x0000006d10107208 */ /* 0x000fe40002800000 */
[----:B------:R-:W-:Y:S01]  /*5ef0*/  FSETP.GE.FTZ.AND P3, PT, R129, RZ, PT ;  /* 0x000000ff8100720b */ /* 0x000fe20003f76000 */
[----:B------:R-:W-:Y:S01]  /*5f00*/  FMUL.FTZ R127, R127, R6 ;  /* 0x000000067f7f7220 */ /* 0x000fe20000410000 */
[----:B------:R-:W-:Y:S01]  /*5f10*/  FSETP.GE.FTZ.AND P5, PT, R124, RZ, PT ;  /* 0x000000ff7c00720b */ /* 0x000fe20003fb6000 */
[----:B------:R-:W-:Y:S01]  /*5f20*/  FADD.FTZ R6, -R108, R7 ;  /* 0x000000076c067221 */ /* 0x000fe20000010100 */
[----:B------:R-:W-:Y:S01]  /*5f30*/  FSETP.GE.FTZ.AND P4, PT, R114, RZ, PT ;  /* 0x000000ff7200720b */ /* 0x000fe20003f96000 */
[----:B------:R-:W-:Y:S02]  /*5f40*/  FMUL.FTZ R126, R126, R5 ;  /* 0x000000057e7e7220 */ /* 0x000fe40000410000 */
[C---:B------:R-:W-:Y:S02]  /*5f50*/  FADD.FTZ R5, -R108.reuse, R19 ;  /* 0x000000136c057221 */ /* 0x040fe40000010100 */
[----:B------:R-:W-:Y:S02]  /*5f60*/  FADD.FTZ R7, -R108, R23 ;  /* 0x000000176c077221 */ /* 0x000fe40000010100 */
[----:B------:R-:W-:Y:S02]  /*5f70*/  FMUL.FTZ R130, R130, R16 ;  /* 0x0000001082827220 */ /* 0x000fe40000410000 */
[----:B------:R-:W-:Y:S01]  /*5f80*/  FADD.FTZ R4, -R109, R32 ;  /* 0x000000206d047221 */ /* 0x000fe20000010100 */
[----:B------:R-:W-:Y:S02]  /*5f90*/  FSEL R7, R7, R108, P5 ;  /* 0x0000006c07077208 */ /* 0x000fe40002800000 */
[----:B------:R-:W-:Y:S02]  /*5fa0*/  FSETP.GE.FTZ.AND P5, PT, R185, RZ, PT ;  /* 0x000000ffb900720b */ /* 0x000fe40003fb6000 */
[----:B------:R-:W-:Y:S01]  /*5fb0*/  FSEL R4, R4, R109, P1 ;  /* 0x0000006d04047208 */ /* 0x000fe20000800000 */
[----:B------:R-:W-:Y:S01]  /*5fc0*/  @P0 FADD.FTZ R109, -R109, R33 ;  /* 0x000000216d6d0221 */ /* 0x000fe20000010100 */
        /* <DEDUP_REMOVED lines=8> */
[----:B------:R-:W-:Y:S01]  /*6050*/  FSEL R5, R5, R108, P1 ;  /* 0x0000006c05057208 */ /* 0x000fe20000800000 */
[----:B------:R-:W-:Y:S01]  /*6060*/  FMUL.FTZ R187, R187, R6 ;  /* 0x00000006bbbb7220 */ /* 0x000fe20000410000 */
[-C--:B------:R-:W-:Y:S02]  /*6070*/  FSEL R4, R4, R108.reuse, P0 ;  /* 0x0000006c04047208 */ /* 0x080fe40000000000 */
[----:B------:R-:W-:Y:S01]  /*6080*/  FSEL R6, R18, R108, P3 ;  /* 0x0000006c12067208 */ /* 0x000fe20001800000 */
[----:B------:R-:W-:Y:S01]  /*6090*/  FMUL.FTZ R128, R128, R5 ;  /* 0x0000000580807220 */ /* 0x000fe20000410000 */
[----:B------:R-:W-:Y:S01]  /*60a0*/  FSETP.GE.FTZ.AND P3, PT, R113, RZ, PT ;  /* 0x000000ff7100720b */ /* 0x000fe20003f76000 */
[----:B------:R-:W-:Y:S01]  /*60b0*/  FMUL.FTZ R125, R125, R4 ;  /* 0x000000047d7d7220 */ /* 0x000fe20000410000 */
[----:B------:R-:W-:Y:S01]  /*60c0*/  FSETP.GE.FTZ.AND P0, PT, R186, RZ, PT ;  /* 0x000000ffba00720b */ /* 0x000fe20003f16000 */
[----:B------:R-:W-:Y:S01]  /*60d0*/  FMUL.FTZ R129, R129, R6 ;  /* 0x0000000681817220 */ /* 0x000fe20000410000 */
[----:B------:R-:W-:Y:S01]  /*60e0*/  FSETP.GE.FTZ.AND P1, PT, R188, RZ, PT ;  /* 0x000000ffbc00720b */ /* 0x000fe20003f36000 */
[----:B------:R-:W-:Y:S05]  /*60f0*/  FADD.FTZ R6, -R108, R34 ;  /* 0x000000226c067221 */ /* 0x000fea0000010100 */
[----:B------:R-:W-:Y:S02]  /*6100*/  FSEL R6, R6, R108, P4 ;  /* 0x0000006c06067208 */ /* 0x000fe40002000000 */
[----:B------:R-:W-:Y:S01]  /*6110*/  FSETP.GE.FTZ.AND P4, PT, R182, RZ, PT ;  /* 0x000000ffb600720b */ /* 0x000fe20003f96000 */
[----:B------:R-:W-:Y:S01]  /*6120*/  @P3 FADD.FTZ R108, -R108, R35 ;  /* 0x000000236c6c3221 */ /* 0x000fe20000010100 */
[----:B------:R-:W-:Y:S01]  /*6130*/  FSETP.GE.FTZ.AND P3, PT, R123, RZ, PT ;  /* 0x000000ff7b00720b */ /* 0x000fe20003f76000 */
[----:B------:R-:W-:Y:S02]  /*6140*/  FMUL.FTZ R114, R114, R6 ;  /* 0x0000000672727220 */ /* 0x000fe40000410000 */
[----:B------:R-:W-:Y:S02]  /*6150*/  FMUL.FTZ R108, R113, R108 ;  /* 0x0000006c716c7220 */ /* 0x000fe40000410000 */
[C---:B---3--:R-:W-:Y:S02]  /*6160*/  FADD.FTZ R4, -R2.reuse, R9 ;  /* 0x0000000902047221 */ /* 0x048fe40000010100 */
[C---:B------:R-:W-:Y:S02]  /*6170*/  FADD.FTZ R5, -R2.reuse, R8 ;  /* 0x0000000802057221 */ /* 0x040fe40000010100 */
[----:B------:R-:W-:Y:S01]  /*6180*/  FADD.FTZ R12, -R2, R12 ;  /* 0x0000000c020c7221 */ /* 0x000fe20000010100 */
[-C--:B------:R-:W-:Y:S01]  /*6190*/  FSEL R4, R4, R2.reuse, P0 ;  /* 0x0000000204047208 */ /* 0x080fe20000000000 */
[C---:B------:R-:W-:Y:S01]  /*61a0*/  FADD.FTZ R25, -R2.reuse, R25 ;  /* 0x0000001902197221 */ /* 0x040fe20000010100 */
[----:B------:R-:W-:Y:S01]  /*61b0*/  FSETP.GE.FTZ.AND P0, PT, R117, RZ, PT ;  /* 0x000000ff7500720b */ /* 0x000fe20003f16000 */
[C---:B------:R-:W-:Y:S01]  /*61c0*/  FADD.FTZ R13, -R2.reuse, R13 ;  /* 0x0000000d020d7221 */ /* 0x040fe20000010100 */
[-C--:B------:R-:W-:Y:S01]  /*61d0*/  FSEL R5, R5, R2.reuse, P1 ;  /* 0x0000000205057208 */ /* 0x080fe20000800000 */
[C---:B------:R-:W-:Y:S01]  /*61e0*/  FADD.FTZ R24, -R2.reuse, R24 ;  /* 0x0000001802187221 */ /* 0x040fe20000010100 */
[----:B------:R-:W-:Y:S01]  /*61f0*/  FSETP.GE.FTZ.AND P1, PT, R183, RZ, PT ;  /* 0x000000ffb700720b */ /* 0x000fe20003f36000 */
[----:B------:R-:W-:Y:S01]  /*6200*/  FADD.FTZ R28, -R2, R28 ;  /* 0x0000001c021c7221 */ /* 0x000fe20000010100 */
[----:B------:R-:W-:Y:S01]  /*6210*/  FSEL R13, R13, R2, P4 ;  /* 0x000000020d0d7208 */ /* 0x000fe20002000000 */
[----:B------:R-:W-:Y:S01]  /*6220*/  FMUL.FTZ R17, R186, R4 ;  /* 0x00000004ba117220 */ /* 0x000fe20000410000 */
[-C--:B------:R-:W-:Y:S01]  /*6230*/  FSEL R12, R12, R2.reuse, P1 ;  /* 0x000000020c0c7208 */ /* 0x080fe20000800000 */
[----:B----4-:R-:W-:Y:S01]  /*6240*/  FADD.FTZ R4, -R0, R14 ;  /* 0x0000000e00047221 */ /* 0x010fe20000010100 */
[----:B------:R-:W-:Y:S01]  /*6250*/  FSETP.GE.FTZ.AND P1, PT, R122, RZ, PT ;  /* 0x000000ff7a00720b */ /* 0x000fe20003f36000 */
[----:B------:R-:W-:Y:S01]  /*6260*/  FMUL.FTZ R188, R188, R5 ;  /* 0x00000005bcbc7220 */ /* 0x000fe20000410000 */
[-C--:B------:R-:W-:Y:S01]  /*6270*/  FSEL R24, R24, R2.reuse, P3 ;  /* 0x0000000218187208 */ /* 0x080fe20001800000 */
[C---:B------:R-:W-:Y:S01]  /*6280*/  FADD.FTZ R5, -R0.reuse, R11 ;  /* 0x0000000b00057221 */ /* 0x040fe20000010100 */
[----:B------:R-:W-:Y:S01]  /*6290*/  FSEL R25, R25, R2, P1 ;  /* 0x0000000219197208 */ /* 0x000fe20000800000 */
[----:B------:R-:W-:Y:S01]  /*62a0*/  FADD.FTZ R7, -R0, R10 ;  /* 0x0000000a00077221 */ /* 0x000fe20000010100 */
[----:B------:R-:W-:Y:S01]  /*62b0*/  FSETP.GE.FTZ.AND P1, PT, R118, RZ, PT ;  /* 0x000000ff7600720b */ /* 0x000fe20003f36000 */
[----:B------:R-:W-:Y:S01]  /*62c0*/  FMUL.FTZ R183, R183, R12 ;  /* 0x0000000cb7b77220 */ /* 0x000fe20000410000 */
[----:B------:R-:W-:Y:S01]  /*62d0*/  FSETP.GE.FTZ.AND P3, PT, R190, RZ, PT ;  /* 0x000000ffbe00720b */ /* 0x000fe20003f76000 */
[----:B------:R-:W-:Y:S01]  /*62e0*/  FADD.FTZ R6, -R0, R15 ;  /* 0x0000000f00067221 */ /* 0x000fe20000010100 */
        /* <DEDUP_REMOVED lines=12> */
[-C--:B------:R-:W-:Y:S01]  /*63b0*/  FSEL R7, R7, R0.reuse, P3 ;  /* 0x0000000007077208 */ /* 0x080fe20001800000 */
[----:B------:R-:W-:Y:S01]  /*63c0*/  FADD.FTZ R4, -R0, R27 ;  /* 0x0000001b00047221 */ /* 0x000fe20000010100 */
[----:B------:R-:W-:Y:S01]  /*63d0*/  FSETP.GE.FTZ.AND P4, PT, R121, RZ, PT ;  /* 0x000000ff7900720b */ /* 0x000fe20003f96000 */
[----:B------:R-:W-:Y:S01]  /*63e0*/  FMUL.FTZ R16, R189, R5 ;  /* 0x00000005bd107220 */ /* 0x000fe20000410000 */
[----:B------:R-:W-:Y:S01]  /*63f0*/  FSETP.GE.FTZ.AND P3, PT, R120, RZ, PT ;  /* 0x000000ff7800720b */ /* 0x000fe20003f76000 */
[----:B------:R-:W-:Y:S01]  /*6400*/  FADD.FTZ R5, -R0, R26 ;  /* 0x0000001a00057221 */ /* 0x000fe20000010100 */
[----:B------:R-:W-:Y:S01]  /*6410*/  FSETP.GE.FTZ.AND P1, PT, R116, RZ, PT ;  /* 0x000000ff7400720b */ /* 0x000fe20003f36000 */
[----:B------:R-:W-:Y:S01]  /*6420*/  FMUL.FTZ R9, R122, R25 ;  /* 0x000000197a097220 */ /* 0x000fe20000410000 */
[----:B------:R-:W-:Y:S01]  /*6430*/  FSEL R6, R6, R0, P5 ;  /* 0x0000000006067208 */ /* 0x000fe20002800000 */
[----:B------:R-:W-:Y:S01]  /*6440*/  FMUL.FTZ R28, R118, R28 ;  /* 0x0000001c761c7220 */ /* 0x000fe20000410000 */
[-C--:B------:R-:W-:Y:S01]  /*6450*/  FSEL R5, R5, R0.reuse, P4 ;  /* 0x0000000005057208 */ /* 0x080fe20002000000 */
[----:B------:R-:W-:Y:S01]  /*6460*/  FMUL.FTZ R7, R190, R7 ;  /* 0x00000007be077220 */ /* 0x000fe20000410000 */
        /* <DEDUP_REMOVED lines=8> */
[----:B------:R-:W-:Y:S02]  /*64f0*/  IMAD.MOV.U32 R122, RZ, RZ, R204 ;  /* 0x000000ffff7a7224 */ /* 0x000fe400078e00cc */
        /* <DEDUP_REMOVED lines=36> */
.L_x_714:
[----:B------:R-:W-:Y:S01]  /*6740*/  F2FP.PACK_AB R19, R180, R181 ;  /* 0x000000b5b413723e */ /* 0x000fe200000000ff */
[----:B------:R-:W-:Y:S01]  /*6750*/  IMAD.SHL.U32 R0, R176, 0x2, RZ ;  /* 0x00000002b0007824 */ /* 0x000fe200078e00ff */
[----:B------:R-:W-:Y:S01]  /*6760*/  F2FP.PACK_AB R18, R187, R179 ;  /* 0x000000b3bb12723e */ /* 0x000fe200000000ff */
[----:B------:R-:W2:Y:S01]  /*6770*/  LDL R100, [R1] ;  /* 0x0000000001647983 */ /* 0x000ea20000100800 */
        /* <DEDUP_REMOVED lines=21> */
[C---:B------:R-:W-:Y:S02]  /*68d0*/  IADD3 R20, R0.reuse, 0x4000, RZ ;  /* 0x0000400000147810 */ /* 0x040fe40007ffe0ff */
[----:B------:R-:W-:Y:S01]  /*68e0*/  IADD3 R2, R0, 0x4040, RZ ;  /* 0x0000404000027810 */ /* 0x000fe20007ffe0ff */
[----:B------:R-:W-:Y:S01]  /*68f0*/  STS [R201+0xb400], R12 ;  /* 0x00b4000cc9007388 */ /* 0x000fe20000000800 */
[----:B------:R-:W-:Y:S03]  /*6900*/  @P2 IADD3 R2, R20, -0x40, RZ ;  /* 0xffffffc014022810 */ /* 0x000fe60007ffe0ff */
        /* <DEDUP_REMOVED lines=11> */
[----:B------:R-:W3:Y:S04]  /*69c0*/  LDSM.16.MT88.4 R12, [R3+0x10000] ;  /* 0x01000000030c783b */ /* 0x000ee80000004200 */
[----:B------:R-:W4:Y:S04]  /*69d0*/  LDSM.16.MT88.4 R16, [R2] ;  /* 0x000000000210783b */ /* 0x000f280000004200 */
        /* <DEDUP_REMOVED lines=26> */
[----:B------:R-:W4:Y:S04]  /*6b80*/  LDSM.16.MT88.4 R20, [R3+0xf800] ;  /* 0x00f800000314783b */ /* 0x000f280000004200 */
[----:B------:R-:W5:Y:S03]  /*6b90*/  LDSM.16.MT88.4 R32, [R2+0x1800] ;  /* 0x001800000220783b */ /* 0x000f660000004200 */
[-C--:B-1----:R-:W-:Y:S01]  /*6ba0*/  HMMA.16816.F32 R36, R4, R8.reuse, R36 ;  /* 0x000000080424723c */ /* 0x082fe20000001824 */
[----:B------:R-:W-:Y:S07]  /*6bb0*/  BAR.SYNC.DEFER_BLOCKING 0x0 ;  /* 0x0000000000007b1d */ /* 0x000fee0000010000 */
[C---:B------:R-:W-:Y:S08]  /*6bc0*/  HMMA.16816.F32 R40, R12.reuse, R8, R40 ;  /* 0x000000080c28723c */ /* 0x040ff00000001828 */
[-C--:B------:R-:W-:Y:S08]  /*6bd0*/  HMMA.16816.F32 R44, R12, R10.reuse, R44 ;  /* 0x0000000a0c2c723c */ /* 0x080ff0000000182c */
[C---:B------:R-:W-:Y:S08]  /*6be0*/  HMMA.16816.F32 R48, R4.reuse, R10, R48 ;  /* 0x0000000a0430723c */ /* 0x040ff00000001830 */
[-C--:B---3--:R-:W-:Y:S04]  /*6bf0*/  HMMA.16816.F32 R52, R4, R16.reuse, R52 ;  /* 0x000000100434723c */ /* 0x088fe80000001834 */
[----:B--2---:R-:W-:Y:S04]  /*6c00*/  IMAD.SHL.U32 R118, R100, 0x2, RZ ;  /* 0x0000000264767824 */ /* 0x004fe800078e00ff */
[C---:B------:R-:W-:Y:S08]  /*6c10*/  HMMA.16816.F32 R56, R12.reuse, R16, R56 ;  /* 0x000000100c38723c */ /* 0x040ff00000001838 */
[-C--:B------:R-:W-:Y:S08]  /*6c20*/  HMMA.16816.F32 R60, R12, R18.reuse, R60 ;  /* 0x000000120c3c723c */ /* 0x080ff0000000183c */
[----:B------:R-:W-:Y:S08]  /*6c30*/  HMMA.16816.F32 R64, R4, R18, R64 ;  /* 0x000000120440723c */ /* 0x000ff00000001840 */
[-C--:B----4-:R-:W-:Y:S08]  /*6c40*/  HMMA.16816.F32 R36, R20, R24.reuse, R36 ;  /* 0x000000181424723c */ /* 0x090ff00000001824 */
[C---:B------:R-:W-:Y:S08]  /*6c50*/  HMMA.16816.F32 R40, R28.reuse, R24, R40 ;  /* 0x000000181c28723c */ /* 0x040ff00000001828 */
[-C--:B------:R-:W-:Y:S08]  /*6c60*/  HMMA.16816.F32 R44, R28, R26.reuse, R44 ;  /* 0x0000001a1c2c723c */ /* 0x080ff0000000182c */
[C---:B------:R-:W-:Y:S08]  /*6c70*/  HMMA.16816.F32 R48, R20.reuse, R26, R48 ;  /* 0x0000001a1430723c */ /* 0x040ff00000001830 */
[-C--:B-----5:R-:W-:Y:S08]  /*6c80*/  HMMA.16816.F32 R52, R20, R32.reuse, R52 ;  /* 0x000000201434723c */ /* 0x0a0ff00000001834 */
        /* <DEDUP_REMOVED lines=25> */
.L_x_715:
        /* <DEDUP_REMOVED lines=13> */
[----:B------:R-:W-:Y:S01]  /*6ef0*/  IMAD.SHL.U32 R120, R120, 0x10, RZ ;  /* 0x0000001078787824 */ /* 0x000fe200078e00ff */
[----:B------:R-:W4:Y:S01]  /*6f00*/  LDSM.16.MT88.4 R28, [R0+0x6800] ;  /* 0x00680000001c783b */ /* 0x000f220000004200 */
[----:B------:R-:W-:Y:S02]  /*6f10*/  IMAD R119, R119, 0x18, RZ ;  /* 0x0000001877777824 */ /* 0x000fe400078e02ff */
[----:B------:R-:W-:Y:S01]  /*6f20*/  IMAD.MOV.U32 R125, RZ, RZ, c[0x0][0x22c] ;  /* 0x00008b00ff7d7624 */ /* 0x000fe200078e00ff */
[----:B------:R-:W1:Y:S01]  /*6f30*/  LDSM.16.MT88.4 R32, [R2+0x6800] ;  /* 0x006800000220783b */ /* 0x000e620000004200 */
[----:B------:R-:W-:Y:S02]  /*6f40*/  IMAD.MOV.U32 R124, RZ, RZ, c[0x0][0x22c] ;  /* 0x00008b00ff7c7624 */ /* 0x000fe400078e00ff */
[----:B------:R-:W-:Y:S01]  /*6f50*/  IMAD R125, R125, c[0x0][0x1c0], RZ ;  /* 0x000070007d7d7a24 */ /* 0x000fe200078e02ff */
[----:B------:R-:W-:Y:S01]  /*6f60*/  LDSM.16.MT88.4 R104, [R0+0x7000] ;  /* 0x007000000068783b */ /* 0x000fe20000004200 */
[----:B------:R-:W-:Y:S02]  /*6f70*/  IMAD R124, R124, c[0x0][0x1c0], RZ ;  /* 0x000070007c7c7a24 */ /* 0x000fe400078e02ff */
[----:B------:R-:W-:Y:S01]  /*6f80*/  IMAD.SHL.U32 R125, R125, 0x20, RZ ;  /* 0x000000207d7d7824 */ /* 0x000fe200078e00ff */
[----:B------:R-:W1:Y:S01]  /*6f90*/  LDSM.16.M88.4 R100, [R116] ;  /* 0x000000007464783b */ /* 0x000e620000000200 */
[----:B------:R-:W-:Y:S02]  /*6fa0*/  IMAD R124, R124, 0x28, RZ ;  /* 0x000000287c7c7824 */ /* 0x000fe400078e02ff */
[----:B------:R-:W-:Y:S01]  /*6fb0*/  IMAD.MOV.U32 R121, RZ, RZ, c[0x0][0x22c] ;  /* 0x00008b00ff797624 */ /* 0x000fe200078e00ff */
[----:B------:R-:W-:Y:S03]  /*6fc0*/  LDSM.16.MT88.4 R112, [R0+0x7800] ;  /* 0x007800000070783b */ /* 0x000fe60000004200 */
[----:B------:R-:W-:Y:S01]  /*6fd0*/  IMAD R121, R121, c[0x0][0x1c0], RZ ;  /* 0x0000700079797a24 */ /* 0x000fe200078e02ff */
[----:B------:R-:W-:Y:S03]  /*6fe0*/  LDSM.16.M88.4 R108, [R117] ;  /* 0x00000000756c783b */ /* 0x000fe60000000200 */
[----:B------:R-:W-:Y:S01]  /*6ff0*/  IMAD R121, R121, 0x30, RZ ;  /* 0x0000003079797824 */ /* 0x000fe200078e02ff */
        /* <DEDUP_REMOVED lines=64> */
[-C--:B--2---:R-:W-:Y:S02]  /*7400*/  LEA R4, P1, R119, R20.reuse, 0x2 ;  /* 0x0000001477047211 */ /* 0x084fe400078210ff */
[-C--:B------:R-:W-:Y:S01]  /*7410*/  LEA R26, P0, R125, R20.reuse, 0x2 ;  /* 0x000000147d1a7211 */ /* 0x080fe200078010ff */
[----:B------:R1:W-:Y:S01]  /*7420*/  RED.E.ADD.F32.FTZ.RN.STRONG.GPU [R22.64], R6 ;  /* 0x000000061600798e */ /* 0x0003e2000c10e786 */
[-C--:B---3--:R-:W-:Y:S01]  /*7430*/  LEA.HI.X.SX32 R5, R119, R21.reuse, 0x2, P1 ;  /* 0x0000001577057211 */ /* 0x088fe200008f16ff */
[----:B------:R-:W-:Y:S01]  /*7440*/  IMAD.MOV.U32 R119, RZ, RZ, c[0x0][0x22c] ;  /* 0x00008b00ff777624 */ /* 0x000fe200078e00ff */
[-C--:B------:R-:W-:Y:S03]  /*7450*/  LEA.HI.X.SX32 R27, R125, R21.reuse, 0x2, P0 ;  /* 0x000000157d1b7211 */ /* 0x080fe600000f16ff */
[----:B------:R2:W-:Y:S01]  /*7460*/  RED.E.ADD.F32.FTZ.RN.STRONG.GPU [R4.64], R7 ;  /* 0x000000070400798e */ /* 0x0005e2000c10e786 */
[----:B------:R-:W-:Y:S03]  /*7470*/  IMAD R119, R119, c[0x0][0x1c0], RZ ;  /* 0x0000700077777a24 */ /* 0x000fe600078e02ff */
[----:B------:R3:W-:Y:S01]  /*7480*/  RED.E.ADD.F32.FTZ.RN.STRONG.GPU [R26.64], R8 ;  /* 0x000000081a00798e */ /* 0x0007e2000c10e786 */
[----:B------:R-:W-:Y:S01]  /*7490*/  IMAD R119, R119, 0x38, RZ ;  /* 0x0000003877777824 */ /* 0x000fe200078e02ff */
[CC--:B-1----:R-:W-:Y:S02]  /*74a0*/  LEA R22, P3, R124.reuse, R20.reuse, 0x2 ;  /* 0x000000147c167211 */ /* 0x0c2fe400078610ff */
[-C--:B------:R-:W-:Y:S02]  /*74b0*/  LEA R6, P1, R121, R20.reuse, 0x2 ;  /* 0x0000001479067211 */ /* 0x080fe400078210ff */
[-C--:B------:R-:W-:Y:S02]  /*74c0*/  LEA.HI.X.SX32 R23, R124, R21.reuse, 0x2, P3 ;  /* 0x000000157c177211 */ /* 0x080fe400018f16ff */
[-C--:B--2---:R-:W-:Y:S02]  /*74d0*/  LEA R4, P0, R119, R20.reuse, 0x2 ;  /* 0x0000001477047211 */ /* 0x084fe400078010ff */
[-C--:B------:R-:W-:Y:S01]  /*74e0*/  LEA.HI.X.SX32 R7, R121, R21.reuse, 0x2, P1 ;  /* 0x0000001579077211 */ /* 0x080fe200008f16ff */
[----:B------:R1:W-:Y:S01]  /*74f0*/  RED.E.ADD.F32.FTZ.RN.STRONG.GPU [R22.64], R9 ;  /* 0x000000091600798e */ /* 0x0003e2000c10e786 */
[-C--:B------:R-:W-:Y:S02]  /*7500*/  LEA.HI.X.SX32 R5, R119, R21.reuse, 0x2, P0 ;  /* 0x0000001577057211 */ /* 0x080fe400000f16ff */
[C---:B------:R-:W-:Y:S01]  /*7510*/  IADD3 R121, R120.reuse, 0x20, RZ ;  /* 0x0000002078797810 */ /* 0x040fe20007ffe0ff */
[----:B------:R2:W-:Y:S01]  /*7520*/  RED.E.ADD.F32.FTZ.RN.STRONG.GPU [R6.64], R10 ;  /* 0x0000000a0600798e */ /* 0x0005e2000c10e786 */
[C---:B------:R-:W-:Y:S02]  /*7530*/  IADD3 R119, R120.reuse, 0x20, RZ ;  /* 0x0000002078777810 */ /* 0x040fe40007ffe0ff */
[----:B------:R-:W-:Y:S01]  /*7540*/  IADD3 R120, R120, 0x20, RZ ;  /* 0x0000002078787810 */ /* 0x000fe20007ffe0ff */
[----:B------:R4:W-:Y:S01]  /*7550*/  RED.E.ADD.F32.FTZ.RN.STRONG.GPU [R4.64], R11 ;  /* 0x0000000b0400798e */ /* 0x0009e2000c10e786 */
[-C--:B---3--:R-:W-:Y:S01]  /*7560*/  LEA R26, P0, R121, R20.reuse, 0x2 ;  /* 0x00000014791a7211 */ /* 0x088fe200078010ff */
[C---:B------:R-:W-:Y:S01]  /*7570*/  IMAD.IADD R119, R246.reuse, 0x1, R119 ;  /* 0x00000001f6777824 */ /* 0x040fe200078e0277 */
[-C--:B------:R-:W-:Y:S01]  /*7580*/  LEA R8, P3, R229, R20.reuse, 0x2 ;  /* 0x00000014e5087211 */ /* 0x080fe200078610ff */
[C---:B------:R-:W-:Y:S01]  /*7590*/  IMAD.IADD R120, R246.reuse, 0x1, R120 ;  /* 0x00000001f6787824 */ /* 0x040fe200078e0278 */
[----:B------:R-:W-:Y:S01]  /*75a0*/  RED.E.ADD.F32.FTZ.RN.STRONG.GPU [R20.64+0x80], R12 ;  /* 0x0000800c1400798e */ /* 0x000fe2000c10e786 */
[----:B------:R-:W-:Y:S01]  /*75b0*/  IMAD.IADD R119, R246, 0x1, R119 ;  /* 0x00000001f6777824 */ /* 0x000fe200078e0277 */
[-C--:B------:R-:W-:Y:S02]  /*75c0*/  LEA.HI.X.SX32 R27, R121, R21.reuse, 0x2, P0 ;  /* 0x00000015791b7211 */ /* 0x080fe400000f16ff */
[----:B------:R-:W-:Y:S04]  /*75d0*/  RED.E.ADD.F32.FTZ.RN.STRONG.GPU [R24.64+0x80], R13 ;  /* 0x0000800d1800798e */ /* 0x000fe8000c10e786 */
[----:B------:R-:W-:Y:S04]  /*75e0*/  RED.E.ADD.F32.FTZ.RN.STRONG.GPU [R26.64], R14 ;  /* 0x0000000e1a00798e */ /* 0x000fe8000c10e786 */
[----:B------:R-:W-:Y:S01]  /*75f0*/  LDSM.16.MT88.4 R24, [R0] ;  /* 0x000000000018783b */ /* 0x000fe20000004200 */
[CC--:B-1----:R-:W-:Y:S02]  /*7600*/  LEA R22, P5, R120.reuse, R20.reuse, 0x2 ;  /* 0x0000001478167211 */ /* 0x0c2fe400078a10ff */
[-C--:B------:R-:W-:Y:S02]  /*7610*/  LEA.HI.X.SX32 R9, R229, R21.reuse, 0x2, P3 ;  /* 0x00000015e5097211 */ /* 0x080fe400018f16ff */
[CC--:B--2---:R-:W-:Y:S02]  /*7620*/  LEA R10, P4, R119.reuse, R20.reuse, 0x2 ;  /* 0x00000014770a7211 */ /* 0x0c4fe400078810ff */
[-C--:B------:R-:W-:Y:S02]  /*7630*/  LEA.HI.X.SX32 R23, R120, R21.reuse, 0x2, P5 ;  /* 0x0000001578177211 */ /* 0x080fe400028f16ff */
[-C--:B----4-:R-:W-:Y:S02]  /*7640*/  LEA.HI.X.SX32 R11, R119, R21.reuse, 0x2, P4 ;  /* 0x00000015770b7211 */ /* 0x090fe400020f16ff */
        /* <DEDUP_REMOVED lines=52> */
[----:B------:R-:W-:Y:S01]  /*7990*/  IMAD.MOV.U32 R165, RZ, RZ, R0 ;  /* 0x000000ffffa57224 */ /* 0x000fe200078e0000 */
[----:B------:R-:W-:Y:S01]  /*79a0*/  IADD3 R5, R193, -0x1, RZ ;  /* 0xffffffffc1057810 */ /* 0x000fe20007ffe0ff */
[----:B------:R-:W-:Y:S01]  /*79b0*/  @P6 IMAD.MOV.U32 R214, RZ, RZ, R4 ;  /* 0x000000ffffd66224 */ /* 0x000fe200078e0004 */
[----:B------:R-:W-:Y:S01]  /*79c0*/  @P6 IADD3.X R2, R215, -0x1, RZ, P3, !PT ;  /* 0xffffffffd7026810 */ /* 0x000fe20001ffe4ff */
        /* <DEDUP_REMOVED lines=111> */
[----:B------:R-:W-:Y:S02]  /*80c0*/  F2FP.PACK_AB R7, R7, R56 ;  /* 0x000000380707723e */ /* 0x000fe400000000ff */
[----:B------:R-:W-:Y:S02]  /*80d0*/  F2FP.PACK_AB R6, R6, R58 ;  /* 0x0000003a0606723e */ /* 0x000fe400000000ff */
[----:B------:R-:W-:Y:S02]  /*80e0*/  F2FP.PACK_AB R2, R2, R60 ;  /* 0x0000003c0202723e */ /* 0x000fe400000000ff */
[----:B------:R-:W-:Y:S01]  /*80f0*/  F2FP.PACK_AB R0, R0, R62 ;  /* 0x0000003e0000723e */ /* 0x000fe200000000ff */
[----:B--2---:R-:W-:Y:S04]  /*8100*/  STS [R108], R32 ;  /* 0x000000206c007388 */ /* 0x004fe80000000800 */
[----:B------:R-:W-:Y:S04]  /*8110*/  STS [R108+0x400], R31 ;  /* 0x0004001f6c007388 */ /* 0x000fe80000000800 */
[----:B---3--:R-:W-:Y:S04]  /*8120*/  STS [R107], R28 ;  /* 0x0000001c6b007388 */ /* 0x008fe80000000800 */
[----:B----4-:R-:W-:Y:S04]  /*8130*/  STS [R109], R27 ;  /* 0x0000001b6d007388 */ /* 0x010fe80000000800 */
        /* <DEDUP_REMOVED lines=26> */
[----:B------:R-:W-:-:S03]  /*82e0*/  ISETP.NE.AND P0, PT, R105, -0x1, PT ;  /* 0xffffffff6900780c */ /* 0x000fc60003f05270 */
[----:B------:R-:W-:Y:S04]  /*82f0*/  STS [R104+0x6000], R2 ;  /* 0x0060000268007388 */ /* 0x000fe80000000800 */
[----:B------:R1:W-:Y:S04]  /*8300*/  STS [R104+0x6400], R0 ;  /* 0x0064000068007388 */ /* 0x0003e80000000800 */
[----:B-1----:R-:W1:Y:S02]  /*8310*/  S2R R104, SR_CTAID.Y ;  /* 0x0000000000687919 */ /* 0x002e640000002600 */
[----:B------:R-:W-:-:S05]  /*8320*/  @P0 IADD3 R0, R247, R105, RZ ;  /* 0x00000069f7000210 */ /* 0x000fca0007ffe0ff */
[----:B------:R-:W-:-:S04]  /*8330*/  @P0 IMAD.WIDE.U32 R4, R0, c[0x0][0x3a0], RZ ;  /* 0x0000e80000040a25 */ /* 0x000fc800078e00ff */
        /* <DEDUP_REMOVED lines=14> */
.L_x_717:
        /* <DEDUP_REMOVED lines=15> */
.L_x_718:
[----:B------:R-:W-:Y:S01]  /*8510*/  BAR.SYNC.DEFER_BLOCKING 0x0 ;  /* 0x0000000000007b1d */ /* 0x000fe20000010000 */
[C---:B------:R-:W-:Y:S01]  /*8520*/  IMAD.SHL.U32 R13, R251.reuse, 0x80, RZ ;  /* 0x00000080fb0d7824 */ /* 0x040fe200078e00ff */
[----:B------:R-:W-:Y:S01]  /*8530*/  SHF.R.S32.HI R7, RZ, 0x1f, R216 ;  /* 0x0000001fff077819 */ /* 0x000fe200000114d8 */
[----:B------:R-:W-:Y:S01]  /*8540*/  IMAD R12, R251, -0x80, R202 ;  /* 0xffffff80fb0c7824 */ /* 0x000fe200078e02ca */
[----:B------:R-:W-:Y:S02]  /*8550*/  MOV R6, R216 ;  /* 0x000000d800067202 */ /* 0x000fe40000000f00 */
[----:B------:R-:W-:Y:S01]  /*8560*/  SHF.R.S32.HI R14, RZ, 0x1f, R13 ;  /* 0x0000001fff0e7819 */ /* 0x000fe2000001140d */
[----:B------:R-:W-:Y:S01]  /*8570*/  BSSY B0, `(.L_x_719) ;  /* 0x0000020000007945 */ /* 0x000fe20003800000 */
[----:B------:R-:W-:Y:S01]  /*8580*/  ISETP.GE.AND P1, PT, R216, c[0x0][0x220], PT ;  /* 0x00008800d8007a0c */ /* 0x000fe20003f26270 */
[----:B------:R-:W-:Y:S01]  /*8590*/  IMAD.WIDE.U32 R4, R13, c[0x0][0x3a0], R6 ;  /* 0x0000e8000d047a25 */ /* 0x000fe200078e0006 */
[----:B------:R-:W-:-:S02]  /*85a0*/  SHF.R.S32.HI R15, RZ, 0x1f, R248 ;  /* 0x0000001fff0f7819 */ /* 0x000fc400000114f8 */
[----:B------:R-:W-:Y:S01]  /*85b0*/  ISETP.GE.OR P4, PT, R225, R12, P1 ;  /* 0x0000000ce100720c */ /* 0x000fe20000f86670 */
[----:B------:R-:W-:Y:S01]  /*85c0*/  IMAD R0, R14, c[0x0][0x3a0], RZ ;  /* 0x0000e8000e007a24 */ /* 0x000fe200078e02ff */
[----:B------:R-:W-:Y:S02]  /*85d0*/  IADD3 R4, P0, R2, R4, RZ ;  /* 0x0000000402047210 */ /* 0x000fe40007f1e0ff */
[----:B------:R-:W-:Y:S01]  /*85e0*/  SHF.R.S32.HI R26, RZ, 0x1f, R225 ;  /* 0x0000001fff1a7819 */ /* 0x000fe200000114e1 */
[----:B------:R-:W-:-:S05]  /*85f0*/  IMAD R0, R13, c[0x0][0x3a4], R0 ;  /* 0x0000e9000d007a24 */ /* 0x000fca00078e0200 */
[----:B------:R-:W-:Y:S01]  /*8600*/  IADD3.X R5, R8, R5, R0, P0, !PT ;  /* 0x0000000508057210 */ /* 0x000fe200007fe400 */
[----:B------:R-:W-:Y:S01]  /*8610*/  IMAD R0, R15, c[0x0][0x3b8], RZ ;  /* 0x0000ee000f007a24 */ /* 0x000fe200078e02ff */
[----:B------:R1:W2:Y:S03]  /*8620*/  LDS.128 R16, [R118+0x7000] ;  /* 0x0070000076107984 */ /* 0x0002a60000000c00 */
[C---:B------:R-:W-:Y:S01]  /*8630*/  IMAD R0, R248.reuse, c[0x0][0x3bc], R0 ;  /* 0x0000ef00f8007a24 */ /* 0x040fe200078e0200 */
[----:B------:R1:W3:Y:S01]  /*8640*/  LDS.128 R20, [R118+0x8000] ;  /* 0x0080000076147984 */ /* 0x0002e20000000c00 */
[----:B------:R-:W-:-:S03]  /*8650*/  IMAD.WIDE.U32 R4, R248, c[0x0][0x3b8], R4 ;  /* 0x0000ee00f8047a25 */ /* 0x000fc600078e0004 */
[----:B------:R1:W4:Y:S01]  /*8660*/  LDS.128 R28, [R118+0x9000] ;  /* 0x00900000761c7984 */ /* 0x0003220000000c00 */
[----:B------:R-:W-:-:S03]  /*8670*/  IMAD.IADD R2, R0, 0x1, R5 ;  /* 0x0000000100027824 */ /* 0x000fc600078e0205 */
        /* <DEDUP_REMOVED lines=15> */
.L_x_720:
[----:B------:R-:W-:Y:S05]  /*8770*/  BSYNC B0 ;  /* 0x0000000000007941 */ /* 0x000fea0003800000 */
.L_x_719:
        /* <DEDUP_REMOVED lines=14> */
[----:B--2---:R1:W-:Y:S02]  /*8860*/  STG.E.128 [R10.64], R16 ;  /* 0x000000100a007986 */ /* 0x0043e4000c101d06 */
.L_x_722:
[----:B------:R-:W-:Y:S05]  /*8870*/  BSYNC B0 ;  /* 0x0000000000007941 */ /* 0x000fea0003800000 */
.L_x_721:
        /* <DEDUP_REMOVED lines=14> */
[----:B---3--:R1:W-:Y:S02]  /*8960*/  STG.E.128 [R10.64], R20 ;  /* 0x000000140a007986 */ /* 0x0083e4000c101d06 */
.L_x_724:
[----:B------:R-:W-:Y:S05]  /*8970*/  BSYNC B0 ;  /* 0x0000000000007941 */ /* 0x000fea0003800000 */
.L_x_723:
        /* <DEDUP_REMOVED lines=13> */
[----:B----4-:R1:W-:Y:S02]  /*8a50*/  STG.E.128 [R4.64], R28 ;  /* 0x0000001c04007986 */ /* 0x0103e4000c101d06 */
.L_x_726:
[----:B------:R-:W-:Y:S05]  /*8a60*/  BSYNC B0 ;  /* 0x0000000000007941 */ /* 0x000fea0003800000 */
.L_x_725:
[----:B------:R-:W-:Y:S01]  /*8a70*/  IMAD.WIDE.U32 R6, R13, c[0x0][0x3a8], R6 ;  /* 0x0000ea000d067a25 */ /* 0x000fe200078e0006 */
[----:B------:R-:W-:Y:S03]  /*8a80*/  BSSY B0, `(.L_x_727) ;  /* 0x0000013000007945 */ /* 0x000fe60003800000 */
[----:B------:R-:W-:Y:S01]  /*8a90*/  IMAD R0, R14, c[0x0][0x3a8], RZ ;  /* 0x0000ea000e007a24 */ /* 0x000fe200078e02ff */
[----:B-1----:R-:W-:Y:S01]  /*8aa0*/  IADD3 R4, P0, R24, R6, RZ ;  /* 0x0000000618047210 */ /* 0x002fe20007f1e0ff */
        /* <DEDUP_REMOVED lines=16> */
.L_x_728:
[----:B------:R-:W-:Y:S05]  /*8bb0*/  BSYNC B0 ;  /* 0x0000000000007941 */ /* 0x000fea0003800000 */
.L_x_727:
        /* <DEDUP_REMOVED lines=13> */
.L_x_730:
[----:B------:R-:W-:Y:S05]  /*8c90*/  BSYNC B0 ;  /* 0x0000000000007941 */ /* 0x000fea0003800000 */
.L_x_729:
        /* <DEDUP_REMOVED lines=13> */
.L_x_732:
[----:B------:R-:W-:Y:S05]  /*8d70*/  BSYNC B0 ;  /* 0x0000000000007941 */ /* 0x000fea0003800000 */
.L_x_731:
        /* <DEDUP_REMOVED lines=10> */
[----:B------:R1:W-:Y:S02]  /*8e20*/  STG.E.128 [R4.64], R44 ;  /* 0x0000002c04007986 */ /* 0x0003e4000c101d06 */
.L_x_689:
[----:B------:R-:W-:Y:S05]  /*8e30*/  BSYNC B1 ;  /* 0x0000000000017941 */ /* 0x000fea0003800000 */
.L_x_667:
        /* <DEDUP_REMOVED lines=9> */
.L_x_733:
[----:B------:R-:W-:Y:S05]  /*8ed0*/  EXIT ;  /* 0x000000000000794d */ /* 0x000fea0003800000 */
.L_x_735:
        /* <DEDUP_REMOVED lines=10> */
.L_x_1266:


//--------------------- .text._ZN5flash44flash_bwd_dq_dk_dv_loop_seqk_parallel_kernelI23Flash_bwd_kernel_traitsILi64ELi64ELi128ELi8ELi2ELi4ELi4ELb1ELb0EN7cutlass6half_tE19Flash_kernel_traitsILi64ELi64ELi128ELi8ES3_EELb0ELb1ELb0ELb1ELb0ELb0ELb1EEEvNS_16Flash_bwd_paramsE --------------------------
	.section	.text._ZN5flash44flash_bwd_dq_dk_dv_loop_seqk_parallel_kernelI23Flash_bwd_kernel_traitsILi64ELi64ELi128ELi8ELi2ELi4ELi4ELb1ELb0EN7cutlass6half_tE19Flash_kernel_traitsILi64ELi64ELi128ELi8ES3_EELb0ELb1ELb0ELb1ELb0ELb0ELb1EEEvNS_16Flash_bwd_paramsE,"ax",@progbits
	.sectioninfo	@"SHI_REGISTERS=255"
	.align	128
        .global         _ZN5flash44flash_bwd_dq_dk_dv_loop_seqk_parallel_kernelI23Flash_bwd_kernel_traitsILi64ELi64ELi128ELi8ELi2ELi4ELi4ELb1ELb0EN7cutlass6half_tE19Flash_kernel_traitsILi64ELi64ELi128ELi8ES3_EELb0ELb1ELb0ELb1ELb0ELb0ELb1EEEvNS_16Flash_bwd_paramsE
        .type           _ZN5flash44flash_bwd_dq_dk_dv_loop_seqk_parallel_kernelI23Flash_bwd_kernel_traitsILi64ELi64ELi128ELi8ELi2ELi4ELi4ELb1ELb0EN7cutlass6half_tE19Flash_kernel_traitsILi64ELi64ELi128ELi8ES3_EELb0ELb1ELb0ELb1ELb0ELb0ELb1EEEvNS_16Flash_bwd_paramsE,@function
        .size           _ZN5flash44flash_bwd_dq_dk_dv_loop_seqk_parallel_kernelI23Flash_bwd_kernel_traitsILi64ELi64ELi128ELi8ELi2ELi4ELi4ELb1ELb0EN7cutlass6half_tE19Flash_kernel_traitsILi64ELi64ELi128ELi8ES3_EELb0ELb1ELb0ELb1ELb0ELb0ELb1EEEvNS_16Flash_bwd_paramsE,(.L_x_1267 - _ZN5flash44flash_bwd_dq_dk_dv_loop_seqk_parallel_kernelI23Flash_bwd_kernel_traitsILi64ELi64ELi128ELi8ELi2ELi4ELi4ELb1ELb0EN7cutlass6half_tE19Flash_kernel_traitsILi64ELi64ELi128ELi8ES3_EELb0ELb1ELb0ELb1ELb0ELb0ELb1EEEvNS_16Flash_bwd_paramsE)
        .other          _ZN5flash44flash_bwd_dq_dk_dv_loop_seqk_parallel_kernelI23Flash_bwd_kernel_traitsILi64ELi64ELi128ELi8ELi2ELi4ELi4ELb1ELb0EN7cutlass6half_tE19Flash_kernel_traitsILi64ELi64ELi128ELi8ES3_EELb0ELb1ELb0ELb1ELb0ELb0ELb1EEEvNS_16Flash_bwd_paramsE,@"STO_CUDA_ENTRY STV_DEFAULT"
_ZN5flash44flash_bwd_dq_dk_dv_loop_seqk_parallel_kernelI23Flash_bwd_kernel_traitsILi64ELi64ELi128ELi8ELi2ELi4ELi4ELb1ELb0EN7cutlass6half_tE19Flash_kernel_traitsILi64ELi64ELi128ELi8ES3_EELb0ELb1ELb0ELb1ELb0ELb0ELb1EEEvNS_16Flash_bwd_paramsE:
.text._ZN5flash44flash_bwd_dq_dk_dv_loop_seqk_parallel_kernelI23Flash_bwd_kernel_traitsILi64ELi64ELi128ELi8ELi2ELi4ELi4ELb1ELb0EN7cutlass6half_tE19Flash_kernel_traitsILi64ELi64ELi128ELi8ES3_EELb0ELb1ELb0ELb1ELb0ELb0ELb1EEEvNS_16Flash_bwd_paramsE:
        /* <DEDUP_REMOVED lines=32> */
[-C--:B------:R-:W-:Y:S01]  /*0200*/  LEA.HI R7, R13, R12.reuse, RZ, 0x4 ;  /* 0x0000000c0d077211 */ /* 0x080fe200078f20ff */
        /* <DEDUP_REMOVED lines=15> */
[----:B------:R-:W-:Y:S01]  /*0300*/  LEA.HI R16, R13, R12, RZ, 0x2 ;  /* 0x0000000c0d107211 */ /* 0x000fe200078f10ff */
        /* <DEDUP_REMOVED lines=8> */
[----:B------:R-:W-:Y:S01]  /*0390*/  ULDC.U8 UR11, c[0x0][0x3d0] ;  /* 0x0000f400000b7ab9 */ /* 0x000fe20000000000 */
        /* <DEDUP_REMOVED lines=10> */
[----:B------:R-:W-:Y:S01]  /*0440*/  UIADD3 UR20, UR21, 0x20, URZ ;  /* 0x0000002015147890 */ /* 0x000fe2000fffe03f */
[----:B------:R-:W-:Y:S01]  /*0450*/  IMAD.IADD R6, R5, 0x1, -R0 ;  /* 0x0000000105067824 */ /* 0x000fe200078e0a00 */
[----:B------:R-:W-:Y:S01]  /*0460*/  LOP3.LUT R0, R15, 0xfffffff8, RZ, 0xc0, !PT ;  /* 0xfffffff80f007812 */ /* 0x000fe200078ec0ff */
[----:B------:R-:W-:Y:S01]  /*0470*/  ULDC.64 UR6, c[0x0][0x118] ;  /* 0x0000460000067ab9 */ /* 0x000fe20000000a00 */
[----:B------:R-:W-:Y:S01]  /*0480*/  LOP3.LUT R3, R3, 0x1c0, RZ, 0xc0, !PT ;  /* 0x000001c003037812 */ /* 0x000fe200078ec0ff */
[----:B------:R-:W-:-:S02]  /*0490*/  UISETP.NE.AND UP6, UPT, UR11, URZ, UPT ;  /* 0x0000003f0b00728c */ /* 0x000fc4000bfc5270 */
[----:B------:R-:W-:Y:S01]  /*04a0*/  IMAD.IADD R0, R12, 0x1, -R0 ;  /* 0x000000010c007824 */ /* 0x000fe200078e0a00 */
[----:B------:R-:W-:Y:S01]  /*04b0*/  SHF.R.U32.HI R4, RZ, 0x3, R3 ;  /* 0x00000003ff047819 */ /* 0x000fe20000011603 */
[----:B------:R-:W-:Y:S02]  /*04c0*/  UIMAD.WIDE.U32 UR56, UR50, UR60, URZ ;  /* 0x0000003c323872a5 */ /* 0x000fe4000f8e003f */
[C---:B------:R-:W-:Y:S01]  /*04d0*/  IMAD.SHL.U32 R214, R0.reuse, 0x8, RZ ;  /* 0x0000000800d67824 */ /* 0x040fe200078e00ff */
[C---:B------:R-:W-:Y:S01]  /*04e0*/  LOP3.LUT P4, RZ, R0.reuse, 0x2, RZ, 0xc0, !PT ;  /* 0x0000000200ff7812 */ /* 0x040fe2000788c0ff */
[----:B------:R-:W-:Y:S01]  /*04f0*/  UIMAD UR27, UR58, 0x18, URZ ;  /* 0x000000183a1b78a4 */ /* 0x000fe2000f8e023f */
[C---:B------:R-:W-:Y:S01]  /*0500*/  LOP3.LUT P3, RZ, R0.reuse, 0x4, RZ, 0xc0, !PT ;  /* 0x0000000400ff7812 */ /* 0x040fe2000786c0ff */
[----:B------:R-:W-:Y:S01]  /*0510*/  IMAD.SHL.U32 R0, R0, 0x40, RZ ;  /* 0x0000004000007824 */ /* 0x000fe200078e00ff */
[----:B------:R-:W-:Y:S01]  /*0520*/  LOP3.LUT R3, R3, 0x38, R214, 0xf8, !PT ;  /* 0x0000003803037812 */ /* 0x000fe200078ef8d6 */
[----:B------:R-:W-:-:S02]  /*0530*/  USHF.L.U32 UR26, UR58, 0x5, URZ ;  /* 0x000000053a1a7899 */ /* 0x000fc4000800063f */
[----:B------:R-:W-:Y:S01]  /*0540*/  UIMAD UR25, UR58, 0x28, URZ ;  /* 0x000000283a1978a4 */ /* 0x000fe2000f8e023f */
[----:B------:R-:W-:Y:S01]  /*0550*/  LOP3.LUT R8, R3, R4, RZ, 0x3c, !PT ;  /* 0x0000000403087212 */ /* 0x000fe200078e3cff */
[----:B------:R-:W-:Y:S01]  /*0560*/  UIMAD UR24, UR58, 0x30, URZ ;  /* 0x000000303a1878a4 */ /* 0x000fe2000f8e023f */
[----:B------:R-:W-:Y:S01]  /*0570*/  LOP3.LUT R0, R0, 0x1c0, RZ, 0xc0, !PT ;  /* 0x000001c000007812 */ /* 0x000fe200078ec0ff */
[----:B------:R-:W-:Y:S01]  /*0580*/  UIMAD UR23, UR58, 0x38, URZ ;  /* 0x000000383a1778a4 */ /* 0x000fe2000f8e023f */
[----:B-1----:R-:W-:Y:S01]  /*0590*/  LOP3.LUT R2, R7, 0xfffffff0, RZ, 0xc0, !PT ;  /* 0xfffffff007027812 */ /* 0x002fe200078ec0ff */
[----:B------:R-:W-:Y:S01]  /*05a0*/  UMOV UR54, 0xffffe000 ;  /* 0xffffe00000367882 */ /* 0x000fe20000000000 */
[----:B------:R-:W-:-:S03]  /*05b0*/  LOP3.LUT R178, R0, 0x8, R15, 0xf8, !PT ;  /* 0x0000000800b27812 */ /* 0x000fc600078ef80f */
[----:B------:R-:W-:-:S05]  /*05c0*/  IMAD.IADD R2, R12, 0x1, -R2 ;  /* 0x000000010c027824 */ /* 0x000fca00078e0a02 */
        /* <DEDUP_REMOVED lines=13> */
[----:B------:R-:W-:-:S04]  /*06a0*/  ISETP.NE.U32.AND P0, PT, R4, 0x1, PT ;  /* 0x000000010400780c */ /* 0x000fc80003f05070 */
        /* <DEDUP_REMOVED lines=21> */
[----:B------:R-:W-:Y:S01]  /*0800*/  IMAD R13, R2, 0x200, R8 ;  /* 0x00000200020d7824 */ /* 0x000fe200078e0208 */
[----:B------:R-:W-:Y:S01]  /*0810*/  @!UP5 UIMAD UR8, UR44, UR15, UR49 ;  /* 0x0000000f2c08d2a4 */ /* 0x000fe2000f8e0231 */
[----:B------:R2:W-:Y:S01]  /*0820*/  STL [R1+0x34], R7 ;  /* 0x0000340701007387 */ /* 0x0005e20000100800 */
[----:B------:R-:W-:Y:S01]  /*0830*/  SHF.R.S32.HI R4, RZ, 0x7, R4 ;  /* 0x00000007ff047819 */ /* 0x000fe20000011404 */
[----:B------:R-:W-:Y:S01]  /*0840*/  IMAD.IADD R15, R12, 0x1, -R5 ;  /* 0x000000010c0f7824 */ /* 0x000fe200078e0a05 */
[----:B------:R-:W-:Y:S01]  /*0850*/  USHF.L.U32 UR15, UR58, 0x3, URZ ;  /* 0x000000033a0f7899 */ /* 0x000fe2000800063f */
[----:B------:R-:W-:-:S02]  /*0860*/  IMAD.SHL.U32 R2, R2, 0x20, RZ ;  /* 0x0000002002027824 */ /* 0x000fc400078e00ff */
[----:B------:R-:W-:Y:S01]  /*0870*/  IMAD.SHL.U32 R178, R178, 0x2, RZ ;  /* 0x00000002b2b27824 */ /* 0x000fe200078e00ff */
[----:B------:R-:W-:Y:S01]  /*0880*/  UIADD3 UR19, UR15, UR20, URZ ;  /* 0x000000140f137290 */ /* 0x000fe2000fffe03f */
[----:B------:R-:W-:Y:S01]  /*0890*/  IMAD.SHL.U32 R196, R13, 0x2, RZ ;  /* 0x000000020dc47824 */ /* 0x000fe200078e00ff */
[----:B------:R-:W-:Y:S01]  /*08a0*/  LOP3.LUT R251, R2, 0x6, R251, 0xf8, !PT ;  /* 0x0000000602fb7812 */ /* 0x000fe200078ef8fb */
[----:B------:R-:W-:Y:S01]  /*08b0*/  IMAD.SHL.U32 R3, R3, 0x2, RZ ;  /* 0x0000000203037824 */ /* 0x000fe200078e00ff */
[----:B------:R-:W-:-:S04]  /*08c0*/  UIADD3 UR18, UR15, UR19, URZ ;  /* 0x000000130f127290 */ /* 0x000fc8000fffe03f */
[----:B------:R-:W-:-:S04]  /*08d0*/  UIADD3 UR17, UR15, UR18, URZ ;  /* 0x000000120f117290 */ /* 0x000fc8000fffe03f */
[----:B------:R-:W-:Y:S01]  /*08e0*/  UIADD3 UR16, UR15, UR17, URZ ;  /* 0x000000110f107290 */ /* 0x000fe2000fffe03f */
[----:B-1----:R-:W-:-:S03]  /*08f0*/  LOP3.LUT R0, R16, 0x7ffffffc, RZ, 0xc0, !PT ;  /* 0x7ffffffc10007812 */ /* 0x002fc600078ec0ff */
[----:B------:R-:W-:Y:S01]  /*0900*/  UIADD3 UR22, UR15, UR16, URZ ;  /* 0x000000100f167290 */ /* 0x000fe2000fffe03f */
[----:B--2---:R-:W-:Y:S01]  /*0910*/  IMAD.U32 R7, RZ, RZ, UR4 ;  /* 0x00000004ff077e24 */ /* 0x004fe2000f8e00ff */
[----:B------:R-:W-:Y:S01]  /*0920*/  USHF.R.S32.HI UR4, URZ, 0x1f, UR59 ;  /* 0x0000001f3f047899 */ /* 0x000fe2000801143b */
[----:B------:R-:W-:-:S03]  /*0930*/  IMAD.IADD R0, R12, 0x1, -R0 ;  /* 0x000000010c007824 */ /* 0x000fc600078e0a00 */
[----:B------:R1:W-:Y:S02]  /*0940*/  STL [R1+0x30], R7 ;  /* 0x0000300701007387 */ /* 0x0003e40000100800 */
[----:B------:R-:W-:Y:S01]  /*0950*/  IMAD.U32 R5, RZ, RZ, UR4 ;  /* 0x00000004ff057e24 */ /* 0x000fe2000f8e00ff */
[----:B------:R-:W-:Y:S01]  /*0960*/  UIMAD UR4, UR51, UR60, URZ ;  /* 0x0000003c330472a4 */ /* 0x000fe2000f8e023f */
[----:B------:R-:W-:Y:S01]  /*0970*/  IMAD.SHL.U32 R5, R6, 0x40, RZ ;  /* 0x0000004006057824 */ /* 0x000fe200078e00ff */
[----:B------:R-:W-:Y:S01]  /*0980*/  STL [R1+0x2c], R15 ;  /* 0x00002c0f01007387 */ /* 0x000fe20000100800 */
[----:B------:R-:W-:-:S03]  /*0990*/  IMAD.SHL.U32 R6, R0, 0x2, RZ ;  /* 0x0000000200067824 */ /* 0x000fc600078e00ff */
[----:B------:R-:W-:Y:S01]  /*09a0*/  LOP3.LUT R0, R5, 0x1c0, RZ, 0xc0, !PT ;  /* 0x000001c005007812 */ /* 0x000fe200078ec0ff */
[----:B------:R-:W-:Y:S01]  /*09b0*/  IMAD R8, R4, 0x1000, R6 ;  /* 0x0000100004087824 */ /* 0x000fe200078e0206 */
[----:B------:R-:W-:Y:S01]  /*09c0*/  STL [R1+0x1c], R13 ;  /* 0x00001c0d01007387 */ /* 0x000fe20000100800 */
        /* <DEDUP_REMOVED lines=11> */
[----:B------:R-:W-:-:S02]  /*0a80*/  IMAD R0, R175, 0x400, R6 ;  /* 0x00000400af007824 */ /* 0x000fc400078e0206 */
[----:B------:R-:W-:Y:S02]  /*0a90*/  IMAD.SHL.U32 R2, R14, 0x40, RZ ;  /* 0x000000400e027824 */ /* 0x000fe400078e00ff */
[----:B------:R-:W-:Y:S02]  /*0aa0*/  IMAD.IADD R189, R7, 0x1, R8 ;  /* 0x0000000107bd7824 */ /* 0x000fe400078e0208 */
[----:B------:R-:W-:Y:S01]  /*0ab0*/  IMAD.IADD R8, R0, 0x1, R5 ;  /* 0x0000000100087824 */ /* 0x000fe200078e0205 */
[----:B------:R-:W-:Y:S01]  /*0ac0*/  SHF.R.S32.HI R5, RZ, 0x1f, R15 ;  /* 0x0000001fff057819 */ /* 0x000fe2000001140f */
[----:B------:R-:W-:Y:S01]  /*0ad0*/  IMAD.SHL.U32 R0, R10, 0x8, RZ ;  /* 0x000000080a007824 */ /* 0x000fe200078e00ff */
[----:B------:R-:W-:Y:S01]  /*0ae0*/  LOP3.LUT R2, R2, 0x1c0, RZ, 0xc0, !PT ;  /* 0x000001c002027812 */ /* 0x000fe200078ec0ff */
[----:B------:R-:W-:Y:S01]  /*0af0*/  IMAD.SHL.U32 R6, R11, 0x40, RZ ;  /* 0x000000400b067824 */ /* 0x000fe200078e00ff */
[----:B------:R-:W-:Y:S01]  /*0b00*/  LEA.HI R5, R5, R15, RZ, 0x2 ;  /* 0x0000000f05057211 */ /* 0x000fe200078f10ff */
[----:B------:R-:W-:Y:S01]  /*0b10*/  IMAD.SHL.U32 R189, R189, 0x2, RZ ;  /* 0x00000002bdbd7824 */ /* 0x000fe200078e00ff */
[----:B------:R-:W-:-:S02]  /*0b20*/  SHF.R.U32.HI R4, RZ, 0x3, R2 ;  /* 0x00000003ff047819 */ /* 0x000fc40000011602 */
[----:B------:R-:W-:Y:S01]  /*0b30*/  LOP3.LUT R7, R2, 0x8, R0, 0xf8, !PT ;  /* 0x0000000802077812 */ /* 0x000fe200078ef800 */
[----:B------:R-:W-:Y:S01]  /*0b40*/  IMAD.IADD R190, R189, 0x1, R187 ;  /* 0x00000001bdbe7824 */ /* 0x000fe200078e02bb */
[----:B------:R-:W-:Y:S02]  /*0b50*/  SHF.R.S32.HI R5, RZ, 0x2, R5 ;  /* 0x00000002ff057819 */ /* 0x000fe40000011405 */
[----:B------:R-:W-:Y:S02]  /*0b60*/  LOP3.LUT R2, R4, R9, R2, 0x1e, !PT ;  /* 0x0000000904027212 */ /* 0x000fe400078e1e02 */
[----:B------:R-:W-:Y:S01]  /*0b70*/  LOP3.LUT R0, R6, 0xfffffe00, RZ, 0xc0, !PT ;  /* 0xfffffe0006007812 */ /* 0x000fe200078ec0ff */
[----:B------:R-:W-:Y:S01]  /*0b80*/  IMAD R10, R184, 0x10, R5 ;  /* 0x00000010b80a7824 */ /* 0x000fe200078e0205 */
[----:B------:R-:W-:Y:S01]  /*0b90*/  LOP3.LUT R4, R7, R4, RZ, 0x3c, !PT ;  /* 0x0000000407047212 */ /* 0x000fe200078e3cff */
[----:B------:R-:W-:Y:S01]  /*0ba0*/  IMAD.MOV.U32 R5, RZ, RZ, 0x20 ;  /* 0x00000020ff057424 */ /* 0x000fe200078e00ff */
[----:B------:R-:W-:Y:S01]  /*0bb0*/  LOP3.LUT R183, R2, R0, RZ, 0xfc, !PT ;  /* 0x0000000002b77212 */ /* 0x000fe200078efcff */
[----:B------:R-:W-:Y:S01]  /*0bc0*/  IMAD.U32 R2, RZ, RZ, UR4 ;  /* 0x00000004ff027e24 */ /* 0x000fe2000f8e00ff */
[----:B------:R-:W-:Y:S01]  /*0bd0*/  USHF.R.S32.HI UR4, URZ, 0x1f, UR55 ;  /* 0x0000001f3f047899 */ /* 0x000fe20008011437 */
[--C-:B------:R-:W-:Y:S01]  /*0be0*/  IMAD R184, R184, 0x400, R0.reuse ;  /* 0x00000400b8b87824 */ /* 0x100fe200078e0200 */
[----:B------:R-:W-:Y:S01]  /*0bf0*/  STL [R1+0x4], R10 ;  /* 0x0000040a01007387 */ /* 0x000fe20000100800 */
[----:B------:R-:W-:Y:S01]  /*0c00*/  IMAD R175, R175, 0x400, R0 ;  /* 0x00000400afaf7824 */ /* 0x000fe200078e0200 */
[C---:B------:R-:W-:Y:S01]  /*0c10*/  SEL R180, R5.reuse, 0xffffffe0, !P4 ;  /* 0xffffffe005b47807 */ /* 0x040fe20006000000 */
[----:B------:R-:W-:Y:S01]  /*0c20*/  IMAD.MOV.U32 R0, RZ, RZ, 0x40 ;  /* 0x00000040ff007424 */ /* 0x000fe200078e00ff */
[----:B------:R1:W-:Y:S01]  /*0c30*/  STL [R1+0x28], R2 ;  /* 0x0000280201007387 */ /* 0x0003e20000100800 */
[----:B------:R-:W-:Y:S01]  /*0c40*/  IMAD.IADD R184, R184, 0x1, R4 ;  /* 0x00000001b8b87824 */ /* 0x000fe200078e0204 */
[----:B------:R-:W-:Y:S01]  /*0c50*/  SHF.R.S32.HI R6, RZ, 0x1f, R10 ;  /* 0x0000001fff067819 */ /* 0x000fe2000001140a */
[----:B------:R-:W-:Y:S01]  /*0c60*/  IMAD.IADD R175, R4, 0x1, R175 ;  /* 0x0000000104af7824 */ /* 0x000fe200078e02af */
[----:B------:R-:W-:Y:S01]  /*0c70*/  SEL R0, R0, 0xffffffc0, !P3 ;  /* 0xffffffc000007807 */ /* 0x000fe20005800000 */
[----:B------:R-:W-:Y:S01]  /*0c80*/  IMAD.U32 R4, RZ, RZ, UR4 ;  /* 0x00000004ff047e24 */ /* 0x000fe2000f8e00ff */
[----:B------:R-:W-:Y:S01]  /*0c90*/  SEL R5, R5, 0xffffffe0, !P1 ;  /* 0xffffffe005057807 */ /* 0x000fe20004800000 */
[----:B------:R2:W-:Y:S01]  /*0ca0*/  STL [R1+0x24], R6 ;  /* 0x0000240601007387 */ /* 0x0005e20000100800 */
[----:B------:R-:W-:Y:S01]  /*0cb0*/  LEA R8, R8, 0x6000, 0x1 ;  /* 0x0000600008087811 */ /* 0x000fe200078e08ff */
[----:B------:R-:W-:Y:S01]  /*0cc0*/  IMAD.IADD R179, R178, 0x1, R0 ;  /* 0x00000001b2b37824 */ /* 0x000fe200078e0200 */
[----:B------:R-:W-:Y:S01]  /*0cd0*/  LEA R175, R175, 0xa000, 0x1 ;  /* 0x0000a000afaf7811 */ /* 0x000fe200078e08ff */
[----:B------:R-:W-:Y:S01]  /*0ce0*/  IMAD.IADD R188, R189, 0x1, R5 ;  /* 0x00000001bdbc7824 */ /* 0x000fe200078e0205 */
[C---:B------:R-:W-:Y:S01]  /*0cf0*/  IADD3 R7, R8.reuse, 0x420, RZ ;  /* 0x0000042008077810 */ /* 0x040fe20007ffe0ff */
[----:B------:R-:W-:Y:S01]  /*0d00*/  IMAD.IADD R0, R5, 0x1, R8 ;  /* 0x0000000105007824 */ /* 0x000fe200078e0208 */
[----:B------:R-:W-:Y:S01]  /*0d10*/  @P1 IADD3 R7, R8, 0x3e0, RZ ;  /* 0x000003e008071810 */ /* 0x000fe20007ffe0ff */
[----:B------:R-:W-:-:S02]  /*0d20*/  IMAD.IADD R181, R178, 0x1, R180 ;  /* 0x00000001b2b57824 */ /* 0x000fc400078e02b4 */
[----:B------:R-:W-:Y:S02]  /*0d30*/  IMAD.IADD R180, R180, 0x1, R179 ;  /* 0x00000001b4b47824 */ /* 0x000fe400078e02b3 */
[----:B------:R-:W-:Y:S01]  /*0d40*/  IMAD.IADD R187, R187, 0x1, R188 ;  /* 0x00000001bbbb7824 */ /* 0x000fe200078e02bc */
[----:B-1----:R-:W-:-:S04]  /*0d50*/  IADD3 R2, R10, -0x40, RZ ;  /* 0xffffffc00a027810 */ /* 0x002fc80007ffe0ff */
[----:B------:R-:W-:Y:S01]  /*0d60*/  SHF.R.S32.HI R4, RZ, 0x1f, R2 ;  /* 0x0000001fff047819 */ /* 0x000fe20000011402 */
[----:B------:R-:W-:Y:S01]  /*0d70*/  IMAD.SHL.U32 R252, R2, 0x4, RZ ;  /* 0x0000000402fc7824 */ /* 0x000fe200078e00ff */
[----:B--2---:R-:W-:Y:S02]  /*0d80*/  IADD3 R6, R8, 0x40, RZ ;  /* 0x0000004008067810 */ /* 0x004fe40007ffe0ff */
[----:B------:R-:W-:Y:S02]  /*0d90*/  SHF.L.U64.HI R4, R2, 0x2, R4 ;  /* 0x0000000202047819 */ /* 0x000fe40000010204 */
[----:B------:R-:W-:-:S03]  /*0da0*/  @P2 IADD3 R6, R8, -0x40, RZ ;  /* 0xffffffc008062810 */ /* 0x000fc60007ffe0ff */
[----:B------:R-:W-:Y:S04]  /*0db0*/  STL [R1], R4 ;  /* 0x0000000401007387 */ /* 0x000fe80000100800 */
[----:B------:R-:W-:Y:S04]  /*0dc0*/  STL [R1+0x8], R8 ;  /* 0x0000080801007387 */ /* 0x000fe80000100800 */
[----:B------:R1:W-:Y:S04]  /*0dd0*/  STL [R1+0x14], R0 ;  /* 0x0000140001007387 */ /* 0x0003e80000100800 */
[----:B------:R2:W-:Y:S04]  /*0de0*/  STL [R1+0xc], R6 ;  /* 0x00000c0601007387 */ /* 0x0005e80000100800 */
[----:B------:R2:W-:Y:S01]  /*0df0*/  STL [R1+0x20], R7 ;  /* 0x0000200701007387 */ /* 0x0005e20000100800 */
[----:B-1----:R-:W-:-:S05]  /*0e00*/  IMAD.IADD R0, R5, 0x1, R6 ;  /* 0x0000000105007824 */ /* 0x002fca00078e0206 */
[----:B------:R2:W-:Y:S02]  /*0e10*/  STL [R1+0x10], R0 ;  /* 0x0000100001007387 */ /* 0x0005e40000100800 */
.L_x_804:
[----:B------:R-:W-:Y:S02]  /*0e20*/  USHF.L.U32 UR12, UR44, 0x2, URZ ;  /* 0x000000022c0c7899 */ /* 0x000fe4000800063f */
[----:B------:R-:W-:Y:S02]  /*0e30*/  ULDC.64 UR10, c[0x0][0x240] ;  /* 0x00009000000a7ab9 */ /* 0x000fe40000000a00 */
[----:B------:R-:W-:Y:S02]  /*0e40*/  UISETP.NE.U32.AND UP1, UPT, URZ, UR10, UPT ;  /* 0x0000000a3f00728c */ /* 0x000fe4000bf25070 */
[----:B------:R-:W-:Y:S02]  /*0e50*/  UIADD3 UR4, UP2, UR12, UR10, URZ ;  /* 0x0000000a0c047290 */ /* 0x000fe4000ff5e03f */
[----:B------:R-:W-:Y:S02]  /*0e60*/  USHF.R.S32.HI UR53, URZ, 0x1f, UR44 ;  /* 0x0000001f3f357899 */ /* 0x000fe4000801142c */
[----:B------:R-:W-:-:S02]  /*0e70*/  UISETP.NE.AND.EX UP1, UPT, URZ, UR11, UPT, UP1 ;  /* 0x0000000b3f00728c */ /* 0x000fc4000bf25310 */
[----:B------:R-:W-:Y:S01]  /*0e80*/  ULDC.64 UR8, c[0x0][0x250] ;  /* 0x0000940000087ab9 */ /* 0x000fe20000000a00 */
[----:B--2---:R-:W-:Y:S01]  /*0e90*/  IMAD.U32 R6, RZ, RZ, UR4 ;  /* 0x00000004ff067e24 */ /* 0x004fe2000f8e00ff */
        /* <DEDUP_REMOVED lines=12> */
[----:B-1----:R1:W2:Y:S01]  /*0f60*/  @P2 LDG.E R2, [R6.64] ;  /* 0x0000000606022981 */ /* 0x0022a2000c1e1900 */
        /* <DEDUP_REMOVED lines=14> */
[----:B------:R-:W-:Y:S02]  /*1050*/  UMOV UR39, 0xffffffff ;  /* 0xffffffff00277882 */ /* 0x000fe40000000000 */
[----:B------:R-:W-:Y:S01]  /*1060*/  ULDC UR9, c[0x0][0x218] ;  /* 0x0000860000097ab9 */ /* 0x000fe20000000800 */
[----:B--2---:R-:W1:Y:S08]  /*1070*/  @P2 R2UR UR4, R2 ;  /* 0x00000000020423c2 */ /* 0x004e7000000e0000 */
[----:B-----5:R-:W1:Y:S08]  /*1080*/  @P2 R2UR UR8, R6 ;  /* 0x00000000060823c2 */ /* 0x020e7000000e0000 */
[----:B---3--:R2:W3:Y:S01]  /*1090*/  @P0 R2UR UR28, R8 ;  /* 0x00000000081c03c2 */ /* 0x0084e200000e0000 */
[----:B------:R-:W-:-:S04]  /*10a0*/  ISETP.NE.U32.AND P0, PT, RZ, c[0x0][0x248], PT ;  /* 0x00009200ff007a0c */ /* 0x000fc80003f05070 */
[----:B------:R-:W-:-:S03]  /*10b0*/  ISETP.NE.AND.EX P0, PT, RZ, c[0x0][0x24c], PT, P0 ;  /* 0x00009300ff007a0c */ /* 0x000fc60003f05300 */
[----:B----4-:R2:W4:Y:S01]  /*10c0*/  @!P1 R2UR UR39, R0 ;  /* 0x00000000002793c2 */ /* 0x01052200000e0000 */
[----:B-1----:R-:W-:-:S07]  /*10d0*/  @UP1 UIADD3 UR38, UR8, -UR4, URZ ;  /* 0x8000000408261290 */ /* 0x002fce000fffe03f */
        /* <DEDUP_REMOVED lines=9> */
.L_x_736:
        /* <DEDUP_REMOVED lines=29> */
[----:B------:R-:W-:Y:S02]  /*1340*/  UIMAD UR5, UR4, UR33, URZ ;  /* 0x00000021040572a4 */ /* 0x000fe4000f8e023f */
[----:B----4-:R-:W-:Y:S02]  /*1350*/  UISETP.NE.AND UP0, UPT, UR39, -0x1, UPT ;  /* 0xffffffff2700788c */ /* 0x010fe4000bf05270 */
[----:B------:R-:W-:Y:S02]  /*1360*/  @UP2 UIADD3 UR48, UR11, UR5, URZ ;  /* 0x000000050b302290 */ /* 0x000fe4000fffe03f */
[----:B------:R-:W-:-:S02]  /*1370*/  UIADD3 UR5, UR38, 0x3f, URZ ;  /* 0x0000003f26057890 */ /* 0x000fc4000fffe03f */
[----:B------:R-:W-:Y:S01]  /*1380*/  USEL UR52, UR12, UR10, !UP2 ;  /* 0x0000000a0c347287 */ /* 0x000fe2000d000000 */
[----:B------:R-:W-:Y:S01]  /*1390*/  PLOP3.LUT P1, PT, PT, PT, UP0, 0x80, 0x0 ;  /* 0x000000000000781c */ /* 0x000fe20003f2f008 */
[----:B------:R-:W-:Y:S02]  /*13a0*/  USHF.R.S32.HI UR9, URZ, 0x1f, UR5 ;  /* 0x0000001f3f097899 */ /* 0x000fe40008011405 */
[----:B------:R-:W-:Y:S02]  /*13b0*/  ULDC.64 UR12, c[0x0][0x198] ;  /* 0x00006600000c7ab9 */ /* 0x000fe40000000a00 */
[----:B------:R-:W-:Y:S02]  /*13c0*/  ULEA.HI UR9, UR9, UR5, URZ, 0x6 ;  /* 0x0000000509097291 */ /* 0x000fe4000f8f303f */
[----:B------:R-:W-:Y:S02]  /*13d0*/  @UP0 UIADD3 UR5, UR28, UR39, URZ ;  /* 0x000000271c050290 */ /* 0x000fe4000fffe03f */
[----:B------:R-:W-:-:S02]  /*13e0*/  USHF.R.S32.HI UR47, URZ, 0x6, UR9 ;  /* 0x000000063f2f7899 */ /* 0x000fc40008011409 */
[----:B------:R-:W-:-:S04]  /*13f0*/  @UP0 UIMAD.WIDE.U32 UR10, UR5, UR12, URZ ;  /* 0x0000000c050a02a5 */ /* 0x000fc8000f8e003f */
[----:B------:R-:W-:Y:S02]  /*1400*/  @UP0 UIMAD UR40, UR5, UR13, UR11 ;  /* 0x0000000d052802a4 */ /* 0x000fe4000f8e020b */
[----:B------:R-:W-:Y:S02]  /*1410*/  ULOP3.LUT UR5, UR9, 0xffffffc0, URZ, 0xc0, !UPT ;  /* 0xffffffc009057892 */ /* 0x000fe4000f8ec03f */
[----:B------:R-:W-:Y:S02]  /*1420*/  @UP0 UMOV UR35, UR10 ;  /* 0x0000000a00230c82 */ /* 0x000fe40008000000 */
[----:B------:R-:W-:-:S04]  /*1430*/  UIADD3 UR14, UR5, -0x40, URZ ;  /* 0xffffffc0050e7890 */ /* 0x000fc8000fffe03f */
[----:B------:R-:W-:Y:S01]  /*1440*/  USHF.R.S32.HI UR41, URZ, 0x1f, UR14 ;  /* 0x0000001f3f297899 */ /* 0x000fe2000801140e */
        /* <DEDUP_REMOVED lines=13> */
.L_x_738:
        /* <DEDUP_REMOVED lines=18> */
.L_x_739:
[----:B------:R-:W2:Y:S01]  /*1640*/  LDL R0, [R1+0x30] ;  /* 0x0000300001007983 */ /* 0x000ea20000100800 */
[----:B------:R-:W-:-:S03]  /*1650*/  ULDC.64 UR12, c[0x0][0x370] ;  /* 0x0000dc00000c7ab9 */ /* 0x000fc60000000a00 */
[----:B------:R-:W3:Y:S04]  /*1660*/  LDL R4, [R1+0x3c] ;  /* 0x00003c0001047983 */ /* 0x000ee80000100800 */
[----:B------:R-:W4:Y:S01]  /*1670*/  LDL R2, [R1+0x38] ;  /* 0x0000380001027983 */ /* 0x000f220000100800 */
[----:B------:R-:W-:Y:S01]  /*1680*/  @UP2 UIMAD.WIDE.U32 UR10, UR4, UR12, URZ ;  /* 0x0000000c040a22a5 */ /* 0x000fe2000f8e003f */
[----:B------:R-:W-:-:S03]  /*1690*/  IABS R6, c[0x0][0x1c8] ;  /* 0x0000720000067a13 */ /* 0x000fc60000000000 */
[----:B------:R-:W-:-:S03]  /*16a0*/  @UP2 UIMAD UR42, UR4, UR13, UR11 ;  /* 0x0000000d042a22a4 */ /* 0x000fc6000f8e020b */
[----:B------:R-:W-:Y:S02]  /*16b0*/  @UP2 UMOV UR37, UR10 ;  /* 0x0000000a00252c82 */ /* 0x000fe40008000000 */
[----:B------:R-:W-:Y:S02]  /*16c0*/  ULDC.64 UR10, c[0x0][0x368] ;  /* 0x0000da00000a7ab9 */ /* 0x000fe40000000a00 */
[----:B------:R-:W-:Y:S02]  /*16d0*/  @!UP2 UIMAD UR5, UR53, UR10, URZ ;  /* 0x0000000a3505a2a4 */ /* 0x000fe4000f8e023f */
[----:B------:R-:W-:Y:S02]  /*16e0*/  ULDC UR31, c[0x0][0x224] ;  /* 0x00008900001f7ab9 */ /* 0x000fe40000000800 */
[----:B------:R-:W-:Y:S02]  /*16f0*/  @!UP2 UIMAD UR5, UR44, UR11, UR5 ;  /* 0x0000000b2c05a2a4 */ /* 0x000fe4000f8e0205 */
[----:B------:R-:W-:-:S02]  /*1700*/  @!UP2 UIMAD.WIDE.U32 UR10, UR44, UR10, URZ ;  /* 0x0000000a2c0aa2a5 */ /* 0x000fc4000f8e003f */
[----:B------:R-:W-:Y:S02]  /*1710*/  UIMAD UR9, UR51, UR60, URZ ;  /* 0x0000003c330972a4 */ /* 0x000fe4000f8e023f */
[----:B------:R-:W-:Y:S02]  /*1720*/  @!UP2 UIADD3 UR42, UR11, UR5, URZ ;  /* 0x000000050b2aa290 */ /* 0x000fe4000fffe03f */
[----:B------:R-:W-:Y:S01]  /*1730*/  ULDC.64 UR12, c[0x0][0x3d8] ;  /* 0x0000f600000c7ab9 */ /* 0x000fe20000000a00 */
        /* <DEDUP_REMOVED lines=9> */
[----:B------:R-:W-:-:S02]  /*17d0*/  @!UP2 UMOV UR37, UR10 ;  /* 0x0000000a0025ac82 */ /* 0x000fc40008000000 */
[----:B------:R-:W-:Y:S02]  /*17e0*/  UIADD3 UR31, UR57, UR5, URZ ;  /* 0x00000005391f7290 */ /* 0x000fe4000fffe03f */
[----:B------:R-:W-:Y:S02]  /*17f0*/  UIMAD UR5, UR51, UR4, URZ ;  /* 0x00000004330572a4 */ /* 0x000fe4000f8e023f */
[----:B------:R-:W-:Y:S01]  /*1800*/  UIMAD.WIDE.U32 UR10, UR50, UR4, URZ ;  /* 0x00000004320a72a5 */ /* 0x000fe2000f8e003f */
[----:B-1----:R-:W-:-:S03]  /*1810*/  IADD3 R4, R4, 0xffffffe, RZ ;  /* 0x0ffffffe04047810 */ /* 0x002fc60007ffe0ff */
[----:B------:R-:W-:Y:S01]  /*1820*/  @UP2 UIADD3 UR31, UR11, UR5, URZ ;  /* 0x000000050b1f2290 */ /* 0x000fe2000fffe03f */
[----:B------:R1:W1:Y:S01]  /*1830*/  F2I.FTZ.U32.TRUNC.NTZ R5, R4 ;  /* 0x0000000400057305 */ /* 0x000262000021f000 */
[----:B------:R-:W-:Y:S02]  /*1840*/  USEL UR33, UR56, UR10, !UP2 ;  /* 0x0000000a38217287 */ /* 0x000fe4000d000000 */
[----:B--2---:R-:W-:-:S04]  /*1850*/  UIMAD.WIDE.U32 UR10, UR9, UR12, URZ ;  /* 0x0000000c090a72a5 */ /* 0x004fc8000f8e003f */
[----:B------:R-:W-:Y:S01]  /*1860*/  UIMAD UR13, UR9, UR13, UR11 ;  /* 0x0000000d090d72a4 */ /* 0x000fe2000f8e020b */
[----:B----4-:R2:W4:Y:S01]  /*1870*/  R2UR UR36, R2 ;  /* 0x00000000022473c2 */ /* 0x01052200000e0000 */
[----:B-1----:R-:W-:Y:S01]  /*1880*/  IMAD.MOV.U32 R4, RZ, RZ, RZ ;  /* 0x000000ffff047224 */ /* 0x002fe200078e00ff */
[----:B--2---:R-:W-:Y:S01]  /*1890*/  IABS R2, UR49 ;  /* 0x0000003100027c13 */ /* 0x004fe20008000000 */
[----:B------:R-:W-:Y:S02]  /*18a0*/  USHF.L.U32 UR9, UR44, 0x7, URZ ;  /* 0x000000072c097899 */ /* 0x000fe4000800063f */
[----:B------:R-:W-:Y:S02]  /*18b0*/  USEL UR32, UR10, URZ, UP6 ;  /* 0x0000003f0a207287 */ /* 0x000fe4000b000000 */
[----:B------:R-:W-:Y:S02]  /*18c0*/  USHF.L.U64.HI UR5, UR44, 0x7, UR53 ;  /* 0x000000072c057899 */ /* 0x000fe40008010235 */
[----:B------:R-:W-:-:S02]  /*18d0*/  USEL UR10, UR9, URZ, UP1 ;  /* 0x0000003f090a7287 */ /* 0x000fc40008800000 */
[----:B------:R-:W-:Y:S02]  /*18e0*/  USEL UR5, UR5, URZ, UP1 ;  /* 0x0000003f05057287 */ /* 0x000fe40008800000 */
[----:B------:R-:W-:-:S04]  /*18f0*/  UIADD3 UR10, UP1, UR14, UR10, URZ ;  /* 0x0000000a0e0a7290 */ /* 0x000fc8000ff3e03f */
[----:B------:R-:W-:Y:S02]  /*1900*/  UIADD3.X UR9, UR41, UR5, URZ, UP1, !UPT ;  /* 0x0000000529097290 */ /* 0x000fe40008ffe43f */
[----:B------:R-:W-:Y:S01]  /*1910*/  UIMAD UR5, UR51, UR10, URZ ;  /* 0x0000000a330572a4 */ /* 0x000fe2000f8e023f */
[----:B------:R-:W-:-:S03]  /*1920*/  ISETP.NE.AND P2, PT, RZ, c[0x0][0x1c8], PT ;  /* 0x00007200ff007a0c */ /* 0x000fc60003f45270 */
[----:B------:R-:W-:Y:S02]  /*1930*/  UIMAD UR12, UR50, UR9, UR5 ;  /* 0x00000009320c72a4 */ /* 0x000fe4000f8e0205 */
[----:B----4-:R-:W-:Y:S02]  /*1940*/  @UP5 USEL UR5, UR36, UR4, !UP2 ;  /* 0x0000000424055287 */ /* 0x010fe4000d000000 */
        /* <DEDUP_REMOVED lines=12> */
[----:B---3--:R-:W-:Y:S01]  /*1a10*/  ISETP.LE.AND P0, PT, RZ, UR34, PT ;  /* 0x00000022ff007c0c */ /* 0x008fe2000bf03270 */
[----:B------:R-:W-:-:S08]  /*1a20*/  ULDC UR34, c[0x0][0x234] ;  /* 0x00008d0000227ab9 */ /* 0x000fd00000000800 */
[----:B------:R-:W-:-:S05]  /*1a30*/  @P3 IADD3 R0, R0, 0x1, RZ ;  /* 0x0000000100003810 */ /* 0x000fca0007ffe0ff */
[----:B------:R-:W-:Y:S01]  /*1a40*/  IMAD.MOV.U32 R11, RZ, RZ, R0 ;  /* 0x000000ffff0b7224 */ /* 0x000fe200078e0000 */
[----:B------:R-:W-:-:S03]  /*1a50*/  @UP5 UIMAD UR9, UR49, UR34, UR5 ;  /* 0x00000022310952a4 */ /* 0x000fc6000f8e0205 */
[----:B------:R-:W-:Y:S01]  /*1a60*/  @!P0 IMAD.MOV R11, RZ, RZ, -R11 ;  /* 0x000000ffff0b8224 */ /* 0x000fe200078e0a0b */
[----:B------:R-:W-:-:S03]  /*1a70*/  PLOP3.LUT P0, PT, PT, PT, UP5, 0x80, 0x0 ;  /* 0x000000000000781c */ /* 0x000fc60003f0f058 */
[----:B--2---:R-:W-:Y:S02]  /*1a80*/  @!UP5 UMOV UR9, UR11 ;  /* 0x0000000b0009dc82 */ /* 0x004fe40008000000 */
[----:B------:R-:W-:Y:S01]  /*1a90*/  UIMAD.WIDE.U32 UR10, UR50, UR10, URZ ;  /* 0x0000000a320a72a5 */ /* 0x000fe2000f8e003f */
[----:B------:R-:W-:Y:S01]  /*1aa0*/  @!P2 LOP3.LUT R11, RZ, c[0x0][0x1c8], RZ, 0x33, !PT ;  /* 0x00007200ff0baa12 */ /* 0x000fe200078e33ff */
[----:B------:R-:W-:Y:S02]  /*1ab0*/  USHF.R.S32.HI UR34, URZ, 0x1f, UR30 ;  /* 0x0000001f3f227899 */ /* 0x000fe4000801141e */
[----:B------:R-:W-:Y:S01]  /*1ac0*/  UIADD3 UR5, UR11, UR12, URZ ;  /* 0x0000000c0b057290 */ /* 0x000fe2000fffe03f */
[----:B------:R-:W-:-:S03]  /*1ad0*/  SHF.R.S32.HI R12, RZ, 0x1f, R11 ;  /* 0x0000001fff0c7819 */ /* 0x000fc6000001140b */
        /* <DEDUP_REMOVED lines=8> */
.L_x_740:
[----:B------:R-:W2:Y:S02]  /*1b60*/  LDL R0, [R1+0x34] ;  /* 0x0000340001007983 */ /* 0x000ea40000100800 */
[----:B--2---:R1:W2:Y:S01]  /*1b70*/  R2UR UR12, R0 ;  /* 0x00000000000c73c2 */ /* 0x0042a200000e0000 */
[----:B------:R-:W-:-:S07]  /*1b80*/  DEPBAR.LE SB1, 0x0, {2} ;  /* 0x000090040000791a */ /* 0x000fce0000000000 */
.L_x_741:
[----:B------:R-:W2:Y:S01]  /*1b90*/  LDL R10, [R1+0x2c] ;  /* 0x00002c00010a7983 */ /* 0x000ea20000100800 */
[----:B------:R-:W-:Y:S01]  /*1ba0*/  USHF.R.S32.HI UR4, URZ, 0x1f, UR55 ;  /* 0x0000001f3f047899 */ /* 0x000fe20008011437 */
[----:B------:R-:W-:Y:S01]  /*1bb0*/  IMAD.U32 R9, RZ, RZ, UR7 ;  /* 0x00000007ff097e24 */ /* 0x000fe2000f8e00ff */
[----:B------:R-:W-:Y:S01]  /*1bc0*/  USHF.R.S32.HI UR36, URZ, 0x1f, UR59 ;  /* 0x0000001f3f247899 */ /* 0x000fe2000801143b */
[----:B------:R-:W-:Y:S01]  /*1bd0*/  IMAD.U32 R8, RZ, RZ, UR6 ;  /* 0x00000006ff087e24 */ /* 0x000fe2000f8e00ff */
[----:B------:R-:W-:Y:S01]  /*1be0*/  UIADD3 UR10, UP4, UP3, UR10, UR55, UR59 ;  /* 0x000000370a0a7290 */ /* 0x000fe2000fb9e03b */
[----:B------:R-:W1:Y:S01]  /*1bf0*/  S2R R16, SR_TID.X ;  /* 0x0000000000107919 */ /* 0x000e620000002100 */
[----:B------:R-:W-:Y:S01]  /*1c00*/  USHF.R.S32.HI UR7, URZ, 0x1f, UR49 ;  /* 0x0000001f3f077899 */ /* 0x000fe20008011431 */
[----:B------:R-:W-:Y:S01]  /*1c10*/  SHF.R.S32.HI R14, RZ, 0x1f, R247 ;  /* 0x0000001fff0e7819 */ /* 0x000fe200000114f7 */
[----:B------:R-:W-:Y:S01]  /*1c20*/  UIADD3.X UR4, UR5, UR4, UR36, UP4, UP3 ;  /* 0x0000000405047290 */ /* 0x000fe2000a7e6424 */
[----:B------:R-:W-:Y:S01]  /*1c30*/  IADD3 R0, P0, R247, UR14, RZ ;  /* 0x0000000ef7007c10 */ /* 0x000fe2000ff1e0ff */
[----:B------:R-:W-:Y:S01]  /*1c40*/  UIADD3 UR43, UP2, UP1, UR32, UR10, UR33 ;  /* 0x0000000a202b7290 */ /* 0x000fe2000f95e021 */
[----:B------:R-:W-:Y:S01]  /*1c50*/  SHF.R.S32.HI R215, RZ, 0x1f, R214 ;  /* 0x0000001fffd77819 */ /* 0x000fe200000114d6 */
[----:B------:R-:W-:Y:S01]  /*1c60*/  BSSY B1, `(.L_x_737) ;  /* 0x0000745000017945 */ /* 0x000fe20003800000 */
[----:B------:R-:W-:Y:S01]  /*1c70*/  IADD3.X R2, R14, UR41, RZ, P0, !PT ;  /* 0x000000290e027c10 */ /* 0x000fe200087fe4ff */
[----:B------:R-:W-:-:S02]  /*1c80*/  UIADD3.X UR36, UR13, UR4, UR31, UP2, UP1 ;  /* 0x000000040d247290 */ /* 0x000fc400097e241f */
[----:B------:R-:W-:Y:S01]  /*1c90*/  IMAD.WIDE.U32 R4, R0, c[0x0][0x190], R214 ;  /* 0x0000640000047a25 */ /* 0x000fe200078e00d6 */
[----:B------:R-:W-:Y:S02]  /*1ca0*/  ULDC.64 UR4, c[0x0][0x1a8] ;  /* 0x00006a0000047ab9 */ /* 0x000fe40000000a00 */
[----:B------:R-:W-:Y:S01]  /*1cb0*/  UIMAD UR4, UR7, UR4, URZ ;  /* 0x00000004070472a4 */ /* 0x000fe2000f8e023f */
[----:B------:R-:W-:Y:S01]  /*1cc0*/  IMAD R2, R2, c[0x0][0x190], RZ ;  /* 0x0000640002027a24 */ /* 0x000fe200078e02ff */
[----:B------:R-:W-:Y:S01]  /*1cd0*/  UMOV UR13, 0x4 ;  /* 0x00000004000d7882 */ /* 0x000fe20000000000 */
[----:B------:R-:W-:Y:S01]  /*1ce0*/  IADD3 R6, P0, R4, UR52, RZ ;  /* 0x0000003404067c10 */ /* 0x000fe2000ff1e0ff */
[----:B------:R-:W-:Y:S01]  /*1cf0*/  UIMAD UR33, UR49, UR5, UR4 ;  /* 0x00000005312172a4 */ /* 0x000fe2000f8e0204 */
[----:B------:R-:W-:Y:S02]  /*1d00*/  IMAD R0, R0, c[0x0][0x194], R2 ;  /* 0x0000650000007a24 */ /* 0x000fe400078e0202 */
        /* <DEDUP_REMOVED lines=11> */
[----:B------:R-:W-:Y:S02]  /*1dc0*/  SHF.R.S32.HI R0, RZ, 0x5, R0 ;  /* 0x00000005ff007819 */ /* 0x000fe40000011400 */
[----:B------:R-:W-:Y:S01]  /*1dd0*/  ULDC UR41, c[0x0][0x2e8] ;  /* 0x0000ba0000297ab9 */ /* 0x000fe20000000800 */
[----:B------:R-:W-:Y:S01]  /*1de0*/  IADD3.X R5, R215, UR42, RZ, P0, !PT ;  /* 0x0000002ad7057c10 */ /* 0x000fe200087fe4ff */
[----:B------:R-:W-:-:S02]  /*1df0*/  UIMAD UR31, UR14, UR5, UR4 ;  /* 0x000000050e1f72a4 */ /* 0x000fc4000f8e0204 */
[----:B------:R-:W-:Y:S02]  /*1e00*/  UIADD3 UR4, UR14, UR9, URZ ;  /* 0x000000090e047290 */ /* 0x000fe4000fffe03f */
[----:B------:R-:W-:Y:S02]  /*1e10*/  IMAD.WIDE.U32 R4, R2, c[0x0][0x370], R4 ;  /* 0x0000dc0002047a25 */ /* 0x000fe400078e0004 */
[----:B------:R-:W-:-:S03]  /*1e20*/  UIMAD.WIDE UR4, UR4, UR13, UR6 ;  /* 0x0000000d040472a5 */ /* 0x000fc6000f8e0206 */
[----:B------:R-:W-:Y:S01]  /*1e30*/  ULDC.64 UR6, c[0x0][0x3c8] ;  /* 0x0000f20000067ab9 */ /* 0x000fe20000000a00 */
[----:B------:R-:W-:-:S03]  /*1e40*/  IADD3 R5, R5, UR31, RZ ;  /* 0x0000001f05057c10 */ /* 0x000fc6000fffe0ff */
[----:B------:R-:W-:Y:S02]  /*1e50*/  UMOV UR11, UR4 ;  /* 0x00000004000b7c82 */ /* 0x000fe40008000000 */
[----:B------:R-:W-:Y:S02]  /*1e60*/  UIADD3 UR4, UR14, UR12, URZ ;  /* 0x0000000c0e047290 */ /* 0x000fe4000fffe03f */
[----:B------:R-:W-:Y:S02]  /*1e70*/  UMOV UR10, UR5 ;  /* 0x00000005000a7c82 */ /* 0x000fe40008000000 */
[----:B------:R-:W-:Y:S01]  /*1e80*/  UIMAD.WIDE UR4, UR4, UR13, UR6 ;  /* 0x0000000d040472a5 */ /* 0x000fe2000f8e0206 */
[----:B------:R1:W3:Y:S06]  /*1e90*/  R2UR UR6, R8 ;  /* 0x00000000080673c2 */ /* 0x0002ec00000e0000 */
[----:B------:R-:W-:-:S02]  /*1ea0*/  UMOV UR13, UR4 ;  /* 0x00000004000d7c82 */ /* 0x000fc40008000000 */
[----:B------:R-:W-:Y:S01]  /*1eb0*/  UIADD3 UR4, -UR8, UR38, UR30 ;  /* 0x0000002608047290 */ /* 0x000fe2000fffe11e */
[----:B------:R4:W1:Y:S01]  /*1ec0*/  R2UR UR7, R9 ;  /* 0x00000000090773c2 */ /* 0x00086200000e0000 */
[----:B------:R-:W-:Y:S02]  /*1ed0*/  UMOV UR12, UR5 ;  /* 0x00000005000c7c82 */ /* 0x000fe40008000000 */
[----:B------:R-:W-:Y:S02]  /*1ee0*/  UIADD3 UR4, UR4, -UR41, URZ ;  /* 0x8000002904047290 */ /* 0x000fe4000fffe03f */
[----:B------:R-:W-:Y:S02]  /*1ef0*/  UIADD3 UR5, UR47, -0x1, URZ ;  /* 0xffffffff2f057890 */ /* 0x000fe4000fffe03f */
[----:B------:R-:W-:-:S04]  /*1f00*/  USHF.R.S32.HI UR14, URZ, 0x1f, UR4 ;  /* 0x0000001f3f0e7899 */ /* 0x000fc80008011404 */
[----:B------:R-:W-:-:S04]  /*1f10*/  ULEA.HI UR14, UR14, UR4, URZ, 0x6 ;  /* 0x000000040e0e7291 */ /* 0x000fc8000f8f303f */
        /* <DEDUP_REMOVED lines=42> */
.L_x_743:
        /* <DEDUP_REMOVED lines=18> */
.L_x_744:
        /* <DEDUP_REMOVED lines=29> */
.L_x_746:
[----:B------:R-:W-:Y:S05]  /*24b0*/  BSYNC B0 ;  /* 0x0000000000007941 */ /* 0x000fea0003800000 */
.L_x_745:
        /* <DEDUP_REMOVED lines=15> */
.L_x_748:
[----:B------:R-:W-:Y:S05]  /*25b0*/  BSYNC B0 ;  /* 0x0000000000007941 */ /* 0x000fea0003800000 */
.L_x_747:
        /* <DEDUP_REMOVED lines=15> */
.L_x_750:
[----:B------:R-:W-:Y:S05]  /*26b0*/  BSYNC B0 ;  /* 0x0000000000007941 */ /* 0x000fea0003800000 */
.L_x_749:
        /* <DEDUP_REMOVED lines=14> */
.L_x_752:
[----:B------:R-:W-:Y:S05]  /*27a0*/  BSYNC B0 ;  /* 0x0000000000007941 */ /* 0x000fea0003800000 */
.L_x_751:
[----:B------:R-:W-:Y:S01]  /*27b0*/  ULDC.64 UR8, c[0x0][0x3a8] ;  /* 0x0000ea0000087ab9 */ /* 0x000fe20000000a00 */
[----:B--2---:R-:W-:Y:S01]  /*27c0*/  IMAD.U32 R4, RZ, RZ, UR30 ;  /* 0x0000001eff047e24 */ /* 0x004fe2000f8e00ff */
        /* <DEDUP_REMOVED lines=8> */
[----:B------:R-:W-:-:S04]  /*2850*/  MOV R0, UR30 ;  /* 0x0000001e00007c02 */ /* 0x000fc80008000f00 */
        /* <DEDUP_REMOVED lines=15> */
.L_x_754:
[----:B------:R-:W-:Y:S05]  /*2950*/  BSYNC B0 ;  /* 0x0000000000007941 */ /* 0x000fea0003800000 */
.L_x_753:
        /* <DEDUP_REMOVED lines=13> */
.L_x_756:
[----:B------:R-:W-:Y:S05]  /*2a30*/  BSYNC B0 ;  /* 0x0000000000007941 */ /* 0x000fea0003800000 */
.L_x_755:
        /* <DEDUP_REMOVED lines=13> */
.L_x_758:
[----:B------:R-:W-:Y:S05]  /*2b10*/  BSYNC B0 ;  /* 0x0000000000007941 */ /* 0x000fea0003800000 */
.L_x_757:
        /* <DEDUP_REMOVED lines=12> */
.L_x_742:
[----:B------:R-:W-:Y:S01]  /*2be0*/  ULDC.64 UR32, c[0x0][0x1a0] ;  /* 0x0000680000207ab9 */ /* 0x000fe20000000a00 */
[----:B------:R-:W-:Y:S01]  /*2bf0*/  MOV R4, UR30 ;  /* 0x0000001e00047c02 */ /* 0x000fe20008000f00 */
[----:B------:R-:W-:Y:S01]  /*2c00*/  UIMAD UR4, UR34, UR32, URZ ;  /* 0x00000020220472a4 */ /* 0x000fe2000f8e023f */
[----:B------:R-:W-:Y:S03]  /*2c10*/  BSSY B0, `(.L_x_760) ;  /* 0x0000023000007945 */ /* 0x000fe60003800000 */
[----:B------:R-:W-:Y:S01]  /*2c20*/  UIMAD UR4, UR30, UR33, UR4 ;  /* 0x000000211e0472a4 */ /* 0x000fe2000f8e0204 */
[----:B------:R-:W-:-:S05]  /*2c30*/  IMAD.WIDE.U32 R4, R4, c[0x0][0x1a0], R214 ;  /* 0x0000680004047a25 */ /* 0x000fca00078e00d6 */
[----:B------:R-:W-:Y:S02]  /*2c40*/  IADD3 R4, P0, R4, UR45, RZ ;  /* 0x0000002d04047c10 */ /* 0x000fe4000ff1e0ff */
[----:B------:R-:W-:Y:S01]  /*2c50*/  MOV R0, UR4 ;  /* 0x0000000400007c02 */ /* 0x000fe20008000f00 */
[----:B------:R-:W-:-:S03]  /*2c60*/  ULEA.HI UR4, UR5, UR5, URZ, 0x1 ;  /* 0x0000000505047291 */ /* 0x000fc6000f8f083f */
[----:B------:R-:W-:Y:S01]  /*2c70*/  IADD3.X R5, R5, UR46, R0, P0, !PT ;  /* 0x0000002e05057c10 */ /* 0x000fe200087fe400 */
[----:B------:R-:W-:Y:S01]  /*2c80*/  ULOP3.LUT UR4, UR4, 0xfffffffe, URZ, 0xc0, !UPT ;  /* 0xfffffffe04047892 */ /* 0x000fe2000f8ec03f */
[----:B------:R-:W-:Y:S01]  /*2c90*/  PLOP3.LUT P0, PT, PT, PT, UP6, 0x80, 0x0 ;  /* 0x000000000000781c */ /* 0x000fe20003f0f068 */
[----:B------:R-:W-:Y:S02]  /*2ca0*/  IMAD R0, R12, c[0x0][0x1b8], RZ ;  /* 0x00006e000c007a24 */ /* 0x000fe400078e02ff */
[----:B------:R-:W-:Y:S01]  /*2cb0*/  UIADD3 UR4, UR5, -UR4, URZ ;  /* 0x8000000405047290 */ /* 0x000fe2000fffe03f */
[----:B------:R-:W-:-:S03]  /*2cc0*/  IMAD.WIDE.U32 R4, R11, c[0x0][0x1b8], R4 ;  /* 0x00006e000b047a25 */ /* 0x000fc600078e0004 */
[----:B------:R-:W-:Y:S01]  /*2cd0*/  UISETP.NE.AND UP0, UPT, UR4, 0x1, UPT ;  /* 0x000000010400788c */ /* 0x000fe2000bf05270 */
[----:B------:R-:W-:Y:S01]  /*2ce0*/  IMAD R0, R11, c[0x0][0x1bc], R0 ;  /* 0x00006f000b007a24 */ /* 0x000fe200078e0200 */
[----:B------:R-:W-:-:S04]  /*2cf0*/  UIMAD UR4, UR29, -0x80, UR8 ;  /* 0xffffff801d0478a4 */ /* 0x000fc8000f8e0208 */
[----:B------:R-:W-:Y:S01]  /*2d00*/  IADD3 R10, R5, R0, RZ ;  /* 0x00000000050a7210 */ /* 0x000fe20007ffe0ff */
[----:B------:R-:W-:Y:S01]  /*2d10*/  @P0 BAR.SYNC.DEFER_BLOCKING 0x0 ;  /* 0x0000000000000b1d */ /* 0x000fe20000010000 */
        /* <DEDUP_REMOVED lines=18> */
.L_x_761:
[----:B------:R-:W-:Y:S05]  /*2e40*/  BSYNC B0 ;  /* 0x0000000000007941 */ /* 0x000fea0003800000 */
.L_x_760:
        /* <DEDUP_REMOVED lines=22> */
.L_x_763:
[----:B------:R-:W-:Y:S05]  /*2fb0*/  BSYNC B0 ;  /* 0x0000000000007941 */ /* 0x000fea0003800000 */
.L_x_762:
        /* <DEDUP_REMOVED lines=22> */
.L_x_765:
[----:B------:R-:W-:Y:S05]  /*3120*/  BSYNC B0 ;  /* 0x0000000000007941 */ /* 0x000fea0003800000 */
.L_x_764:
        /* <DEDUP_REMOVED lines=21> */
.L_x_767:
[----:B------:R-:W-:Y:S05]  /*3280*/  BSYNC B0 ;  /* 0x0000000000007941 */ /* 0x000fea0003800000 */
.L_x_766:
        /* <DEDUP_REMOVED lines=13> */
.L_x_769:
[----:B------:R-:W-:Y:S05]  /*3360*/  BSYNC B0 ;  /* 0x0000000000007941 */ /* 0x000fea0003800000 */
.L_x_768:
        /* <DEDUP_REMOVED lines=8> */
[----:B------:R-:W-:-:S03]  /*33f0*/  IMAD.MOV.U32 R2, RZ, RZ, c[0x0][0x374] ;  /* 0x0000dd00ff027624 */ /* 0x000fc600078e00ff */
[----:B-1----:R-:W-:-:S04]  /*3400*/  LEA R4, P0, R0, R192, 0x6 ;  /* 0x000000c000047211 */ /* 0x002fc800078030ff */
[----:B------:R-:W-:-:S05]  /*3410*/  LEA.HI.X R5, R0, R193, R2, 0x6, P0 ;  /* 0x000000c100057211 */ /* 0x000fca00000f3402 */
[----:B------:R-:W-:Y:S01]  /*3420*/  @!PT LDS RZ, [RZ] ;  /* 0x00000000fffff984 */ /* 0x000fe20000000800 */
[----:B------:R-:W-:Y:S01]  /*3430*/  @!PT LDS RZ, [RZ] ;  /* 0x00000000fffff984 */ /* 0x000fe20000000800 */
[----:B------:R-:W-:Y:S01]  /*3440*/  @!PT LDS RZ, [RZ] ;  /* 0x00000000fffff984 */ /* 0x000fe20000000800 */
[----:B------:R1:W-:Y:S04]  /*3450*/  LDGSTS.E.BYPASS.LTC128B.128 [R196+0x5000], [R4.64] ;  /* 0x0500000004c47fae */ /* 0x0003e8000b901d46 */
.L_x_771:
[----:B------:R-:W-:Y:S05]  /*3460*/  BSYNC B0 ;  /* 0x0000000000007941 */ /* 0x000fea0003800000 */
.L_x_770:
[----:B------:R-:W5:Y:S01]  /*3470*/  LDL R2, [R1+0x1c] ;  /* 0x00001c0001027983 */ /* 0x000f620000100800 */
[----:B------:R-:W-:Y:S01]  /*3480*/  PLOP3.LUT P0, PT, PT, PT, UP0, 0x40, 0x0 ;  /* 0x000000000000781c */ /* 0x000fe20003f0e808 */
[----:B------:R-:W-:Y:S01]  /*3490*/  BSSY B0, `(.L_x_772) ;  /* 0x0000013000007945 */ /* 0x000fe20003800000 */
[----:B-----5:R-:W-:-:S04]  /*34a0*/  IADD3 R0, R2, 0x1000, RZ ;  /* 0x0000100002007810 */ /* 0x020fc80007ffe0ff */
        /* <DEDUP_REMOVED lines=17> */
.L_x_773:
[----:B------:R-:W-:Y:S05]  /*35c0*/  BSYNC B0 ;  /* 0x0000000000007941 */ /* 0x000fea0003800000 */
.L_x_772:
        /* <DEDUP_REMOVED lines=20> */
.L_x_775:
[----:B------:R-:W-:Y:S05]  /*3710*/  BSYNC B0 ;  /* 0x0000000000007941 */ /* 0x000fea0003800000 */
.L_x_774:
[----:B--2---:R-:W2:Y:S01]  /*3720*/  LDL R13, [R1+0x4] ;  /* 0x00000400010d7983 */ /* 0x004ea20000100800 */
[----:B------:R-:W-:-:S03]  /*3730*/  ULDC.64 UR32, c[0x0][0x198] ;  /* 0x0000660000207ab9 */ /* 0x000fc60000000a00 */
[----:B---3--:R-:W3:Y:S01]  /*3740*/  LDL R17, [R1+0x24] ;  /* 0x0000240001117983 */ /* 0x008ee20000100800 */
[----:B------:R-:W-:Y:S01]  /*3750*/  UIMAD UR9, UR34, UR32, URZ ;  /* 0x00000020220972a4 */ /* 0x000fe2000f8e023f */
[----:B-1----:R-:W-:-:S03]  /*3760*/  IMAD.U32 R4, RZ, RZ, UR30 ;  /* 0x0000001eff047e24 */ /* 0x002fc6000f8e00ff */
[----:B------:R-:W-:Y:S01]  /*3770*/  UIMAD UR9, UR30, UR33, UR9 ;  /* 0x000000211e0972a4 */ /* 0x000fe2000f8e0209 */
[----:B------:R-:W-:-:S05]  /*3780*/  IMAD.WIDE.U32 R4, R4, c[0x0][0x198], R214 ;  /* 0x0000660004047a25 */ /* 0x000fca00078e00d6 */
[----:B------:R-:W-:Y:S01]  /*3790*/  IADD3 R6, P0, R4, UR35, RZ ;  /* 0x0000002304067c10 */ /* 0x000fe2000ff1e0ff */
[----:B------:R-:W-:-:S05]  /*37a0*/  IMAD.U32 R0, RZ, RZ, UR9 ;  /* 0x00000009ff007e24 */ /* 0x000fca000f8e00ff */
[----:B------:R-:W-:Y:S01]  /*37b0*/  IADD3.X R7, R5, UR40, R0, P0, !PT ;  /* 0x0000002805077c10 */ /* 0x000fe200087fe400 */
[----:B------:R-:W-:Y:S02]  /*37c0*/  IMAD.MOV.U32 R244, RZ, RZ, 0x7f800000 ;  /* 0x7f800000fff47424 */ /* 0x000fe400078e00ff */
[----:B------:R-:W-:Y:S02]  /*37d0*/  IMAD.MOV.U32 R243, RZ, RZ, 0x7f800000 ;  /* 0x7f800000fff37424 */ /* 0x000fe400078e00ff */
[----:B------:R-:W-:Y:S02]  /*37e0*/  IMAD.MOV.U32 R241, RZ, RZ, 0x7f800000 ;  /* 0x7f800000fff17424 */ /* 0x000fe400078e00ff */
[C---:B--2---:R-:W-:Y:S01]  /*37f0*/  IMAD.SHL.U32 R4, R13.reuse, 0x4, RZ ;  /* 0x000000040d047824 */ /* 0x044fe200078e00ff */
[C---:B------:R-:W-:Y:S02]  /*3800*/  IADD3 R2, R13.reuse, 0x8, RZ ;  /* 0x000000080d027810 */ /* 0x040fe40007ffe0ff */
[----:B------:R-:W-:-:S02]  /*3810*/  IADD3 R0, R13, 0x28, RZ ;  /* 0x000000280d007810 */ /* 0x000fc40007ffe0ff */
[C---:B---3--:R-:W-:Y:S02]  /*3820*/  SHF.L.U64.HI R5, R13.reuse, 0x2, R17 ;  /* 0x000000020d057819 */ /* 0x048fe40000010211 */
[----:B------:R-:W-:Y:S02]  /*3830*/  IADD3 R4, P1, R4, UR11, RZ ;  /* 0x0000000b04047c10 */ /* 0x000fe4000ff3e0ff */
[----:B------:R-:W-:Y:S02]  /*3840*/  ISETP.GE.AND P2, PT, R13, UR4, PT ;  /* 0x000000040d007c0c */ /* 0x000fe4000bf46270 */
[----:B------:R-:W-:Y:S02]  /*3850*/  ISETP.GE.AND P0, PT, R2, UR4, PT ;  /* 0x0000000402007c0c */ /* 0x000fe4000bf06270 */
[----:B------:R-:W-:Y:S02]  /*3860*/  IADD3.X R5, R5, UR10, RZ, P1, !PT ;  /* 0x0000000a05057c10 */ /* 0x000fe40008ffe4ff */
[----:B------:R-:W-:-:S02]  /*3870*/  ISETP.GE.AND P1, PT, R0, UR4, PT ;  /* 0x0000000400007c0c */ /* 0x000fc4000bf26270 */
[----:B------:R-:W-:-:S05]  /*3880*/  IADD3 R2, R13, 0x20, RZ ;  /* 0x000000200d027810 */ /* 0x000fca0007ffe0ff */
[----:B------:R1:W5:Y:S01]  /*3890*/  @!P2 LDG.E R244, [R4.64] ;  /* 0x0000000604f4a981 */ /* 0x000362000c1e1900 */
[----:B------:R-:W-:Y:S02]  /*38a0*/  ISETP.GE.AND P2, PT, R2, UR4, PT ;  /* 0x0000000402007c0c */ /* 0x000fe4000bf46270 */
[----:B------:R-:W-:Y:S01]  /*38b0*/  SHF.R.S32.HI R2, RZ, 0x1f, R0 ;  /* 0x0000001fff027819 */ /* 0x000fe20000011400 */
[----:B------:R1:W5:Y:S02]  /*38c0*/  @!P0 LDG.E R243, [R4.64+0x20] ;  /* 0x0000200604f38981 */ /* 0x000364000c1e1900 */
[----:B------:R-:W-:-:S04]  /*38d0*/  @!P1 LEA R8, P0, R0, UR11, 0x2 ;  /* 0x0000000b00089c11 */ /* 0x000fc8000f8010ff */
[----:B------:R-:W-:-:S05]  /*38e0*/  @!P1 LEA.HI.X R9, R0, UR10, R2, 0x2, P0 ;  /* 0x0000000a00099c11 */ /* 0x000fca00080f1402 */
[----:B------:R2:W5:Y:S04]  /*38f0*/  @!P1 LDG.E R241, [R8.64] ;  /* 0x0000000608f19981 */ /* 0x000568000c1e1900 */
[----:B------:R2:W-:Y:S01]  /*3900*/  @P6 STS.128 [R196+0x6000], RZ ;  /* 0x006000ffc4006388 */ /* 0x0005e20000000c00 */
[----:B------:R-:W-:Y:S02]  /*3910*/  IMAD.MOV.U32 R242, RZ, RZ, 0x7f800000 ;  /* 0x7f800000fff27424 */ /* 0x000fe400078e00ff */
[----:B------:R-:W-:Y:S01]  /*3920*/  IMAD R0, R12, c[0x0][0x1b0], RZ ;  /* 0x00006c000c007a24 */ /* 0x000fe200078e02ff */
[----:B------:R-:W-:Y:S03]  /*3930*/  BSSY B0, `(.L_x_776) ;  /* 0x0000015000007945 */ /* 0x000fe60003800000 */
[----:B------:R1:W5:Y:S01]  /*3940*/  @!P2 LDG.E R242, [R4.64+0x80] ;  /* 0x0000800604f2a981 */ /* 0x000362000c1e1900 */
[----:B------:R-:W-:-:S02]  /*3950*/  IMAD R0, R11, c[0x0][0x1b4], R0 ;  /* 0x00006d000b007a24 */ /* 0x000fc400078e0200 */
[----:B-1----:R-:W-:-:S04]  /*3960*/  IMAD.WIDE.U32 R4, R11, c[0x0][0x1b0], R6 ;  /* 0x00006c000b047a25 */ /* 0x002fc800078e0006 */
        /* <DEDUP_REMOVED lines=17> */
.L_x_777:
[----:B--2---:R-:W-:Y:S05]  /*3a80*/  BSYNC B0 ;  /* 0x0000000000007941 */ /* 0x004fea0003800000 */
.L_x_776:
[----:B------:R2:W-:Y:S01]  /*3a90*/  @P5 STS.128 [R196+0x7000], RZ ;  /* 0x007000ffc4005388 */ /* 0x0005e20000000c00 */
[----:B------:R-:W-:Y:S01]  /*3aa0*/  BSSY B0, `(.L_x_778) ;  /* 0x0000013000007945 */ /* 0x000fe20003800000 */
        /* <DEDUP_REMOVED lines=18> */
.L_x_779:
[----:B------:R-:W-:Y:S05]  /*3bd0*/  BSYNC B0 ;  /* 0x0000000000007941 */ /* 0x000fea0003800000 */
.L_x_778:
        /* <DEDUP_REMOVED lines=16> */
[----:B------:R-:W-:Y:S01]  /*3ce0*/  @!PT LDS RZ, [RZ] ;  /* 0x00000000fffff984 */ /* 0x000fe20000000800 */
[----:B------:R-:W-:Y:S01]  /*3cf0*/  @!PT LDS RZ, [RZ] ;  /* 0x00000000fffff984 */ /* 0x000fe20000000800 */
[----:B------:R-:W-:Y:S01]  /*3d00*/  @!PT LDS RZ, [RZ] ;  /* 0x00000000fffff984 */ /* 0x000fe20000000800 */
[----:B------:R1:W-:Y:S02]  /*3d10*/  LDGSTS.E.BYPASS.LTC128B.128 [R196+0x8000], [R8.64] ;  /* 0x0800000008c47fae */ /* 0x0003e4000b901d46 */
.L_x_781:
[----:B------:R-:W-:Y:S05]  /*3d20*/  BSYNC B0 ;  /* 0x0000000000007941 */ /* 0x000fea0003800000 */
.L_x_780:
[----:B------:R1:W-:Y:S01]  /*3d30*/  @P3 STS.128 [R196+0x9000], RZ ;  /* 0x009000ffc4003388 */ /* 0x0003e20000000c00 */
[----:B------:R-:W-:Y:S01]  /*3d40*/  BSSY B0, `(.L_x_782) ;  /* 0x0000012000007945 */ /* 0x000fe20003800000 */
        /* <DEDUP_REMOVED lines=17> */
.L_x_783:
[----:B------:R-:W-:Y:S05]  /*3e60*/  BSYNC B0 ;  /* 0x0000000000007941 */ /* 0x000fea0003800000 */
.L_x_782:
[----:B------:R-:W0:Y:S01]  /*3e70*/  LDGDEPBAR ;  /* 0x00000000000079af */ /* 0x000e220000000000 */
[----:B------:R-:W-:Y:S02]  /*3e80*/  ULDC.64 UR34, c[0x0][0x318] ;  /* 0x0000c60000227ab9 */ /* 0x000fe40000000a00 */
[----:B------:R-:W-:Y:S02]  /*3e90*/  UISETP.NE.U32.AND UP2, UPT, URZ, UR34, UPT ;  /* 0x000000223f00728c */ /* 0x000fe4000bf45070 */
[----:B------:R-:W-:Y:S02]  /*3ea0*/  USHF.R.S32.HI UR9, URZ, 0x1f, UR49 ;  /* 0x0000001f3f097899 */ /* 0x000fe40008011431 */
[----:B------:R-:W-:Y:S02]  /*3eb0*/  UISETP.NE.AND.EX UP2, UPT, URZ, UR35, UPT, UP2 ;  /* 0x000000233f00728c */ /* 0x000fe4000bf45320 */
[----:B------:R-:W-:-:S04]  /*3ec0*/  ULDC.64 UR36, c[0x0][0x320] ;  /* 0x0000c80000247ab9 */ /* 0x000fc80000000a00 */
[----:B------:R-:W-:-:S05]  /*3ed0*/  PLOP3.LUT P0, PT, PT, PT, UP2, 0x80, 0x0 ;  /* 0x000000000000781c */ /* 0x000fca0003f0f028 */
[----:B------:R-:W-:Y:S02]  /*3ee0*/  @UP2 UIMAD UR4, UR53, UR36, URZ ;  /* 0x00000024350422a4 */ /* 0x000fe4000f8e023f */
[----:B------:R-:W-:Y:S02]  /*3ef0*/  @UP2 UMOV UR32, UR49 ;  /* 0x0000003100202c82 */ /* 0x000fe40008000000 */
[----:B------:R-:W-:Y:S01]  /*3f00*/  @UP2 UMOV UR33, UR9 ;  /* 0x0000000900212c82 */ /* 0x000fe20008000000 */
[----:B------:R-:W-:-:S04]  /*3f10*/  DEPBAR.LE SB0, 0x1 ;  /* 0x000080400000791a */ /* 0x000fc80000000000 */
[----:B------:R-:W-:Y:S01]  /*3f20*/  BAR.SYNC.DEFER_BLOCKING 0x0 ;  /* 0x0000000000007b1d */ /* 0x000fe20000010000 */
[----:B------:R-:W-:Y:S02]  /*3f30*/  @UP2 UIMAD.WIDE.U32 UR32, UR44, UR36, UR32 ;  /* 0x000000242c2022a5 */ /* 0x000fe4000f8e0020 */
[----:B------:R-:W-:Y:S02]  /*3f40*/  @UP2 UIMAD UR37, UR44, UR37, UR4 ;  /* 0x000000252c2522a4 */ /* 0x000fe4000f8e0204 */
[----:B------:R-:W-:Y:S02]  /*3f50*/  @UP2 ULEA UR34, UP1, UR32, UR34, 0x2 ;  /* 0x0000002220222291 */ /* 0x000fe4000f82103f */
[----:B------:R-:W-:-:S04]  /*3f60*/  @UP2 UIADD3 UR37, UR33, UR37, URZ ;  /* 0x0000002521252290 */ /* 0x000fc8000fffe03f */
[----:B------:R-:W-:Y:S01]  /*3f70*/  @UP2 ULEA.HI.X UR35, UR32, UR35, UR37, 0x2, UP1 ;  /* 0x0000002320232291 */ /* 0x000fe200088f1425 */
[----:B-1----:R-:W-:-:S05]  /*3f80*/  IMAD.U32 R4, RZ, RZ, UR34 ;  /* 0x00000022ff047e24 */ /* 0x002fca000f8e00ff */
[----:B------:R-:W-:-:S05]  /*3f90*/  IMAD.U32 R5, RZ, RZ, UR35 ;  /* 0x00000023ff057e24 */ /* 0x000fca000f8e00ff */
[----:B--2---:R1:W2:Y:S01]  /*3fa0*/  @P0 LDG.E R4, [R4.64] ;  /* 0x0000000604040981 */ /* 0x0042a2000c1e1900 */
[----:B------:R-:W2:Y:S01]  /*3fb0*/  @P0 MUFU.RCP R0, c[0x0][0x238] ;  /* 0x00008e0000000b08 */ /* 0x000ea20000001000 */
[----:B------:R-:W-:Y:S01]  /*3fc0*/  IMAD.MOV.U32 R182, RZ, RZ, 0x20 ;  /* 0x00000020ffb67424 */ /* 0x000fe200078e00ff */
[----:B------:R-:W-:Y:S01]  /*3fd0*/  PLOP3.LUT P3, PT, PT, PT, UP0, 0x40, 0x0 ;  /* 0x000000000000781c */ /* 0x000fe20003f6e808 */
[----:B------:R3:W4:Y:S01]  /*3fe0*/  LDSM.16.M88.4 R140, [R178+0xa000] ;  /* 0x00a00000b28c783b */ /* 0x0007220000000200 */
[----:B------:R-:W-:Y:S01]  /*3ff0*/  PLOP3.LUT P2, PT, PT, PT, UP0, 0x40, 0x0 ;  /* 0x000000000000781c */ /* 0x000fe20003f4e808 */
[----:B------:R-:W-:Y:S01]  /*4000*/  IMAD.MOV.U32 R128, RZ, RZ, 0x40 ;  /* 0x00000040ff807424 */ /* 0x000fe200078e00ff */
[----:B------:R-:W-:Y:S01]  /*4010*/  IADD3 R172, R183, 0x1000, RZ ;  /* 0x00001000b7ac7810 */ /* 0x000fe20007ffe0ff */
[----:B------:R3:W2:Y:S01]  /*4020*/  LDSM.16.M88.4 R144, [R178+0xa800] ;  /* 0x00a80000b290783b */ /* 0x0006a20000000200 */
[C---:B------:R-:W-:Y:S01]  /*4030*/  IADD3 R173, R184.reuse, 0x1000, RZ ;  /* 0x00001000b8ad7810 */ /* 0x040fe20007ffe0ff */
[----:B------:R-:W-:Y:S01]  /*4040*/  IMAD.SHL.U32 R174, R184, 0x2, RZ ;  /* 0x00000002b8ae7824 */ /* 0x000fe200078e00ff */
[----:B------:R-:W-:Y:S01]  /*4050*/  SEL R172, R172, R183, P3 ;  /* 0x000000b7acac7207 */ /* 0x000fe20001800000 */
[----:B------:R3:W2:Y:S01]  /*4060*/  LDSM.16.M88.4 R148, [R181+0xa000] ;  /* 0x00a00000b594783b */ /* 0x0006a20000000200 */
[----:B------:R-:W-:Y:S01]  /*4070*/  SEL R173, R173, R184, P2 ;  /* 0x000000b8adad7207 */ /* 0x000fe20001000000 */
[----:B------:R-:W-:Y:S01]  /*4080*/  UIADD3 UR32, UR38, 0x80, UR30 ;  /* 0x0000008026207890 */ /* 0x000fe2000fffe01e */
[----:B------:R-:W-:Y:S01]  /*4090*/  IMAD.MOV.U32 R205, RZ, RZ, R186 ;  /* 0x000000ffffcd7224 */ /* 0x000fe200078e00ba */
[----:B------:R3:W2:Y:S01]  /*40a0*/  LDSM.16.M88.4 R152, [R181+0xa800] ;  /* 0x00a80000b598783b */ /* 0x0006a20000000200 */
[----:B------:R-:W-:Y:S01]  /*40b0*/  CS2R R94, SRZ ;  /* 0x00000000005e7805 */ /* 0x000fe2000001ff00 */
[----:B------:R-:W-:Y:S01]  /*40c0*/  CS2R R92, SRZ ;  /* 0x00000000005c7805 */ /* 0x000fe2000001ff00 */
[----:B------:R-:W-:Y:S01]  /*40d0*/  CS2R R98, SRZ ;  /* 0x0000000000627805 */ /* 0x000fe2000001ff00 */
[----:B------:R3:W2:Y:S01]  /*40e0*/  LDSM.16.M88.4 R156, [R179+0xa000] ;  /* 0x00a00000b39c783b */ /* 0x0006a20000000200 */
[----:B------:R-:W-:Y:S01]  /*40f0*/  CS2R R96, SRZ ;  /* 0x0000000000607805 */ /* 0x000fe2000001ff00 */
[----:B------:R-:W-:Y:S01]  /*4100*/  CS2R R90, SRZ ;  /* 0x00000000005a7805 */ /* 0x000fe2000001ff00 */
[----:B------:R-:W-:Y:S01]  /*4110*/  CS2R R88, SRZ ;  /* 0x0000000000587805 */ /* 0x000fe2000001ff00 */
[----:B------:R3:W2:Y:S01]  /*4120*/  LDSM.16.M88.4 R160, [R179+0xa800] ;  /* 0x00a80000b3a0783b */ /* 0x0006a20000000200 */
[C---:B-1----:R-:W-:Y:S01]  /*4130*/  IADD3 R5, R13.reuse, 0x1, RZ ;  /* 0x000000010d057810 */ /* 0x042fe20007ffe0ff */
        /* <DEDUP_REMOVED lines=29> */
[----:B------:R-:W-:Y:S01]  /*4310*/  SHF.L.U64.HI R249, R13, 0x2, R17 ;  /* 0x000000020df97819 */ /* 0x000fe20000010211 */
[----:B------:R-:W-:Y:S01]  /*4320*/  IMAD.SHL.U32 R173, R173, 0x2, RZ ;  /* 0x00000002adad7824 */ /* 0x000fe200078e00ff */
[----:B------:R-:W-:Y:S01]  /*4330*/  UMOV UR4, URZ ;  /* 0x0000003f00047c82 */ /* 0x000fe20008000000 */
[----:B------:R-:W-:Y:S01]  /*4340*/  IMAD.SHL.U32 R248, R13, 0x4, RZ ;  /* 0x000000040df87824 */ /* 0x000fe200078e00ff */
[----:B------:R-:W-:-:S02]  /*4350*/  UIADD3 UR32, UR32, -UR8, URZ ;  /* 0x8000000820207290 */ /* 0x000fc4000fffe03f */
[----:B------:R-:W-:Y:S01]  /*4360*/  UIADD3 UR31, UR30, 0x80, URZ ;  /* 0x000000801e1f7890 */ /* 0x000fe2000fffe03f */
[----:B--2---:R-:W-:Y:S01]  /*4370*/  @P0 FMUL.FTZ R4, R4, R0 ;  /* 0x0000000004040220 */ /* 0x004fe20000410000 */
[----:B------:R-:W-:-:S03]  /*4380*/  LEA.HI R0, R15, R16, RZ, 0x4 ;  /* 0x000000100f007211 */ /* 0x000fc600078f20ff */
[----:B------:R2:W1:Y:S01]  /*4390*/  @P0 R2UR UR9, R4 ;  /* 0x00000000040903c2 */ /* 0x00046200000e0000 */
[----:B------:R-:W-:-:S05]  /*43a0*/  LOP3.LUT R0, R0, 0xfffffff0, RZ, 0xc0, !PT ;  /* 0xfffffff000007812 */ /* 0x000fca00078ec0ff */
[----:B------:R-:W-:-:S05]  /*43b0*/  IMAD.IADD R0, R16, 0x1, -R0 ;  /* 0x0000000110007824 */ /* 0x000fca00078e0a00 */
[----:B------:R-:W-:-:S04]  /*43c0*/  SHF.R.S32.HI R2, RZ, 0x1f, R0 ;  /* 0x0000001fff027819 */ /* 0x000fc80000011400 */
[----:B------:R-:W-:-:S04]  /*43d0*/  LEA.HI R2, R2, R0, RZ, 0x3 ;  /* 0x0000000002027211 */ /* 0x000fc800078f18ff */
[----:B------:R-:W-:Y:S01]  /*43e0*/  LOP3.LUT R2, R2, 0xfffffff8, RZ, 0xc0, !PT ;  /* 0xfffffff802027812 */ /* 0x000fe200078ec0ff */
[----:B--2---:R-:W-:Y:S01]  /*43f0*/  IMAD.U32 R4, RZ, RZ, UR38 ;  /* 0x00000026ff047e24 */ /* 0x004fe2000f8e00ff */
[----:B-1----:R-:W-:-:S03]  /*4400*/  @UP2 UMOV UR4, UR9 ;  /* 0x0000000900042c82 */ /* 0x002fc60008000000 */
[----:B------:R-:W-:Y:S02]  /*4410*/  IMAD.IADD R0, R0, 0x1, -R2 ;  /* 0x0000000100007824 */ /* 0x000fe400078e0a02 */
[----:B------:R-:W-:Y:S01]  /*4420*/  IMAD R2, RZ, RZ, -UR55 ;  /* 0x80000037ff027e24 */ /* 0x000fe2000f8e02ff */
[----:B------:R-:W-:Y:S02]  /*4430*/  IADD3 R250, R5, UR8, -R4 ;  /* 0x0000000805fa7c10 */ /* 0x000fe4000fffe804 */
[C---:B------:R-:W-:Y:S02]  /*4440*/  LOP3.LUT P0, RZ, R0.reuse, 0x2, RZ, 0xc0, !PT ;  /* 0x0000000200ff7812 */ /* 0x040fe4000780c0ff */
[----:B------:R-:W-:Y:S01]  /*4450*/  LOP3.LUT P1, RZ, R0, 0x4, RZ, 0xc0, !PT ;  /* 0x0000000400ff7812 */ /* 0x000fe2000782c0ff */
[----:B------:R-:W-:Y:S01]  /*4460*/  IMAD.U32 R0, RZ, RZ, UR29 ;  /* 0x0000001dff007e24 */ /* 0x000fe2000f8e00ff */
[----:B------:R3:W-:Y:S01]  /*4470*/  STL [R1+0x18], R2 ;  /* 0x0000180201007387 */ /* 0x0007e20000100800 */
[----:B------:R-:W-:-:S02]  /*4480*/  SEL R182, R182, 0xffffffe0, !P0 ;  /* 0xffffffe0b6b67807 */ /* 0x000fc40004000000 */
[----:B------:R-:W-:Y:S01]  /*4490*/  IMAD R0, R0, 0x80, R251 ;  /* 0x0000008000007824 */ /* 0x000fe200078e02fb */
[----:B------:R-:W-:Y:S02]  /*44a0*/  SEL R128, R128, 0xffffffc0, !P1 ;  /* 0xffffffc080807807 */ /* 0x000fe40004800000 */
[----:B------:R-:W-:Y:S02]  /*44b0*/  IMAD.IADD R176, R175, 0x1, R182 ;  /* 0x00000001afb07824 */ /* 0x000fe400078e02b6 */
[----:B------:R-:W-:Y:S01]  /*44c0*/  IADD3 R204, R0, 0x19, RZ ;  /* 0x0000001900cc7810 */ /* 0x000fe20007ffe0ff */
[----:B------:R-:W-:Y:S01]  /*44d0*/  IMAD.IADD R177, R182, 0x1, R174 ;  /* 0x00000001b6b17824 */ /* 0x000fe200078e02ae */
[C---:B------:R-:W-:Y:S02]  /*44e0*/  IADD3 R203, R0.reuse, 0x18, RZ ;  /* 0x0000001800cb7810 */ /* 0x040fe40007ffe0ff */
[C---:B------:R-:W-:Y:S02]  /*44f0*/  IADD3 R202, R0.reuse, 0x11, RZ ;  /* 0x0000001100ca7810 */ /* 0x040fe40007ffe0ff */
[C---:B------:R-:W-:Y:S01]  /*4500*/  IADD3 R201, R0.reuse, 0x10, RZ ;  /* 0x0000001000c97810 */ /* 0x040fe20007ffe0ff */
[----:B------:R-:W1:Y:S01]  /*4510*/  I2F R204, R204 ;  /* 0x000000cc00cc7306 */ /* 0x000e620000201400 */
[----:B------:R-:W-:-:S02]  /*4520*/  IADD3 R200, R0, 0x9, RZ ;  /* 0x0000000900c87810 */ /* 0x000fc40007ffe0ff */
[C---:B------:R-:W-:Y:S02]  /*4530*/  IADD3 R199, R0.reuse, 0x8, RZ ;  /* 0x0000000800c77810 */ /* 0x040fe40007ffe0ff */
[----:B------:R-:W-:-:S03]  /*4540*/  IADD3 R198, R0, 0x1, RZ ;  /* 0x0000000100c67810 */ /* 0x000fc60007ffe0ff */
[----:B------:R-:W2:Y:S08]  /*4550*/  I2F R203, R203 ;  /* 0x000000cb00cb7306 */ /* 0x000eb00000201400 */
[----:B------:R-:W1:Y:S08]  /*4560*/  I2F R202, R202 ;  /* 0x000000ca00ca7306 */ /* 0x000e700000201400 */
[----:B------:R-:W1:Y:S08]  /*4570*/  I2F R201, R201 ;  /* 0x000000c900c97306 */ /* 0x000e700000201400 */
[----:B------:R-:W1:Y:S08]  /*4580*/  I2F R200, R200 ;  /* 0x000000c800c87306 */ /* 0x000e700000201400 */
[----:B------:R-:W1:Y:S08]  /*4590*/  I2F R199, R199 ;  /* 0x000000c700c77306 */ /* 0x000e700000201400 */
[----:B--234-:R-:W1:Y:S02]  /*45a0*/  I2F R198, R198 ;  /* 0x000000c600c67306 */ /* 0x01ce640000201400 */
.L_x_786:
[----:B------:R-:W0:Y:S01]  /*45b0*/  LDGDEPBAR ;  /* 0x00000000000079af */ /* 0x000e220000000000 */
[C---:B------:R-:W-:Y:S01]  /*45c0*/  IADD3 R0, R173.reuse, R182, RZ ;  /* 0x000000b6ad007210 */ /* 0x040fe20007ffe0ff */
[----:B------:R-:W-:Y:S01]  /*45d0*/  USHF.L.U32 UR9, UR5, 0x6, URZ ;  /* 0x0000000605097899 */ /* 0x000fe2000800063f */
[-C--:B------:R-:W-:Y:S02]  /*45e0*/  IADD3 R2, R173, R128.reuse, RZ ;  /* 0x00000080ad027210 */ /* 0x080fe40007ffe0ff */
[----:B-----5:R-:W-:Y:S01]  /*45f0*/  FSETP.NEU.FTZ.AND P2, PT, R244, -INF , PT ;  /* 0xff800000f400780b */ /* 0x020fe20003f5d000 */
[----:B------:R-:W-:Y:S04]  /*4600*/  UISETP.GE.AND UP0, UPT, UR9, UR32, UPT ;  /* 0x000000200900728c */ /* 0x000fe8000bf06270 */
[----:B------:R-:W-:Y:S06]  /*4610*/  UISETP.LT.AND UP0, UPT, UR31, UR8, UP0 ;  /* 0x000000081f00728c */ /* 0x000fec0008701270 */
[----:B------:R-:W-:Y:S01]  /*4620*/  PLOP3.LUT P0, PT, PT, PT, UP0, 0x80, 0x0 ;  /* 0x000000000000781c */ /* 0x000fe20003f0f008 */
[----:B------:R-:W-:Y:S01]  /*4630*/  UISETP.GT.AND UP0, UPT, UR5, UR14, UPT ;  /* 0x0000000e0500728c */ /* 0x000fe2000bf04270 */
[----:B------:R-:W-:Y:S04]  /*4640*/  DEPBAR.LE SB0, 0x0 ;  /* 0x000080000000791a */ /* 0x000fe80000000000 */
[----:B------:R-:W-:Y:S07]  /*4650*/  BAR.SYNC.DEFER_BLOCKING 0x0 ;  /* 0x0000000000007b1d */ /* 0x000fee0000010000 */
[----:B------:R-:W-:Y:S01]  /*4660*/  @!P0 IADD3 R185, R250, UR9, RZ ;  /* 0x00000009fab98c10 */ /* 0x000fe2000fffe0ff */
[----:B------:R-:W-:Y:S08]  /*4670*/  LDSM.16.M88.4 R32, [R173] ;  /* 0x00000000ad20783b */ /* 0x000ff00000000200 */
[----:B------:R-:W2:Y:S08]  /*4680*/  LDSM.16.M88.4 R16, [R178+0x6000] ;  /* 0x00600000b210783b */ /* 0x000eb00000000200 */
[----:B------:R-:W3:Y:S08]  /*4690*/  LDSM.16.M88.4 R28, [R173+0x1000] ;  /* 0x00100000ad1c783b */ /* 0x000ef00000000200 */
[----:B------:R-:W4:Y:S08]  /*46a0*/  LDSM.16.M88.4 R100, [R178+0x6800] ;  /* 0x00680000b264783b */ /* 0x000f300000000200 */
[----:B------:R-:W-:Y:S08]  /*46b0*/  LDSM.16.M88.4 R104, [R0] ;  /* 0x000000000068783b */ /* 0x000ff00000000200 */
[----:B------:R-:W1:Y:S01]  /*46c0*/  LDSM.16.M88.4 R108, [R181+0x6000] ;  /* 0x00600000b56c783b */ /* 0x000e620000000200 */
[-C--:B--2---:R-:W-:Y:S07]  /*46d0*/  HMMA.16816.F32 R4, R32, R16.reuse, RZ ;  /* 0x000000102004723c */ /* 0x084fee00000018ff */
[----:B------:R2:W1:Y:S01]  /*46e0*/  LDSM.16.M88.4 R112, [R0+0x1000] ;  /* 0x001000000070783b */ /* 0x0004620000000200 */
[C---:B---3--:R-:W-:Y:S07]  /*46f0*/  HMMA.16816.F32 R8, R28.reuse, R16, RZ ;  /* 0x000000101c08723c */ /* 0x048fee00000018ff */
[----:B------:R-:W3:Y:S01]  /*4700*/  LDSM.16.M88.4 R116, [R181+0x6800] ;  /* 0x00680000b574783b */ /* 0x000ee20000000200 */
[-C--:B------:R-:W-:Y:S07]  /*4710*/  HMMA.16816.F32 R12, R28, R18.reuse, RZ ;  /* 0x000000121c0c723c */ /* 0x080fee00000018ff */
[----:B------:R-:W-:Y:S01]  /*4720*/  LDSM.16.M88.4 R120, [R2] ;  /* 0x000000000278783b */ /* 0x000fe20000000200 */
[C---:B------:R-:W-:Y:S07]  /*4730*/  HMMA.16816.F32 R16, R32.reuse, R18, RZ ;  /* 0x000000122010723c */ /* 0x040fee00000018ff */
[----:B------:R-:W3:Y:S01]  /*4740*/  LDSM.16.M88.4 R124, [R179+0x6000] ;  /* 0x00600000b37c783b */ /* 0x000ee20000000200 */
[----:B--2---:R-:W-:Y:S01]  /*4750*/  IADD3 R0, R0, R128, RZ ;  /* 0x0000008000007210 */ /* 0x004fe20007ffe0ff */
[-C--:B----4-:R-:W-:Y:S06]  /*4760*/  HMMA.16816.F32 R20, R32, R100.reuse, RZ ;  /* 0x000000642014723c */ /* 0x090fec00000018ff */
[----:B------:R-:W-:Y:S02]  /*4770*/  LDSM.16.M88.4 R128, [R179+0x6800] ;  /* 0x00680000b380783b */ /* 0x000fe40000000200 */
[C---:B------:R-:W-:Y:S06]  /*4780*/  HMMA.16816.F32 R24, R28.reuse, R100, RZ ;  /* 0x000000641c18723c */ /* 0x040fec00000018ff */
[----:B------:R-:W-:Y:S02]  /*4790*/  LDSM.16.M88.4 R132, [R0] ;  /* 0x000000000084783b */ /* 0x000fe40000000200 */
[-C--:B------:R-:W-:Y:S06]  /*47a0*/  HMMA.16816.F32 R28, R28, R102.reuse, RZ ;  /* 0x000000661c1c723c */ /* 0x080fec00000018ff */
[----:B------:R-:W-:Y:S02]  /*47b0*/  LDSM.16.M88.4 R136, [R180+0x6000] ;  /* 0x00600000b488783b */ /* 0x000fe40000000200 */
[----:B------:R-:W-:Y:S06]  /*47c0*/  HMMA.16816.F32 R32, R32, R102, RZ ;  /* 0x000000662020723c */ /* 0x000fec00000018ff */
[----:B------:R2:W4:Y:S02]  /*47d0*/  LDSM.16.M88.4 R100, [R2+0x1000] ;  /* 0x001000000264783b */ /* 0x0005240000000200 */
[-C--:B-1----:R-:W-:Y:S08]  /*47e0*/  HMMA.16816.F32 R4, R104, R108.reuse, R4 ;  /* 0x0000006c6804723c */ /* 0x082ff00000001804 */
[C---:B------:R-:W-:Y:S07]  /*47f0*/  HMMA.16816.F32 R8, R112.reuse, R108, R8 ;  /* 0x0000006c7008723c */ /* 0x040fee0000001808 */
[----:B------:R-:W-:Y:S01]  /*4800*/  MOV R108, 0x40 ;  /* 0x00000040006c7802 */ /* 0x000fe20000000f00 */
[-C--:B------:R-:W-:Y:S01]  /*4810*/  HMMA.16816.F32 R12, R112, R110.reuse, R12 ;  /* 0x0000006e700c723c */ /* 0x080fe2000000180c */
[----:B--2---:R-:W-:Y:S04]  /*4820*/  MOV R2, UR29 ;  /* 0x0000001d00027c02 */ /* 0x004fe80008000f00 */
[----:B------:R-:W-:Y:S03]  /*4830*/  LEA R2, R2, R251, 0x7 ;  /* 0x000000fb02027211 */ /* 0x000fe600078e38ff */
[C---:B------:R-:W-:Y:S08]  /*4840*/  HMMA.16816.F32 R16, R104.reuse, R110, R16 ;  /* 0x0000006e6810723c */ /* 0x040ff00000001810 */
[-C--:B---3--:R-:W-:Y:S08]  /*4850*/  HMMA.16816.F32 R20, R104, R116.reuse, R20 ;  /* 0x000000746814723c */ /* 0x088ff00000001814 */
[C---:B------:R-:W-:Y:S08]  /*4860*/  HMMA.16816.F32 R24, R112.reuse, R116, R24 ;  /* 0x000000747018723c */ /* 0x040ff00000001818 */
[-C--:B------:R-:W-:Y:S08]  /*4870*/  HMMA.16816.F32 R28, R112, R118.reuse, R28 ;  /* 0x00000076701c723c */ /* 0x080ff0000000181c */
[----:B------:R-:W-:Y:S01]  /*4880*/  HMMA.16816.F32 R32, R104, R118, R32 ;  /* 0x000000766820723c */ /* 0x000fe20000001820 */
[----:B------:R-:W1:Y:S07]  /*4890*/  LDSM.16.M88.4 R104, [R0+0x1000] ;  /* 0x001000000068783b */ /* 0x000e6e0000000200 */
[-C--:B------:R-:W-:Y:S08]  /*48a0*/  HMMA.16816.F32 R4, R120, R124.reuse, R4 ;  /* 0x0000007c7804723c */ /* 0x080ff00000001804 */
[C---:B----4-:R-:W-:Y:S08]  /*48b0*/  HMMA.16816.F32 R8, R100.reuse, R124, R8 ;  /* 0x0000007c6408723c */ /* 0x050ff00000001808 */
[-C--:B------:R-:W-:Y:S08]  /*48c0*/  HMMA.16816.F32 R12, R100, R126.reuse, R12 ;  /* 0x0000007e640c723c */ /* 0x080ff0000000180c */
[C---:B------:R-:W-:Y:S08]  /*48d0*/  HMMA.16816.F32 R16, R120.reuse, R126, R16 ;  /* 0x0000007e7810723c */ /* 0x040ff00000001810 */
[-C--:B------:R-:W-:Y:S08]  /*48e0*/  HMMA.16816.F32 R20, R120, R128.reuse, R20 ;  /* 0x000000807814723c */ /* 0x080ff00000001814 */
[C---:B------:R-:W-:Y:S07]  /*48f0*/  HMMA.16816.F32 R24, R100.reuse, R128, R24 ;  /* 0x000000806418723c */ /* 0x040fee0000001818 */
[----:B------:R-:W-:Y:S01]  /*4900*/  SEL R128, R108, 0xffffffc0, !P1 ;  /* 0xffffffc06c807807 */ /* 0x000fe20004800000 */
[-C--:B------:R-:W-:Y:S01]  /*4910*/  HMMA.16816.F32 R28, R100, R130.reuse, R28 ;  /* 0x00000082641c723c */ /* 0x080fe2000000181c */
[----:B------:R-:W-:Y:S07]  /*4920*/  I2F R100, R2 ;  /* 0x0000000200647306 */ /* 0x000fee0000201400 */
[----:B------:R-:W-:Y:S08]  /*4930*/  HMMA.16816.F32 R32, R120, R130, R32 ;  /* 0x000000827820723c */ /* 0x000ff00000001820 */
[-C--:B------:R-:W-:Y:S08]  /*4940*/  HMMA.16816.F32 R4, R132, R136.reuse, R4 ;  /* 0x000000888404723c */ /* 0x080ff00000001804 */
[C---:B-1----:R-:W-:Y:S08]  /*4950*/  HMMA.16816.F32 R8, R104.reuse, R136, R8 ;  /* 0x000000886808723c */ /* 0x042ff00000001808 */
[-C--:B------:R-:W-:Y:S08]  /*4960*/  HMMA.16816.F32 R12, R104, R138.reuse, R12 ;  /* 0x0000008a680c723c */ /* 0x080ff0000000180c */
[C---:B------:R-:W-:Y:S01]  /*4970*/  HMMA.16816.F32 R16, R132.reuse, R138, R16 ;  /* 0x0000008a8410723c */ /* 0x040fe20000001810 */
[----:B------:R-:W-:Y:S03]  /*4980*/  FMUL.FTZ R4, R4, c[0x0][0x2ec] ;  /* 0x0000bb0004047a20 */ /* 0x000fe60000410000 */
[----:B------:R-:W-:Y:S01]  /*4990*/  FMUL.FTZ R5, R5, c[0x0][0x2ec] ;  /* 0x0000bb0005057a20 */ /* 0x000fe20000410000 */
[----:B------:R-:W1:Y:S01]  /*49a0*/  MUFU.TANH R130, R4 ;  /* 0x0000000400827308 */ /* 0x000e620000002400 */
[----:B------:R-:W-:Y:S02]  /*49b0*/  FMUL.FTZ R6, R6, c[0x0][0x2ec] ;  /* 0x0000bb0006067a20 */ /* 0x000fe40000410000 */
[----:B------:R-:W-:Y:S04]  /*49c0*/  FMUL.FTZ R7, R7, c[0x0][0x2ec] ;  /* 0x0000bb0007077a20 */ /* 0x000fe80000410000 */
[----:B------:R-:W-:Y:S02]  /*49d0*/  FMUL.FTZ R11, R11, c[0x0][0x2ec] ;  /* 0x0000bb000b0b7a20 */ /* 0x000fe40000410000 */
        /* <DEDUP_REMOVED lines=9> */
[----:B------:R-:W-:Y:S02]  /*4a70*/  FMUL.FTZ R18, R18, c[0x0][0x2ec] ;  /* 0x0000bb0012127a20 */ /* 0x000fe40000410000 */
[----:B-1----:R-:W-:Y:S02]  /*4a80*/  FFMA.FTZ R0, R100, UR4, R130 ;  /* 0x0000000464007c23 */ /* 0x002fe40008010082 */
[----:B------:R-:W-:Y:S02]  /*4a90*/  FMUL.FTZ R19, R19, c[0x0][0x2ec] ;  /* 0x0000bb0013137a20 */ /* 0x000fe40000410000 */
[----:B------:R-:W-:Y:S01]  /*4aa0*/  FMUL.FTZ R13, R13, c[0x0][0x2ec] ;  /* 0x0000bb000d0d7a20 */ /* 0x000fe20000410000 */
[----:B------:R-:W-:Y:S01]  /*4ab0*/  MUFU.TANH R223, R6 ;  /* 0x0000000600df7308 */ /* 0x000fe20000002400 */
[----:B------:R-:W-:Y:S09]  /*4ac0*/  FMUL.FTZ R15, R15, c[0x0][0x2ec] ;  /* 0x0000bb000f0f7a20 */ /* 0x000ff20000410000 */
[----:B------:R1:W-:Y:S01]  /*4ad0*/  MUFU.TANH R136, R16 ;  /* 0x0000001000887308 */ /* 0x0003e20000002400 */
[C---:B---3--:R-:W-:Y:S09]  /*4ae0*/  @!P0 IADD3 R12, R2.reuse, 0x1, RZ ;  /* 0x00000001020c8810 */ /* 0x048ff20007ffe0ff */
[----:B------:R3:W-:Y:S10]  /*4af0*/  MUFU.TANH R222, R7 ;  /* 0x0000000700de7308 */ /* 0x0007f40000002400 */
[----:B------:R2:W4:Y:S01]  /*4b00*/  MUFU.TANH R235, R9 ;  /* 0x0000000900eb7308 */ /* 0x0005220000002400 */
[C---:B-1----:R-:W-:Y:S04]  /*4b10*/  @!P0 IMNMX R16, R185.reuse, UR8, PT ;  /* 0x00000008b9108c17 */ /* 0x042fe8000b800200 */
[-C--:B------:R-:W-:Y:S05]  /*4b20*/  @!P0 ISETP.GE.AND P3, PT, R2, R16.reuse, PT ;  /* 0x000000100200820c */ /* 0x080fea0003f66270 */
[----:B------:R1:W-:Y:S01]  /*4b30*/  MUFU.TANH R236, R8 ;  /* 0x0000000800ec7308 */ /* 0x0003e20000002400 */
[----:B------:R-:W-:Y:S01]  /*4b40*/  @!P0 FSEL R0, R0, -INF , !P3 ;  /* 0xff80000000008808 */ /* 0x000fe20005800000 */
[----:B---3--:R-:W3:Y:S08]  /*4b50*/  LDSM.16.M88.4 R4, [R180+0x6800] ;  /* 0x00680000b404783b */ /* 0x008ef00000000200 */
[----:B------:R4:W-:Y:S01]  /*4b60*/  MUFU.TANH R245, R11 ;  /* 0x0000000b00f57308 */ /* 0x0009e20000002400 */
[----:B--2---:R-:W-:Y:S09]  /*4b70*/  FFMA.FTZ R9, R198, UR4, R206 ;  /* 0x00000004c6097c23 */ /* 0x004ff200080100ce */
[----:B------:R2:W2:Y:S01]  /*4b80*/  MUFU.TANH R246, R10 ;  /* 0x0000000a00f67308 */ /* 0x0004a20000002400 */
[----:B-1----:R-:W-:Y:S05]  /*4b90*/  FMUL.FTZ R8, R244, 1.4426950216293334961 ;  /* 0x3fb8aa3bf4087820 */ /* 0x002fea0000410000 */
[----:B------:R-:W-:Y:S04]  /*4ba0*/  FSEL R8, R8, RZ, P2 ;  /* 0x000000ff08087208 */ /* 0x000fe80001000000 */
[----:B------:R1:W-:Y:S01]  /*4bb0*/  MUFU.TANH R231, R13 ;  /* 0x0000000d00e77308 */ /* 0x0003e20000002400 */
[----:B------:R-:W-:Y:S01]  /*4bc0*/  @!P0 ISETP.GE.AND P2, PT, R12, R16, PT ;  /* 0x000000100c00820c */ /* 0x000fe20003f46270 */
[--C-:B------:R-:W-:Y:S01]  /*4bd0*/  FFMA.FTZ R0, R0, c[0x0][0x23c], -R8.reuse ;  /* 0x00008f0000007a23 */ /* 0x100fe20000010808 */
[----:B----4-:R-:W-:Y:S02]  /*4be0*/  @!P0 IADD3 R11, R185, 0x8, RZ ;  /* 0x00000008b90b8810 */ /* 0x010fe40007ffe0ff */
[----:B------:R-:W-:Y:S02]  /*4bf0*/  @!P0 FSEL R9, R9, -INF , !P2 ;  /* 0xff80000009098808 */ /* 0x000fe40005000000 */
[----:B------:R-:W-:Y:S03]  /*4c00*/  @!P0 IMNMX R11, R11, UR8, PT ;  /* 0x000000080b0b8c17 */ /* 0x000fe6000b800200 */
[----:B------:R4:W4:Y:S01]  /*4c10*/  MUFU.TANH R240, R14 ;  /* 0x0000000e00f07308 */ /* 0x0009220000002400 */
[----:B------:R-:W-:Y:S01]  /*4c20*/  FSETP.NEU.FTZ.AND P2, PT, R243, -INF , PT ;  /* 0xff800000f300780b */ /* 0x000fe20003f5d000 */
[----:B------:R-:W-:Y:S01]  /*4c30*/  FFMA.FTZ R9, R9, c[0x0][0x23c], -R8 ;  /* 0x00008f0009097a23 */ /* 0x000fe20000010808 */
[-C--:B------:R-:W-:Y:S01]  /*4c40*/  @!P0 ISETP.GE.AND P3, PT, R2, R11.reuse, PT ;  /* 0x0000000b0200820c */ /* 0x080fe20003f66270 */
[-C--:B---3--:R-:W-:Y:S01]  /*4c50*/  HMMA.16816.F32 R20, R132, R4.reuse, R20 ;  /* 0x000000048414723c */ /* 0x088fe20000001814 */
[----:B--2---:R-:W-:Y:S04]  /*4c60*/  @!P0 IADD3 R10, R185, 0x20, RZ ;  /* 0x00000020b90a8810 */ /* 0x004fe80007ffe0ff */
[----:B------:R-:W-:Y:S01]  /*4c70*/  @!P0 IMNMX R10, R10, UR8, PT ;  /* 0x000000080a0a8c17 */ /* 0x000fe2000b800200 */
[----:B------:R2:W-:Y:S02]  /*4c80*/  MUFU.EX2 R112, R0 ;  /* 0x0000000000707308 */ /* 0x0005e40000000800 */
[C---:B------:R-:W-:Y:S01]  /*4c90*/  HMMA.16816.F32 R24, R104.reuse, R4, R24 ;  /* 0x000000046818723c */ /* 0x040fe20000001818 */
[----:B-1----:R-:W-:Y:S06]  /*4ca0*/  FFMA.FTZ R13, R198, UR4, R235 ;  /* 0x00000004c60d7c23 */ /* 0x002fec00080100eb */
[----:B------:R-:W-:Y:S01]  /*4cb0*/  FMUL.FTZ R5, R243, 1.4426950216293334961 ;  /* 0x3fb8aa3bf3057820 */ /* 0x000fe20000410000 */
[----:B------:R-:W-:Y:S01]  /*4cc0*/  MUFU.TANH R131, R17 ;  /* 0x0000001100837308 */ /* 0x000fe20000002400 */
[C---:B------:R-:W-:Y:S01]  /*4cd0*/  FFMA.FTZ R4, R100.reuse, UR4, R223 ;  /* 0x0000000464047c23 */ /* 0x040fe200080100df */
[-C--:B------:R-:W-:Y:S02]  /*4ce0*/  HMMA.16816.F32 R28, R104, R6.reuse, R28 ;  /* 0x00000006681c723c */ /* 0x080fe4000000181c */
[----:B------:R-:W-:Y:S01]  /*4cf0*/  FSEL R5, R5, RZ, P2 ;  /* 0x000000ff05057208 */ /* 0x000fe20001000000 */
[----:B----4-:R-:W-:Y:S01]  /*4d00*/  FFMA.FTZ R14, R100, UR4, R246 ;  /* 0x00000004640e7c23 */ /* 0x010fe200080100f6 */
[----:B------:R-:W-:Y:S02]  /*4d10*/  @!P0 ISETP.GE.AND P2, PT, R12, R11, PT ;  /* 0x0000000b0c00820c */ /* 0x000fe40003f46270 */
[----:B------:R-:W-:Y:S01]  /*4d20*/  @!P0 FSEL R4, R4, -INF , !P3 ;  /* 0xff80000004048808 */ /* 0x000fe20005800000 */
[----:B------:R-:W-:Y:S01]  /*4d30*/  FMUL.FTZ R20, R20, c[0x0][0x2ec] ;  /* 0x0000bb0014147a20 */ /* 0x000fe20000410000 */
[----:B------:R1:W-:Y:S01]  /*4d40*/  MUFU.EX2 R109, R9 ;  /* 0x00000009006d7308 */ /* 0x0003e20000000800 */
[-C--:B------:R-:W-:Y:S01]  /*4d50*/  @!P0 ISETP.GE.AND P3, PT, R2, R10.reuse, PT ;  /* 0x0000000a0200820c */ /* 0x080fe20003f66270 */
[----:B------:R-:W-:Y:S02]  /*4d60*/  HMMA.16816.F32 R32, R132, R6, R32 ;  /* 0x000000068420723c */ /* 0x000fe40000001820 */
[----:B--2---:R-:W-:Y:S02]  /*4d70*/  FFMA.FTZ R0, R198, UR4, R222 ;  /* 0x00000004c6007c23 */ /* 0x004fe400080100de */
[--C-:B------:R-:W-:Y:S02]  /*4d80*/  FFMA.FTZ R4, R4, c[0x0][0x23c], -R5.reuse ;  /* 0x00008f0004047a23 */ /* 0x100fe40000010805 */
[----:B------:R-:W-:Y:S01]  /*4d90*/  FMUL.FTZ R21, R21, c[0x0][0x2ec] ;  /* 0x0000bb0015157a20 */ /* 0x000fe20000410000 */
[----:B------:R-:W-:Y:S01]  /*4da0*/  @!P0 FSEL R0, R0, -INF , !P2 ;  /* 0xff80000000008808 */ /* 0x000fe20005000000 */
[----:B------:R2:W-:Y:S01]  /*4db0*/  MUFU.EX2 R218, R4 ;  /* 0x0000000400da7308 */ /* 0x0005e20000000800 */
[----:B------:R-:W-:Y:S03]  /*4dc0*/  FSETP.NEU.FTZ.AND P2, PT, R242, -INF , PT ;  /* 0xff800000f200780b */ /* 0x000fe60003f5d000 */
[----:B------:R-:W-:Y:S02]  /*4dd0*/  FFMA.FTZ R0, R0, c[0x0][0x23c], -R5 ;  /* 0x00008f0000007a23 */ /* 0x000fe40000010805 */
[----:B------:R-:W-:Y:S02]  /*4de0*/  FMUL.FTZ R28, R28, c[0x0][0x2ec] ;  /* 0x0000bb001c1c7a20 */ /* 0x000fe40000410000 */
[----:B------:R-:W-:Y:S02]  /*4df0*/  FMUL.FTZ R29, R29, c[0x0][0x2ec] ;  /* 0x0000bb001d1d7a20 */ /* 0x000fe40000410000 */
[----:B------:R3:W4:Y:S01]  /*4e00*/  MUFU.TANH R239, R15 ;  /* 0x0000000f00ef7308 */ /* 0x0007220000002400 */
[----:B------:R-:W-:Y:S02]  /*4e10*/  FMUL.FTZ R30, R30, c[0x0][0x2ec] ;  /* 0x0000bb001e1e7a20 */ /* 0x000fe40000410000 */
[----:B------:R-:W-:Y:S01]  /*4e20*/  FMUL.FTZ R31, R31, c[0x0][0x2ec] ;  /* 0x0000bb001f1f7a20 */ /* 0x000fe20000410000 */
[----:B-1----:R-:W-:Y:S01]  /*4e30*/  @!P0 IADD3 R9, R185, 0x28, RZ ;  /* 0x00000028b9098810 */ /* 0x002fe20007ffe0ff */
[----:B------:R-:W-:Y:S02]  /*4e40*/  FFMA.FTZ R7, R199, UR4, R240 ;  /* 0x00000004c7077c23 */ /* 0x000fe400080100f0 */
[----:B------:R-:W-:Y:S01]  /*4e50*/  FMUL.FTZ R32, R32, c[0x0][0x2ec] ;  /* 0x0000bb0020207a20 */ /* 0x000fe20000410000 */
[----:B------:R-:W-:Y:S01]  /*4e60*/  @!P0 IMNMX R9, R9, UR8, PT ;  /* 0x0000000809098c17 */ /* 0x000fe2000b800200 */
[----:B------:R-:W-:Y:S01]  /*4e70*/  FMUL.FTZ R33, R33, c[0x0][0x2ec] ;  /* 0x0000bb0021217a20 */ /* 0x000fe20000410000 */
[----:B------:R1:W-:Y:S01]  /*4e80*/  MUFU.EX2 R217, R0 ;  /* 0x0000000000d97308 */ /* 0x0003e20000000800 */
[----:B------:R-:W-:Y:S02]  /*4e90*/  FMUL.FTZ R34, R34, c[0x0][0x2ec] ;  /* 0x0000bb0022227a20 */ /* 0x000fe40000410000 */
[----:B------:R-:W-:Y:S02]  /*4ea0*/  FMUL.FTZ R35, R35, c[0x0][0x2ec] ;  /* 0x0000bb0023237a20 */ /* 0x000fe40000410000 */
[----:B--2---:R-:W-:Y:S02]  /*4eb0*/  FMUL.FTZ R4, R242, 1.4426950216293334961 ;  /* 0x3fb8aa3bf2047820 */ /* 0x004fe40000410000 */
[----:B------:R-:W-:Y:S02]  /*4ec0*/  FMUL.FTZ R22, R22, c[0x0][0x2ec] ;  /* 0x0000bb0016167a20 */ /* 0x000fe40000410000 */
[----:B------:R-:W-:Y:S01]  /*4ed0*/  FMUL.FTZ R23, R23, c[0x0][0x2ec] ;  /* 0x0000bb0017177a20 */ /* 0x000fe20000410000 */
[----:B------:R-:W2:Y:S01]  /*4ee0*/  MUFU.TANH R209, R18 ;  /* 0x0000001200d17308 */ /* 0x000ea20000002400 */
[----:B------:R-:W-:Y:S01]  /*4ef0*/  FSEL R4, R4, RZ, P2 ;  /* 0x000000ff04047208 */ /* 0x000fe20001000000 */
[----:B------:R-:W-:Y:S01]  /*4f00*/  FMUL.FTZ R24, R24, c[0x0][0x2ec] ;  /* 0x0000bb0018187a20 */ /* 0x000fe20000410000 */
[-C--:B------:R-:W-:Y:S01]  /*4f10*/  @!P0 ISETP.GE.AND P2, PT, R12, R10.reuse, PT ;  /* 0x0000000a0c00820c */ /* 0x080fe20003f46270 */
[C---:B---3--:R-:W-:Y:S02]  /*4f20*/  FFMA.FTZ R15, R200.reuse, UR4, R231 ;  /* 0x00000004c80f7c23 */ /* 0x048fe400080100e7 */
[----:B----4-:R-:W-:Y:S01]  /*4f30*/  FFMA.FTZ R6, R200, UR4, R239 ;  /* 0x00000004c8067c23 */ /* 0x010fe200080100ef */
[----:B------:R-:W-:Y:S01]  /*4f40*/  @!P0 FSEL R13, R13, -INF , !P2 ;  /* 0xff8000000d0d8808 */ /* 0x000fe20005000000 */
[----:B------:R-:W-:Y:S01]  /*4f50*/  FMUL.FTZ R25, R25, c[0x0][0x2ec] ;  /* 0x0000bb0019197a20 */ /* 0x000fe20000410000 */
[----:B------:R-:W-:Y:S01]  /*4f60*/  FSETP.NEU.FTZ.AND P2, PT, R241, -INF , PT ;  /* 0xff800000f100780b */ /* 0x000fe20003f5d000 */
[----:B------:R-:W-:Y:S01]  /*4f70*/  MUFU.TANH R208, R19 ;  /* 0x0000001300d07308 */ /* 0x000fe20000002400 */
[----:B------:R-:W-:Y:S02]  /*4f80*/  FMUL.FTZ R26, R26, c[0x0][0x2ec] ;  /* 0x0000bb001a1a7a20 */ /* 0x000fe40000410000 */
[----:B------:R-:W-:Y:S02]  /*4f90*/  FFMA.FTZ R13, R13, c[0x0][0x23c], -R4 ;  /* 0x00008f000d0d7a23 */ /* 0x000fe40000010804 */
[----:B-1----:R-:W-:Y:S02]  /*4fa0*/  FFMA.FTZ R0, R100, UR4, R236 ;  /* 0x0000000464007c23 */ /* 0x002fe400080100ec */
[----:B------:R-:W-:Y:S03]  /*4fb0*/  FMUL.FTZ R27, R27, c[0x0][0x2ec] ;  /* 0x0000bb001b1b7a20 */ /* 0x000fe60000410000 */
[----:B------:R1:W-:Y:S01]  /*4fc0*/  MUFU.EX2 R227, R13 ;  /* 0x0000000d00e37308 */ /* 0x0003e20000000800 */
[----:B------:R-:W-:Y:S02]  /*4fd0*/  @!P0 FSEL R0, R0, -INF , !P3 ;  /* 0xff80000000008808 */ /* 0x000fe40005800000 */
[-C--:B------:R-:W-:Y:S03]  /*4fe0*/  @!P0 ISETP.GE.AND P3, PT, R2, R9.reuse, PT ;  /* 0x000000090200820c */ /* 0x080fe60003f66270 */
[----:B------:R-:W-:Y:S01]  /*4ff0*/  FFMA.FTZ R0, R0, c[0x0][0x23c], -R4 ;  /* 0x00008f0000007a23 */ /* 0x000fe20000010804 */
[----:B------:R-:W-:Y:S03]  /*5000*/  @!P0 FSEL R14, R14, -INF , !P3 ;  /* 0xff8000000e0e8808 */ /* 0x000fe60005800000 */
[----:B------:R3:W-:Y:S10]  /*5010*/  MUFU.EX2 R228, R0 ;  /* 0x0000000000e47308 */ /* 0x0007f40000000800 */
[----:B------:R-:W4:Y:S01]  /*5020*/  MUFU.TANH R138, R20 ;  /* 0x00000014008a7308 */ /* 0x000f220000002400 */
[----:B-1----:R-:W-:Y:S09]  /*5030*/  FFMA.FTZ R13, R198, UR4, R245 ;  /* 0x00000004c60d7c23 */ /* 0x002ff200080100f5 */
[----:B------:R-:W-:Y:S01]  /*5040*/  MUFU.TANH R185, R28 ;  /* 0x0000001c00b97308 */ /* 0x000fe20000002400 */
[----:B---3--:R-:W-:Y:S05]  /*5050*/  FMUL.FTZ R0, R241, 1.4426950216293334961 ;  /* 0x3fb8aa3bf1007820 */ /* 0x008fea0000410000 */
[----:B------:R-:W-:Y:S04]  /*5060*/  FSEL R0, R0, RZ, P2 ;  /* 0x000000ff00007208 */ /* 0x000fe80001000000 */
[----:B------:R-:W-:Y:S01]  /*5070*/  MUFU.TANH R139, R29 ;  /* 0x0000001d008b7308 */ /* 0x000fe20000002400 */
[-C--:B------:R-:W-:Y:S02]  /*5080*/  @!P0 ISETP.GE.AND P2, PT, R12, R9.reuse, PT ;  /* 0x000000090c00820c */ /* 0x080fe40003f46270 */
[----:B------:R-:W-:Y:S01]  /*5090*/  @!P0 IADD3 R12, R2, 0x9, RZ ;  /* 0x00000009020c8810 */ /* 0x000fe20007ffe0ff */
[--C-:B------:R-:W-:Y:S01]  /*50a0*/  FFMA.FTZ R14, R14, c[0x0][0x23c], -R0.reuse ;  /* 0x00008f000e0e7a23 */ /* 0x100fe20000010800 */
[----:B------:R-:W-:Y:S05]  /*50b0*/  @!P0 FSEL R13, R13, -INF , !P2 ;  /* 0xff8000000d0d8808 */ /* 0x000fea0005000000 */
[----:B------:R-:W-:Y:S01]  /*50c0*/  FFMA.FTZ R13, R13, c[0x0][0x23c], -R0 ;  /* 0x00008f000d0d7a23 */ /* 0x000fe20000010800 */
[----:B------:R1:W-:Y:S10]  /*50d0*/  MUFU.EX2 R238, R14 ;  /* 0x0000000e00ee7308 */ /* 0x0003f40000000800 */
[----:B------:R3:W-:Y:S10]  /*50e0*/  MUFU.EX2 R237, R13 ;  /* 0x0000000d00ed7308 */ /* 0x0007f40000000800 */
[----:B------:R-:W-:Y:S01]  /*50f0*/  MUFU.TANH R226, R30 ;  /* 0x0000001e00e27308 */ /* 0x000fe20000002400 */
[----:B-1----:R-:W-:Y:S09]  /*5100*/  FFMA.FTZ R14, R199, UR4, R233 ;  /* 0x00000004c70e7c23 */ /* 0x002ff200080100e9 */
[----:B------:R-:W1:Y:S01]  /*5110*/  MUFU.TANH R137, R21 ;  /* 0x0000001500897308 */ /* 0x000e620000002400 */
[----:B---3--:R-:W-:Y:S04]  /*5120*/  @!P0 IADD3 R13, R2, 0x8, RZ ;  /* 0x00000008020d8810 */ /* 0x008fe80007ffe0ff */
[-C--:B------:R-:W-:Y:S05]  /*5130*/  @!P0 ISETP.GE.AND P2, PT, R13, R10.reuse, PT ;  /* 0x0000000a0d00820c */ /* 0x080fea0003f46270 */
[----:B------:R-:W3:Y:S01]  /*5140*/  MUFU.TANH R211, R22 ;  /* 0x0000001600d37308 */ /* 0x000ee20000002400 */
[----:B------:R-:W-:Y:S02]  /*5150*/  @!P0 FSEL R14, R14, -INF , !P2 ;  /* 0xff8000000e0e8808 */ /* 0x000fe40005000000 */
[----:B------:R-:W-:Y:S03]  /*5160*/  @!P0 ISETP.GE.AND P2, PT, R12, R10, PT ;  /* 0x0000000a0c00820c */ /* 0x000fe60003f46270 */
[--C-:B------:R-:W-:Y:S01]  /*5170*/  FFMA.FTZ R14, R14, c[0x0][0x23c], -R4.reuse ;  /* 0x00008f000e0e7a23 */ /* 0x100fe20000010804 */
[----:B------:R-:W-:Y:S02]  /*5180*/  @!P0 FSEL R15, R15, -INF , !P2 ;  /* 0xff8000000f0f8808 */ /* 0x000fe40005000000 */
[-C--:B------:R-:W-:Y:S01]  /*5190*/  @!P0 ISETP.GE.AND P2, PT, R13, R9.reuse, PT ;  /* 0x000000090d00820c */ /* 0x080fe20003f46270 */
[----:B------:R2:W-:Y:S02]  /*51a0*/  MUFU.EX2 R216, R14 ;  /* 0x0000000e00d87308 */ /* 0x0005e40000000800 */
[----:B------:R-:W-:Y:S01]  /*51b0*/  FFMA.FTZ R15, R15, c[0x0][0x23c], -R4 ;  /* 0x00008f000f0f7a23 */ /* 0x000fe20000010804 */
[----:B------:R-:W-:Y:S02]  /*51c0*/  @!P0 FSEL R7, R7, -INF , !P2 ;  /* 0xff80000007078808 */ /* 0x000fe40005000000 */
[----:B------:R-:W-:Y:S03]  /*51d0*/  @!P0 ISETP.GE.AND P2, PT, R12, R9, PT ;  /* 0x000000090c00820c */ /* 0x000fe60003f46270 */
[--C-:B------:R-:W-:Y:S01]  /*51e0*/  FFMA.FTZ R7, R7, c[0x0][0x23c], -R0.reuse ;  /* 0x00008f0007077a23 */ /* 0x100fe20000010800 */
[----:B------:R-:W-:Y:S01]  /*51f0*/  @!P0 FSEL R6, R6, -INF , !P2 ;  /* 0xff80000006068808 */ /* 0x000fe20005000000 */
[----:B------:R-:W-:Y:S01]  /*5200*/  MUFU.TANH R116, R32 ;  /* 0x0000002000747308 */ /* 0x000fe20000002400 */
[-C--:B------:R-:W-:Y:S03]  /*5210*/  @!P0 ISETP.GE.AND P2, PT, R13, R16.reuse, PT ;  /* 0x000000100d00820c */ /* 0x080fe60003f46270 */
[----:B------:R-:W-:Y:S06]  /*5220*/  FFMA.FTZ R6, R6, c[0x0][0x23c], -R0 ;  /* 0x00008f0006067a23 */ /* 0x000fec0000010800 */
[----:B------:R1:W-:Y:S01]  /*5230*/  MUFU.EX2 R230, R7 ;  /* 0x0000000700e67308 */ /* 0x0003e20000000800 */
[C---:B--2---:R-:W-:Y:S09]  /*5240*/  FFMA.FTZ R14, R199.reuse, UR4, R209 ;  /* 0x00000004c70e7c23 */ /* 0x044ff200080100d1 */
[----:B------:R-:W-:Y:S10]  /*5250*/  MUFU.TANH R115, R33 ;  /* 0x0000002100737308 */ /* 0x000ff40000002400 */
[----:B------:R-:W-:Y:S01]  /*5260*/  MUFU.TANH R124, R34 ;  /* 0x00000022007c7308 */ /* 0x000fe20000002400 */
[----:B-1----:R-:W-:Y:S05]  /*5270*/  FFMA.FTZ R7, R199, UR4, R136 ;  /* 0x00000004c7077c23 */ /* 0x002fea0008010088 */
[----:B------:R-:W-:Y:S04]  /*5280*/  @!P0 FSEL R7, R7, -INF , !P2 ;  /* 0xff80000007078808 */ /* 0x000fe80005000000 */
[----:B------:R1:W-:Y:S01]  /*5290*/  MUFU.EX2 R229, R6 ;  /* 0x0000000600e57308 */ /* 0x0003e20000000800 */
[-C--:B------:R-:W-:Y:S01]  /*52a0*/  @!P0 ISETP.GE.AND P2, PT, R12, R16.reuse, PT ;  /* 0x000000100c00820c */ /* 0x080fe20003f46270 */
[----:B------:R-:W-:Y:S08]  /*52b0*/  FFMA.FTZ R7, R7, c[0x0][0x23c], -R8 ;  /* 0x00008f0007077a23 */ /* 0x000ff00000010808 */
[----:B------:R2:W-:Y:S10]  /*52c0*/  MUFU.EX2 R120, R7 ;  /* 0x0000000700787308 */ /* 0x0005f40000000800 */
[----:B------:R-:W-:Y:S01]  /*52d0*/  MUFU.TANH R123, R35 ;  /* 0x00000023007b7308 */ /* 0x000fe20000002400 */
[----:B-1----:R-:W-:Y:S05]  /*52e0*/  FFMA.FTZ R6, R200, UR4, R131 ;  /* 0x00000004c8067c23 */ /* 0x002fea0008010083 */
[----:B------:R-:W-:Y:S04]  /*52f0*/  @!P0 FSEL R6, R6, -INF , !P2 ;  /* 0xff80000006068808 */ /* 0x000fe80005000000 */
[----:B------:R-:W-:Y:S01]  /*5300*/  MUFU.TANH R225, R31 ;  /* 0x0000001f00e17308 */ /* 0x000fe20000002400 */
[-C--:B------:R-:W-:Y:S01]  /*5310*/  @!P0 ISETP.GE.AND P2, PT, R13, R11.reuse, PT ;  /* 0x0000000b0d00820c */ /* 0x080fe20003f46270 */
[----:B----4-:R-:W-:Y:S02]  /*5320*/  FFMA.FTZ R13, R201, UR4, R138 ;  /* 0x00000004c90d7c23 */ /* 0x010fe4000801008a */
[----:B--2---:R-:W-:Y:S01]  /*5330*/  FFMA.FTZ R7, R200, UR4, R208 ;  /* 0x00000004c8077c23 */ /* 0x004fe200080100d0 */
[----:B------:R-:W-:Y:S01]  /*5340*/  @!P0 FSEL R14, R14, -INF , !P2 ;  /* 0xff8000000e0e8808 */ /* 0x000fe20005000000 */
[--C-:B------:R-:W-:Y:S01]  /*5350*/  FFMA.FTZ R6, R6, c[0x0][0x23c], -R8.reuse ;  /* 0x00008f0006067a23 */ /* 0x100fe20000010808 */
[-C--:B------:R-:W-:Y:S01]  /*5360*/  @!P0 ISETP.GE.AND P2, PT, R12, R11.reuse, PT ;  /* 0x0000000b0c00820c */ /* 0x080fe20003f46270 */
[----:B------:R-:W-:Y:S02]  /*5370*/  FFMA.FTZ R12, R202, UR4, R137 ;  /* 0x00000004ca0c7c23 */ /* 0x000fe40008010089 */
[--C-:B------:R-:W-:Y:S01]  /*5380*/  FFMA.FTZ R14, R14, c[0x0][0x23c], -R5.reuse ;  /* 0x00008f000e0e7a23 */ /* 0x100fe20000010805 */
[----:B------:R-:W-:Y:S01]  /*5390*/  @!P0 FSEL R7, R7, -INF , !P2 ;  /* 0xff80000007078808 */ /* 0x000fe20005000000 */
[----:B------:R1:W-:Y:S04]  /*53a0*/  MUFU.EX2 R119, R6 ;  /* 0x0000000600777308 */ /* 0x0003e80000000800 */
[----:B------:R-:W-:Y:S06]  /*53b0*/  FFMA.FTZ R7, R7, c[0x0][0x23c], -R5 ;  /* 0x00008f0007077a23 */ /* 0x000fec0000010805 */
[----:B------:R2:W-:Y:S10]  /*53c0*/  MUFU.EX2 R127, R7 ;  /* 0x00000007007f7308 */ /* 0x0005f40000000800 */
[----:B------:R-:W4:Y:S01]  /*53d0*/  MUFU.TANH R210, R23 ;  /* 0x0000001700d27308 */ /* 0x000f220000002400 */
[----:B-1----:R-:W-:Y:S04]  /*53e0*/  @!P0 IADD3 R6, R2, 0x10, RZ ;  /* 0x0000001002068810 */ /* 0x002fe80007ffe0ff */
[-C--:B------:R-:W-:Y:S05]  /*53f0*/  @!P0 ISETP.GE.AND P2, PT, R6, R16.reuse, PT ;  /* 0x000000100600820c */ /* 0x080fea0003f46270 */
[----:B------:R-:W1:Y:S01]  /*5400*/  MUFU.TANH R221, R24 ;  /* 0x0000001800dd7308 */ /* 0x000e620000002400 */
[----:B------:R-:W-:Y:S02]  /*5410*/  @!P0 FSEL R13, R13, -INF , !P2 ;  /* 0xff8000000d0d8808 */ /* 0x000fe40005000000 */
[----:B--2---:R-:W-:Y:S03]  /*5420*/  @!P0 IADD3 R7, R2, 0x11, RZ ;  /* 0x0000001102078810 */ /* 0x004fe60007ffe0ff */
[--C-:B------:R-:W-:Y:S01]  /*5430*/  FFMA.FTZ R13, R13, c[0x0][0x23c], -R8.reuse ;  /* 0x00008f000d0d7a23 */ /* 0x100fe20000010808 */
[----:B------:R-:W-:Y:S03]  /*5440*/  @!P0 ISETP.GE.AND P2, PT, R7, R16, PT ;  /* 0x000000100700820c */ /* 0x000fe60003f46270 */
[----:B------:R-:W2:Y:S01]  /*5450*/  MUFU.TANH R219, R25 ;  /* 0x0000001900db7308 */ /* 0x000ea20000002400 */
[----:B------:R-:W-:Y:S02]  /*5460*/  @!P0 FSEL R12, R12, -INF , !P2 ;  /* 0xff8000000c0c8808 */ /* 0x000fe40005000000 */
[-C--:B------:R-:W-:Y:S03]  /*5470*/  @!P0 ISETP.GE.AND P2, PT, R6, R11.reuse, PT ;  /* 0x0000000b0600820c */ /* 0x080fe60003f46270 */
[----:B------:R-:W-:Y:S04]  /*5480*/  FFMA.FTZ R12, R12, c[0x0][0x23c], -R8 ;  /* 0x00008f000c0c7a23 */ /* 0x000fe80000010808 */
[----:B------:R3:W-:Y:S10]  /*5490*/  MUFU.EX2 R118, R13 ;  /* 0x0000000d00767308 */ /* 0x0007f40000000800 */
[----:B------:R4:W-:Y:S10]  /*54a0*/  MUFU.EX2 R117, R12 ;  /* 0x0000000c00757308 */ /* 0x0009f40000000800 */
[----:B------:R-:W-:Y:S01]  /*54b0*/  MUFU.EX2 R129, R14 ;  /* 0x0000000e00817308 */ /* 0x000fe20000000800 */
[----:B---3--:R-:W-:Y:S05]  /*54c0*/  FFMA.FTZ R13, R201, UR4, R211 ;  /* 0x00000004c90d7c23 */ /* 0x008fea00080100d3 */
[----:B------:R-:W-:Y:S04]  /*54d0*/  @!P0 FSEL R13, R13, -INF , !P2 ;  /* 0xff8000000d0d8808 */ /* 0x000fe80005000000 */
[----:B------:R-:W-:Y:S01]  /*54e0*/  MUFU.EX2 R212, R15 ;  /* 0x0000000f00d47308 */ /* 0x000fe20000000800 */
[----:B------:R-:W-:Y:S01]  /*54f0*/  @!P0 ISETP.GE.AND P2, PT, R7, R11, PT ;  /* 0x0000000b0700820c */ /* 0x000fe20003f46270 */
[----:B----4-:R-:W-:Y:S02]  /*5500*/  FFMA.FTZ R12, R202, UR4, R210 ;  /* 0x00000004ca0c7c23 */ /* 0x010fe400080100d2 */
[--C-:B------:R-:W-:Y:S03]  /*5510*/  FFMA.FTZ R13, R13, c[0x0][0x23c], -R5.reuse ;  /* 0x00008f000d0d7a23 */ /* 0x100fe60000010805 */
[----:B------:R-:W-:Y:S03]  /*5520*/  @!P0 FSEL R12, R12, -INF , !P2 ;  /* 0xff8000000c0c8808 */ /* 0x000fe60005000000 */
[----:B------:R1:W-:Y:S01]  /*5530*/  MUFU.EX2 R126, R13 ;  /* 0x0000000d007e7308 */ /* 0x0003e20000000800 */
[-C--:B------:R-:W-:Y:S01]  /*5540*/  @!P0 ISETP.GE.AND P2, PT, R6, R10.reuse, PT ;  /* 0x0000000a0600820c */ /* 0x080fe20003f46270 */
[----:B------:R-:W-:Y:S08]  /*5550*/  FFMA.FTZ R12, R12, c[0x0][0x23c], -R5 ;  /* 0x00008f000c0c7a23 */ /* 0x000ff00000010805 */
[----:B------:R2:W-:Y:S10]  /*5560*/  MUFU.EX2 R125, R12 ;  /* 0x0000000c007d7308 */ /* 0x0005f40000000800 */
[----:B------:R-:W-:Y:S01]  /*5570*/  MUFU.TANH R234, R26 ;  /* 0x0000001a00ea7308 */ /* 0x000fe20000002400 */
[----:B-1----:R-:W-:Y:S05]  /*5580*/  FFMA.FTZ R13, R201, UR4, R221 ;  /* 0x00000004c90d7c23 */ /* 0x002fea00080100dd */
[----:B------:R-:W-:Y:S04]  /*5590*/  @!P0 FSEL R13, R13, -INF , !P2 ;  /* 0xff8000000d0d8808 */ /* 0x000fe80005000000 */
[----:B------:R-:W1:Y:S01]  /*55a0*/  MUFU.TANH R232, R27 ;  /* 0x0000001b00e87308 */ /* 0x000e620000002400 */
[-C--:B------:R-:W-:Y:S01]  /*55b0*/  @!P0 ISETP.GE.AND P2, PT, R7, R10.reuse, PT ;  /* 0x0000000a0700820c */ /* 0x080fe20003f46270 */
[----:B--2---:R-:W-:Y:S02]  /*55c0*/  FFMA.FTZ R12, R202, UR4, R219 ;  /* 0x00000004ca0c7c23 */ /* 0x004fe400080100db */
[--C-:B------:R-:W-:Y:S03]  /*55d0*/  FFMA.FTZ R13, R13, c[0x0][0x23c], -R4.reuse ;  /* 0x00008f000d0d7a23 */ /* 0x100fe60000010804 */
[----:B------:R-:W-:Y:S03]  /*55e0*/  @!P0 FSEL R12, R12, -INF , !P2 ;  /* 0xff8000000c0c8808 */ /* 0x000fe60005000000 */
[----:B------:R2:W-:Y:S01]  /*55f0*/  MUFU.EX2 R135, R13 ;  /* 0x0000000d00877308 */ /* 0x0005e20000000800 */
[-C--:B------:R-:W-:Y:S02]  /*5600*/  @!P0 ISETP.GE.AND P2, PT, R6, R9.reuse, PT ;  /* 0x000000090600820c */ /* 0x080fe40003f46270 */
[----:B------:R-:W-:Y:S01]  /*5610*/  @!P0 IADD3 R6, R2, 0x18, RZ ;  /* 0x0000001802068810 */ /* 0x000fe20007ffe0ff */
[----:B------:R-:W-:Y:S01]  /*5620*/  FFMA.FTZ R12, R12, c[0x0][0x23c], -R4 ;  /* 0x00008f000c0c7a23 */ /* 0x000fe20000010804 */
[----:B------:R-:W-:Y:S02]  /*5630*/  @!P0 IADD3 R2, R2, 0x19, RZ ;  /* 0x0000001902028810 */ /* 0x000fe40007ffe0ff */
[-C--:B------:R-:W-:Y:S03]  /*5640*/  @!P0 ISETP.GE.AND P3, PT, R6, R10.reuse, PT ;  /* 0x0000000a0600820c */ /* 0x080fe60003f66270 */
[----:B------:R3:W-:Y:S01]  /*5650*/  MUFU.EX2 R134, R12 ;  /* 0x0000000c00867308 */ /* 0x0007e20000000800 */
[----:B-1----:R-:W-:Y:S02]  /*5660*/  FFMA.FTZ R14, R202, UR4, R232 ;  /* 0x00000004ca0e7c23 */ /* 0x002fe400080100e8 */
[----:B--2---:R-:W-:Y:S05]  /*5670*/  FFMA.FTZ R13, R201, UR4, R234 ;  /* 0x00000004c90d7c23 */ /* 0x004fea00080100ea */
[----:B------:R-:W-:Y:S02]  /*5680*/  @!P0 FSEL R13, R13, -INF , !P2 ;  /* 0xff8000000d0d8808 */ /* 0x000fe40005000000 */
[-C--:B------:R-:W-:Y:S01]  /*5690*/  @!P0 ISETP.GE.AND P2, PT, R7, R9.reuse, PT ;  /* 0x000000090700820c */ /* 0x080fe20003f46270 */
[----:B------:R-:W-:Y:S02]  /*56a0*/  FFMA.FTZ R7, R204, UR4, R139 ;  /* 0x00000004cc077c23 */ /* 0x000fe4000801008b */
[----:B------:R-:W-:Y:S01]  /*56b0*/  FFMA.FTZ R13, R13, c[0x0][0x23c], -R0 ;  /* 0x00008f000d0d7a23 */ /* 0x000fe20000010800 */
[----:B------:R-:W-:Y:S01]  /*56c0*/  @!P0 FSEL R14, R14, -INF , !P2 ;  /* 0xff8000000e0e8808 */ /* 0x000fe20005000000 */
[C---:B---3--:R-:W-:Y:S01]  /*56d0*/  FFMA.FTZ R12, R203.reuse, UR4, R185 ;  /* 0x00000004cb0c7c23 */ /* 0x048fe200080100b9 */
[----:B------:R-:W-:Y:S01]  /*56e0*/  @!P0 ISETP.GE.AND P2, PT, R2, R10, PT ;  /* 0x0000000a0200820c */ /* 0x000fe20003f46270 */
[----:B------:R-:W-:Y:S01]  /*56f0*/  FFMA.FTZ R10, R203, UR4, R116 ;  /* 0x00000004cb0a7c23 */ /* 0x000fe20008010074 */
[----:B------:R-:W-:Y:S01]  /*5700*/  MUFU.EX2 R224, R13 ;  /* 0x0000000d00e07308 */ /* 0x000fe20000000800 */
[----:B------:R-:W-:Y:S01]  /*5710*/  FFMA.FTZ R14, R14, c[0x0][0x23c], -R0 ;  /* 0x00008f000e0e7a23 */ /* 0x000fe20000010800 */
[----:B------:R-:W-:Y:S02]  /*5720*/  @!P0 FSEL R12, R12, -INF , !P3 ;  /* 0xff8000000c0c8808 */ /* 0x000fe40005800000 */
[----:B------:R-:W-:Y:S02]  /*5730*/  @!P0 FSEL R7, R7, -INF , !P2 ;  /* 0xff80000007078808 */ /* 0x000fe40005000000 */
[----:B------:R-:W-:Y:S01]  /*5740*/  @!P0 ISETP.GE.AND P2, PT, R6, R9, PT ;  /* 0x000000090600820c */ /* 0x000fe20003f46270 */
[--C-:B------:R-:W-:Y:S01]  /*5750*/  FFMA.FTZ R12, R12, c[0x0][0x23c], -R4.reuse ;  /* 0x00008f000c0c7a23 */ /* 0x100fe20000010804 */
[----:B------:R-:W-:Y:S01]  /*5760*/  @!P0 ISETP.GE.AND P3, PT, R6, R16, PT ;  /* 0x000000100600820c */ /* 0x000fe20003f66270 */
[----:B------:R-:W-:Y:S01]  /*5770*/  FFMA.FTZ R4, R7, c[0x0][0x23c], -R4 ;  /* 0x00008f0007047a23 */ /* 0x000fe20000010804 */
[----:B------:R-:W-:Y:S01]  /*5780*/  MUFU.EX2 R220, R14 ;  /* 0x0000000e00dc7308 */ /* 0x000fe20000000800 */
[----:B------:R-:W-:Y:S01]  /*5790*/  FFMA.FTZ R7, R203, UR4, R226 ;  /* 0x00000004cb077c23 */ /* 0x000fe200080100e2 */
[----:B------:R-:W-:Y:S02]  /*57a0*/  @!P0 FSEL R10, R10, -INF , !P3 ;  /* 0xff8000000a0a8808 */ /* 0x000fe40005800000 */
[-C--:B------:R-:W-:Y:S02]  /*57b0*/  @!P0 ISETP.GE.AND P3, PT, R6, R11.reuse, PT ;  /* 0x0000000b0600820c */ /* 0x080fe40003f66270 */
[----:B------:R-:W-:Y:S01]  /*57c0*/  @!P0 FSEL R7, R7, -INF , !P2 ;  /* 0xff80000007078808 */ /* 0x000fe20005000000 */
[----:B------:R-:W-:Y:S01]  /*57d0*/  FFMA.FTZ R10, R10, c[0x0][0x23c], -R8 ;  /* 0x00008f000a0a7a23 */ /* 0x000fe20000010808 */
[----:B------:R-:W-:Y:S02]  /*57e0*/  F2FP.PACK_AB R6, R217, R218 ;  /* 0x000000dad906723e */ /* 0x000fe400000000ff */
[----:B------:R1:W-:Y:S01]  /*57f0*/  MUFU.EX2 R132, R4 ;  /* 0x0000000400847308 */ /* 0x0003e20000000800 */
[----:B------:R-:W-:Y:S01]  /*5800*/  FFMA.FTZ R7, R7, c[0x0][0x23c], -R0 ;  /* 0x00008f0007077a23 */ /* 0x000fe20000010800 */
[----:B------:R-:W-:Y:S01]  /*5810*/  @!P0 ISETP.GE.AND P2, PT, R2, R16, PT ;  /* 0x000000100200820c */ /* 0x000fe20003f46270 */
[----:B------:R2:W-:Y:S07]  /*5820*/  STS [R189+0xe400], R6 ;  /* 0x00e40006bd007388 */ /* 0x0005ee0000000800 */
[----:B------:R3:W-:Y:S10]  /*5830*/  MUFU.EX2 R213, R7 ;  /* 0x0000000700d57308 */ /* 0x0007f40000000800 */
[----:B------:R-:W-:Y:S01]  /*5840*/  MUFU.EX2 R133, R12 ;  /* 0x0000000c00857308 */ /* 0x000fe20000000800 */
[----:B-1----:R-:W-:Y:S01]  /*5850*/  FFMA.FTZ R4, R204, UR4, R115 ;  /* 0x00000004cc047c23 */ /* 0x002fe20008010073 */
[----:B--2---:R-:W-:Y:S04]  /*5860*/  F2FP.PACK_AB R6, R212, R216 ;  /* 0x000000d8d406723e */ /* 0x004fe800000000ff */
[----:B------:R-:W-:Y:S04]  /*5870*/  @!P0 FSEL R4, R4, -INF , !P2 ;  /* 0xff80000004048808 */ /* 0x000fe80005000000 */
[----:B------:R-:W-:Y:S01]  /*5880*/  MUFU.EX2 R114, R10 ;  /* 0x0000000a00727308 */ /* 0x000fe20000000800 */
[----:B------:R-:W-:Y:S01]  /*5890*/  @!P0 ISETP.GE.AND P2, PT, R2, R11, PT ;  /* 0x0000000b0200820c */ /* 0x000fe20003f46270 */
[----:B---3--:R-:W-:Y:S02]  /*58a0*/  FFMA.FTZ R7, R203, UR4, R124 ;  /* 0x00000004cb077c23 */ /* 0x008fe4000801007c */
[----:B------:R-:W-:Y:S02]  /*58b0*/  FFMA.FTZ R8, R4, c[0x0][0x23c], -R8 ;  /* 0x00008f0004087a23 */ /* 0x000fe40000010808 */
[----:B------:R-:W-:Y:S01]  /*58c0*/  FFMA.FTZ R4, R204, UR4, R123 ;  /* 0x00000004cc047c23 */ /* 0x000fe2000801007b */
[----:B------:R-:W-:Y:S03]  /*58d0*/  @!P0 FSEL R7, R7, -INF , !P3 ;  /* 0xff80000007078808 */ /* 0x000fe60005800000 */
[----:B------:R-:W1:Y:S01]  /*58e0*/  MUFU.EX2 R113, R8 ;  /* 0x0000000800717308 */ /* 0x000e620000000800 */
[----:B------:R-:W-:Y:S01]  /*58f0*/  @!P0 FSEL R4, R4, -INF , !P2 ;  /* 0xff80000004048808 */ /* 0x000fe20005000000 */
[--C-:B------:R-:W-:Y:S01]  /*5900*/  FFMA.FTZ R7, R7, c[0x0][0x23c], -R5.reuse ;  /* 0x00008f0007077a23 */ /* 0x100fe20000010805 */
[----:B------:R-:W-:Y:S02]  /*5910*/  @!P0 ISETP.GE.AND P2, PT, R2, R9, PT ;  /* 0x000000090200820c */ /* 0x000fe40003f46270 */
[----:B------:R-:W-:Y:S01]  /*5920*/  F2FP.PACK_AB R2, R109, R112 ;  /* 0x000000706d02723e */ /* 0x000fe200000000ff */
[----:B------:R-:W-:Y:S02]  /*5930*/  FFMA.FTZ R5, R4, c[0x0][0x23c], -R5 ;  /* 0x00008f0004057a23 */ /* 0x000fe40000010805 */
[----:B------:R-:W-:Y:S02]  /*5940*/  FFMA.FTZ R4, R204, UR4, R225 ;  /* 0x00000004cc047c23 */ /* 0x000fe400080100e1 */
[----:B------:R-:W-:Y:S01]  /*5950*/  MUFU.EX2 R122, R7 ;  /* 0x00000007007a7308 */ /* 0x000fe20000000800 */
[----:B------:R2:W-:Y:S02]  /*5960*/  STS [R189+0xe000], R2 ;  /* 0x00e00002bd007388 */ /* 0x0005e40000000800 */
[----:B------:R-:W-:Y:S02]  /*5970*/  @!P0 FSEL R4, R4, -INF , !P2 ;  /* 0xff80000004048808 */ /* 0x000fe40005000000 */
[----:B------:R-:W-:Y:S02]  /*5980*/  IADD3 R110, P0, R248, UR13, RZ ;  /* 0x0000000df86e7c10 */ /* 0x000fe4000ff1e0ff */
[----:B------:R-:W-:Y:S01]  /*5990*/  PLOP3.LUT P2, PT, PT, PT, UP0, 0x80, 0x0 ;  /* 0x000000000000781c */ /* 0x000fe20003f4f008 */
[----:B------:R-:W-:Y:S02]  /*59a0*/  FFMA.FTZ R0, R4, c[0x0][0x23c], -R0 ;  /* 0x00008f0004007a23 */ /* 0x000fe40000010800 */
[----:B------:R3:W3:Y:S01]  /*59b0*/  MUFU.EX2 R121, R5 ;  /* 0x0000000500797308 */ /* 0x0006e20000000800 */
[----:B------:R-:W-:Y:S02]  /*59c0*/  F2FP.PACK_AB R4, R237, R238 ;  /* 0x000000eeed04723e */ /* 0x000fe400000000ff */
[----:B------:R-:W-:Y:S05]  /*59d0*/  IADD3.X R111, R249, UR12, RZ, P0, !PT ;  /* 0x0000000cf96f7c10 */ /* 0x000fea00087fe4ff */
[----:B------:R-:W4:Y:S02]  /*59e0*/  LDG.E R108, [R110.64] ;  /* 0x000000066e6c7981 */ /* 0x000f24000c1e1900 */
[----:B------:R1:W1:Y:S01]  /*59f0*/  MUFU.EX2 R207, R0 ;  /* 0x0000000000cf7308 */ /* 0x0002620000000800 */
[----:B--2---:R-:W-:Y:S05]  /*5a00*/  F2FP.PACK_AB R2, R119, R120 ;  /* 0x000000787702723e */ /* 0x004fea00000000ff */
[----:B------:R2:W-:Y:S01]  /*5a10*/  STS [R190+0xe000], R2 ;  /* 0x00e00002be007388 */ /* 0x0005e20000000800 */
[----:B---3--:R-:W-:Y:S02]  /*5a20*/  F2FP.PACK_AB R5, R227, R228 ;  /* 0x000000e4e305723e */ /* 0x008fe400000000ff */
        /* <DEDUP_REMOVED lines=9> */
[----:B------:R1:W-:Y:S01]  /*5ac0*/  STS [R190+0xf400], R5 ;  /* 0x00f40005be007388 */ /* 0x0003e20000000800 */
[----:B------:R-:W-:Y:S03]  /*5ad0*/  F2FP.PACK_AB R6, R134, R135 ;  /* 0x000000878606723e */ /* 0x000fe600000000ff */
[----:B------:R2:W-:Y:S04]  /*5ae0*/  STS [R188+0xe000], R4 ;  /* 0x00e00004bc007388 */ /* 0x0005e80000000800 */
[----:B------:R3:W-:Y:S04]  /*5af0*/  STS [R188+0xe400], R2 ;  /* 0x00e40002bc007388 */ /* 0x0007e80000000800 */
[----:B------:R3:W-:Y:S01]  /*5b00*/  STS [R187+0xe000], R0 ;  /* 0x00e00000bb007388 */ /* 0x0007e20000000800 */
[----:B-1----:R-:W-:Y:S02]  /*5b10*/  F2FP.PACK_AB R5, R220, R224 ;  /* 0x000000e0dc05723e */ /* 0x002fe400000000ff */
[----:B--2---:R-:W-:Y:S02]  /*5b20*/  F2FP.PACK_AB R4, R121, R122 ;  /* 0x0000007a7904723e */ /* 0x004fe400000000ff */
[----:B---3--:R-:W-:Y:S03]  /*5b30*/  F2FP.PACK_AB R2, R132, R133 ;  /* 0x000000858402723e */ /* 0x008fe600000000ff */
        /* <DEDUP_REMOVED lines=9> */
[----:B-1----:R-:W-:Y:S01]  /*5bd0*/  FFMA.FTZ R2, -R130, R130, 1 ;  /* 0x3f80000082027423 */ /* 0x002fe20000010182 */
[C---:B--2---:R-:W-:Y:S06]  /*5be0*/  IADD3 R0, R128.reuse, R174, RZ ;  /* 0x000000ae80007210 */ /* 0x044fec0007ffe0ff */
[----:B------:R-:W1:Y:S01]  /*5bf0*/  LDSM.16.M88.4 R104, [R177+0x5000] ;  /* 0x00500000b168783b */ /* 0x000e620000000200 */
        /* <DEDUP_REMOVED lines=29> */
[----:B--2---:R-:W-:Y:S05]  /*5dd0*/  FMUL.FTZ R0, R2, c[0x0][0x2ec] ;  /* 0x0000bb0002007a20 */ /* 0x004fea0000410000 */
[----:B------:R4:W2:Y:S01]  /*5de0*/  LDG.E R2, [R110.64+0x80] ;  /* 0x000080066e027981 */ /* 0x0008a2000c1e1900 */
[-C--:B-1----:R-:W-:Y:S08]  /*5df0*/  HMMA.16816.F32 R4, R100, R164.reuse, R4 ;  /* 0x000000a46404723c */ /* 0x082ff00000001804 */
[C---:B---3--:R-:W-:Y:S08]  /*5e00*/  HMMA.16816.F32 R8, R104.reuse, R164, R8 ;  /* 0x000000a46808723c */ /* 0x048ff00000001808 */
[-C--:B------:R-:W-:Y:S08]  /*5e10*/  HMMA.16816.F32 R12, R104, R166.reuse, R12 ;  /* 0x000000a6680c723c */ /* 0x080ff0000000180c */
[----:B----4-:R-:W-:Y:S01]  /*5e20*/  FADD.FTZ R4, -R108, R4 ;  /* 0x000000046c047221 */ /* 0x010fe20000010100 */
[C---:B------:R-:W-:Y:S03]  /*5e30*/  HMMA.16816.F32 R16, R100.reuse, R166, R16 ;  /* 0x000000a66410723c */ /* 0x040fe60000001810 */
[----:B------:R-:W-:Y:S02]  /*5e40*/  FMUL.FTZ R4, R112, R4 ;  /* 0x0000000470047220 */ /* 0x000fe40000410000 */
[----:B------:R-:W-:Y:S02]  /*5e50*/  FADD.FTZ R5, -R108, R5 ;  /* 0x000000056c057221 */ /* 0x000fe40000010100 */
[----:B------:R-:W-:Y:S01]  /*5e60*/  FMUL.FTZ R112, R0, R4 ;  /* 0x0000000400707220 */ /* 0x000fe20000410000 */
[-C--:B------:R-:W-:Y:S01]  /*5e70*/  HMMA.16816.F32 R20, R100, R168.reuse, R20 ;  /* 0x000000a86414723c */ /* 0x080fe20000001814 */
[----:B------:R-:W-:Y:S01]  /*5e80*/  FMUL.FTZ R109, R109, R5 ;  /* 0x000000056d6d7220 */ /* 0x000fe20000410000 */
[----:B------:R1:W3:Y:S02]  /*5e90*/  LDG.E R4, [R110.64+0x20] ;  /* 0x000020066e047981 */ /* 0x0002e4000c1e1900 */
[----:B------:R-:W-:Y:S02]  /*5ea0*/  FFMA.FTZ R5, -R206, R206, 1 ;  /* 0x3f800000ce057423 */ /* 0x000fe400000101ce */
[----:B------:R1:W4:Y:S02]  /*5eb0*/  LDG.E R0, [R110.64+0xa0] ;  /* 0x0000a0066e007981 */ /* 0x000324000c1e1900 */
[----:B------:R-:W-:Y:S01]  /*5ec0*/  FMUL.FTZ R5, R5, c[0x0][0x2ec] ;  /* 0x0000bb0005057a20 */ /* 0x000fe20000410000 */
[C---:B------:R-:W-:Y:S07]  /*5ed0*/  HMMA.16816.F32 R24, R104.reuse, R168, R24 ;  /* 0x000000a86818723c */ /* 0x040fee0000001818 */
[C---:B------:R-:W-:Y:S01]  /*5ee0*/  FADD.FTZ R16, -R108.reuse, R16 ;  /* 0x000000106c107221 */ /* 0x040fe20000010100 */
[-C--:B------:R-:W-:Y:S01]  /*5ef0*/  HMMA.16816.F32 R28, R104, R170.reuse, R28 ;  /* 0x000000aa681c723c */ /* 0x080fe2000000181c */
[C---:B------:R-:W-:Y:S04]  /*5f00*/  FADD.FTZ R17, -R108.reuse, R17 ;  /* 0x000000116c117221 */ /* 0x040fe80000010100 */
[----:B------:R-:W-:Y:S02]  /*5f10*/  FMUL.FTZ R17, R119, R17 ;  /* 0x0000001177117220 */ /* 0x000fe40000410000 */
[C---:B------:R-:W-:Y:S01]  /*5f20*/  FADD.FTZ R21, -R108.reuse, R21 ;  /* 0x000000156c157221 */ /* 0x040fe20000010100 */
[----:B------:R-:W-:Y:S01]  /*5f30*/  HMMA.16816.F32 R32, R100, R170, R32 ;  /* 0x000000aa6420723c */ /* 0x000fe20000001820 */
[----:B------:R-:W-:Y:S03]  /*5f40*/  FADD.FTZ R20, -R108, R20 ;  /* 0x000000146c147221 */ /* 0x000fe60000010100 */
[----:B-1----:R-:W-:Y:S03]  /*5f50*/  FMUL.FTZ R110, R5, R109 ;  /* 0x0000006d056e7220 */ /* 0x002fe60000410000 */
[----:B------:R-:W-:Y:S02]  /*5f60*/  FMUL.FTZ R100, R120, R16 ;  /* 0x0000001078647220 */ /* 0x000fe40000410000 */
[----:B------:R-:W-:Y:S03]  /*5f70*/  FFMA.FTZ R16, -R136, R136, 1 ;  /* 0x3f80000088107423 */ /* 0x000fe60000010188 */
[----:B------:R-:W-:Y:S02]  /*5f80*/  FFMA.FTZ R5, -R131, R131, 1 ;  /* 0x3f80000083057423 */ /* 0x000fe40000010183 */
[----:B------:R-:W-:Y:S02]  /*5f90*/  FMUL.FTZ R16, R16, c[0x0][0x2ec] ;  /* 0x0000bb0010107a20 */ /* 0x000fe40000410000 */
[----:B------:R-:W-:Y:S02]  /*5fa0*/  FMUL.FTZ R5, R5, c[0x0][0x2ec] ;  /* 0x0000bb0005057a20 */ /* 0x000fe40000410000 */
[----:B------:R-:W-:Y:S02]  /*5fb0*/  FMUL.FTZ R101, R117, R21 ;  /* 0x0000001575657220 */ /* 0x000fe40000410000 */
[----:B------:R-:W-:Y:S04]  /*5fc0*/  FMUL.FTZ R109, R16, R100 ;  /* 0x00000064106d7220 */ /* 0x000fe80000410000 */
[C---:B------:R-:W-:Y:S02]  /*5fd0*/  FADD.FTZ R32, -R108.reuse, R32 ;  /* 0x000000206c207221 */ /* 0x040fe40000010100 */
[----:B------:R-:W-:Y:S02]  /*5fe0*/  FADD.FTZ R21, -R108, R33 ;  /* 0x000000216c157221 */ /* 0x000fe40000010100 */
[----:B------:R-:W-:Y:S02]  /*5ff0*/  FMUL.FTZ R108, R5, R17 ;  /* 0x00000011056c7220 */ /* 0x000fe40000410000 */
[----:B------:R-:W-:Y:S02]  /*6000*/  FFMA.FTZ R16, -R116, R116, 1 ;  /* 0x3f80000074107423 */ /* 0x000fe40000010174 */
[----:B------:R-:W-:Y:S01]  /*6010*/  FFMA.FTZ R5, -R115, R115, 1 ;  /* 0x3f80000073057423 */ /* 0x000fe20000010173 */
[----:B------:R-:W-:Y:S01]  /*6020*/  MOV R115, R191 ;  /* 0x000000bf00737202 */ /* 0x000fe20000000f00 */
[----:B------:R-:W-:Y:S01]  /*6030*/  FMUL.FTZ R32, R114, R32 ;  /* 0x0000002072207220 */ /* 0x000fe20000410000 */
[----:B------:R-:W-:Y:S01]  /*6040*/  MOV R114, R197 ;  /* 0x000000c500727202 */ /* 0x000fe20000000f00 */
[----:B------:R-:W-:Y:S02]  /*6050*/  FMUL.FTZ R21, R113, R21 ;  /* 0x0000001571157220 */ /* 0x000fe40000410000 */
[----:B------:R-:W-:Y:S02]  /*6060*/  FMUL.FTZ R16, R16, c[0x0][0x2ec] ;  /* 0x0000bb0010107a20 */ /* 0x000fe40000410000 */
[----:B------:R-:W-:Y:S02]  /*6070*/  FMUL.FTZ R5, R5, c[0x0][0x2ec] ;  /* 0x0000bb0005057a20 */ /* 0x000fe40000410000 */
[----:B------:R-:W-:Y:S02]  /*6080*/  FMUL.FTZ R102, R118, R20 ;  /* 0x0000001476667220 */ /* 0x000fe40000410000 */
[----:B------:R-:W-:Y:S02]  /*6090*/  FFMA.FTZ R20, -R138, R138, 1 ;  /* 0x3f8000008a147423 */ /* 0x000fe4000001018a */
        /* <DEDUP_REMOVED lines=13> */
[----:B--2---:R-:W-:Y:S02]  /*6170*/  FADD.FTZ R24, -R2, R24 ;  /* 0x0000001802187221 */ /* 0x004fe40000010100 */
[C---:B---3--:R-:W-:Y:S02]  /*6180*/  FADD.FTZ R16, -R4.reuse, R6 ;  /* 0x0000000604107221 */ /* 0x048fe40000010100 */
        /* <DEDUP_REMOVED lines=23> */
[----:B------:R-:W-:Y:S02]  /*6300*/  FFMA.FTZ R4, -R123, R123, 1 ;  /* 0x3f8000007b047423 */ /* 0x000fe4000001017b */
        /* <DEDUP_REMOVED lines=10> */
[C---:B------:R-:W-:Y:S02]  /*63b0*/  FADD.FTZ R4, -R2.reuse, R8 ;  /* 0x0000000802047221 */ /* 0x040fe40000010100 */
        /* <DEDUP_REMOVED lines=13> */
[----:B------:R-:W-:Y:S02]  /*6490*/  FMUL.FTZ R35, R7, R19 ;  /* 0x0000001307237220 */ /* 0x000fe40000410000 */
[C---:B------:R-:W-:Y:S02]  /*64a0*/  FADD.FTZ R7, -R2.reuse, R13 ;  /* 0x0000000d02077221 */ /* 0x040fe40000010100 */
        /* <DEDUP_REMOVED lines=96> */
.L_x_784:
        /* <DEDUP_REMOVED lines=108> */
.L_x_785:
[----:B------:R-:W2:Y:S01]  /*7170*/  LDL R117, [R1] ;  /* 0x0000000001757983 */ /* 0x000ea20000100800 */
[--C-:B------:R-:W-:Y:S01]  /*7180*/  IMAD.IADD R2, R0, 0x1, R128.reuse ;  /* 0x0000000100027824 */ /* 0x100fe200078e0280 */
[----:B------:R-:W-:Y:S01]  /*7190*/  ULOP3.LUT UR9, UR5, 0x1, URZ, 0xc0, !UPT ;  /* 0x0000000105097892 */ /* 0x000fe2000f8ec03f */
[----:B------:R-:W-:Y:S01]  /*71a0*/  IMAD.IADD R112, R175, 0x1, R128 ;  /* 0x00000001af707824 */ /* 0x000fe200078e0280 */
[----:B------:R-:W3:Y:S01]  /*71b0*/  LDL R116, [R1+0x18] ;  /* 0x0000180001747983 */ /* 0x000ee20000100800 */
[----:B------:R-:W-:Y:S01]  /*71c0*/  IMAD.IADD R113, R128, 0x1, R176 ;  /* 0x0000000180717824 */ /* 0x000fe200078e02b0 */
[----:B------:R-:W-:Y:S02]  /*71d0*/  UISETP.NE.U32.AND UP1, UPT, UR9, 0x1, UPT ;  /* 0x000000010900788c */ /* 0x000fe4000bf25070 */
[----:B------:R-:W-:Y:S01]  /*71e0*/  LDSM.16.M88.4 R16, [R175] ;  /* 0x00000000af10783b */ /* 0x000fe20000000200 */
[----:B------:R-:W-:Y:S02]  /*71f0*/  UISETP.GT.AND UP3, UPT, UR5, UR14, UPT ;  /* 0x0000000e0500728c */ /* 0x000fe4000bf64270 */
[----:B------:R-:W-:Y:S01]  /*7200*/  UIADD3 UR5, UR5, -0x1, URZ ;  /* 0xffffffff05057890 */ /* 0x000fe2000fffe03f */
[----:B------:R-:W4:Y:S04]  /*7210*/  LDSM.16.MT88.4 R8, [R0+0x6000] ;  /* 0x006000000008783b */ /* 0x000f280000004200 */
[----:B------:R-:W1:Y:S04]  /*7220*/  LDSM.16.MT88.4 R20, [R2+0x6000] ;  /* 0x006000000214783b */ /* 0x000e680000004200 */
[----:B------:R-:W-:Y:S04]  /*7230*/  LDSM.16.M88.4 R24, [R176] ;  /* 0x00000000b018783b */ /* 0x000fe80000000200 */
[----:B------:R-:W1:Y:S04]  /*7240*/  LDSM.16.MT88.4 R28, [R0+0x6800] ;  /* 0x00680000001c783b */ /* 0x000e680000004200 */
[----:B------:R-:W1:Y:S04]  /*7250*/  LDSM.16.MT88.4 R32, [R2+0x6800] ;  /* 0x006800000220783b */ /* 0x000e680000004200 */
[----:B------:R-:W-:Y:S04]  /*7260*/  LDSM.16.MT88.4 R104, [R0+0x7000] ;  /* 0x007000000068783b */ /* 0x000fe80000004200 */
[----:B------:R-:W1:Y:S04]  /*7270*/  LDSM.16.M88.4 R100, [R112] ;  /* 0x000000007064783b */ /* 0x000e680000000200 */
[----:B------:R-:W-:Y:S01]  /*7280*/  LDSM.16.MT88.4 R108, [R0+0x7800] ;  /* 0x00780000006c783b */ /* 0x000fe20000004200 */
[C---:B-1--4-:R-:W-:Y:S08]  /*7290*/  HMMA.16816.F32 R4, R16.reuse, R8, RZ ;  /* 0x000000081004723c */ /* 0x052ff000000018ff */
[C---:B------:R-:W-:Y:S08]  /*72a0*/  HMMA.16816.F32 R8, R16.reuse, R10, RZ ;  /* 0x0000000a1008723c */ /* 0x040ff000000018ff */
[C---:B------:R-:W-:Y:S08]  /*72b0*/  HMMA.16816.F32 R12, R16.reuse, R20, RZ ;  /* 0x00000014100c723c */ /* 0x040ff000000018ff */
[----:B------:R-:W-:Y:S01]  /*72c0*/  HMMA.16816.F32 R16, R16, R22, RZ ;  /* 0x000000161010723c */ /* 0x000fe200000018ff */
[----:B------:R-:W1:Y:S07]  /*72d0*/  LDSM.16.MT88.4 R20, [R2+0x7000] ;  /* 0x007000000214783b */ /* 0x000e6e0000004200 */
[C---:B------:R-:W-:Y:S08]  /*72e0*/  HMMA.16816.F32 R4, R24.reuse, R28, R4 ;  /* 0x0000001c1804723c */ /* 0x040ff00000001804 */
[C---:B------:R-:W-:Y:S01]  /*72f0*/  HMMA.16816.F32 R8, R24.reuse, R30, R8 ;  /* 0x0000001e1808723c */ /* 0x040fe20000001808 */
[----:B------:R-:W4:Y:S07]  /*7300*/  LDSM.16.M88.4 R28, [R113] ;  /* 0x00000000711c783b */ /* 0x000f2e0000000200 */
[C---:B------:R-:W-:Y:S08]  /*7310*/  HMMA.16816.F32 R12, R24.reuse, R32, R12 ;  /* 0x00000020180c723c */ /* 0x040ff0000000180c */
[----:B------:R-:W-:Y:S01]  /*7320*/  HMMA.16816.F32 R16, R24, R34, R16 ;  /* 0x000000221810723c */ /* 0x000fe20000001810 */
[----:B------:R-:W4:Y:S04]  /*7330*/  LDSM.16.MT88.4 R24, [R2+0x7800] ;  /* 0x007800000218783b */ /* 0x000f280000004200 */
        /* <DEDUP_REMOVED lines=8> */
[C---:B----4-:R-:W-:Y:S08]  /*73c0*/  HMMA.16816.F32 R4, R28.reuse, R108, R4 ;  /* 0x0000006c1c04723c */ /* 0x050ff00000001804 */
[C---:B------:R-:W-:Y:S01]  /*73d0*/  HMMA.16816.F32 R8, R28.reuse, R110, R8 ;  /* 0x0000006e1c08723c */ /* 0x040fe20000001808 */
[----:B------:R-:W4:Y:S07]  /*73e0*/  LDSM.16.MT88.4 R108, [R0+0x8800] ;  /* 0x00880000006c783b */ /* 0x000f2e0000004200 */
        /* <DEDUP_REMOVED lines=13> */
[----:B------:R4:W1:Y:S07]  /*74c0*/  LDSM.16.MT88.4 R108, [R0+0x9800] ;  /* 0x00980000006c783b */ /* 0x00086e0000004200 */
[C---:B------:R-:W-:Y:S08]  /*74d0*/  HMMA.16816.F32 R12, R100.reuse, R24, R12 ;  /* 0x00000018640c723c */ /* 0x040ff0000000180c */
[----:B------:R-:W-:Y:S01]  /*74e0*/  HMMA.16816.F32 R16, R100, R26, R16 ;  /* 0x0000001a6410723c */ /* 0x000fe20000001810 */
[----:B------:R1:W2:Y:S07]  /*74f0*/  LDSM.16.MT88.4 R24, [R2+0x9800] ;  /* 0x009800000218783b */ /* 0x0002ae0000004200 */
[C---:B------:R-:W-:Y:S01]  /*7500*/  HMMA.16816.F32 R4, R28.reuse, R104, R4 ;  /* 0x000000681c04723c */ /* 0x040fe20000001804 */
[----:B----4-:R-:W-:Y:S07]  /*7510*/  IMAD.U32 R0, RZ, RZ, UR15 ;  /* 0x0000000fff007e24 */ /* 0x010fee000f8e00ff */
[C---:B------:R-:W-:Y:S08]  /*7520*/  HMMA.16816.F32 R8, R28.reuse, R106, R8 ;  /* 0x0000006a1c08723c */ /* 0x040ff00000001808 */
[C---:B-1----:R-:W-:Y:S01]  /*7530*/  HMMA.16816.F32 R12, R28.reuse, R20, R12 ;  /* 0x000000141c0c723c */ /* 0x042fe2000000180c */
[----:B------:R-:W-:Y:S06]  /*7540*/  IMAD.U32 R2, RZ, RZ, UR27 ;  /* 0x0000001bff027e24 */ /* 0x000fec000f8e00ff */
[----:B------:R-:W-:Y:S01]  /*7550*/  @P2 IADD3 R20, P3, R252, UR11, RZ ;  /* 0x0000000bfc142c10 */ /* 0x000fe2000ff7e0ff */
[----:B------:R-:W-:Y:S01]  /*7560*/  HMMA.16816.F32 R16, R28, R22, R16 ;  /* 0x000000161c10723c */ /* 0x000fe20000001810 */
[----:B------:R-:W-:Y:S06]  /*7570*/  @UP0 UIADD3 UR11, UP2, UR11, -0x100, URZ ;  /* 0xffffff000b0b0890 */ /* 0x000fec000ff5e03f */
[----:B------:R-:W-:Y:S01]  /*7580*/  IMAD.U32 R22, RZ, RZ, UR15 ;  /* 0x0000000fff167e24 */ /* 0x000fe2000f8e00ff */
[C---:B------:R-:W-:Y:S01]  /*7590*/  HMMA.16816.F32 R4, R32.reuse, R108, R4 ;  /* 0x0000006c2004723c */ /* 0x040fe20000001804 */
[----:B------:R-:W-:Y:S07]  /*75a0*/  IMAD.U32 R28, RZ, RZ, UR21 ;  /* 0x00000015ff1c7e24 */ /* 0x000fee000f8e00ff */
[C---:B------:R-:W-:Y:S08]  /*75b0*/  HMMA.16816.F32 R8, R32.reuse, R110, R8 ;  /* 0x0000006e2008723c */ /* 0x040ff00000001808 */
[C---:B--2---:R-:W-:Y:S07]  /*75c0*/  HMMA.16816.F32 R12, R32.reuse, R24, R12 ;  /* 0x00000018200c723c */ /* 0x044fee000000180c */
[----:B------:R-:W-:Y:S01]  /*75d0*/  IMAD.U32 R24, RZ, RZ, UR27 ;  /* 0x0000001bff187e24 */ /* 0x000fe2000f8e00ff */
[----:B------:R-:W-:Y:S01]  /*75e0*/  HMMA.16816.F32 R16, R32, R26, R16 ;  /* 0x0000001a2010723c */ /* 0x000fe20000001810 */
[----:B------:R-:W-:Y:S01]  /*75f0*/  IMAD.U32 R25, RZ, RZ, UR21 ;  /* 0x00000015ff197e24 */ /* 0x000fe2000f8e00ff */
[----:B------:R-:W-:Y:S02]  /*7600*/  LDSM.16.MT88.4 R32, [R3+0xc800] ;  /* 0x00c800000320783b */ /* 0x000fe40000004200 */
[----:B------:R-:W-:Y:S01]  /*7610*/  @P2 IADD3.X R21, R117, UR10, RZ, P3, !PT ;  /* 0x0000000a75152c10 */ /* 0x000fe20009ffe4ff */
[----:B------:R-:W-:Y:S01]  /*7620*/  @UP0 UIADD3.X UR10, UR10, -0x1, URZ, UP2, !UPT ;  /* 0xffffffff0a0a0890 */ /* 0x000fe200097fe43f */
[C---:B---3--:R-:W-:Y:S01]  /*7630*/  LEA R197, P0, R116.reuse, R114, 0x2 ;  /* 0x0000007274c57211 */ /* 0x048fe200078010ff */
[----:B------:R-:W-:Y:S02]  /*7640*/  IMAD.U32 R26, RZ, RZ, UR26 ;  /* 0x0000001aff1a7e24 */ /* 0x000fe4000f8e00ff */
[----:B------:R1:W5:Y:S03]  /*7650*/  @P2 LDG.E R244, [R20.64] ;  /* 0x0000000614f42981 */ /* 0x000366000c1e1900 */
[----:B------:R-:W-:Y:S01]  /*7660*/  LEA.HI.X.SX32 R191, R116, R115, 0x2, P0 ;  /* 0x0000007374bf7211 */ /* 0x000fe200000f16ff */
[----:B------:R1:W5:Y:S04]  /*7670*/  @P2 LDG.E R243, [R20.64+0x20] ;  /* 0x0000200614f32981 */ /* 0x000368000c1e1900 */
[----:B------:R1:W5:Y:S04]  /*7680*/  @P2 LDG.E R242, [R20.64+0x80] ;  /* 0x0000800614f22981 */ /* 0x000368000c1e1900 */
[----:B------:R1:W5:Y:S02]  /*7690*/  @P2 LDG.E R241, [R20.64+0xa0] ;  /* 0x0000a00614f12981 */ /* 0x000364000c1e1900 */
[----:B-1----:R-:W-:Y:S02]  /*76a0*/  IMAD.MOV.U32 R20, RZ, RZ, R197 ;  /* 0x000000ffff147224 */ /* 0x002fe400078e00c5 */
[----:B------:R-:W-:Y:S03]  /*76b0*/  IMAD.MOV.U32 R21, RZ, RZ, R191 ;  /* 0x000000ffff157224 */ /* 0x000fe600078e00bf */
        /* <DEDUP_REMOVED lines=121> */
[----:B------:R-:W4:Y:S01]  /*7e50*/  LDL R100, [R1+0x10] ;  /* 0x0000100001647983 */ /* 0x000f220000100800 */
[----:B------:R-:W-:Y:S01]  /*7e60*/  FMUL.FTZ R68, R68, c[0x0][0x2e0] ;  /* 0x0000b80044447a20 */ /* 0x000fe20000410000 */
[----:B------:R-:W-:Y:S01]  /*7e70*/  UISETP.NE.AND UP0, UPT, UR39, -0x1, UPT ;  /* 0xffffffff2700788c */ /* 0x000fe2000bf05270 */
[----:B------:R-:W-:Y:S01]  /*7e80*/  FMUL.FTZ R17, R69, c[0x0][0x2e0] ;  /* 0x0000b80045117a20 */ /* 0x000fe20000410000 */
[----:B------:R-:W-:Y:S01]  /*7e90*/  ULDC.64 UR10, c[0x0][0x3a0] ;  /* 0x0000e800000a7ab9 */ /* 0x000fe20000000a00 */
        /* <DEDUP_REMOVED lines=62> */
[----:B------:R-:W-:Y:S01]  /*8280*/  F2FP.PACK_AB R62, R63, R62 ;  /* 0x0000003e3f3e723e */ /* 0x000fe200000000ff */
[----:B------:R-:W-:Y:S01]  /*8290*/  @UP0 UIADD3 UR9, UR28, UR39, URZ ;  /* 0x000000271c090290 */ /* 0x000fe2000fffe03f */
[----:B------:R-:W-:-:S03]  /*82a0*/  PLOP3.LUT P0, PT, PT, PT, UP0, 0x80, 0x0 ;  /* 0x000000000000781c */ /* 0x000fc60003f0f008 */
        /* <DEDUP_REMOVED lines=49> */
.L_x_787:
        /* <DEDUP_REMOVED lines=9> */
[----:B------:R-:W-:Y:S02]  /*8650*/  USHF.R.S32.HI UR14, URZ, 0x1f, UR44 ;  /* 0x0000001f3f0e7899 */ /* 0x000fe4000801142c */
[----:B------:R-:W-:Y:S02]  /*8660*/  ULDC.64 UR10, c[0x0][0x390] ;  /* 0x0000e400000a7ab9 */ /* 0x000fe40000000a00 */
[----:B------:R-:W-:-:S02]  /*8670*/  UIMAD UR9, UR28, UR5, UR9 ;  /* 0x000000051c0972a4 */ /* 0x000fc4000f8e0209 */
[----:B------:R-:W-:-:S04]  /*8680*/  UIMAD UR5, UR14, UR10, URZ ;  /* 0x0000000a0e0572a4 */ /* 0x000fc8000f8e023f */
[----:B------:R-:W-:Y:S02]  /*8690*/  UIMAD UR11, UR44, UR11, UR5 ;  /* 0x0000000b2c0b72a4 */ /* 0x000fe4000f8e0205 */
[----:B------:R-:W-:-:S04]  /*86a0*/  UIMAD.WIDE.U32 UR4, UR28, UR4, URZ ;  /* 0x000000041c0472a5 */ /* 0x000fc8000f8e003f */
[----:B------:R-:W-:-:S04]  /*86b0*/  UIADD3 UR5, UR5, UR9, URZ ;  /* 0x0000000905057290 */ /* 0x000fc8000fffe03f */
[----:B------:R-:W-:-:S04]  /*86c0*/  UIMAD.WIDE.U32 UR4, UR44, UR10, UR4 ;  /* 0x0000000a2c0472a5 */ /* 0x000fc8000f8e0004 */
[----:B------:R-:W-:-:S03]  /*86d0*/  UIADD3 UR9, UR5, UR11, URZ ;  /* 0x0000000b05097290 */ /* 0x000fc6000fffe03f */
[----:B------:R-:W-:Y:S02]  /*86e0*/  UMOV UR5, UR4 ;  /* 0x0000000400057c82 */ /* 0x000fe40008000000 */
.L_x_788:
        /* <DEDUP_REMOVED lines=42> */
.L_x_790:
[----:B------:R-:W-:Y:S05]  /*8990*/  BSYNC B0 ;  /* 0x0000000000007941 */ /* 0x000fea0003800000 */
.L_x_789:
[----:B------:R-:W-:Y:S01]  /*89a0*/  IADD3 R0, R247, 0x20, RZ ;  /* 0x00000020f7007810 */ /* 0x000fe20007ffe0ff */
[----:B------:R-:W-:Y:S03]  /*89b0*/  BSSY B0, `(.L_x_791) ;  /* 0x000000e000007945 */ /* 0x000fe60003800000 */
[----:B------:R-:W-:-:S13]  /*89c0*/  ISETP.GE.OR P3, PT, R0, UR8, P1 ;  /* 0x0000000800007c0c */ /* 0x000fda0008f66670 */
        /* <DEDUP_REMOVED lines=12> */
.L_x_792:
[----:B------:R-:W-:Y:S05]  /*8a90*/  BSYNC B0 ;  /* 0x0000000000007941 */ /* 0x000fea0003800000 */
.L_x_791:
[----:B------:R-:W-:Y:S01]  /*8aa0*/  IADD3 R0, R247, 0x40, RZ ;  /* 0x00000040f7007810 */ /* 0x000fe20007ffe0ff */
[----:B------:R-:W-:Y:S03]  /*8ab0*/  BSSY B0, `(.L_x_793) ;  /* 0x000000e000007945 */ /* 0x000fe60003800000 */
[----:B------:R-:W-:-:S13]  /*8ac0*/  ISETP.GE.OR P2, PT, R0, UR8, P1 ;  /* 0x0000000800007c0c */ /* 0x000fda0008f46670 */
        /* <DEDUP_REMOVED lines=12> */
.L_x_794:
[----:B------:R-:W-:Y:S05]  /*8b90*/  BSYNC B0 ;  /* 0x0000000000007941 */ /* 0x000fea0003800000 */
.L_x_793:
[----:B------:R-:W-:Y:S01]  /*8ba0*/  IADD3 R0, R247, 0x60, RZ ;  /* 0x00000060f7007810 */ /* 0x000fe20007ffe0ff */
[----:B------:R-:W-:Y:S03]  /*8bb0*/  BSSY B0, `(.L_x_795) ;  /* 0x000000d000007945 */ /* 0x000fe60003800000 */
[----:B------:R-:W-:-:S13]  /*8bc0*/  ISETP.GE.OR P1, PT, R0, UR8, P1 ;  /* 0x0000000800007c0c */ /* 0x000fda0008f26670 */
        /* <DEDUP_REMOVED lines=11> */
.L_x_796:
[----:B------:R-:W-:Y:S05]  /*8c80*/  BSYNC B0 ;  /* 0x0000000000007941 */ /* 0x000fea0003800000 */
.L_x_795:
[----:B------:R-:W-:Y:S01]  /*8c90*/  ULDC.64 UR10, c[0x0][0x3a8] ;  /* 0x0000ea00000a7ab9 */ /* 0x000fe20000000a00 */
[----:B------:R-:W-:Y:S01]  /*8ca0*/  IMAD.U32 R0, RZ, RZ, UR30 ;  /* 0x0000001eff007e24 */ /* 0x000fe2000f8e00ff */
[----:B------:R-:W-:Y:S01]  /*8cb0*/  UIMAD UR4, UR4, UR10, URZ ;  /* 0x0000000a040472a4 */ /* 0x000fe2000f8e023f */
[----:B------:R-:W-:Y:S01]  /*8cc0*/  BSSY B0, `(.L_x_797) ;  /* 0x0000017000007945 */ /* 0x000fe20003800000 */
[----:B------:R-:W-:Y:S01]  /*8cd0*/  USHF.R.S32.HI UR8, URZ, 0x1f, UR49 ;  /* 0x0000001f3f087899 */ /* 0x000fe20008011431 */
[----:B------:R-:W-:Y:S01]  /*8ce0*/  IMAD.WIDE.U32 R6, R0, c[0x0][0x3a8], R6 ;  /* 0x0000ea0000067a25 */ /* 0x000fe200078e0006 */
[----:B------:R-:W-:-:S04]  /*8cf0*/  UIMAD UR30, UR30, UR11, UR4 ;  /* 0x0000000b1e1e72a4 */ /* 0x000fc8000f8e0204 */
[----:B--2---:R-:W-:Y:S01]  /*8d00*/  IADD3 R4, P0, R6, UR5, RZ ;  /* 0x0000000506047c10 */ /* 0x004fe2000ff1e0ff */
[----:B------:R-:W-:Y:S01]  /*8d10*/  ULDC.64 UR4, c[0x0][0x3c0] ;  /* 0x0000f00000047ab9 */ /* 0x000fe20000000a00 */
[----:B------:R-:W-:Y:S01]  /*8d20*/  MOV R0, UR30 ;  /* 0x0000001e00007c02 */ /* 0x000fe20008000f00 */
[----:B------:R-:W-:-:S03]  /*8d30*/  UIMAD UR4, UR8, UR4, URZ ;  /* 0x00000004080472a4 */ /* 0x000fc6000f8e023f */
[----:B------:R-:W-:Y:S01]  /*8d40*/  IADD3.X R5, R7, UR9, R0, P0, !PT ;  /* 0x0000000907057c10 */ /* 0x000fe200087fe400 */
[----:B------:R-:W-:Y:S01]  /*8d50*/  IMAD.U32 R0, RZ, RZ, UR49 ;  /* 0x00000031ff007e24 */ /* 0x000fe2000f8e00ff */
[----:B------:R-:W-:-:S03]  /*8d60*/  UIMAD UR4, UR49, UR5, UR4 ;  /* 0x00000005310472a4 */ /* 0x000fc6000f8e0204 */
        /* <DEDUP_REMOVED lines=12> */
.L_x_798:
[----:B------:R-:W-:Y:S05]  /*8e30*/  BSYNC B0 ;  /* 0x0000000000007941 */ /* 0x000fea0003800000 */
.L_x_797:
        /* <DEDUP_REMOVED lines=13> */
.L_x_800:
[----:B------:R-:W-:Y:S05]  /*8f10*/  BSYNC B0 ;  /* 0x0000000000007941 */ /* 0x000fea0003800000 */
.L_x_799:
        /* <DEDUP_REMOVED lines=13> */
.L_x_802:
[----:B------:R-:W-:Y:S05]  /*8ff0*/  BSYNC B0 ;  /* 0x0000000000007941 */ /* 0x000fea0003800000 */
.L_x_801:
        /* <DEDUP_REMOVED lines=11> */
.L_x_759:
[----:B------:R-:W-:Y:S05]  /*90b0*/  BSYNC B1 ;  /* 0x0000000000017941 */ /* 0x000fea0003800000 */
.L_x_737:
        /* <DEDUP_REMOVED lines=11> */
.L_x_803:
[----:B------:R-:W-:Y:S05]  /*9170*/  EXIT ;  /* 0x000000000000794d */ /* 0x000fea0003800000 */
.L_x_805:
        /* <DEDUP_REMOVED lines=16> */
.L_x_1267:


//--------------------- .text._ZN5flash25flash_bwd_dot_do_o_kernelILb0E23Flash_bwd_kernel_traitsILi64ELi64ELi128ELi8ELi2ELi4ELi4ELb1ELb0EN7cutlass6half_tE19Flash_kernel_traitsILi64ELi64ELi128ELi8ES3_EEEEvNS_16Flash_bwd_paramsE --------------------------
	.section	.text._ZN5flash25flash_bwd_dot_do_o_kernelILb0E23Flash_bwd_kernel_traitsILi64ELi64ELi128ELi8ELi2ELi4ELi4ELb1ELb0EN7cutlass6half_tE19Flash_kernel_traitsILi64ELi64ELi128ELi8ES3_EEEEvNS_16Flash_bwd_paramsE,"ax",@progbits
	.sectioninfo	@"SHI_REGISTERS=32"
	.align	128
        .global         _ZN5flash25flash_bwd_dot_do_o_kernelILb0E23Flash_bwd_kernel_traitsILi64ELi64ELi128ELi8ELi2ELi4ELi4ELb1ELb0EN7cutlass6half_tE19Flash_kernel_traitsILi64ELi64ELi128ELi8ES3_EEEEvNS_16Flash_bwd_paramsE
        .type           _ZN5flash25flash_bwd_dot_do_o_kernelILb0E23Flash_bwd_kernel_traitsILi64ELi64ELi128ELi8ELi2ELi4ELi4ELb1ELb0EN7cutlass6half_tE19Flash_kernel_traitsILi64ELi64ELi128ELi8ES3_EEEEvNS_16Flash_bwd_paramsE,@function
        .size           _ZN5flash25flash_bwd_dot_do_o_kernelILb0E23Flash_bwd_kernel_traitsILi64ELi64ELi128ELi8ELi2ELi4ELi4ELb1ELb0EN7cutlass6half_tE19Flash_kernel_traitsILi64ELi64ELi128ELi8ES3_EEEEvNS_16Flash_bwd_paramsE,(.L_x_1268 - _ZN5flash25flash_bwd_dot_do_o_kernelILb0E23Flash_bwd_kernel_traitsILi64ELi64ELi128ELi8ELi2ELi4ELi4ELb1ELb0EN7cutlass6half_tE19Flash_kernel_traitsILi64ELi64ELi128ELi8ES3_EEEEvNS_16Flash_bwd_paramsE)
        .other          _ZN5flash25flash_bwd_dot_do_o_kernelILb0E23Flash_bwd_kernel_traitsILi64ELi64ELi128ELi8ELi2ELi4ELi4ELb1ELb0EN7cutlass6half_tE19Flash_kernel_traitsILi64ELi64ELi128ELi8ES3_EEEEvNS_16Flash_bwd_paramsE,@"STO_CUDA_ENTRY STV_DEFAULT"
_ZN5flash25flash_bwd_dot_do_o_kernelILb0E23Flash_bwd_kernel_traitsILi64ELi64ELi128ELi8ELi2ELi4ELi4ELb1ELb0EN7cutlass6half_tE19Flash_kernel_traitsILi64ELi64ELi128ELi8ES3_EEEEvNS_16Flash_bwd_paramsE:
.text._ZN5flash25flash_bwd_dot_do_o_kernelILb0E23Flash_bwd_kernel_traitsILi64ELi64ELi128ELi8ELi2ELi4ELi4ELb1ELb0EN7cutlass6half_tE19Flash_kernel_traitsILi64ELi64ELi128ELi8ES3_EEEEvNS_16Flash_bwd_paramsE:
[----:B------:R-:W-:Y:S02]  /*0000*/  MOV R1, c[0x0][0x28] ;  /* 0x00000a0000017a02 */ /* 0x000fe40000000f00 */
[----:B------:R-:W0:Y:S01]  /*0010*/  S2R R0, SR_CTAID.Y ;  /* 0x0000000000007919 */ /* 0x000e220000002600 */
[----:B------:R-:W-:Y:S01]  /*0020*/  ISETP.NE.U32.AND P0, PT, RZ, c[0x0][0x240], PT ;  /* 0x00009000ff007a0c */ /* 0x000fe20003f05070 */
[----:B------:R-:W-:Y:S01]  /*0030*/  HFMA2.MMA R3, -RZ, RZ, 0, 2.384185791015625e-07 ;  /* 0x00000004ff037435 */ /* 0x000fe200000001ff */
[----:B------:R-:W-:Y:S01]  /*0040*/  MOV R7, 0xffffffff ;  /* 0xffffffff00077802 */ /* 0x000fe20000000f00 */
[----:B------:R-:W-:Y:S01]  /*0050*/  ULDC.64 UR4, c[0x0][0x118] ;  /* 0x0000460000047ab9 */ /* 0x000fe20000000a00 */
[----:B------:R-:W-:-:S07]  /*0060*/  ISETP.NE.AND.EX P0, PT, RZ, c[0x0][0x244], PT, P0 ;  /* 0x00009100ff007a0c */ /* 0x000fce0003f05300 */
[----:B0-----:R-:W-:-:S06]  /*0070*/  IMAD.WIDE R2, R0, R3, c[0x0][0x240] ;  /* 0x0000900000027625 */ /* 0x001fcc00078e0203 */
[----:B------:R-:W2:Y:S04]  /*0080*/  @P0 LDG.E R7, [R2.64] ;  /* 0x0000000402070981 */ /* 0x000ea8000c1e1900 */
[----:B------:R-:W2:Y:S04]  /*0090*/  @P0 LDG.E R8, [R2.64+0x4] ;  /* 0x0000040402080981 */ /* 0x000ea8000c1e1900 */
[----:B------:R-:W0:Y:S02]  /*00a0*/  S2R R23, SR_CTAID.X ;  /* 0x0000000000177919 */ /* 0x000e240000002500 */
[----:B0-----:R-:W-:-:S02]  /*00b0*/  SHF.L.U32 R23, R23, 0x6, RZ ;  /* 0x0000000617177819 */ /* 0x001fc400000006ff */
[----:B--2---:R-:W-:Y:S02]  /*00c0*/  @P0 IADD3 R8, R8, -R7, RZ ;  /* 0x8000000708080210 */ /* 0x004fe40007ffe0ff */
[----:B------:R-:W-:-:S04]  /*00d0*/  @!P0 MOV R8, c[0x0][0x214] ;  /* 0x0000850000088a02 */ /* 0x000fc80000000f00 */
[----:B------:R-:W-:-:S13]  /*00e0*/  ISETP.GT.AND P0, PT, R8, R23, PT ;  /* 0x000000170800720c */ /* 0x000fda0003f04270 */
[----:B------:R-:W-:Y:S05]  /*00f0*/  @!P0 EXIT ;  /* 0x000000000000894d */ /* 0x000fea0003800000 */
[C---:B------:R-:W-:Y:S01]  /*0100*/  ISETP.NE.AND P1, PT, R7.reuse, -0x1, PT ;  /* 0xffffffff0700780c */ /* 0x040fe20003f25270 */
[----:B------:R-:W0:Y:S01]  /*0110*/  S2R R3, SR_CTAID.Z ;  /* 0x0000000000037919 */ /* 0x000e220000002700 */
[----:B------:R-:W-:Y:S02]  /*0120*/  ULDC.U8 UR6, c[0x0][0x328] ;  /* 0x0000ca0000067ab9 */ /* 0x000fe40000000000 */
[----:B------:R-:W-:Y:S01]  /*0130*/  ISETP.NE.AND P0, PT, RZ, UR6, PT ;  /* 0x00000006ff007c0c */ /* 0x000fe2000bf05270 */
[----:B------:R-:W1:Y:S08]  /*0140*/  S2R R22, SR_TID.X ;  /* 0x0000000000167919 */ /* 0x000e700000002100 */
[----:B------:R-:W-:Y:S01]  /*0150*/  @P1 IMAD.WIDE.U32 R12, R7, c[0x0][0x370], RZ ;  /* 0x0000dc00070c1a25 */ /* 0x000fe200078e00ff */
[----:B------:R-:W-:-:S03]  /*0160*/  @!P1 SHF.R.S32.HI R2, RZ, 0x1f, R0 ;  /* 0x0000001fff029819 */ /* 0x000fc60000011400 */
[C---:B------:R-:W-:Y:S01]  /*0170*/  @P1 IMAD R4, R7.reuse, c[0x0][0x374], R13 ;  /* 0x0000dd0007041a24 */ /* 0x040fe200078e020d */
[----:B------:R-:W-:Y:S01]  /*0180*/  @!P1 SHF.R.S32.HI R13, RZ, 0x1f, R0 ;  /* 0x0000001fff0d9819 */ /* 0x000fe20000011400 */
[----:B------:R-:W-:-:S04]  /*0190*/  @P1 IMAD.WIDE.U32 R10, R7, c[0x0][0x1e8], RZ ;  /* 0x00007a00070a1a25 */ /* 0x000fc800078e00ff */
[----:B------:R-:W-:Y:S01]  /*01a0*/  @!P1 IMAD R9, R2, c[0x0][0x368], RZ ;  /* 0x0000da0002099a24 */ /* 0x000fe200078e02ff */
[----:B------:R-:W-:Y:S01]  /*01b0*/  @P1 MOV R6, R10 ;  /* 0x0000000a00061202 */ /* 0x000fe20000000f00 */
[----:B------:R-:W-:Y:S02]  /*01c0*/  @!P1 IMAD R13, R13, c[0x0][0x1e0], RZ ;  /* 0x000078000d0d9a24 */ /* 0x000fe400078e02ff */
[----:B------:R-:W-:Y:S02]  /*01d0*/  @P1 IMAD R5, R7, c[0x0][0x1ec], R11 ;  /* 0x00007b0007051a24 */ /* 0x000fe400078e020b */
[----:B------:R-:W-:-:S04]  /*01e0*/  @!P1 IMAD.WIDE.U32 R10, R0, c[0x0][0x368], RZ ;  /* 0x0000da00000a9a25 */ /* 0x000fc800078e00ff */
[----:B------:R-:W-:Y:S01]  /*01f0*/  @!P1 IMAD R9, R0, c[0x0][0x36c], R9 ;  /* 0x0000db0000099a24 */ /* 0x000fe200078e0209 */
[----:B------:R-:W-:Y:S01]  /*0200*/  @!P1 MOV R12, R10 ;  /* 0x0000000a000c9202 */ /* 0x000fe20000000f00 */
[----:B------:R-:W-:-:S03]  /*0210*/  @!P1 IMAD.WIDE.U32 R14, R0, c[0x0][0x1e0], RZ ;  /* 0x00007800000e9a25 */ /* 0x000fc600078e00ff */
[----:B------:R-:W-:Y:S01]  /*0220*/  @!P1 IADD3 R4, R11, R9, RZ ;  /* 0x000000090b049210 */ /* 0x000fe20007ffe0ff */
[----:B------:R-:W-:Y:S01]  /*0230*/  @!P1 IMAD R13, R0, c[0x0][0x1e4], R13 ;  /* 0x00007900000d9a24 */ /* 0x000fe200078e020d */
[----:B------:R-:W-:-:S04]  /*0240*/  @!P1 MOV R6, R14 ;  /* 0x0000000e00069202 */ /* 0x000fc80000000f00 */
[----:B------:R-:W-:Y:S01]  /*0250*/  @!P1 IADD3 R5, R15, R13, RZ ;  /* 0x0000000d0f059210 */ /* 0x000fe20007ffe0ff */
[----:B------:R-:W-:Y:S05]  /*0260*/  @!P0 BRA `(.L_x_806) ;  /* 0x0000007000008947 */ /* 0x000fea0003800000 */
[----:B01----:R-:W-:Y:S01]  /*0270*/  HFMA2.MMA R2, -RZ, RZ, 0, 7.62939453125e-06 ;  /* 0x00000080ff027435 */ /* 0x003fe200000001ff */
[----:B------:R-:W-:Y:S01]  /*0280*/  @!P1 IMAD R7, R0, c[0x0][0x224], RZ ;  /* 0x0000890000079a24 */ /* 0x000fe200078e02ff */
[----:B------:R-:W-:-:S04]  /*0290*/  MOV R9, c[0x0][0x210] ;  /* 0x0000840000097a02 */ /* 0x000fc80000000f00 */
[----:B------:R-:W-:-:S04]  /*02a0*/  LEA R7, R0, R7, 0x7 ;  /* 0x0000000700077211 */ /* 0x000fc800078e38ff */
[----:B------:R-:W-:-:S04]  /*02b0*/  IMAD R0, R2, R9, c[0x0][0x234] ;  /* 0x00008d0002007624 */ /* 0x000fc800078e0209 */
[----:B------:R-:W-:Y:S01]  /*02c0*/  IMAD R0, R0, R3, R7 ;  /* 0x0000000300007224 */ /* 0x000fe200078e0207 */
[----:B------:R-:W-:Y:S05]  /*02d0*/  BRA `(.L_x_807) ;  /* 0x0000002000007947 */ /* 0x000fea0003800000 */
.L_x_806:
[----:B01----:R-:W-:-:S04]  /*02e0*/  IMAD R0, R0, c[0x0][0x1c0], R3 ;  /* 0x0000700000007a24 */ /* 0x003fc800078e0203 */
[----:B------:R-:W-:Y:S02]  /*02f0*/  IMAD R0, R0, c[0x0][0x224], RZ ;  /* 0x0000890000007a24 */ /* 0x000fe400078e02ff */
.L_x_807:
[----:B------:R-:W-:Y:S02]  /*0300*/  SHF.R.S32.HI R7, RZ, 0x1f, R22 ;  /* 0x0000001fff077819 */ /* 0x000fe40000011416 */
[----:B------:R-:W-:Y:S02]  /*0310*/  IADD3 R17, -R23, R8, RZ ;  /* 0x0000000817117210 */ /* 0x000fe40007ffe1ff */
[----:B------:R-:W-:Y:S02]  /*0320*/  LEA.HI R7, R7, R22, RZ, 0x3 ;  /* 0x0000001607077211 */ /* 0x000fe400078f18ff */
[----:B------:R-:W-:Y:S02]  /*0330*/  SHF.R.S32.HI R8, RZ, 0x1f, R3 ;  /* 0x0000001fff087819 */ /* 0x000fe40000011403 */
[----:B------:R-:W-:Y:S02]  /*0340*/  LOP3.LUT R9, R7, 0x1ffffff8, RZ, 0xc0, !PT ;  /* 0x1ffffff807097812 */ /* 0x000fe400078ec0ff */
[----:B------:R-:W-:-:S02]  /*0350*/  SHF.R.S32.HI R2, RZ, 0x3, R7 ;  /* 0x00000003ff027819 */ /* 0x000fc40000011407 */
[----:B------:R-:W-:Y:S02]  /*0360*/  IADD3 R9, -R9, R22, RZ ;  /* 0x0000001609097210 */ /* 0x000fe40007ffe1ff */
[----:B------:R-:W-:Y:S02]  /*0370*/  IADD3 R7, R2, 0x20, RZ ;  /* 0x0000002002077810 */ /* 0x000fe40007ffe0ff */
[----:B------:R-:W-:Y:S02]  /*0380*/  SHF.L.U32 R10, R9, 0x3, RZ ;  /* 0x00000003090a7819 */ /* 0x000fe400000006ff */
[----:B------:R-:W-:Y:S02]  /*0390*/  SHF.R.S32.HI R9, RZ, 0x1f, R23 ;  /* 0x0000001fff097819 */ /* 0x000fe40000011417 */
[----:B------:R-:W-:Y:S02]  /*03a0*/  SHF.R.S32.HI R11, RZ, 0x1f, R10 ;  /* 0x0000001fff0b7819 */ /* 0x000fe4000001140a */
[----:B------:R-:W-:Y:S01]  /*03b0*/  ISETP.GE.AND P0, PT, R10, c[0x0][0x220], PT ;  /* 0x000088000a007a0c */ /* 0x000fe20003f06270 */
[----:B------:R-:W-:-:S02]  /*03c0*/  IMAD R16, R9, c[0x0][0x370], RZ ;  /* 0x0000dc0009107a24 */ /* 0x000fc400078e02ff */
[----:B------:R-:W-:Y:S01]  /*03d0*/  IMAD.WIDE.U32 R14, R23, c[0x0][0x370], R10 ;  /* 0x0000dc00170e7a25 */ /* 0x000fe200078e000a */
[-C--:B------:R-:W-:Y:S02]  /*03e0*/  ISETP.LT.AND P1, PT, R7, R17.reuse, !P0 ;  /* 0x000000110700720c */ /* 0x080fe40004721270 */
[----:B------:R-:W-:Y:S01]  /*03f0*/  ISETP.LT.AND P0, PT, R2, R17, !P0 ;  /* 0x000000110200720c */ /* 0x000fe20004701270 */
[----:B------:R-:W-:Y:S01]  /*0400*/  IMAD R18, R9, c[0x0][0x1e8], RZ ;  /* 0x00007a0009127a24 */ /* 0x000fe200078e02ff */
[----:B------:R-:W-:Y:S01]  /*0410*/  IADD3 R12, P2, R12, R14, RZ ;  /* 0x0000000e0c0c7210 */ /* 0x000fe20007f5e0ff */
[C---:B------:R-:W-:Y:S02]  /*0420*/  IMAD R9, R23.reuse, c[0x0][0x374], R16 ;  /* 0x0000dd0017097a24 */ /* 0x040fe400078e0210 */
[----:B------:R-:W-:-:S03]  /*0430*/  IMAD.WIDE.U32 R10, R23, c[0x0][0x1e8], R10 ;  /* 0x00007a00170a7a25 */ /* 0x000fc600078e000a */
[----:B------:R-:W-:Y:S01]  /*0440*/  IADD3.X R13, R4, R15, R9, P2, !PT ;  /* 0x0000000f040d7210 */ /* 0x000fe200017fe409 */
[----:B------:R-:W-:Y:S01]  /*0450*/  IMAD R18, R23, c[0x0][0x1ec], R18 ;  /* 0x00007b0017127a24 */ /* 0x000fe200078e0212 */
[----:B------:R-:W-:Y:S01]  /*0460*/  IADD3 R10, P2, R6, R10, RZ ;  /* 0x0000000a060a7210 */ /* 0x000fe20007f5e0ff */
[----:B------:R-:W-:Y:S02]  /*0470*/  IMAD R4, R8, c[0x0][0x378], RZ ;  /* 0x0000de0008047a24 */ /* 0x000fe400078e02ff */
[----:B------:R-:W-:Y:S01]  /*0480*/  IMAD.WIDE.U32 R6, R3, c[0x0][0x378], R12 ;  /* 0x0000de0003067a25 */ /* 0x000fe200078e000c */
[----:B------:R-:W-:Y:S02]  /*0490*/  IADD3.X R11, R5, R11, R18, P2, !PT ;  /* 0x0000000b050b7210 */ /* 0x000fe400017fe412 */
[----:B------:R-:W-:Y:S01]  /*04a0*/  @P1 IADD3 R9, P2, R2, 0x20, RZ ;  /* 0x0000002002091810 */ /* 0x000fe20007f5e0ff */
[C---:B------:R-:W-:Y:S02]  /*04b0*/  IMAD R5, R3.reuse, c[0x0][0x37c], R4 ;  /* 0x0000df0003057a24 */ /* 0x040fe400078e0204 */
[----:B------:R-:W-:Y:S01]  /*04c0*/  IMAD R4, R8, c[0x0][0x1f0], RZ ;  /* 0x00007c0008047a24 */ /* 0x000fe200078e02ff */
[----:B------:R-:W-:Y:S01]  /*04d0*/  SHF.R.S32.HI R8, RZ, 0x1f, R2 ;  /* 0x0000001fff087819 */ /* 0x000fe20000011402 */
[----:B------:R-:W-:Y:S01]  /*04e0*/  IMAD.WIDE.U32 R10, R3, c[0x0][0x1f0], R10 ;  /* 0x00007c00030a7a25 */ /* 0x000fe200078e000a */
[----:B------:R-:W-:-:S02]  /*04f0*/  IADD3 R7, R7, R5, RZ ;  /* 0x0000000507077210 */ /* 0x000fc40007ffe0ff */
[----:B------:R-:W-:Y:S01]  /*0500*/  @P1 IADD3.X R13, RZ, R8, RZ, P2, !PT ;  /* 0x00000008ff0d1210 */ /* 0x000fe200017fe4ff */
[----:B------:R-:W-:Y:S01]  /*0510*/  IMAD R15, R3, c[0x0][0x1f4], R4 ;  /* 0x00007d00030f7a24 */ /* 0x000fe200078e0204 */
[----:B------:R-:W-:Y:S01]  /*0520*/  @P1 IADD3 R12, P2, R2, 0x20, RZ ;  /* 0x00000020020c1810 */ /* 0x000fe20007f5e0ff */
[C---:B------:R-:W-:Y:S01]  /*0530*/  @P0 IMAD R17, R8.reuse, c[0x0][0x1e8], RZ ;  /* 0x00007a0008110a24 */ /* 0x040fe200078e02ff */
[----:B------:R-:W-:Y:S01]  /*0540*/  @P1 MOV R4, R6 ;  /* 0x0000000600041202 */ /* 0x000fe20000000f00 */
[----:B------:R-:W-:Y:S01]  /*0550*/  @P1 IMAD R14, R13, c[0x0][0x370], RZ ;  /* 0x0000dc000d0e1a24 */ /* 0x000fe200078e02ff */
[----:B------:R-:W-:Y:S01]  /*0560*/  @P1 MOV R5, R7 ;  /* 0x0000000700051202 */ /* 0x000fe20000000f00 */
[----:B------:R-:W-:Y:S01]  /*0570*/  @P0 IMAD R13, R8, c[0x0][0x370], RZ ;  /* 0x0000dc00080d0a24 */ /* 0x000fe200078e02ff */
[----:B------:R-:W-:Y:S01]  /*0580*/  @P1 IADD3.X R8, RZ, R8, RZ, P2, !PT ;  /* 0x00000008ff081210 */ /* 0x000fe200017fe4ff */
[----:B------:R-:W-:Y:S01]  /*0590*/  @P1 IMAD R3, R9, c[0x0][0x374], R14 ;  /* 0x0000dd0009031a24 */ /* 0x000fe200078e020e */
[----:B------:R-:W-:Y:S01]  /*05a0*/  IADD3 R11, R11, R15, RZ ;  /* 0x0000000f0b0b7210 */ /* 0x000fe20007ffe0ff */
[----:B------:R-:W-:-:S04]  /*05b0*/  @P1 IMAD.WIDE.U32 R4, R9, c[0x0][0x370], R4 ;  /* 0x0000dc0009041a25 */ /* 0x000fc800078e0004 */
[----:B------:R-:W-:Y:S01]  /*05c0*/  @P1 IMAD R15, R8, c[0x0][0x1e8], RZ ;  /* 0x00007a00080f1a24 */ /* 0x000fe200078e02ff */
[----:B------:R-:W-:Y:S01]  /*05d0*/  @P1 IADD3 R3, R5, R3, RZ ;  /* 0x0000000305031210 */ /* 0x000fe20007ffe0ff */
[C---:B------:R-:W-:Y:S02]  /*05e0*/  @P0 IMAD R13, R2.reuse, c[0x0][0x374], R13 ;  /* 0x0000dd00020d0a24 */ /* 0x040fe400078e020d */
[C---:B------:R-:W-:Y:S02]  /*05f0*/  @P0 IMAD R17, R2.reuse, c[0x0][0x1ec], R17 ;  /* 0x00007b0002110a24 */ /* 0x040fe400078e0211 */
[----:B------:R-:W-:-:S04]  /*0600*/  @P0 IMAD.WIDE.U32 R6, R2, c[0x0][0x370], R6 ;  /* 0x0000dc0002060a25 */ /* 0x000fc800078e0006 */
[----:B------:R-:W-:Y:S01]  /*0610*/  @P0 IMAD.WIDE.U32 R8, R2, c[0x0][0x1e8], R10 ;  /* 0x00007a0002080a25 */ /* 0x000fe200078e000a */
[----:B------:R-:W-:Y:S02]  /*0620*/  @P0 IADD3 R7, R7, R13, RZ ;  /* 0x0000000d07070210 */ /* 0x000fe40007ffe0ff */
[----:B------:R-:W-:Y:S01]  /*0630*/  @P0 LEA R24, P2, R6, c[0x0][0x330], 0x1 ;  /* 0x0000cc0006180a11 */ /* 0x000fe200078408ff */
[C---:B------:R-:W-:Y:S01]  /*0640*/  @P1 IMAD R15, R12.reuse, c[0x0][0x1ec], R15 ;  /* 0x00007b000c0f1a24 */ /* 0x040fe200078e020f */
[----:B------:R-:W-:Y:S01]  /*0650*/  @P0 IADD3 R5, R9, R17, RZ ;  /* 0x0000001109050210 */ /* 0x000fe20007ffe0ff */
[----:B------:R-:W-:Y:S01]  /*0660*/  @P1 IMAD.WIDE.U32 R12, R12, c[0x0][0x1e8], R10 ;  /* 0x00007a000c0c1a25 */ /* 0x000fe200078e000a */
[----:B------:R-:W-:Y:S01]  /*0670*/  @P1 LEA R2, P3, R4, c[0x0][0x330], 0x1 ;  /* 0x0000cc0004021a11 */ /* 0x000fe200078608ff */
[----:B------:R-:W-:Y:S01]  /*0680*/  CS2R R10, SRZ ;  /* 0x00000000000a7805 */ /* 0x000fe2000001ff00 */
[----:B------:R-:W-:Y:S02]  /*0690*/  @P0 LEA R26, P4, R8, c[0x0][0x1d0], 0x1 ;  /* 0x00007400081a0a11 */ /* 0x000fe400078808ff */
[----:B------:R-:W-:-:S02]  /*06a0*/  @P0 LEA.HI.X R25, R6, c[0x0][0x334], R7, 0x1, P2 ;  /* 0x0000cd0006190a11 */ /* 0x000fc400010f0c07 */
[----:B------:R-:W-:Y:S01]  /*06b0*/  @P1 LEA.HI.X R3, R4, c[0x0][0x334], R3, 0x1, P3 ;  /* 0x0000cd0004031a11 */ /* 0x000fe200018f0c03 */
[----:B------:R-:W-:Y:S01]  /*06c0*/  CS2R R6, SRZ ;  /* 0x0000000000067805 */ /* 0x000fe2000001ff00 */
[----:B------:R-:W-:Y:S02]  /*06d0*/  @P0 LEA.HI.X R27, R8, c[0x0][0x1d4], R5, 0x1, P4 ;  /* 0x00007500081b0a11 */ /* 0x000fe400020f0c05 */
[----:B------:R-:W-:Y:S01]  /*06e0*/  CS2R R4, SRZ ;  /* 0x0000000000047805 */ /* 0x000fe2000001ff00 */
[----:B------:R-:W-:Y:S01]  /*06f0*/  CS2R R8, SRZ ;  /* 0x0000000000087805 */ /* 0x000fe2000001ff00 */
[----:B------:R-:W-:Y:S02]  /*0700*/  @P1 IADD3 R15, R13, R15, RZ ;  /* 0x0000000f0d0f1210 */ /* 0x000fe40007ffe0ff */
[C---:B------:R-:W-:Y:S01]  /*0710*/  @P1 LEA R20, P2, R12.reuse, c[0x0][0x1d0], 0x1 ;  /* 0x000074000c141a11 */ /* 0x040fe200078408ff */
[----:B------:R-:W-:Y:S01]  /*0720*/  CS2R R18, SRZ ;  /* 0x0000000000127805 */ /* 0x000fe2000001ff00 */
[----:B------:R-:W2:Y:S01]  /*0730*/  @P0 LDG.E.128 R4, [R24.64] ;  /* 0x0000000418040981 */ /* 0x000ea2000c1e1d00 */
[----:B------:R-:W-:Y:S01]  /*0740*/  CS2R R16, SRZ ;  /* 0x0000000000107805 */ /* 0x000fe2000001ff00 */
[----:B------:R-:W-:-:S02]  /*0750*/  @P1 LEA.HI.X R21, R12, c[0x0][0x1d4], R15, 0x1, P2 ;  /* 0x000075000c151a11 */ /* 0x000fc400010f0c0f */
[----:B------:R-:W3:Y:S01]  /*0760*/  @P0 LDG.E.128 R8, [R26.64] ;  /* 0x000000041a080981 */ /* 0x000ee2000c1e1d00 */
[----:B------:R-:W-:Y:S01]  /*0770*/  CS2R R14, SRZ ;  /* 0x00000000000e7805 */ /* 0x000fe2000001ff00 */
[----:B------:R-:W-:Y:S02]  /*0780*/  CS2R R12, SRZ ;  /* 0x00000000000c7805 */ /* 0x000fe4000001ff00 */
[----:B------:R-:W4:Y:S04]  /*0790*/  @P1 LDG.E.128 R16, [R20.64] ;  /* 0x0000000414101981 */ /* 0x000f28000c1e1d00 */
[----:B------:R-:W5:Y:S01]  /*07a0*/  @P1 LDG.E.128 R12, [R2.64] ;  /* 0x00000004020c1981 */ /* 0x000f62000c1e1d00 */
[----:B------:R-:W-:Y:S02]  /*07b0*/  IADD3 R23, R23, R0, RZ ;  /* 0x0000000017177210 */ /* 0x000fe40007ffe0ff */
[----:B------:R-:W-:-:S02]  /*07c0*/  LOP3.LUT P0, RZ, R22, 0x7, RZ, 0xc0, !PT ;  /* 0x0000000716ff7812 */ /* 0x000fc4000780c0ff */
[----:B------:R-:W-:Y:S01]  /*07d0*/  LEA.HI R0, P1, R22, R23, RZ, 0x1d ;  /* 0x0000001716007211 */ /* 0x000fe2000783e8ff */
[----:B--2---:R-:W-:Y:S02]  /*07e0*/  HADD2.F32 R25, -RZ, R4.H1_H1 ;  /* 0x30000004ff197230 */ /* 0x004fe40000004100 */
[----:B---3--:R-:W-:Y:S02]  /*07f0*/  HADD2.F32 R26, -RZ, R8.H1_H1 ;  /* 0x30000008ff1a7230 */ /* 0x008fe40000004100 */
[----:B------:R-:W-:Y:S02]  /*0800*/  HADD2.F32 R24, -RZ, R4.H0_H0 ;  /* 0x20000004ff187230 */ /* 0x000fe40000004100 */
[----:B------:R-:W-:Y:S01]  /*0810*/  HADD2.F32 R27, -RZ, R8.H0_H0 ;  /* 0x20000008ff1b7230 */ /* 0x000fe20000004100 */
[----:B------:R-:W-:Y:S01]  /*0820*/  FMUL.FTZ R25, R25, R26 ;  /* 0x0000001a19197220 */ /* 0x000fe20000410000 */
[----:B----4-:R-:W-:Y:S02]  /*0830*/  HADD2.F32 R29, -RZ, R16.H1_H1 ;  /* 0x30000010ff1d7230 */ /* 0x010fe40000004100 */
[----:B-----5:R-:W-:Y:S01]  /*0840*/  HADD2.F32 R28, -RZ, R12.H1_H1 ;  /* 0x3000000cff1c7230 */ /* 0x020fe20000004100 */
[----:B------:R-:W-:Y:S01]  /*0850*/  FFMA.FTZ R24, R24, R27, R25 ;  /* 0x0000001b18187223 */ /* 0x000fe20000010019 */
[----:B------:R-:W-:-:S02]  /*0860*/  HADD2.F32 R8, -RZ, R5.H0_H0 ;  /* 0x20000005ff087230 */ /* 0x000fc40000004100 */
[----:B------:R-:W-:Y:S01]  /*0870*/  HADD2.F32 R21, -RZ, R9.H0_H0 ;  /* 0x20000009ff157230 */ /* 0x000fe20000004100 */
[----:B------:R-:W-:Y:S01]  /*0880*/  FMUL.FTZ R4, R28, R29 ;  /* 0x0000001d1c047220 */ /* 0x000fe20000410000 */
[----:B------:R-:W-:Y:S02]  /*0890*/  HADD2.F32 R25, -RZ, R12.H0_H0 ;  /* 0x2000000cff197230 */ /* 0x000fe40000004100 */
[----:B------:R-:W-:Y:S01]  /*08a0*/  HADD2.F32 R16, -RZ, R16.H0_H0 ;  /* 0x20000010ff107230 */ /* 0x000fe20000004100 */
[----:B------:R-:W-:Y:S01]  /*08b0*/  FFMA.FTZ R24, R8, R21, R24 ;  /* 0x0000001508187223 */ /* 0x000fe20000010018 */
[----:B------:R-:W-:Y:S02]  /*08c0*/  HADD2.F32 R5, -RZ, R5.H1_H1 ;  /* 0x30000005ff057230 */ /* 0x000fe40000004100 */
[----:B------:R-:W-:Y:S01]  /*08d0*/  HADD2.F32 R12, -RZ, R9.H1_H1 ;  /* 0x30000009ff0c7230 */ /* 0x000fe20000004100 */
[----:B------:R-:W-:Y:S01]  /*08e0*/  FFMA.FTZ R16, R25, R16, R4 ;  /* 0x0000001019107223 */ /* 0x000fe20000010004 */
[----:B------:R-:W-:-:S02]  /*08f0*/  HADD2.F32 R21, -RZ, R10.H0_H0 ;  /* 0x2000000aff157230 */ /* 0x000fc40000004100 */
[----:B------:R-:W-:Y:S01]  /*0900*/  HADD2.F32 R9, -RZ, R10.H1_H1 ;  /* 0x3000000aff097230 */ /* 0x000fe20000004100 */
[----:B------:R-:W-:Y:S01]  /*0910*/  FFMA.FTZ R5, R5, R12, R24 ;  /* 0x0000000c05057223 */ /* 0x000fe20000010018 */
[--C-:B------:R-:W-:Y:S02]  /*0920*/  HADD2.F32 R2, -RZ, R6.reuse.H0_H0 ;  /* 0x20000006ff027230 */ /* 0x100fe40000004100 */
[----:B------:R-:W-:Y:S02]  /*0930*/  HADD2.F32 R25, -RZ, R13.H0_H0 ;  /* 0x2000000dff197230 */ /* 0x000fe40000004100 */
[----:B------:R-:W-:Y:S01]  /*0940*/  HADD2.F32 R10, -RZ, R17.H0_H0 ;  /* 0x20000011ff0a7230 */ /* 0x000fe20000004100 */
[----:B------:R-:W-:Y:S01]  /*0950*/  FFMA.FTZ R2, R2, R21, R5 ;  /* 0x0000001502027223 */ /* 0x000fe20000010005 */
[----:B------:R-:W-:Y:S02]  /*0960*/  HADD2.F32 R6, -RZ, R6.H1_H1 ;  /* 0x30000006ff067230 */ /* 0x000fe40000004100 */
[----:B------:R-:W-:Y:S01]  /*0970*/  HADD2.F32 R13, -RZ, R13.H1_H1 ;  /* 0x3000000dff0d7230 */ /* 0x000fe20000004100 */
[----:B------:R-:W-:Y:S01]  /*0980*/  FFMA.FTZ R16, R25, R10, R16 ;  /* 0x0000000a19107223 */ /* 0x000fe20000010010 */
[----:B------:R-:W-:Y:S01]  /*0990*/  HADD2.F32 R17, -RZ, R17.H1_H1 ;  /* 0x30000011ff117230 */ /* 0x000fe20000004100 */
[----:B------:R-:W-:Y:S01]  /*09a0*/  FFMA.FTZ R2, R6, R9, R2 ;  /* 0x0000000906027223 */ /* 0x000fe20000010002 */
[----:B------:R-:W-:-:S02]  /*09b0*/  HADD2.F32 R3, -RZ, R7.H0_H0 ;  /* 0x20000007ff037230 */ /* 0x000fc40000004100 */
[----:B------:R-:W-:Y:S01]  /*09c0*/  HADD2.F32 R8, -RZ, R11.H0_H0 ;  /* 0x2000000bff087230 */ /* 0x000fe20000004100 */
[----:B------:R-:W-:Y:S01]  /*09d0*/  FFMA.FTZ R16, R13, R17, R16 ;  /* 0x000000110d107223 */ /* 0x000fe20000010010 */
[----:B------:R-:W-:Y:S02]  /*09e0*/  HADD2.F32 R5, -RZ, R14.H0_H0 ;  /* 0x2000000eff057230 */ /* 0x000fe40000004100 */
[----:B------:R-:W-:Y:S01]  /*09f0*/  HADD2.F32 R10, -RZ, R18.H0_H0 ;  /* 0x20000012ff0a7230 */ /* 0x000fe20000004100 */
[----:B------:R-:W-:Y:S01]  /*0a00*/  FFMA.FTZ R2, R3, R8, R2 ;  /* 0x0000000803027223 */ /* 0x000fe20000010002 */
[----:B------:R-:W-:Y:S02]  /*0a10*/  HADD2.F32 R7, -RZ, R7.H1_H1 ;  /* 0x30000007ff077230 */ /* 0x000fe40000004100 */
[----:B------:R-:W-:Y:S01]  /*0a20*/  HADD2.F32 R4, -RZ, R11.H1_H1 ;  /* 0x3000000bff047230 */ /* 0x000fe20000004100 */
[----:B------:R-:W-:Y:S01]  /*0a30*/  FFMA.FTZ R16, R5, R10, R16 ;  /* 0x0000000a05107223 */ /* 0x000fe20000010010 */
[----:B------:R-:W-:-:S02]  /*0a40*/  HADD2.F32 R9, -RZ, R14.H1_H1 ;  /* 0x3000000eff097230 */ /* 0x000fc40000004100 */
[----:B------:R-:W-:Y:S01]  /*0a50*/  HADD2.F32 R18, -RZ, R18.H1_H1 ;  /* 0x30000012ff127230 */ /* 0x000fe20000004100 */
[----:B------:R-:W-:Y:S01]  /*0a60*/  FFMA.FTZ R2, R7, R4, R2 ;  /* 0x0000000407027223 */ /* 0x000fe20000010002 */
[----:B------:R-:W-:Y:S02]  /*0a70*/  HADD2.F32 R3, -RZ, R15.H0_H0 ;  /* 0x2000000fff037230 */ /* 0x000fe40000004100 */
[----:B------:R-:W-:Y:S01]  /*0a80*/  HADD2.F32 R5, -RZ, R19.H0_H0 ;  /* 0x20000013ff057230 */ /* 0x000fe20000004100 */
[----:B------:R-:W-:Y:S01]  /*0a90*/  FFMA.FTZ R16, R9, R18, R16 ;  /* 0x0000001209107223 */ /* 0x000fe20000010010 */
[----:B------:R-:W-:-:S03]  /*0aa0*/  HADD2.F32 R15, -RZ, R15.H1_H1 ;  /* 0x3000000fff0f7230 */ /* 0x000fc60000004100 */
[----:B------:R-:W-:Y:S02]  /*0ab0*/  FFMA.FTZ R16, R3, R5, R16 ;  /* 0x0000000503107223 */ /* 0x000fe40000010010 */
[----:B------:R-:W0:Y:S01]  /*0ac0*/  SHFL.BFLY PT, R3, R2, 0x4, 0x1f ;  /* 0x0c801f0002037f89 */ /* 0x000e2200000e0000 */
[----:B------:R-:W-:-:S05]  /*0ad0*/  HADD2.F32 R19, -RZ, R19.H1_H1 ;  /* 0x30000013ff137230 */ /* 0x000fca0000004100 */
[----:B------:R-:W-:-:S05]  /*0ae0*/  FFMA.FTZ R16, R15, R19, R16 ;  /* 0x000000130f107223 */ /* 0x000fca0000010010 */
[----:B------:R-:W1:Y:S01]  /*0af0*/  SHFL.BFLY PT, R5, R16, 0x4, 0x1f ;  /* 0x0c801f0010057f89 */ /* 0x000e6200000e0000 */
[----:B0-----:R-:W-:-:S05]  /*0b00*/  FADD.FTZ R3, R2, R3 ;  /* 0x0000000302037221 */ /* 0x001fca0000010000 */
[----:B------:R-:W0:Y:S01]  /*0b10*/  SHFL.BFLY PT, R4, R3, 0x2, 0x1f ;  /* 0x0c401f0003047f89 */ /* 0x000e2200000e0000 */
[----:B-1----:R-:W-:-:S05]  /*0b20*/  FADD.FTZ R6, R16, R5 ;  /* 0x0000000510067221 */ /* 0x002fca0000010000 */
[----:B------:R-:W1:Y:S01]  /*0b30*/  SHFL.BFLY PT, R7, R6, 0x2, 0x1f ;  /* 0x0c401f0006077f89 */ /* 0x000e6200000e0000 */
[----:B0-----:R-:W-:-:S05]  /*0b40*/  FADD.FTZ R4, R3, R4 ;  /* 0x0000000403047221 */ /* 0x001fca0000010000 */
[----:B------:R-:W0:Y:S01]  /*0b50*/  SHFL.BFLY PT, R5, R4, 0x1, 0x1f ;  /* 0x0c201f0004057f89 */ /* 0x000e2200000e0000 */
[----:B-1----:R-:W-:-:S05]  /*0b60*/  FADD.FTZ R7, R6, R7 ;  /* 0x0000000706077221 */ /* 0x002fca0000010000 */
[----:B------:R-:W1:Y:S01]  /*0b70*/  SHFL.BFLY PT, R8, R7, 0x1, 0x1f ;  /* 0x0c201f0007087f89 */ /* 0x000e6200000e0000 */
[----:B------:R-:W-:-:S04]  /*0b80*/  SHF.R.S32.HI R2, RZ, 0x1f, R23 ;  /* 0x0000001fff027819 */ /* 0x000fc80000011417 */
[----:B------:R-:W-:Y:S02]  /*0b90*/  IADD3.X R3, RZ, R2, RZ, P1, !PT ;  /* 0x00000002ff037210 */ /* 0x000fe40000ffe4ff */
[----:B------:R-:W-:Y:S01]  /*0ba0*/  LEA R2, P1, R0, c[0x0][0x3c8], 0x2 ;  /* 0x0000f20000027a11 */ /* 0x000fe200078210ff */
[----:B0-----:R-:W-:-:S03]  /*0bb0*/  FADD.FTZ R5, R4, R5 ;  /* 0x0000000504057221 */ /* 0x001fc60000010000 */
[----:B------:R-:W-:Y:S01]  /*0bc0*/  LEA.HI.X R3, R0, c[0x0][0x3cc], R3, 0x2, P1 ;  /* 0x0000f30000037a11 */ /* 0x000fe200008f1403 */
[----:B------:R-:W-:-:S05]  /*0bd0*/  FMUL.FTZ R5, R5, c[0x0][0x2d4] ;  /* 0x0000b50005057a20 */ /* 0x000fca0000410000 */
[----:B------:R0:W-:Y:S01]  /*0be0*/  @!P0 STG.E [R2.64], R5 ;  /* 0x0000000502008986 */ /* 0x0001e2000c101904 */
[----:B-1----:R-:W-:Y:S01]  /*0bf0*/  FADD.FTZ R8, R7, R8 ;  /* 0x0000000807087221 */ /* 0x002fe20000010000 */
[----:B------:R-:W-:Y:S06]  /*0c00*/  @P0 EXIT ;  /* 0x000000000000094d */ /* 0x000fec0003800000 */
[----:B0-----:R-:W-:-:S05]  /*0c10*/  FMUL.FTZ R5, R8, c[0x0][0x2d4] ;  /* 0x0000b50008057a20 */ /* 0x001fca0000410000 */
[----:B------:R-:W-:Y:S01]  /*0c20*/  STG.E [R2.64+0x80], R5 ;  /* 0x0000800502007986 */ /* 0x000fe2000c101904 */
[----:B------:R-:W-:Y:S05]  /*0c30*/  EXIT ;  /* 0x000000000000794d */ /* 0x000fea0003800000 */
.L_x_808:
        /* <DEDUP_REMOVED lines=12> */
.L_x_1268:


//--------------------- .text._ZN5flash25flash_bwd_dot_do_o_kernelILb1E23Flash_bwd_kernel_traitsILi64ELi64ELi128ELi8ELi2ELi4ELi4ELb1ELb0EN7cutlass6half_tE19Flash_kernel_traitsILi64ELi64ELi128ELi8ES3_EEEEvNS_16Flash_bwd_paramsE --------------------------
	.section	.text._ZN5flash25flash_bwd_dot_do_o_kernelILb1E23Flash_bwd_kernel_traitsILi64ELi64ELi128ELi8ELi2ELi4ELi4ELb1ELb0EN7cutlass6half_tE19Flash_kernel_traitsILi64ELi64ELi128ELi8ES3_EEEEvNS_16Flash_bwd_paramsE,"ax",@progbits
	.sectioninfo	@"SHI_REGISTERS=34"
	.align	128
        .global         _ZN5flash25flash_bwd_dot_do_o_kernelILb1E23Flash_bwd_kernel_traitsILi64ELi64ELi128ELi8ELi2ELi4ELi4ELb1ELb0EN7cutlass6half_tE19Flash_kernel_traitsILi64ELi64ELi128ELi8ES3_EEEEvNS_16Flash_bwd_paramsE
        .type           _ZN5flash25flash_bwd_dot_do_o_kernelILb1E23Flash_bwd_kernel_traitsILi64ELi64ELi128ELi8ELi2ELi4ELi4ELb1ELb0EN7cutlass6half_tE19Flash_kernel_traitsILi64ELi64ELi128ELi8ES3_EEEEvNS_16Flash_bwd_paramsE,@function
        .size           _ZN5flash25flash_bwd_dot_do_o_kernelILb1E23Flash_bwd_kernel_traitsILi64ELi64ELi128ELi8ELi2ELi4ELi4ELb1ELb0EN7cutlass6half_tE19Flash_kernel_traitsILi64ELi64ELi128ELi8ES3_EEEEvNS_16Flash_bwd_paramsE,(.L_x_1269 - _ZN5flash25flash_bwd_dot_do_o_kernelILb1E23Flash_bwd_kernel_traitsILi64ELi64ELi128ELi8ELi2ELi4ELi4ELb1ELb0EN7cutlass6half_tE19Flash_kernel_traitsILi64ELi64ELi128ELi8ES3_EEEEvNS_16Flash_bwd_paramsE)
        .other          _ZN5flash25flash_bwd_dot_do_o_kernelILb1E23Flash_bwd_kernel_traitsILi64ELi64ELi128ELi8ELi2ELi4ELi4ELb1ELb0EN7cutlass6half_tE19Flash_kernel_traitsILi64ELi64ELi128ELi8ES3_EEEEvNS_16Flash_bwd_paramsE,@"STO_CUDA_ENTRY STV_DEFAULT"
_ZN5flash25flash_bwd_dot_do_o_kernelILb1E23Flash_bwd_kernel_traitsILi64ELi64ELi128ELi8ELi2ELi4ELi4ELb1ELb0EN7cutlass6half_tE19Flash_kernel_traitsILi64ELi64ELi128ELi8ES3_EEEEvNS_16Flash_bwd_paramsE:
.text._ZN5flash25flash_bwd_dot_do_o_kernelILb1E23Flash_bwd_kernel_traitsILi64ELi64ELi128ELi8ELi2ELi4ELi4ELb1ELb0EN7cutlass6half_tE19Flash_kernel_traitsILi64ELi64ELi128ELi8ES3_EEEEvNS_16Flash_bwd_paramsE:
        /* <DEDUP_REMOVED lines=16> */
[----:B------:R-:W-:Y:S01]  /*0100*/  ISETP.NE.AND P1, PT, R11, -0x1, PT ;  /* 0xffffffff0b00780c */ /* 0x000fe20003f25270 */
[C---:B------:R-:W-:Y:S01]  /*0110*/  IMAD.WIDE R2, R10.reuse, 0x80, RZ ;  /* 0x000000800a027825 */ /* 0x040fe200078e02ff */
[----:B------:R-:W-:Y:S01]  /*0120*/  MOV R20, c[0x0][0x1c0] ;  /* 0x0000700000147a02 */ /* 0x000fe20000000f00 */
[----:B------:R-:W-:Y:S01]  /*0130*/  ULDC.U8 UR6, c[0x0][0x328] ;  /* 0x0000ca0000067ab9 */ /* 0x000fe20000000000 */
[----:B------:R-:W-:Y:S01]  /*0140*/  SHF.R.S32.HI R14, RZ, 0x1f, R21 ;  /* 0x0000001fff0e7819 */ /* 0x000fe20000011415 */
[----:B------:R-:W-:Y:S01]  /*0150*/  IMAD.WIDE R24, R10, c[0x0][0x224], RZ ;  /* 0x000089000a187a25 */ /* 0x000fe200078e02ff */
[----:B------:R-:W-:Y:S02]  /*0160*/  SEL R0, R2, RZ, P0 ;  /* 0x000000ff02007207 */ /* 0x000fe40000000000 */
[----:B------:R-:W-:Y:S01]  /*0170*/  SEL R5, R3, RZ, P0 ;  /* 0x000000ff03057207 */ /* 0x000fe20000000000 */
[----:B------:R-:W-:-:S04]  /*0180*/  IMAD.WIDE R30, R20, c[0x0][0x22c], RZ ;  /* 0x00008b00141e7a25 */ /* 0x000fc800078e02ff */
[--C-:B------:R-:W-:Y:S01]  /*0190*/  @!P1 SHF.R.S32.HI R4, RZ, 0x1f, R10.reuse ;  /* 0x0000001fff049819 */ /* 0x100fe2000001140a */
[C---:B------:R-:W-:Y:S01]  /*01a0*/  @P1 IMAD.WIDE.U32 R2, R11.reuse, c[0x0][0x1e8], RZ ;  /* 0x00007a000b021a25 */ /* 0x040fe200078e00ff */
[----:B------:R-:W-:Y:S02]  /*01b0*/  @!P1 SHF.R.S32.HI R19, RZ, 0x1f, R10 ;  /* 0x0000001fff139819 */ /* 0x000fe4000001140a */
[----:B------:R-:W-:Y:S01]  /*01c0*/  @P1 MOV R23, R11 ;  /* 0x0000000b00171202 */ /* 0x000fe20000000f00 */
[----:B------:R-:W-:Y:S01]  /*01d0*/  @!P1 IMAD R9, R4, c[0x0][0x368], RZ ;  /* 0x0000da0004099a24 */ /* 0x000fe200078e02ff */
[----:B------:R-:W-:Y:S01]  /*01e0*/  @P1 MOV R12, R2 ;  /* 0x00000002000c1202 */ /* 0x000fe20000000f00 */
[----:B------:R-:W-:Y:S01]  /*01f0*/  @P1 IMAD R8, R11, c[0x0][0x1ec], R3 ;  /* 0x00007b000b081a24 */ /* 0x000fe200078e0203 */
[----:B------:R-:W-:Y:S01]  /*0200*/  SHF.R.S32.HI R3, RZ, 0x1f, R20 ;  /* 0x0000001fff037819 */ /* 0x000fe20000011414 */
[----:B------:R-:W-:Y:S01]  /*0210*/  IMAD R2, R25, c[0x0][0x1c0], RZ ;  /* 0x0000700019027a24 */ /* 0x000fe200078e02ff */
[----:B------:R-:W-:Y:S01]  /*0220*/  @!P1 MOV R23, 0xffffffff ;  /* 0xffffffff00179802 */ /* 0x000fe20000000f00 */
[----:B------:R-:W-:-:S04]  /*0230*/  @P1 IMAD.WIDE.U32 R6, R11, c[0x0][0x370], RZ ;  /* 0x0000dc000b061a25 */ /* 0x000fc800078e00ff */
[----:B------:R-:W-:-:S04]  /*0240*/  @!P1 IMAD.WIDE.U32 R16, R10, c[0x0][0x368], RZ ;  /* 0x0000da000a109a25 */ /* 0x000fc800078e00ff */
[----:B------:R-:W-:Y:S02]  /*0250*/  @!P1 IMAD R19, R19, c[0x0][0x1e0], RZ ;  /* 0x0000780013139a24 */ /* 0x000fe400078e02ff */
[----:B------:R-:W-:Y:S02]  /*0260*/  @!P1 IMAD R9, R10, c[0x0][0x36c], R9 ;  /* 0x0000db000a099a24 */ /* 0x000fe400078e0209 */
[----:B------:R-:W-:Y:S02]  /*0270*/  IMAD R27, R24, R3, R2 ;  /* 0x00000003181b7224 */ /* 0x000fe400078e0202 */
[----:B------:R-:W-:Y:S01]  /*0280*/  @P1 IMAD R7, R11, c[0x0][0x374], R7 ;  /* 0x0000dd000b071a24 */ /* 0x000fe200078e0207 */
[----:B------:R-:W-:Y:S01]  /*0290*/  @!P1 IADD3 R7, R17, R9, RZ ;  /* 0x0000000911079210 */ /* 0x000fe20007ffe0ff */
[----:B------:R-:W-:Y:S01]  /*02a0*/  @!P1 IMAD.WIDE.U32 R2, R10, c[0x0][0x1e0], RZ ;  /* 0x000078000a029a25 */ /* 0x000fe200078e00ff */
[----:B------:R-:W0:Y:S01]  /*02b0*/  S2R R9, SR_CTAID.Z ;  /* 0x0000000000097919 */ /* 0x000e220000002700 */
[----:B------:R-:W-:-:S02]  /*02c0*/  MOV R17, RZ ;  /* 0x000000ff00117202 */ /* 0x000fc40000000f00 */
[----:B------:R-:W-:Y:S01]  /*02d0*/  @!P1 IMAD R19, R10, c[0x0][0x1e4], R19 ;  /* 0x000079000a139a24 */ /* 0x000fe200078e0213 */
[----:B------:R-:W-:Y:S01]  /*02e0*/  @!P1 MOV R12, R2 ;  /* 0x00000002000c9202 */ /* 0x000fe20000000f00 */
[----:B------:R-:W-:-:S04]  /*02f0*/  IMAD.WIDE.U32 R24, R24, c[0x0][0x1c0], RZ ;  /* 0x0000700018187a25 */ /* 0x000fc800078e00ff */
[----:B------:R-:W-:Y:S01]  /*0300*/  @!P1 IMAD.IADD R8, R3, 0x1, R19 ;  /* 0x0000000103089824 */ /* 0x000fe200078e0213 */
[----:B------:R-:W-:Y:S01]  /*0310*/  MOV R3, c[0x0][0x22c] ;  /* 0x00008b0000037a02 */ /* 0x000fe20000000f00 */
[----:B------:R-:W-:Y:S01]  /*0320*/  IMAD R4, R31, R23, RZ ;  /* 0x000000171f047224 */ /* 0x000fe200078e02ff */
[----:B------:R-:W-:Y:S01]  /*0330*/  IADD3 R2, R25, R27, RZ ;  /* 0x0000001b19027210 */ /* 0x000fe20007ffe0ff */
[----:B------:R-:W-:Y:S01]  /*0340*/  @P1 IMAD.MOV.U32 R15, RZ, RZ, R6 ;  /* 0x000000ffff0f1224 */ /* 0x000fe200078e0006 */
[----:B------:R-:W-:Y:S01]  /*0350*/  SHF.R.S32.HI R25, RZ, 0x1f, R3 ;  /* 0x0000001fff197819 */ /* 0x000fe20000011403 */
[----:B------:R-:W-:Y:S01]  /*0360*/  IMAD R17, R30, R17, R4 ;  /* 0x000000111e117224 */ /* 0x000fe200078e0204 */
[----:B------:R-:W-:Y:S01]  /*0370*/  IADD3 R19, P0, R21, R0, RZ ;  /* 0x0000000015137210 */ /* 0x000fe20007f1e0ff */
[----:B------:R-:W1:Y:S01]  /*0380*/  S2R R3, SR_TID.X ;  /* 0x0000000000037919 */ /* 0x000e620000002100 */
[----:B------:R-:W-:Y:S01]  /*0390*/  IMAD R2, R2, c[0x0][0x22c], RZ ;  /* 0x00008b0002027a24 */ /* 0x000fe200078e02ff */
[----:B------:R-:W-:-:S02]  /*03a0*/  @!P1 MOV R15, R16 ;  /* 0x00000010000f9202 */ /* 0x000fc40000000f00 */
[----:B------:R-:W-:Y:S01]  /*03b0*/  IMAD.X R5, R14, 0x1, R5, P0 ;  /* 0x000000010e057824 */ /* 0x000fe200000e0605 */
[----:B------:R-:W-:Y:S01]  /*03c0*/  ISETP.NE.AND P0, PT, RZ, UR6, PT ;  /* 0x00000006ff007c0c */ /* 0x000fe2000bf05270 */
[----:B------:R-:W-:Y:S02]  /*03d0*/  IMAD R27, R25, R24, R2 ;  /* 0x00000018191b7224 */ /* 0x000fe400078e0202 */
[----:B------:R-:W-:Y:S02]  /*03e0*/  IMAD R6, R5, R30, RZ ;  /* 0x0000001e05067224 */ /* 0x000fe400078e02ff */
[----:B------:R-:W-:-:S04]  /*03f0*/  IMAD.WIDE.U32 R4, R30, R23, RZ ;  /* 0x000000171e047225 */ /* 0x000fc800078e00ff */
[----:B------:R-:W-:-:S04]  /*0400*/  IMAD.WIDE.U32 R24, R24, c[0x0][0x22c], RZ ;  /* 0x00008b0018187a25 */ /* 0x000fc800078e00ff */
[----:B------:R-:W-:Y:S01]  /*0410*/  IMAD R23, R31, R19, R6 ;  /* 0x000000131f177224 */ /* 0x000fe200078e0206 */
[----:B------:R-:W-:Y:S01]  /*0420*/  IADD3 R0, R25, R27, RZ ;  /* 0x0000001b19007210 */ /* 0x000fe20007ffe0ff */
[----:B0-----:R-:W-:Y:S01]  /*0430*/  IMAD R2, R9, c[0x0][0x22c], RZ ;  /* 0x00008b0009027a24 */ /* 0x001fe200078e02ff */
[----:B------:R-:W-:Y:S01]  /*0440*/  SEL R24, R24, R4, !P1 ;  /* 0x0000000418187207 */ /* 0x000fe20004800000 */
[----:B------:R-:W-:Y:S01]  /*0450*/  IMAD.WIDE.U32 R30, R19, R30, RZ ;  /* 0x0000001e131e7225 */ /* 0x000fe200078e00ff */
[----:B------:R-:W-:Y:S02]  /*0460*/  @P1 IADD3 R0, R5, R17, RZ ;  /* 0x0000001105001210 */ /* 0x000fe40007ffe0ff */
[----:B------:R-:W-:Y:S02]  /*0470*/  SHF.R.S32.HI R6, RZ, 0x1f, R9 ;  /* 0x0000001fff067819 */ /* 0x000fe40000011409 */
[----:B------:R-:W-:Y:S02]  /*0480*/  SHF.R.S32.HI R25, RZ, 0x1f, R2 ;  /* 0x0000001fff197819 */ /* 0x000fe40000011402 */
[----:B------:R-:W-:Y:S01]  /*0490*/  IADD3 R26, R31, R23, RZ ;  /* 0x000000171f1a7210 */ /* 0x000fe20007ffe0ff */
[----:B------:R-:W-:Y:S05]  /*04a0*/  @!P0 BRA `(.L_x_809) ;  /* 0x0000007000008947 */ /* 0x000fea0003800000 */
[----:B-1----:R-:W-:Y:S01]  /*04b0*/  HFMA2.MMA R4, -RZ, RZ, 0, 7.62939453125e-06 ;  /* 0x00000080ff047435 */ /* 0x002fe200000001ff */
[----:B------:R-:W-:Y:S01]  /*04c0*/  MOV R5, c[0x0][0x210] ;  /* 0x0000840000057a02 */ /* 0x000fe20000000f00 */
[----:B------:R-:W-:-:S04]  /*04d0*/  @!P1 IMAD R11, R10, c[0x0][0x224], RZ ;  /* 0x000089000a0b9a24 */ /* 0x000fc800078e02ff */
[----:B------:R-:W-:-:S04]  /*04e0*/  IMAD R10, R10, 0x80, R11 ;  /* 0x000000800a0a7824 */ /* 0x000fc800078e020b */
[----:B------:R-:W-:-:S04]  /*04f0*/  IMAD R4, R4, R5, c[0x0][0x234] ;  /* 0x00008d0004047624 */ /* 0x000fc800078e0205 */
[----:B------:R-:W-:Y:S01]  /*0500*/  IMAD R27, R4, R9, R10 ;  /* 0x00000009041b7224 */ /* 0x000fe200078e020a */
[----:B------:R-:W-:Y:S05]  /*0510*/  BRA `(.L_x_810) ;  /* 0x0000002000007947 */ /* 0x000fea0003800000 */
.L_x_809:
[----:B-1----:R-:W-:-:S04]  /*0520*/  IMAD R10, R10, c[0x0][0x1c0], R9 ;  /* 0x000070000a0a7a24 */ /* 0x002fc800078e0209 */
[----:B------:R-:W-:Y:S02]  /*0530*/  IMAD R27, R10, c[0x0][0x224], RZ ;  /* 0x000089000a1b7a24 */ /* 0x000fe400078e02ff */
.L_x_810:
[----:B------:R-:W-:Y:S01]  /*0540*/  SHF.R.S32.HI R28, RZ, 0x1f, R3 ;  /* 0x0000001fff1c7819 */ /* 0x000fe20000011403 */
[----:B------:R-:W-:-:S03]  /*0550*/  IMAD R18, R14, c[0x0][0x370], RZ ;  /* 0x0000dc000e127a24 */ /* 0x000fc600078e02ff */
[----:B------:R-:W-:Y:S01]  /*0560*/  LEA.HI R16, R28, R3, RZ, 0x3 ;  /* 0x000000031c107211 */ /* 0x000fe200078f18ff */
[----:B------:R-:W-:-:S03]  /*0570*/  IMAD R18, R21, c[0x0][0x374], R18 ;  /* 0x0000dd0015127a24 */ /* 0x000fc600078e0212 */
[----:B------:R-:W-:-:S04]  /*0580*/  LOP3.LUT R4, R16, 0x1ffffff8, RZ, 0xc0, !PT ;  /* 0x1ffffff810047812 */ /* 0x000fc800078ec0ff */
[----:B------:R-:W-:-:S04]  /*0590*/  IADD3 R4, -R4, R3, RZ ;  /* 0x0000000304047210 */ /* 0x000fc80007ffe1ff */
[----:B------:R-:W-:-:S04]  /*05a0*/  SHF.L.U32 R4, R4, 0x3, RZ ;  /* 0x0000000304047819 */ /* 0x000fc800000006ff */
[----:B------:R-:W-:Y:S02]  /*05b0*/  SHF.R.S32.HI R5, RZ, 0x1f, R4 ;  /* 0x0000001fff057819 */ /* 0x000fe40000011404 */
[----:B------:R-:W-:-:S03]  /*05c0*/  ISETP.GE.AND P0, PT, R4, c[0x0][0x220], PT ;  /* 0x0000880004007a0c */ /* 0x000fc60003f06270 */
[----:B------:R-:W-:-:S04]  /*05d0*/  IMAD.WIDE.U32 R10, R21, c[0x0][0x370], R4 ;  /* 0x0000dc00150a7a25 */ /* 0x000fc800078e0004 */
[----:B------:R-:W-:Y:S01]  /*05e0*/  IMAD.WIDE.U32 R4, R21, c[0x0][0x1e8], R4 ;  /* 0x00007a0015047a25 */ /* 0x000fe200078e0004 */
[----:B------:R-:W-:-:S04]  /*05f0*/  IADD3 R10, P1, R15, R10, RZ ;  /* 0x0000000a0f0a7210 */ /* 0x000fc80007f3e0ff */
[----:B------:R-:W-:Y:S02]  /*0600*/  IADD3.X R11, R7, R11, R18, P1, !PT ;  /* 0x0000000b070b7210 */ /* 0x000fe40000ffe412 */
[----:B------:R-:W-:Y:S02]  /*0610*/  IADD3 R7, -R21, R13, RZ ;  /* 0x0000000d15077210 */ /* 0x000fe40007ffe1ff */
[----:B------:R-:W-:Y:S01]  /*0620*/  SHF.R.S32.HI R13, RZ, 0x3, R16 ;  /* 0x00000003ff0d7819 */ /* 0x000fe20000011410 */
[----:B------:R-:W-:Y:S01]  /*0630*/  IMAD R16, R14, c[0x0][0x1e8], RZ ;  /* 0x00007a000e107a24 */ /* 0x000fe200078e02ff */
[----:B------:R-:W-:Y:S01]  /*0640*/  IADD3 R4, P2, R12, R4, RZ ;  /* 0x000000040c047210 */ /* 0x000fe20007f5e0ff */
[----:B------:R-:W-:Y:S01]  /*0650*/  IMAD R14, R6, c[0x0][0x378], RZ ;  /* 0x0000de00060e7a24 */ /* 0x000fe200078e02ff */
[----:B------:R-:W-:Y:S01]  /*0660*/  ISETP.LT.AND P1, PT, R13, R7, !P0 ;  /* 0x000000070d00720c */ /* 0x000fe20004721270 */
[----:B------:R-:W-:Y:S02]  /*0670*/  IMAD R17, R21, c[0x0][0x1ec], R16 ;  /* 0x00007b0015117a24 */ /* 0x000fe400078e0210 */
[C---:B------:R-:W-:Y:S01]  /*0680*/  IMAD R15, R9.reuse, c[0x0][0x37c], R14 ;  /* 0x0000df00090f7a24 */ /* 0x040fe200078e020e */
[----:B------:R-:W-:Y:S01]  /*0690*/  SHF.R.S32.HI R14, RZ, 0x1f, R13 ;  /* 0x0000001fff0e7819 */ /* 0x000fe2000001140d */
[----:B------:R-:W-:Y:S01]  /*06a0*/  IMAD.WIDE.U32 R10, R9, c[0x0][0x378], R10 ;  /* 0x0000de00090a7a25 */ /* 0x000fe200078e000a */
[----:B------:R-:W-:-:S02]  /*06b0*/  IADD3.X R5, R8, R5, R17, P2, !PT ;  /* 0x0000000508057210 */ /* 0x000fc400017fe411 */
[----:B------:R-:W-:Y:S02]  /*06c0*/  IADD3 R8, R13, 0x20, RZ ;  /* 0x000000200d087810 */ /* 0x000fe40007ffe0ff */
[----:B------:R-:W-:Y:S01]  /*06d0*/  IADD3 R11, R11, R15, RZ ;  /* 0x0000000f0b0b7210 */ /* 0x000fe20007ffe0ff */
[----:B------:R-:W-:Y:S01]  /*06e0*/  IMAD.WIDE.U32 R4, R9, c[0x0][0x1f0], R4 ;  /* 0x00007c0009047a25 */ /* 0x000fe200078e0004 */
[----:B------:R-:W-:-:S03]  /*06f0*/  ISETP.LT.AND P0, PT, R8, R7, !P0 ;  /* 0x000000070800720c */ /* 0x000fc60004701270 */
[----:B------:R-:W-:Y:S02]  /*0700*/  @P1 IMAD R12, R14, c[0x0][0x370], RZ ;  /* 0x0000dc000e0c1a24 */ /* 0x000fe400078e02ff */
[----:B------:R-:W-:Y:S02]  /*0710*/  IMAD R8, R6, c[0x0][0x1f0], RZ ;  /* 0x00007c0006087a24 */ /* 0x000fe400078e02ff */
[C---:B------:R-:W-:Y:S02]  /*0720*/  @P1 IMAD R17, R13.reuse, c[0x0][0x374], R12 ;  /* 0x0000dd000d111a24 */ /* 0x040fe400078e020c */
[----:B------:R-:W-:-:S04]  /*0730*/  @P1 IMAD.WIDE.U32 R6, R13, c[0x0][0x370], R10 ;  /* 0x0000dc000d061a25 */ /* 0x000fc800078e000a */
[----:B------:R-:W-:Y:S01]  /*0740*/  IMAD R15, R9, c[0x0][0x1f4], R8 ;  /* 0x00007d00090f7a24 */ /* 0x000fe200078e0208 */
[----:B------:R-:W-:Y:S02]  /*0750*/  @P1 IADD3 R7, R7, R17, RZ ;  /* 0x0000001107071210 */ /* 0x000fe40007ffe0ff */
[----:B------:R-:W-:-:S04]  /*0760*/  @P1 LEA R8, P2, R6, c[0x0][0x330], 0x1 ;  /* 0x0000cc0006081a11 */ /* 0x000fc800078408ff */
[----:B------:R-:W-:Y:S01]  /*0770*/  @P1 LEA.HI.X R9, R6, c[0x0][0x334], R7, 0x1, P2 ;  /* 0x0000cd0006091a11 */ /* 0x000fe200010f0c07 */
[----:B------:R-:W-:Y:S01]  /*0780*/  IMAD.IADD R7, R5, 0x1, R15 ;  /* 0x0000000105077824 */ /* 0x000fe200078e020f */
[C---:B------:R-:W-:Y:S02]  /*0790*/  @P0 IADD3 R16, P2, R13.reuse, 0x20, RZ ;  /* 0x000000200d100810 */ /* 0x040fe40007f5e0ff */
[----:B------:R-:W-:Y:S02]  /*07a0*/  @P1 MOV R6, R4 ;  /* 0x0000000400061202 */ /* 0x000fe40000000f00 */
[----:B------:R-:W-:Y:S01]  /*07b0*/  @P0 IADD3.X R12, RZ, R14, RZ, P2, !PT ;  /* 0x0000000eff0c0210 */ /* 0x000fe200017fe4ff */
[----:B------:R-:W-:Y:S01]  /*07c0*/  @P0 IMAD.WIDE.U32 R10, R16, c[0x0][0x370], R10 ;  /* 0x0000dc00100a0a25 */ /* 0x000fe200078e000a */
[----:B------:R-:W-:Y:S02]  /*07d0*/  @P0 IADD3 R15, P2, R13, 0x20, RZ ;  /* 0x000000200d0f0810 */ /* 0x000fe40007f5e0ff */
[----:B------:R-:W-:Y:S01]  /*07e0*/  @P0 MOV R5, R7 ;  /* 0x0000000700050202 */ /* 0x000fe20000000f00 */
[----:B------:R-:W-:-:S02]  /*07f0*/  @P0 IMAD R17, R12, c[0x0][0x370], RZ ;  /* 0x0000dc000c110a24 */ /* 0x000fc400078e02ff */
[----:B------:R-:W-:-:S04]  /*0800*/  @P1 IMAD.WIDE.U32 R6, R13, c[0x0][0x1e8], R6 ;  /* 0x00007a000d061a25 */ /* 0x000fc800078e0006 */
[----:B------:R-:W-:Y:S01]  /*0810*/  @P0 IMAD R12, R16, c[0x0][0x374], R17 ;  /* 0x0000dd00100c0a24 */ /* 0x000fe200078e0211 */
[----:B------:R-:W-:Y:S01]  /*0820*/  @P0 IADD3.X R16, RZ, R14, RZ, P2, !PT ;  /* 0x0000000eff100210 */ /* 0x000fe200017fe4ff */
[----:B------:R-:W-:Y:S02]  /*0830*/  @P1 IMAD R14, R14, c[0x0][0x1e8], RZ ;  /* 0x00007a000e0e1a24 */ /* 0x000fe400078e02ff */
[----:B------:R-:W-:Y:S01]  /*0840*/  @P0 IMAD.WIDE.U32 R4, R15, c[0x0][0x1e8], R4 ;  /* 0x00007a000f040a25 */ /* 0x000fe200078e0004 */
[----:B------:R-:W-:-:S03]  /*0850*/  @P0 IADD3 R11, R11, R12, RZ ;  /* 0x0000000c0b0b0210 */ /* 0x000fc60007ffe0ff */
[----:B------:R-:W-:Y:S01]  /*0860*/  @P0 IMAD R16, R16, c[0x0][0x1e8], RZ ;  /* 0x00007a0010100a24 */ /* 0x000fe200078e02ff */
[----:B------:R-:W-:Y:S01]  /*0870*/  @P0 LEA R22, P3, R4, c[0x0][0x1d0], 0x1 ;  /* 0x0000740004160a11 */ /* 0x000fe200078608ff */
[----:B------:R-:W-:Y:S02]  /*0880*/  @P1 IMAD R14, R13, c[0x0][0x1ec], R14 ;  /* 0x00007b000d0e1a24 */ /* 0x000fe400078e020e */
[----:B------:R-:W-:Y:S01]  /*0890*/  @P0 IMAD R13, R15, c[0x0][0x1ec], R16 ;  /* 0x00007b000f0d0a24 */ /* 0x000fe200078e0210 */
[----:B------:R-:W-:Y:S01]  /*08a0*/  @P0 LEA R16, P2, R10, c[0x0][0x330], 0x1 ;  /* 0x0000cc000a100a11 */ /* 0x000fe200078408ff */
[----:B------:R-:W-:-:S03]  /*08b0*/  @P1 IMAD.IADD R7, R7, 0x1, R14 ;  /* 0x0000000107071824 */ /* 0x000fc600078e020e */
[----:B------:R-:W-:Y:S02]  /*08c0*/  @P0 LEA.HI.X R17, R10, c[0x0][0x334], R11, 0x1, P2 ;  /* 0x0000cd000a110a11 */ /* 0x000fe400010f0c0b */
[----:B------:R-:W-:Y:S02]  /*08d0*/  @P0 IADD3 R5, R5, R13, RZ ;  /* 0x0000000d05050210 */ /* 0x000fe40007ffe0ff */
[----:B------:R-:W-:Y:S02]  /*08e0*/  @P1 LEA R12, P2, R6, c[0x0][0x1d0], 0x1 ;  /* 0x00007400060c1a11 */ /* 0x000fe400078408ff */
[----:B------:R-:W-:Y:S02]  /*08f0*/  @P0 LEA.HI.X R23, R4, c[0x0][0x1d4], R5, 0x1, P3 ;  /* 0x0000750004170a11 */ /* 0x000fe400018f0c05 */
[----:B------:R-:W-:Y:S01]  /*0900*/  @P1 LEA.HI.X R13, R6, c[0x0][0x1d4], R7, 0x1, P2 ;  /* 0x00007500060d1a11 */ /* 0x000fe200010f0c07 */
[----:B------:R-:W-:Y:S01]  /*0910*/  CS2R R4, SRZ ;  /* 0x0000000000047805 */ /* 0x000fe2000001ff00 */
[----:B------:R-:W-:Y:S01]  /*0920*/  CS2R R6, SRZ ;  /* 0x0000000000067805 */ /* 0x000fe2000001ff00 */
[----:B------:R-:W-:-:S05]  /*0930*/  CS2R R10, SRZ ;  /* 0x00000000000a7805 */ /* 0x000fca000001ff00 */
[----:B------:R0:W2:Y:S02]  /*0940*/  @P1 LDG.E.128 R4, [R8.64] ;  /* 0x0000000408041981 */ /* 0x0000a4000c1e1d00 */
[----:B0-----:R-:W-:-:S06]  /*0950*/  CS2R R8, SRZ ;  /* 0x0000000000087805 */ /* 0x001fcc000001ff00 */
[----:B------:R0:W3:Y:S01]  /*0960*/  @P1 LDG.E.128 R8, [R12.64] ;  /* 0x000000040c081981 */ /* 0x0000e2000c1e1d00 */
[----:B------:R-:W-:Y:S01]  /*0970*/  CS2R R18, SRZ ;  /* 0x0000000000127805 */ /* 0x000fe2000001ff00 */
[----:B0-----:R-:W-:Y:S01]  /*0980*/  CS2R R12, SRZ ;  /* 0x00000000000c7805 */ /* 0x001fe2000001ff00 */
[--C-:B--2---:R-:W-:Y:S02]  /*0990*/  HADD2.F32 R14, -RZ, R4.reuse.H1_H1 ;  /* 0x30000004ff0e7230 */ /* 0x104fe40000004100 */
[----:B------:R-:W-:Y:S02]  /*09a0*/  HADD2.F32 R4, -RZ, R4.H0_H0 ;  /* 0x20000004ff047230 */ /* 0x000fe40000004100 */
[----:B---3--:R-:W-:-:S05]  /*09b0*/  HADD2.F32 R15, -RZ, R8.H1_H1 ;  /* 0x30000008ff0f7230 */ /* 0x008fca0000004100 */
[----:B------:R-:W-:Y:S01]  /*09c0*/  FMUL.FTZ R14, R14, R15 ;  /* 0x0000000f0e0e7220 */ /* 0x000fe20000410000 */
[----:B------:R-:W-:-:S05]  /*09d0*/  HADD2.F32 R15, -RZ, R8.H0_H0 ;  /* 0x20000008ff0f7230 */ /* 0x000fca0000004100 */
[----:B------:R-:W-:Y:S01]  /*09e0*/  FFMA.FTZ R14, R4, R15, R14 ;  /* 0x0000000f040e7223 */ /* 0x000fe2000001000e */
[----:B------:R-:W-:Y:S02]  /*09f0*/  HADD2.F32 R4, -RZ, R5.H0_H0 ;  /* 0x20000005ff047230 */ /* 0x000fe40000004100 */
[----:B------:R-:W-:Y:S02]  /*0a00*/  HADD2.F32 R15, -RZ, R9.H0_H0 ;  /* 0x20000009ff0f7230 */ /* 0x000fe40000004100 */
[----:B------:R-:W-:-:S03]  /*0a10*/  HADD2.F32 R5, -RZ, R5.H1_H1 ;  /* 0x30000005ff057230 */ /* 0x000fc60000004100 */
[----:B------:R-:W-:Y:S01]  /*0a20*/  FFMA.FTZ R14, R4, R15, R14 ;  /* 0x0000000f040e7223 */ /* 0x000fe2000001000e */
[----:B------:R-:W-:Y:S02]  /*0a30*/  HADD2.F32 R4, -RZ, R9.H1_H1 ;  /* 0x30000009ff047230 */ /* 0x000fe40000004100 */
[----:B------:R-:W-:-:S03]  /*0a40*/  HADD2.F32 R9, -RZ, R10.H1_H1 ;  /* 0x3000000aff097230 */ /* 0x000fc60000004100 */
[----:B------:R-:W-:Y:S01]  /*0a50*/  FFMA.FTZ R14, R5, R4, R14 ;  /* 0x00000004050e7223 */ /* 0x000fe2000001000e */
[----:B------:R-:W-:Y:S02]  /*0a60*/  HADD2.F32 R4, -RZ, R6.H0_H0 ;  /* 0x20000006ff047230 */ /* 0x000fe40000004100 */
[----:B------:R-:W-:Y:S02]  /*0a70*/  HADD2.F32 R5, -RZ, R10.H0_H0 ;  /* 0x2000000aff057230 */ /* 0x000fe40000004100 */
[----:B------:R-:W-:-:S03]  /*0a80*/  HADD2.F32 R6, -RZ, R6.H1_H1 ;  /* 0x30000006ff067230 */ /* 0x000fc60000004100 */
[----:B------:R-:W-:Y:S01]  /*0a90*/  FFMA.FTZ R4, R4, R5, R14 ;  /* 0x0000000504047223 */ /* 0x000fe2000001000e */
[----:B------:R-:W-:Y:S01]  /*0aa0*/  HADD2.F32 R5, -RZ, R11.H0_H0 ;  /* 0x2000000bff057230 */ /* 0x000fe20000004100 */
[----:B------:R-:W-:Y:S02]  /*0ab0*/  CS2R R14, SRZ ;  /* 0x00000000000e7805 */ /* 0x000fe4000001ff00 */
[----:B------:R-:W-:Y:S01]  /*0ac0*/  FFMA.FTZ R6, R6, R9, R4 ;  /* 0x0000000906067223 */ /* 0x000fe20000010004 */
[----:B------:R-:W-:-:S03]  /*0ad0*/  HADD2.F32 R4, -RZ, R7.H0_H0 ;  /* 0x20000007ff047230 */ /* 0x000fc60000004100 */
[----:B------:R0:W2:Y:S02]  /*0ae0*/  @P0 LDG.E.128 R12, [R16.64] ;  /* 0x00000004100c0981 */ /* 0x0000a4000c1e1d00 */
[----:B------:R-:W-:Y:S01]  /*0af0*/  FFMA.FTZ R4, R4, R5, R6 ;  /* 0x0000000504047223 */ /* 0x000fe20000010006 */
[----:B0-----:R-:W-:-:S06]  /*0b00*/  CS2R R16, SRZ ;  /* 0x0000000000107805 */ /* 0x001fcc000001ff00 */
[----:B------:R-:W3:Y:S01]  /*0b10*/  @P0 LDG.E.128 R16, [R22.64] ;  /* 0x0000000416100981 */ /* 0x000ee2000c1e1d00 */
[----:B------:R-:W-:Y:S01]  /*0b20*/  HADD2.F32 R7, -RZ, R7.H1_H1 ;  /* 0x30000007ff077230 */ /* 0x000fe20000004100 */
[----:B------:R-:W-:Y:S01]  /*0b30*/  LEA.HI R28, R28, R3, RZ, 0x4 ;  /* 0x000000031c1c7211 */ /* 0x000fe200078f20ff */
[----:B------:R-:W-:Y:S01]  /*0b40*/  HADD2.F32 R11, -RZ, R11.H1_H1 ;  /* 0x3000000bff0b7230 */ /* 0x000fe20000004100 */
[----:B------:R-:W-:Y:S01]  /*0b50*/  IADD3 R24, P0, P1, R30, R24, R2 ;  /* 0x000000181e187210 */ /* 0x000fe2000791e002 */
[----:B------:R-:W-:Y:S01]  /*0b60*/  IMAD R20, R20, c[0x0][0x22c], RZ ;  /* 0x00008b0014147a24 */ /* 0x000fe200078e02ff */
[----:B------:R-:W-:Y:S02]  /*0b70*/  LOP3.LUT R2, R28, 0x3ffffff0, RZ, 0xc0, !PT ;  /* 0x3ffffff01c027812 */ /* 0x000fe400078ec0ff */
[----:B------:R-:W-:Y:S01]  /*0b80*/  FFMA.FTZ R4, R7, R11, R4 ;  /* 0x0000000b07047223 */ /* 0x000fe20000010004 */
[----:B------:R-:W-:Y:S02]  /*0b90*/  SHF.R.S32.HI R28, RZ, 0x4, R28 ;  /* 0x00000004ff1c7819 */ /* 0x000fe4000001141c */
[----:B------:R-:W-:-:S02]  /*0ba0*/  IADD3 R2, -R2, R3, RZ ;  /* 0x0000000302027210 */ /* 0x000fc40007ffe1ff */
[----:B------:R-:W-:Y:S01]  /*0bb0*/  IADD3.X R0, R26, R0, R25, P0, P1 ;  /* 0x000000001a007210 */ /* 0x000fe200007e2419 */
[--C-:B--2---:R-:W-:Y:S02]  /*0bc0*/  HADD2.F32 R5, -RZ, R12.reuse.H1_H1 ;  /* 0x3000000cff057230 */ /* 0x104fe40000004100 */
[----:B------:R-:W-:Y:S02]  /*0bd0*/  HADD2.F32 R12, -RZ, R12.H0_H0 ;  /* 0x2000000cff0c7230 */ /* 0x000fe40000004100 */
[----:B------:R-:W-:Y:S02]  /*0be0*/  HADD2.F32 R8, -RZ, R13.H1_H1 ;  /* 0x3000000dff087230 */ /* 0x000fe40000004100 */
[--C-:B---3--:R-:W-:Y:S02]  /*0bf0*/  HADD2.F32 R6, -RZ, R16.reuse.H1_H1 ;  /* 0x30000010ff067230 */ /* 0x108fe40000004100 */
[----:B------:R-:W-:Y:S02]  /*0c00*/  HADD2.F32 R16, -RZ, R16.H0_H0 ;  /* 0x20000010ff107230 */ /* 0x000fe40000004100 */
[----:B------:R-:W-:Y:S01]  /*0c10*/  HADD2.F32 R9, -RZ, R17.H0_H0 ;  /* 0x20000011ff097230 */ /* 0x000fe20000004100 */
[----:B------:R-:W-:Y:S01]  /*0c20*/  FMUL.FTZ R5, R5, R6 ;  /* 0x0000000605057220 */ /* 0x000fe20000410000 */
[----:B------:R-:W-:-:S02]  /*0c30*/  HADD2.F32 R6, -RZ, R13.H0_H0 ;  /* 0x2000000dff067230 */ /* 0x000fc40000004100 */
[----:B------:R-:W-:Y:S01]  /*0c40*/  HADD2.F32 R17, -RZ, R17.H1_H1 ;  /* 0x30000011ff117230 */ /* 0x000fe20000004100 */
[----:B------:R-:W-:Y:S01]  /*0c50*/  FFMA.FTZ R5, R12, R16, R5 ;  /* 0x000000100c057223 */ /* 0x000fe20000010005 */
[----:B------:R-:W-:-:S03]  /*0c60*/  HADD2.F32 R7, -RZ, R19.H1_H1 ;  /* 0x30000013ff077230 */ /* 0x000fc60000004100 */
[----:B------:R-:W-:Y:S01]  /*0c70*/  FFMA.FTZ R5, R6, R9, R5 ;  /* 0x0000000906057223 */ /* 0x000fe20000010005 */
[----:B------:R-:W-:Y:S02]  /*0c80*/  HADD2.F32 R6, -RZ, R14.H0_H0 ;  /* 0x2000000eff067230 */ /* 0x000fe40000004100 */
[----:B------:R-:W-:Y:S01]  /*0c90*/  HADD2.F32 R9, -RZ, R18.H0_H0 ;  /* 0x20000012ff097230 */ /* 0x000fe20000004100 */
[----:B------:R-:W-:Y:S01]  /*0ca0*/  FFMA.FTZ R5, R8, R17, R5 ;  /* 0x0000001108057223 */ /* 0x000fe20000010005 */
[----:B------:R-:W-:Y:S02]  /*0cb0*/  HADD2.F32 R14, -RZ, R14.H1_H1 ;  /* 0x3000000eff0e7230 */ /* 0x000fe40000004100 */
[----:B------:R-:W-:Y:S01]  /*0cc0*/  HADD2.F32 R18, -RZ, R18.H1_H1 ;  /* 0x30000012ff127230 */ /* 0x000fe20000004100 */
[----:B------:R-:W-:Y:S01]  /*0cd0*/  FFMA.FTZ R5, R6, R9, R5 ;  /* 0x0000000906057223 */ /* 0x000fe20000010005 */
[----:B------:R-:W-:Y:S02]  /*0ce0*/  HADD2.F32 R6, -RZ, R15.H0_H0 ;  /* 0x2000000fff067230 */ /* 0x000fe40000004100 */
[----:B------:R-:W-:Y:S01]  /*0cf0*/  HADD2.F32 R9, -RZ, R19.H0_H0 ;  /* 0x20000013ff097230 */ /* 0x000fe20000004100 */
[----:B------:R-:W-:Y:S01]  /*0d00*/  FFMA.FTZ R5, R14, R18, R5 ;  /* 0x000000120e057223 */ /* 0x000fe20000010005 */
[----:B------:R-:W-:-:S03]  /*0d10*/  HADD2.F32 R8, -RZ, R15.H1_H1 ;  /* 0x3000000fff087230 */ /* 0x000fc60000004100 */
[----:B------:R-:W-:-:S04]  /*0d20*/  FFMA.FTZ R5, R6, R9, R5 ;  /* 0x0000000906057223 */ /* 0x000fc80000010005 */
[----:B------:R-:W-:Y:S02]  /*0d30*/  FFMA.FTZ R7, R8, R7, R5 ;  /* 0x0000000708077223 */ /* 0x000fe40000010005 */
[----:B------:R-:W0:Y:S04]  /*0d40*/  SHFL.BFLY PT, R5, R4, 0x4, 0x1f ;  /* 0x0c801f0004057f89 */ /* 0x000e2800000e0000 */
[----:B------:R-:W1:Y:S01]  /*0d50*/  SHFL.BFLY PT, R6, R7, 0x4, 0x1f ;  /* 0x0c801f0007067f89 */ /* 0x000e6200000e0000 */
[----:B0-----:R-:W-:Y:S02]  /*0d60*/  FADD.FTZ R8, R4, R5 ;  /* 0x0000000504087221 */ /* 0x001fe40000010000 */
[----:B-1----:R-:W-:-:S03]  /*0d70*/  FADD.FTZ R9, R7, R6 ;  /* 0x0000000607097221 */ /* 0x002fc60000010000 */
[----:B------:R-:W0:Y:S04]  /*0d80*/  SHFL.BFLY PT, R5, R8, 0x2, 0x1f ;  /* 0x0c401f0008057f89 */ /* 0x000e2800000e0000 */
[----:B------:R-:W1:Y:S01]  /*0d90*/  SHFL.BFLY PT, R10, R9, 0x2, 0x1f ;  /* 0x0c401f00090a7f89 */ /* 0x000e6200000e0000 */
[----:B0-----:R-:W-:Y:S01]  /*0da0*/  FADD.FTZ R6, R8, R5 ;  /* 0x0000000508067221 */ /* 0x001fe20000010000 */
[----:B------:R-:W-:Y:S02]  /*0db0*/  SHF.L.U32 R5, R2, 0x2, RZ ;  /* 0x0000000202057819 */ /* 0x000fe400000006ff */
[----:B------:R-:W-:Y:S01]  /*0dc0*/  IADD3 R8, R21, R27, RZ ;  /* 0x0000001b15087210 */ /* 0x000fe20007ffe0ff */
[----:B-1----:R-:W-:Y:S01]  /*0dd0*/  FADD.FTZ R7, R9, R10 ;  /* 0x0000000a09077221 */ /* 0x002fe20000010000 */
[----:B------:R-:W0:Y:S01]  /*0de0*/  SHFL.BFLY PT, R11, R6, 0x1, 0x1f ;  /* 0x0c201f00060b7f89 */ /* 0x000e2200000e0000 */
[----:B------:R-:W-:Y:S01]  /*0df0*/  IMAD R5, R28, R20, R5 ;  /* 0x000000141c057224 */ /* 0x000fe200078e0205 */
[----:B------:R-:W-:-:S02]  /*0e00*/  SHF.L.U32 R9, R20, 0x2, RZ ;  /* 0x0000000214097819 */ /* 0x000fc400000006ff */
[----:B------:R-:W1:Y:S01]  /*0e10*/  SHFL.BFLY PT, R10, R7, 0x1, 0x1f ;  /* 0x0c201f00070a7f89 */ /* 0x000e6200000e0000 */
[----:B------:R-:W-:Y:S02]  /*0e20*/  SHF.R.S32.HI R12, RZ, 0x1f, R8 ;  /* 0x0000001fff0c7819 */ /* 0x000fe40000011408 */
[----:B------:R-:W-:-:S04]  /*0e30*/  IADD3 R2, P0, R5, R24, RZ ;  /* 0x0000001805027210 */ /* 0x000fc80007f1e0ff */
[----:B------:R-:W-:Y:S02]  /*0e40*/  LEA.HI.X.SX32 R5, R5, R0, 0x1, P0 ;  /* 0x0000000005057211 */ /* 0x000fe400000f0eff */
[C---:B------:R-:W-:Y:S02]  /*0e50*/  LEA R4, P0, R2.reuse, c[0x0][0x350], 0x2 ;  /* 0x0000d40002047a11 */ /* 0x040fe400078010ff */
[C---:B------:R-:W-:Y:S02]  /*0e60*/  LEA.HI R0, P1, R3.reuse, R8, RZ, 0x1d ;  /* 0x0000000803007211 */ /* 0x040fe4000783e8ff */
[----:B------:R-:W-:Y:S02]  /*0e70*/  LEA.HI.X R5, R2, c[0x0][0x354], R5, 0x2, P0 ;  /* 0x0000d50002057a11 */ /* 0x000fe400000f1405 */
[----:B------:R-:W-:Y:S02]  /*0e80*/  LOP3.LUT P0, RZ, R3, 0x7, RZ, 0xc0, !PT ;  /* 0x0000000703ff7812 */ /* 0x000fe4000780c0ff */
[----:B------:R-:W-:Y:S01]  /*0e90*/  IADD3.X R3, RZ, R12, RZ, P1, !PT ;  /* 0x0000000cff037210 */ /* 0x000fe20000ffe4ff */
[----:B------:R-:W-:Y:S01]  /*0ea0*/  IMAD.WIDE R8, R9, 0x10, R4 ;  /* 0x0000001009087825 */ /* 0x000fe200078e0204 */
[----:B------:R-:W-:-:S03]  /*0eb0*/  LEA R2, P1, R0, c[0x0][0x3c8], 0x2 ;  /* 0x0000f20000027a11 */ /* 0x000fc600078210ff */
[----:B0-----:R-:W-:Y:S01]  /*0ec0*/  FADD.FTZ R11, R6, R11 ;  /* 0x0000000b060b7221 */ /* 0x001fe20000010000 */
[----:B------:R-:W-:Y:S01]  /*0ed0*/  LEA.HI.X R3, R0, c[0x0][0x3cc], R3, 0x2, P1 ;  /* 0x0000f30000037a11 */ /* 0x000fe200008f1403 */
[----:B-1----:R-:W-:Y:S02]  /*0ee0*/  FADD.FTZ R10, R7, R10 ;  /* 0x0000000a070a7221 */ /* 0x002fe40000010000 */
[----:B------:R-:W-:-:S04]  /*0ef0*/  IMAD.WIDE R6, R20, 0x40, R8 ;  /* 0x0000004014067825 */ /* 0x000fc800078e0208 */
[----:B------:R-:W-:Y:S02]  /*0f00*/  FMUL.FTZ R11, R11, c[0x0][0x2d4] ;  /* 0x0000b5000b0b7a20 */ /* 0x000fe40000410000 */
[----:B------:R-:W-:Y:S02]  /*0f10*/  FMUL.FTZ R13, R10, c[0x0][0x2d4] ;  /* 0x0000b5000a0d7a20 */ /* 0x000fe40000410000 */
[----:B------:R-:W-:Y:S01]  /*0f20*/  IMAD.WIDE R20, R20, 0x40, R6 ;  /* 0x0000004014147825 */ /* 0x000fe200078e0206 */
[----:B------:R-:W-:Y:S04]  /*0f30*/  @!P0 STG.E [R2.64], R11 ;  /* 0x0000000b02008986 */ /* 0x000fe8000c101904 */
[----:B------:R-:W-:Y:S04]  /*0f40*/  @!P0 STG.E [R2.64+0x80], R13 ;  /* 0x0000800d02008986 */ /* 0x000fe8000c101904 */
[----:B------:R-:W-:Y:S04]  /*0f50*/  STG.E.128 [R4.64], RZ ;  /* 0x000000ff04007986 */ /* 0x000fe8000c101d04 */
[----:B------:R-:W-:Y:S04]  /*0f60*/  STG.E.128 [R8.64], RZ ;  /* 0x000000ff08007986 */ /* 0x000fe8000c101d04 */
[----:B------:R-:W-:Y:S04]  /*0f70*/  STG.E.128 [R6.64], RZ ;  /* 0x000000ff06007986 */ /* 0x000fe8000c101d04 */
[----:B------:R-:W-:Y:S01]  /*0f80*/  STG.E.128 [R20.64], RZ ;  /* 0x000000ff14007986 */ /* 0x000fe2000c101d04 */
[----:B------:R-:W-:Y:S05]  /*0f90*/  EXIT ;  /* 0x000000000000794d */ /* 0x000fea0003800000 */
.L_x_811:
        /* <DEDUP_REMOVED lines=14> */
.L_x_1269:


//--------------------- .text._ZN5flash27flash_bwd_convert_dq_kernelI23Flash_bwd_kernel_traitsILi64ELi128ELi128ELi8ELi4ELi4ELi4ELb0ELb0EN7cutlass6half_tE19Flash_kernel_traitsILi64ELi128ELi128ELi8ES3_EEEEvNS_16Flash_bwd_paramsEi --------------------------
	.section	.text._ZN5flash27flash_bwd_convert_dq_kernelI23Flash_bwd_kernel_traitsILi64ELi128ELi128ELi8ELi4ELi4ELi4ELb0ELb0EN7cutlass6half_tE19Flash_kernel_traitsILi64ELi128ELi128ELi8ES3_EEEEvNS_16Flash_bwd_paramsEi,"ax",@progbits
	.sectioninfo	@"SHI_REGISTERS=64"
	.align	128
        .global         _ZN5flash27flash_bwd_convert_dq_kernelI23Flash_bwd_kernel_traitsILi64ELi128ELi128ELi8ELi4ELi4ELi4ELb0ELb0EN7cutlass6half_tE19Flash_kernel_traitsILi64ELi128ELi128ELi8ES3_EEEEvNS_16Flash_bwd_paramsEi
        .type           _ZN5flash27flash_bwd_convert_dq_kernelI23Flash_bwd_kernel_traitsILi64ELi128ELi128ELi8ELi4ELi4ELi4ELb0ELb0EN7cutlass6half_tE19Flash_kernel_traitsILi64ELi128ELi128ELi8ES3_EEEEvNS_16Flash_bwd_paramsEi,@function
        .size           _ZN5flash27flash_bwd_convert_dq_kernelI23Flash_bwd_kernel_traitsILi64ELi128ELi128ELi8ELi4ELi4ELi4ELb0ELb0EN7cutlass6half_tE19Flash_kernel_traitsILi64ELi128ELi128ELi8ES3_EEEEvNS_16Flash_bwd_paramsEi,(.L_x_1270 - _ZN5flash27flash_bwd_convert_dq_kernelI23Flash_bwd_kernel_traitsILi64ELi128ELi128ELi8ELi4ELi4ELi4ELb0ELb0EN7cutlass6half_tE19Flash_kernel_traitsILi64ELi128ELi128ELi8ES3_EEEEvNS_16Flash_bwd_paramsEi)
        .other          _ZN5flash27flash_bwd_convert_dq_kernelI23Flash_bwd_kernel_traitsILi64ELi128ELi128ELi8ELi4ELi4ELi4ELb0ELb0EN7cutlass6half_tE19Flash_kernel_traitsILi64ELi128ELi128ELi8ES3_EEEEvNS_16Flash_bwd_paramsEi,@"STO_CUDA_ENTRY STV_DEFAULT"
_ZN5flash27flash_bwd_convert_dq_kernelI23Flash_bwd_kernel_traitsILi64ELi128ELi128ELi8ELi4ELi4ELi4ELb0ELb0EN7cutlass6half_tE19Flash_kernel_traitsILi64ELi128ELi128ELi8ES3_EEEEvNS_16Flash_bwd_paramsEi:
.text._ZN5flash27flash_bwd_convert_dq_kernelI23Flash_bwd_kernel_traitsILi64ELi128ELi128ELi8ELi4ELi4ELi4ELb0ELb0EN7cutlass6half_tE19Flash_kernel_traitsILi64ELi128ELi128ELi8ES3_EEEEvNS_16Flash_bwd_paramsEi:
        /* <DEDUP_REMOVED lines=10> */
[----:B------:R-:W0:Y:S01]  /*00a0*/  S2R R0, SR_CTAID.X ;  /* 0x0000000000007919 */ /* 0x000e220000002500 */
[----:B--2---:R-:W-:Y:S01]  /*00b0*/  @P0 IADD3 R4, R5, -R32, RZ ;  /* 0x8000002005040210 */ /* 0x004fe20007ffe0ff */
[----:B0-----:R-:W-:Y:S01]  /*00c0*/  IMAD.SHL.U32 R5, R0, 0x80, RZ ;  /* 0x0000008000057824 */ /* 0x001fe200078e00ff */
[----:B------:R-:W-:-:S04]  /*00d0*/  @!P0 MOV R4, c[0x0][0x214] ;  /* 0x0000850000048a02 */ /* 0x000fc80000000f00 */
[----:B------:R-:W-:-:S13]  /*00e0*/  ISETP.GT.AND P1, PT, R4, R5, PT ;  /* 0x000000050400720c */ /* 0x000fda0003f24270 */
[----:B------:R-:W-:Y:S05]  /*00f0*/  @!P1 EXIT ;  /* 0x000000000000994d */ /* 0x000fea0003800000 */
[C---:B------:R-:W-:Y:S01]  /*0100*/  ISETP.NE.AND P2, PT, R32.reuse, -0x1, PT ;  /* 0xffffffff2000780c */ /* 0x040fe20003f45270 */
[----:B------:R-:W-:Y:S01]  /*0110*/  CS2R R58, SRZ ;  /* 0x00000000003a7805 */ /* 0x000fe2000001ff00 */
[----:B------:R-:W-:Y:S01]  /*0120*/  SHF.R.S32.HI R10, RZ, 0x1f, R5 ;  /* 0x0000001fff0a7819 */ /* 0x000fe20000011405 */
[----:B------:R-:W-:Y:S01]  /*0130*/  CS2R R12, SRZ ;  /* 0x00000000000c7805 */ /* 0x000fe2000001ff00 */
[----:B------:R-:W-:Y:S01]  /*0140*/  IMAD.MOV.U32 R60, RZ, RZ, RZ ;  /* 0x000000ffff3c7224 */ /* 0x000fe200078e00ff */
[----:B------:R-:W-:Y:S01]  /*0150*/  CS2R R14, SRZ ;  /* 0x00000000000e7805 */ /* 0x000fe2000001ff00 */
[----:B------:R-:W-:Y:S01]  /*0160*/  CS2R R16, SRZ ;  /* 0x0000000000107805 */ /* 0x000fe2000001ff00 */
[----:B------:R-:W-:Y:S01]  /*0170*/  CS2R R18, SRZ ;  /* 0x0000000000127805 */ /* 0x000fe2000001ff00 */
[----:B------:R-:W-:Y:S01]  /*0180*/  MOV R48, RZ ;  /* 0x000000ff00307202 */ /* 0x000fe20000000f00 */
[----:B------:R-:W-:Y:S01]  /*0190*/  CS2R R20, SRZ ;  /* 0x0000000000147805 */ /* 0x000fe2000001ff00 */
[----:B------:R-:W-:Y:S01]  /*01a0*/  MOV R57, RZ ;  /* 0x000000ff00397202 */ /* 0x000fe20000000f00 */
[----:B------:R-:W-:Y:S01]  /*01b0*/  CS2R R22, SRZ ;  /* 0x0000000000167805 */ /* 0x000fe2000001ff00 */
[----:B------:R-:W-:Y:S01]  /*01c0*/  CS2R R24, SRZ ;  /* 0x0000000000187805 */ /* 0x000fe2000001ff00 */
[C---:B------:R-:W-:Y:S01]  /*01d0*/  @P2 IMAD.WIDE.U32 R8, R32.reuse, c[0x0][0x398], RZ ;  /* 0x0000e60020082a25 */ /* 0x040fe200078e00ff */
[----:B------:R-:W-:Y:S01]  /*01e0*/  @!P2 SHF.R.S32.HI R0, RZ, 0x1f, R30 ;  /* 0x0000001fff00a819 */ /* 0x000fe2000001141e */
[----:B------:R-:W-:Y:S01]  /*01f0*/  CS2R R26, SRZ ;  /* 0x00000000001a7805 */ /* 0x000fe2000001ff00 */
[----:B------:R-:W-:Y:S01]  /*0200*/  CS2R R40, SRZ ;  /* 0x0000000000287805 */ /* 0x000fe2000001ff00 */
[----:B------:R-:W-:Y:S01]  /*0210*/  @P2 IMAD R6, R32, c[0x0][0x39c], R9 ;  /* 0x0000e70020062a24 */ /* 0x000fe200078e0209 */
[----:B------:R-:W-:Y:S01]  /*0220*/  CS2R R42, SRZ ;  /* 0x00000000002a7805 */ /* 0x000fe2000001ff00 */
[----:B------:R-:W0:Y:S01]  /*0230*/  S2R R9, SR_TID.X ;  /* 0x0000000000097919 */ /* 0x000e220000002100 */
[----:B------:R-:W-:Y:S01]  /*0240*/  @!P2 IMAD R7, R0, c[0x0][0x380], RZ ;  /* 0x0000e0000007aa24 */ /* 0x000fe200078e02ff */
[----:B------:R-:W-:Y:S01]  /*0250*/  MOV R0, c[0x0][0x3e0] ;  /* 0x0000f80000007a02 */ /* 0x000fe20000000f00 */
[----:B------:R-:W-:Y:S01]  /*0260*/  @!P2 IMAD.WIDE.U32 R2, R30, c[0x0][0x380], RZ ;  /* 0x0000e0001e02aa25 */ /* 0x000fe200078e00ff */
[----:B------:R-:W-:Y:S01]  /*0270*/  MOV R45, RZ ;  /* 0x000000ff002d7202 */ /* 0x000fe20000000f00 */
[----:B------:R-:W-:Y:S01]  /*0280*/  CS2R R46, SRZ ;  /* 0x00000000002e7805 */ /* 0x000fe2000001ff00 */
[----:B------:R-:W-:Y:S01]  /*0290*/  ISETP.GE.AND P1, PT, R0, 0x1, PT ;  /* 0x000000010000780c */ /* 0x000fe20003f26270 */
[----:B------:R-:W-:Y:S01]  /*02a0*/  @!P2 IMAD R7, R30, c[0x0][0x384], R7 ;  /* 0x0000e1001e07aa24 */ /* 0x000fe200078e0207 */
[----:B------:R-:W-:Y:S01]  /*02b0*/  @!P2 MOV R8, R2 ;  /* 0x000000020008a202 */ /* 0x000fe20000000f00 */
[----:B------:R-:W-:Y:S01]  /*02c0*/  IMAD.MOV.U32 R11, RZ, RZ, RZ ;  /* 0x000000ffff0b7224 */ /* 0x000fe200078e00ff */
[----:B------:R-:W-:-:S02]  /*02d0*/  MOV R0, RZ ;  /* 0x000000ff00007202 */ /* 0x000fc40000000f00 */
[----:B------:R-:W-:Y:S02]  /*02e0*/  @!P2 IADD3 R6, R3, R7, RZ ;  /* 0x000000070306a210 */ /* 0x000fe40007ffe0ff */
[----:B------:R-:W1:Y:S01]  /*02f0*/  S2R R7, SR_CTAID.Z ;  /* 0x0000000000077919 */ /* 0x000e620000002700 */
[----:B------:R-:W-:Y:S01]  /*0300*/  CS2R R2, SRZ ;  /* 0x0000000000027805 */ /* 0x000fe2000001ff00 */
[----:B0-----:R-:W-:-:S04]  /*0310*/  SHF.R.S32.HI R44, RZ, 0x1f, R9 ;  /* 0x0000001fff2c7819 */ /* 0x001fc80000011409 */
[----:B------:R-:W-:-:S04]  /*0320*/  LEA.HI R34, R44, R9, RZ, 0x5 ;  /* 0x000000092c227211 */ /* 0x000fc800078f28ff */
[----:B------:R-:W-:Y:S01]  /*0330*/  SHF.R.S32.HI R50, RZ, 0x5, R34 ;  /* 0x00000005ff327819 */ /* 0x000fe20000011422 */
[----:B------:R-:W-:Y:S05]  /*0340*/  @!P1 BRA `(.L_x_812) ;  /* 0x00000b0000009947 */ /* 0x000fea0003800000 */
[C---:B------:R-:W-:Y:S01]  /*0350*/  IMAD.WIDE R28, R30.reuse, c[0x0][0x224], RZ ;  /* 0x000089001e1c7a25 */ /* 0x040fe200078e02ff */
[----:B------:R-:W-:Y:S01]  /*0360*/  MOV R36, c[0x0][0x1c0] ;  /* 0x0000700000247a02 */ /* 0x000fe20000000f00 */
[----:B------:R-:W-:Y:S01]  /*0370*/  HFMA2.MMA R49, -RZ, RZ, 0, 0 ;  /* 0x00000000ff317435 */ /* 0x000fe200000001ff */
[----:B------:R-:W-:Y:S01]  /*0380*/  @!P2 MOV R32, 0xffffffff ;  /* 0xffffffff0020a802 */ /* 0x000fe20000000f00 */
[----:B------:R-:W-:Y:S01]  /*0390*/  IMAD.WIDE R30, R30, 0x80, RZ ;  /* 0x000000801e1e7825 */ /* 0x000fe200078e02ff */
[----:B------:R-:W-:Y:S01]  /*03a0*/  SHF.R.S32.HI R33, RZ, 0x1f, R36 ;  /* 0x0000001fff217819 */ /* 0x000fe20000011424 */
[----:B------:R-:W-:Y:S01]  /*03b0*/  UMOV UR4, 0x2 ;  /* 0x0000000200047882 */ /* 0x000fe20000000000 */
[----:B------:R-:W-:Y:S01]  /*03c0*/  MOV R51, c[0x0][0x22c] ;  /* 0x00008b0000337a02 */ /* 0x000fe20000000f00 */
[----:B------:R-:W-:Y:S01]  /*03d0*/  IMAD R29, R29, c[0x0][0x1c0], RZ ;  /* 0x000070001d1d7a24 */ /* 0x000fe200078e02ff */
[----:B------:R-:W-:Y:S01]  /*03e0*/  SEL R30, R30, RZ, P0 ;  /* 0x000000ff1e1e7207 */ /* 0x000fe20000000000 */
[----:B------:R-:W-:Y:S01]  /*03f0*/  ULDC.64 UR10, c[0x0][0x3d8] ;  /* 0x0000f600000a7ab9 */ /* 0x000fe20000000a00 */
[----:B------:R-:W-:Y:S01]  /*0400*/  SEL R35, R31, RZ, P0 ;  /* 0x000000ff1f237207 */ /* 0x000fe20000000000 */
[----:B------:R-:W-:Y:S01]  /*0410*/  IMAD R37, R28, R33, R29 ;  /* 0x000000211c257224 */ /* 0x000fe200078e021d */
[----:B------:R-:W-:Y:S01]  /*0420*/  IADD3 R55, P0, R5, R30, RZ ;  /* 0x0000001e05377210 */ /* 0x000fe20007f1e0ff */
[----:B------:R-:W-:Y:S01]  /*0430*/  IMAD.WIDE R30, R36, c[0x0][0x22c], RZ ;  /* 0x00008b00241e7a25 */ /* 0x000fe200078e02ff */
[----:B------:R-:W-:Y:S01]  /*0440*/  SHF.R.S32.HI R39, RZ, 0x1f, R51 ;  /* 0x0000001fff277819 */ /* 0x000fe20000011433 */
[----:B------:R-:W-:Y:S01]  /*0450*/  USHF.L.U64.HI UR4, UR10, UR4, UR11 ;  /* 0x000000040a047299 */ /* 0x000fe2000801020b */
[----:B------:R-:W-:Y:S01]  /*0460*/  IADD3.X R35, R10, R35, RZ, P0, !PT ;  /* 0x000000230a237210 */ /* 0x000fe200007fe4ff */
[----:B------:R-:W-:Y:S01]  /*0470*/  IMAD.WIDE.U32 R28, R28, c[0x0][0x1c0], RZ ;  /* 0x000070001c1c7a25 */ /* 0x000fe200078e00ff */
[----:B------:R-:W-:Y:S01]  /*0480*/  LOP3.LUT R34, R34, 0xffffffe0, RZ, 0xc0, !PT ;  /* 0xffffffe022227812 */ /* 0x000fe200078ec0ff */
[----:B------:R-:W-:Y:S01]  /*0490*/  ULDC.64 UR8, c[0x0][0x350] ;  /* 0x0000d40000087ab9 */ /* 0x000fe20000000a00 */
[----:B------:R-:W-:Y:S01]  /*04a0*/  MOV R58, RZ ;  /* 0x000000ff003a7202 */ /* 0x000fe20000000f00 */
[----:B------:R-:W-:-:S02]  /*04b0*/  IMAD R36, R31, R32, RZ ;  /* 0x000000201f247224 */ /* 0x000fc400078e02ff */
[----:B------:R-:W-:Y:S02]  /*04c0*/  IMAD R38, R35, c[0x0][0x1c0], RZ ;  /* 0x0000700023267a24 */ /* 0x000fe400078e02ff */
[----:B------:R-:W-:Y:S02]  /*04d0*/  IMAD.IADD R29, R29, 0x1, R37 ;  /* 0x000000011d1d7824 */ /* 0x000fe400078e0225 */
[C---:B------:R-:W-:Y:S02]  /*04e0*/  IMAD R49, R30.reuse, R49, R36 ;  /* 0x000000311e317224 */ /* 0x040fe400078e0224 */
[----:B------:R-:W-:Y:S02]  /*04f0*/  IMAD R61, R33, R55, R38 ;  /* 0x00000037213d7224 */ /* 0x000fe400078e0226 */
[----:B------:R-:W-:-:S04]  /*0500*/  IMAD.WIDE.U32 R36, R30, R32, RZ ;  /* 0x000000201e247225 */ /* 0x000fc800078e00ff */
[----:B------:R-:W-:Y:S01]  /*0510*/  IMAD.WIDE.U32 R32, R55, c[0x0][0x1c0], RZ ;  /* 0x0000700037207a25 */ /* 0x000fe200078e00ff */
[----:B------:R-:W-:-:S03]  /*0520*/  IADD3 R37, R37, R49, RZ ;  /* 0x0000003125257210 */ /* 0x000fc60007ffe0ff */
[----:B------:R-:W-:Y:S01]  /*0530*/  IMAD R29, R29, c[0x0][0x22c], RZ ;  /* 0x00008b001d1d7a24 */ /* 0x000fe200078e02ff */
[----:B------:R-:W-:Y:S01]  /*0540*/  IADD3 R33, R33, R61, RZ ;  /* 0x0000003d21217210 */ /* 0x000fe20007ffe0ff */
[----:B-1----:R-:W-:Y:S02]  /*0550*/  IMAD R49, R7, c[0x0][0x22c], RZ ;  /* 0x00008b0007317a24 */ /* 0x002fe400078e02ff */
[----:B------:R-:W-:Y:S02]  /*0560*/  IMAD R53, R39, R28, R29 ;  /* 0x0000001c27357224 */ /* 0x000fe400078e021d */
[----:B------:R-:W-:-:S04]  /*0570*/  IMAD.WIDE.U32 R28, R28, c[0x0][0x22c], RZ ;  /* 0x00008b001c1c7a25 */ /* 0x000fc800078e00ff */
[----:B------:R-:W-:Y:S01]  /*0580*/  IMAD R33, R33, c[0x0][0x22c], RZ ;  /* 0x00008b0021217a24 */ /* 0x000fe200078e02ff */
[----:B------:R-:W-:Y:S01]  /*0590*/  SEL R36, R28, R36, !P2 ;  /* 0x000000241c247207 */ /* 0x000fe20005000000 */
[----:B------:R-:W-:Y:S01]  /*05a0*/  IMAD R51, R51, c[0x0][0x1c0], RZ ;  /* 0x0000700033337a24 */ /* 0x000fe200078e02ff */
[----:B------:R-:W-:Y:S01]  /*05b0*/  @!P2 IADD3 R37, R29, R53, RZ ;  /* 0x000000351d25a210 */ /* 0x000fe20007ffe0ff */
[----:B------:R-:W-:Y:S01]  /*05c0*/  IMAD R53, R39, R32, R33 ;  /* 0x0000002027357224 */ /* 0x000fe200078e0221 */
[----:B------:R-:W-:Y:S01]  /*05d0*/  IADD3 R28, P0, R49, R36, RZ ;  /* 0x00000024311c7210 */ /* 0x000fe20007f1e0ff */
[----:B------:R-:W-:-:S03]  /*05e0*/  IMAD.WIDE.U32 R32, R32, c[0x0][0x22c], RZ ;  /* 0x00008b0020207a25 */ /* 0x000fc600078e00ff */
[----:B------:R-:W-:Y:S01]  /*05f0*/  LEA.HI.X.SX32 R29, R49, R37, 0x1, P0 ;  /* 0x00000025311d7211 */ /* 0x000fe200000f0eff */
[----:B------:R-:W-:Y:S01]  /*0600*/  IMAD.IADD R34, R9, 0x1, -R34 ;  /* 0x0000000109227824 */ /* 0x000fe200078e0a22 */
[----:B------:R-:W-:Y:S01]  /*0610*/  IADD3 R33, R33, R53, RZ ;  /* 0x0000003521217210 */ /* 0x000fe20007ffe0ff */
[----:B------:R-:W-:Y:S01]  /*0620*/  IMAD R38, R35, R30, RZ ;  /* 0x0000001e23267224 */ /* 0x000fe200078e02ff */
[----:B------:R-:W-:Y:S01]  /*0630*/  SHF.L.U32 R53, R51, 0x3, RZ ;  /* 0x0000000333357819 */ /* 0x000fe200000006ff */
[----:B------:R-:W-:Y:S01]  /*0640*/  IMAD R39, R50, R51, R34 ;  /* 0x0000003332277224 */ /* 0x000fe200078e0222 */
[----:B------:R-:W-:Y:S01]  /*0650*/  SHF.L.U64.HI R35, R32, 0x2, R33 ;  /* 0x0000000220237819 */ /* 0x000fe20000010221 */
[-C--:B------:R-:W-:Y:S01]  /*0660*/  IMAD.WIDE.U32 R28, R30, R55.reuse, R28 ;  /* 0x000000371e1c7225 */ /* 0x080fe200078e001c */
[----:B------:R-:W-:Y:S02]  /*0670*/  SHF.L.U32 R34, R32, 0x2, RZ ;  /* 0x0000000220227819 */ /* 0x000fe400000006ff */
[----:B------:R-:W-:Y:S01]  /*0680*/  SHF.L.U64.HI R37, R36, 0x2, R37 ;  /* 0x0000000224257819 */ /* 0x000fe20000010225 */
[----:B------:R-:W-:Y:S01]  /*0690*/  IMAD R38, R31, R55, R38 ;  /* 0x000000371f267224 */ /* 0x000fe200078e0226 */
[----:B------:R-:W-:Y:S01]  /*06a0*/  SHF.R.S32.HI R31, RZ, 0x1f, R39 ;  /* 0x0000001fff1f7819 */ /* 0x000fe20000011427 */
[----:B------:R-:W-:Y:S01]  /*06b0*/  IMAD.WIDE R32, R53, 0x4, R34 ;  /* 0x0000000435207825 */ /* 0x000fe200078e0222 */
[----:B------:R-:W-:-:S03]  /*06c0*/  IADD3 R28, P0, R39, R28, RZ ;  /* 0x0000001c271c7210 */ /* 0x000fc60007f1e0ff */
[----:B------:R-:W-:Y:S01]  /*06d0*/  IMAD.WIDE R34, R49, 0x4, R34 ;  /* 0x0000000431227825 */ /* 0x000fe200078e0222 */
[----:B------:R-:W-:Y:S02]  /*06e0*/  IADD3.X R31, R31, R29, R38, P0, !PT ;  /* 0x0000001d1f1f7210 */ /* 0x000fe400007fe426 */
[----:B------:R-:W-:Y:S01]  /*06f0*/  IADD3 R29, R53, 0x20, R53 ;  /* 0x00000020351d7810 */ /* 0x000fe20007ffe035 */
[----:B------:R-:W-:Y:S01]  /*0700*/  IMAD.WIDE R32, R49, 0x4, R32 ;  /* 0x0000000431207825 */ /* 0x000fe200078e0220 */
[C---:B------:R-:W-:Y:S02]  /*0710*/  SHF.L.U64.HI R31, R28.reuse, 0x2, R31 ;  /* 0x000000021c1f7819 */ /* 0x040fe4000001021f */
[----:B------:R-:W-:Y:S01]  /*0720*/  SHF.L.U32 R30, R28, 0x2, RZ ;  /* 0x000000021c1e7819 */ /* 0x000fe200000006ff */
[----:B------:R-:W-:-:S04]  /*0730*/  IMAD.WIDE R34, R39, 0x4, R34 ;  /* 0x0000000427227825 */ /* 0x000fc800078e0222 */
[----:B------:R-:W-:Y:S02]  /*0740*/  IMAD.SHL.U32 R49, R36, 0x4, RZ ;  /* 0x0000000424317824 */ /* 0x000fe400078e00ff */
[----:B------:R-:W-:-:S03]  /*0750*/  IMAD.WIDE R32, R39, 0x4, R32 ;  /* 0x0000000427207825 */ /* 0x000fc600078e0220 */
[-C--:B------:R-:W-:Y:S01]  /*0760*/  IADD3 R52, P0, R34, R49.reuse, RZ ;  /* 0x0000003122347210 */ /* 0x080fe20007f1e0ff */
[--C-:B------:R-:W-:Y:S01]  /*0770*/  IMAD.WIDE R28, R29, 0x4, R30.reuse ;  /* 0x000000041d1c7825 */ /* 0x100fe200078e021e */
[----:B------:R-:W-:Y:S01]  /*0780*/  IADD3 R54, P1, R32, R49, RZ ;  /* 0x0000003120367210 */ /* 0x000fe20007f3e0ff */
[----:B------:R-:W-:Y:S01]  /*0790*/  HFMA2.MMA R49, -RZ, RZ, 0, 0 ;  /* 0x00000000ff317435 */ /* 0x000fe200000001ff */
[-C--:B------:R-:W-:Y:S01]  /*07a0*/  IADD3.X R55, R35, R37.reuse, RZ, P0, !PT ;  /* 0x0000002523377210 */ /* 0x080fe200007fe4ff */
[----:B------:R-:W-:Y:S01]  /*07b0*/  IMAD.WIDE R30, R51, 0x20, R30 ;  /* 0x00000020331e7825 */ /* 0x000fe200078e021e */
[----:B------:R-:W-:-:S05]  /*07c0*/  IADD3.X R56, R33, R37, RZ, P1, !PT ;  /* 0x0000002521387210 */ /* 0x000fca0000ffe4ff */
[----:B------:R-:W-:-:S05]  /*07d0*/  IMAD.WIDE R30, R53, 0x4, R30 ;  /* 0x00000004351e7825 */ /* 0x000fca00078e021e */
.L_x_813:
[----:B------:R-:W-:-:S04]  /*07e0*/  IADD3 R36, P0, R30, UR8, RZ ;  /* 0x000000081e247c10 */ /* 0x000fc8000ff1e0ff */
[----:B------:R-:W-:-:S05]  /*07f0*/  IADD3.X R37, R31, UR9, RZ, P0, !PT ;  /* 0x000000091f257c10 */ /* 0x000fca00087fe4ff */
[----:B------:R0:W2:Y:S01]  /*0800*/  LDG.E R32, [R36.64] ;  /* 0x0000000624207981 */ /* 0x0000a2000c1e1900 */
[----:B------:R-:W-:-:S05]  /*0810*/  IMAD.WIDE R34, R51, 0x20, R36 ;  /* 0x0000002033227825 */ /* 0x000fca00078e0224 */
[----:B0-----:R0:W3:Y:S02]  /*0820*/  LDG.E R37, [R34.64] ;  /* 0x0000000622257981 */ /* 0x0010e4000c1e1900 */
[----:B0-----:R-:W-:-:S05]  /*0830*/  IMAD.WIDE R34, R51, 0x20, R34 ;  /* 0x0000002033227825 */ /* 0x001fca00078e0222 */
[----:B------:R0:W4:Y:S01]  /*0840*/  LDG.E R33, [R34.64] ;  /* 0x0000000622217981 */ /* 0x000122000c1e1900 */
[----:B------:R-:W-:-:S06]  /*0850*/  IMAD.WIDE R38, R51, 0x20, R34 ;  /* 0x0000002033267825 */ /* 0x000fcc00078e0222 */
[----:B0-----:R-:W-:-:S04]  /*0860*/  IMAD.WIDE R34, R51, 0x20, R38 ;  /* 0x0000002033227825 */ /* 0x001fc800078e0226 */
[----:B--2---:R-:W-:Y:S02]  /*0870*/  FADD.FTZ R47, R32, R47 ;  /* 0x0000002f202f7221 */ /* 0x004fe40000010000 */
[----:B------:R0:W2:Y:S01]  /*0880*/  LDG.E R32, [R38.64] ;  /* 0x0000000626207981 */ /* 0x0000a2000c1e1900 */
[----:B---3--:R-:W-:-:S03]  /*0890*/  FADD.FTZ R46, R37, R46 ;  /* 0x0000002e252e7221 */ /* 0x008fc60000010000 */
[----:B0-----:R0:W3:Y:S01]  /*08a0*/  LDG.E R39, [R34.64] ;  /* 0x0000000622277981 */ /* 0x0010e2000c1e1900 */
[----:B------:R-:W-:-:S05]  /*08b0*/  IMAD.WIDE R36, R51, 0x20, R34 ;  /* 0x0000002033247825 */ /* 0x000fca00078e0222 */
[----:B------:R1:W5:Y:S01]  /*08c0*/  LDG.E R61, [R36.64] ;  /* 0x00000006243d7981 */ /* 0x000362000c1e1900 */
[----:B----4-:R-:W-:Y:S02]  /*08d0*/  FADD.FTZ R45, R33, R45 ;  /* 0x0000002d212d7221 */ /* 0x010fe40000010000 */
[----:B-1----:R-:W-:-:S05]  /*08e0*/  IMAD.WIDE R36, R51, 0x20, R36 ;  /* 0x0000002033247825 */ /* 0x002fca00078e0224 */
[----:B------:R-:W4:Y:S01]  /*08f0*/  LDG.E R33, [R36.64] ;  /* 0x0000000624217981 */ /* 0x000f22000c1e1900 */
[----:B0-----:R-:W-:-:S04]  /*0900*/  IMAD.WIDE R34, R51, 0x20, R36 ;  /* 0x0000002033227825 */ /* 0x001fc800078e0224 */
[----:B--2---:R-:W-:Y:S02]  /*0910*/  FADD.FTZ R43, R32, R43 ;  /* 0x0000002b202b7221 */ /* 0x004fe40000010000 */
[----:B------:R0:W2:Y:S01]  /*0920*/  LDG.E R32, [R34.64] ;  /* 0x0000000622207981 */ /* 0x0000a2000c1e1900 */
[----:B---3--:R-:W-:Y:S02]  /*0930*/  FADD.FTZ R42, R39, R42 ;  /* 0x0000002a272a7221 */ /* 0x008fe40000010000 */
[----:B------:R-:W-:-:S05]  /*0940*/  IMAD.WIDE R38, R51, 0x20, R34 ;  /* 0x0000002033267825 */ /* 0x000fca00078e0222 */
[----:B0-----:R0:W3:Y:S01]  /*0950*/  LDG.E R35, [R38.64] ;  /* 0x0000000626237981 */ /* 0x0010e2000c1e1900 */
[----:B-----5:R-:W-:Y:S02]  /*0960*/  FADD.FTZ R41, R61, R41 ;  /* 0x000000293d297221 */ /* 0x020fe40000010000 */
[----:B0-----:R-:W-:-:S05]  /*0970*/  IMAD.WIDE R38, R51, 0x20, R38 ;  /* 0x0000002033267825 */ /* 0x001fca00078e0226 */
[----:B------:R0:W5:Y:S01]  /*0980*/  LDG.E R61, [R38.64] ;  /* 0x00000006263d7981 */ /* 0x000162000c1e1900 */
[----:B----4-:R-:W-:Y:S02]  /*0990*/  FADD.FTZ R40, R33, R40 ;  /* 0x0000002821287221 */ /* 0x010fe40000010000 */
[----:B0-----:R-:W-:-:S05]  /*09a0*/  IMAD.WIDE R38, R51, 0x20, R38 ;  /* 0x0000002033267825 */ /* 0x001fca00078e0226 */
[----:B------:R0:W4:Y:S01]  /*09b0*/  LDG.E R37, [R38.64] ;  /* 0x0000000626257981 */ /* 0x000122000c1e1900 */
[----:B--2---:R-:W-:Y:S02]  /*09c0*/  FADD.FTZ R27, R32, R27 ;  /* 0x0000001b201b7221 */ /* 0x004fe40000010000 */
[----:B------:R-:W-:-:S05]  /*09d0*/  IMAD.WIDE R32, R51, 0x20, R38 ;  /* 0x0000002033207825 */ /* 0x000fca00078e0226 */
[----:B------:R1:W2:Y:S01]  /*09e0*/  LDG.E R36, [R32.64] ;  /* 0x0000000620247981 */ /* 0x0002a2000c1e1900 */
[----:B---3--:R-:W-:Y:S02]  /*09f0*/  FADD.FTZ R26, R35, R26 ;  /* 0x0000001a231a7221 */ /* 0x008fe40000010000 */
[----:B------:R-:W-:-:S06]  /*0a00*/  IMAD.WIDE R34, R51, 0x20, R32 ;  /* 0x0000002033227825 */ /* 0x000fcc00078e0220 */
[----:B-1----:R-:W-:Y:S02]  /*0a10*/  IMAD.WIDE R32, R51, 0x20, R34 ;  /* 0x0000002033207825 */ /* 0x002fe400078e0222 */
[----:B------:R1:W3:Y:S01]  /*0a20*/  LDG.E R35, [R34.64] ;  /* 0x0000000622237981 */ /* 0x0002e2000c1e1900 */
[----:B0-----:R-:W-:-:S04]  /*0a30*/  IADD3 R38, P0, R28, UR8, RZ ;  /* 0x000000081c267c10 */ /* 0x001fc8000ff1e0ff */
[----:B------:R-:W-:Y:S01]  /*0a40*/  IADD3.X R39, R29, UR9, RZ, P0, !PT ;  /* 0x000000091d277c10 */ /* 0x000fe200087fe4ff */
[----:B-----5:R-:W-:Y:S02]  /*0a50*/  FADD.FTZ R25, R61, R25 ;  /* 0x000000193d197221 */ /* 0x020fe40000010000 */
[----:B------:R0:W5:Y:S04]  /*0a60*/  LDG.E R61, [R32.64] ;  /* 0x00000006203d7981 */ /* 0x000168000c1e1900 */
[----:B-1----:R1:W5:Y:S01]  /*0a70*/  LDG.E R34, [R38.64] ;  /* 0x0000000626227981 */ /* 0x002362000c1e1900 */
[----:B0-----:R-:W-:-:S04]  /*0a80*/  IMAD.WIDE R32, R53, 0x4, R38 ;  /* 0x0000000435207825 */ /* 0x001fc800078e0226 */
[----:B----4-:R-:W-:Y:S02]  /*0a90*/  FADD.FTZ R24, R37, R24 ;  /* 0x0000001825187221 */ /* 0x010fe40000010000 */
[----:B--2---:R-:W-:Y:S02]  /*0aa0*/  FADD.FTZ R23, R36, R23 ;  /* 0x0000001724177221 */ /* 0x004fe40000010000 */
[----:B------:R-:W-:-:S04]  /*0ab0*/  IMAD.WIDE R36, R53, 0x4, R32 ;  /* 0x0000000435247825 */ /* 0x000fc800078e0220 */
[----:B---3--:R-:W-:Y:S02]  /*0ac0*/  FADD.FTZ R22, R35, R22 ;  /* 0x0000001623167221 */ /* 0x008fe40000010000 */
[----:B------:R0:W2:Y:S04]  /*0ad0*/  LDG.E R35, [R32.64] ;  /* 0x0000000620237981 */ /* 0x0000a8000c1e1900 */
[----:B0-----:R0:W3:Y:S02]  /*0ae0*/  LDG.E R32, [R36.64] ;  /* 0x0000000624207981 */ /* 0x0010e4000c1e1900 */
[----:B0-----:R-:W-:-:S05]  /*0af0*/  IMAD.WIDE R36, R53, 0x4, R36 ;  /* 0x0000000435247825 */ /* 0x001fca00078e0224 */
[----:B------:R0:W4:Y:S01]  /*0b00*/  LDG.E R33, [R36.64] ;  /* 0x0000000624217981 */ /* 0x000122000c1e1900 */
[----:B-1----:R-:W-:-:S05]  /*0b10*/  IMAD.WIDE R38, R53, 0x4, R36 ;  /* 0x0000000435267825 */ /* 0x002fca00078e0224 */
[----:B0-----:R0:W4:Y:S01]  /*0b20*/  LDG.E R36, [R38.64] ;  /* 0x0000000626247981 */ /* 0x001122000c1e1900 */
[----:B-----5:R-:W-:Y:S02]  /*0b30*/  FADD.FTZ R19, R34, R19 ;  /* 0x0000001322137221 */ /* 0x020fe40000010000 */
[----:B0-----:R-:W-:-:S04]  /*0b40*/  IMAD.WIDE R38, R53, 0x4, R38 ;  /* 0x0000000435267825 */ /* 0x001fc800078e0226 */
[----:B--2---:R-:W-:Y:S02]  /*0b50*/  FADD.FTZ R18, R35, R18 ;  /* 0x0000001223127221 */ /* 0x004fe40000010000 */
[----:B------:R-:W-:-:S04]  /*0b60*/  IMAD.WIDE R34, R53, 0x4, R38 ;  /* 0x0000000435227825 */ /* 0x000fc800078e0226 */
[----:B---3--:R-:W-:Y:S02]  /*0b70*/  FADD.FTZ R17, R32, R17 ;  /* 0x0000001120117221 */ /* 0x008fe40000010000 */
[----:B------:R0:W2:Y:S04]  /*0b80*/  LDG.E R32, [R38.64] ;  /* 0x0000000626207981 */ /* 0x0000a8000c1e1900 */
[----:B0-----:R0:W3:Y:S01]  /*0b90*/  LDG.E R39, [R34.64] ;  /* 0x0000000622277981 */ /* 0x0010e2000c1e1900 */
[----:B----4-:R-:W-:Y:S02]  /*0ba0*/  FADD.FTZ R16, R33, R16 ;  /* 0x0000001021107221 */ /* 0x010fe40000010000 */
[----:B0-----:R-:W-:-:S04]  /*0bb0*/  IMAD.WIDE R34, R53, 0x4, R34 ;  /* 0x0000000435227825 */ /* 0x001fc800078e0222 */
[----:B------:R-:W-:Y:S01]  /*0bc0*/  FADD.FTZ R15, R36, R15 ;  /* 0x0000000f240f7221 */ /* 0x000fe20000010000 */
[----:B------:R0:W4:Y:S01]  /*0bd0*/  LDG.E R33, [R34.64] ;  /* 0x0000000622217981 */ /* 0x000122000c1e1900 */
[----:B------:R-:W-:-:S05]  /*0be0*/  IMAD.WIDE R36, R53, 0x4, R34 ;  /* 0x0000000435247825 */ /* 0x000fca00078e0222 */
[----:B0-----:R0:W5:Y:S02]  /*0bf0*/  LDG.E R35, [R36.64] ;  /* 0x0000000624237981 */ /* 0x001164000c1e1900 */
[----:B0-----:R-:W-:-:S04]  /*0c00*/  IMAD.WIDE R36, R53, 0x4, R36 ;  /* 0x0000000435247825 */ /* 0x001fc800078e0224 */
[----:B------:R-:W-:Y:S02]  /*0c10*/  FADD.FTZ R21, R61, R21 ;  /* 0x000000153d157221 */ /* 0x000fe40000010000 */
[----:B------:R0:W5:Y:S01]  /*0c20*/  LDG.E R61, [R36.64] ;  /* 0x00000006243d7981 */ /* 0x000162000c1e1900 */
[----:B--2---:R-:W-:Y:S02]  /*0c30*/  FADD.FTZ R3, R32, R3 ;  /* 0x0000000320037221 */ /* 0x004fe40000010000 */
[----:B---3--:R-:W-:Y:S02]  /*0c40*/  FADD.FTZ R2, R39, R2 ;  /* 0x0000000227027221 */ /* 0x008fe40000010000 */
[----:B------:R-:W-:-:S05]  /*0c50*/  IMAD.WIDE R38, R53, 0x4, R36 ;  /* 0x0000000435267825 */ /* 0x000fca00078e0224 */
[----:B0-----:R-:W2:Y:S01]  /*0c60*/  LDG.E R36, [R38.64] ;  /* 0x0000000626247981 */ /* 0x001ea2000c1e1900 */
[----:B----4-:R-:W-:Y:S02]  /*0c70*/  FADD.FTZ R0, R33, R0 ;  /* 0x0000000021007221 */ /* 0x010fe40000010000 */
[----:B------:R-:W-:-:S04]  /*0c80*/  IMAD.WIDE R32, R53, 0x4, R38 ;  /* 0x0000000435207825 */ /* 0x000fc800078e0226 */
[----:B-----5:R-:W-:Y:S02]  /*0c90*/  FADD.FTZ R14, R35, R14 ;  /* 0x0000000e230e7221 */ /* 0x020fe40000010000 */
[----:B------:R-:W-:Y:S02]  /*0ca0*/  IMAD.WIDE R34, R53, 0x4, R32 ;  /* 0x0000000435227825 */ /* 0x000fe400078e0220 */
[----:B------:R0:W3:Y:S04]  /*0cb0*/  LDG.E R32, [R32.64] ;  /* 0x0000000620207981 */ /* 0x0000e8000c1e1900 */
[----:B0-----:R0:W4:Y:S01]  /*0cc0*/  LDG.E R33, [R34.64] ;  /* 0x0000000622217981 */ /* 0x001122000c1e1900 */
[----:B------:R-:W-:Y:S02]  /*0cd0*/  FADD.FTZ R13, R61, R13 ;  /* 0x0000000d3d0d7221 */ /* 0x000fe40000010000 */
[----:B0-----:R-:W-:-:S05]  /*0ce0*/  IMAD.WIDE R34, R53, 0x4, R34 ;  /* 0x0000000435227825 */ /* 0x001fca00078e0222 */
[----:B------:R0:W5:Y:S01]  /*0cf0*/  LDG.E R61, [R34.64] ;  /* 0x00000006223d7981 */ /* 0x000162000c1e1900 */
[----:B--2---:R-:W-:Y:S01]  /*0d00*/  FADD.FTZ R59, R36, R59 ;  /* 0x0000003b243b7221 */ /* 0x004fe20000010000 */
[----:B------:R-:W-:-:S04]  /*0d10*/  IADD3 R36, P0, R52, UR8, RZ ;  /* 0x0000000834247c10 */ /* 0x000fc8000ff1e0ff */
[----:B------:R-:W-:-:S05]  /*0d20*/  IADD3.X R37, R55, UR9, RZ, P0, !PT ;  /* 0x0000000937257c10 */ /* 0x000fca00087fe4ff */
[----:B------:R1:W2:Y:S04]  /*0d30*/  LDG.E R38, [R36.64] ;  /* 0x0000000624267981 */ /* 0x0002a8000c1e1900 */
[----:B-1----:R-:W2:Y:S01]  /*0d40*/  LDG.E R36, [R36.64+0x80] ;  /* 0x0000800624247981 */ /* 0x002ea2000c1e1900 */
[----:B---3--:R-:W-:Y:S01]  /*0d50*/  FADD.FTZ R60, R32, R60 ;  /* 0x0000003c203c7221 */ /* 0x008fe20000010000 */
[----:B------:R-:W-:Y:S01]  /*0d60*/  IADD3 R32, P0, R54, UR8, RZ ;  /* 0x0000000836207c10 */ /* 0x000fe2000ff1e0ff */
[----:B----4-:R-:W-:-:S03]  /*0d70*/  FADD.FTZ R12, R33, R12 ;  /* 0x0000000c210c7221 */ /* 0x010fc60000010000 */
[----:B------:R-:W-:-:S05]  /*0d80*/  IADD3.X R33, R56, UR9, RZ, P0, !PT ;  /* 0x0000000938217c10 */ /* 0x000fca00087fe4ff */
[----:B------:R-:W3:Y:S04]  /*0d90*/  LDG.E R39, [R32.64] ;  /* 0x0000000620277981 */ /* 0x000ee8000c1e1900 */
[----:B0-----:R-:W4:Y:S01]  /*0da0*/  LDG.E R35, [R32.64+0x80] ;  /* 0x0000800620237981 */ /* 0x001f22000c1e1900 */
[----:B------:R-:W-:-:S04]  /*0db0*/  IADD3 R49, R49, 0x1, RZ ;  /* 0x0000000131317810 */ /* 0x000fc80007ffe0ff */
[----:B------:R-:W-:Y:S01]  /*0dc0*/  ISETP.GE.AND P0, PT, R49, c[0x0][0x3e0], PT ;  /* 0x0000f80031007a0c */ /* 0x000fe20003f06270 */
[----:B------:R-:W-:Y:S01]  /*0dd0*/  ULEA UR8, UP0, UR10, UR8, 0x2 ;  /* 0x000000080a087291 */ /* 0x000fe2000f80103f */
[----:B-----5:R-:W-:-:S03]  /*0de0*/  FADD.FTZ R58, R61, R58 ;  /* 0x0000003a3d3a7221 */ /* 0x020fc60000010000 */
[----:B------:R-:W-:Y:S01]  /*0df0*/  UIADD3.X UR9, UR9, UR4, URZ, UP0, !UPT ;  /* 0x0000000409097290 */ /* 0x000fe200087fe43f */
[----:B--2---:R-:W-:Y:S02]  /*0e00*/  FADD.FTZ R11, R38, R11 ;  /* 0x0000000b260b7221 */ /* 0x004fe40000010000 */
[----:B------:R-:W-:Y:S02]  /*0e10*/  FADD.FTZ R57, R36, R57 ;  /* 0x0000003924397221 */ /* 0x000fe40000010000 */
[----:B---3--:R-:W-:Y:S02]  /*0e20*/  FADD.FTZ R20, R39, R20 ;  /* 0x0000001427147221 */ /* 0x008fe40000010000 */
[----:B----4-:R-:W-:Y:S01]  /*0e30*/  FADD.FTZ R48, R35, R48 ;  /* 0x0000003023307221 */ /* 0x010fe20000010000 */
[----:B------:R-:W-:Y:S05]  /*0e40*/  @!P0 BRA `(.L_x_813) ;  /* 0xfffff99000008947 */ /* 0x000fea000383ffff */
.L_x_812:
[CC--:B------:R-:W-:Y:S01]  /*0e50*/  LEA.HI R30, R44.reuse, R9.reuse, RZ, 0x2 ;  /* 0x000000092c1e7211 */ /* 0x0c0fe200078f10ff */
[----:B------:R-:W-:Y:S01]  /*0e60*/  FMUL.FTZ R11, R11, c[0x0][0x2e0] ;  /* 0x0000b8000b0b7a20 */ /* 0x000fe20000410000 */
[----:B------:R-:W-:Y:S01]  /*0e70*/  LEA.HI R29, R44, R9, RZ, 0x3 ;  /* 0x000000092c1d7211 */ /* 0x000fe200078f18ff */
[----:B------:R-:W-:Y:S01]  /*0e80*/  FMUL.FTZ R45, R45, c[0x0][0x2e0] ;  /* 0x0000b8002d2d7a20 */ /* 0x000fe20000410000 */
[--C-:B------:R-:W-:Y:S01]  /*0e90*/  SHF.R.S32.HI R31, RZ, 0x2, R30.reuse ;  /* 0x00000002ff1f7819 */ /* 0x100fe2000001141e */
[----:B------:R-:W-:Y:S01]  /*0ea0*/  FMUL.FTZ R33, R26, c[0x0][0x2e0] ;  /* 0x0000b8001a217a20 */ /* 0x000fe20000410000 */
[----:B------:R-:W-:Y:S01]  /*0eb0*/  SHF.R.S32.HI R28, RZ, 0x1f, R30 ;  /* 0x0000001fff1c7819 */ /* 0x000fe2000001141e */
[----:B------:R-:W-:Y:S01]  /*0ec0*/  FMUL.FTZ R24, R24, c[0x0][0x2e0] ;  /* 0x0000b80018187a20 */ /* 0x000fe20000410000 */
[----:B------:R-:W-:Y:S01]  /*0ed0*/  LOP3.LUT R36, R30, 0x3ffffffc, RZ, 0xc0, !PT ;  /* 0x3ffffffc1e247812 */ /* 0x000fe200078ec0ff */
[----:B------:R-:W-:Y:S01]  /*0ee0*/  FMUL.FTZ R23, R23, c[0x0][0x2e0] ;  /* 0x0000b80017177a20 */ /* 0x000fe20000410000 */
[----:B------:R-:W-:Y:S01]  /*0ef0*/  LEA.HI R32, R28, R31, RZ, 0x3 ;  /* 0x0000001f1c207211 */ /* 0x000fe200078f18ff */
[----:B------:R-:W-:Y:S01]  /*0f00*/  FMUL.FTZ R22, R22, c[0x0][0x2e0] ;  /* 0x0000b80016167a20 */ /* 0x000fe20000410000 */
[----:B------:R-:W-:Y:S01]  /*0f10*/  LOP3.LUT R34, R29, 0x1ffffff8, RZ, 0xc0, !PT ;  /* 0x1ffffff81d227812 */ /* 0x000fe200078ec0ff */
[----:B------:R-:W-:Y:S01]  /*0f20*/  FMUL.FTZ R21, R21, c[0x0][0x2e0] ;  /* 0x0000b80015157a20 */ /* 0x000fe20000410000 */
[----:B------:R-:W-:Y:S01]  /*0f30*/  LOP3.LUT R30, R32, 0xfffffff8, RZ, 0xc0, !PT ;  /* 0xfffffff8201e7812 */ /* 0x000fe200078ec0ff */
[----:B------:R-:W-:Y:S01]  /*0f40*/  FMUL.FTZ R32, R20, c[0x0][0x2e0] ;  /* 0x0000b80014207a20 */ /* 0x000fe20000410000 */
[CC--:B------:R-:W-:Y:S01]  /*0f50*/  LEA.HI R28, R44.reuse, R9.reuse, RZ, 0x7 ;  /* 0x000000092c1c7211 */ /* 0x0c0fe200078f38ff */
[----:B------:R-:W-:Y:S01]  /*0f60*/  IMAD.IADD R20, R9, 0x1, -R34 ;  /* 0x0000000109147824 */ /* 0x000fe200078e0a22 */
[----:B------:R-:W-:Y:S01]  /*0f70*/  LEA.HI R44, R44, R9, RZ, 0x6 ;  /* 0x000000092c2c7211 */ /* 0x000fe200078f30ff */
[----:B------:R-:W-:Y:S01]  /*0f80*/  FMUL.FTZ R34, R27, c[0x0][0x2e0] ;  /* 0x0000b8001b227a20 */ /* 0x000fe20000410000 */
[----:B------:R-:W-:Y:S01]  /*0f90*/  IADD3 R30, R31, -R30, RZ ;  /* 0x8000001e1f1e7210 */ /* 0x000fe20007ffe0ff */
[----:B------:R-:W-:Y:S01]  /*0fa0*/  FMUL.FTZ R31, R40, c[0x0][0x2e0] ;  /* 0x0000b800281f7a20 */ /* 0x000fe20000410000 */
[----:B------:R-:W-:Y:S01]  /*0fb0*/  F2FP.PACK_AB R11, R32, R11 ;  /* 0x0000000b200b723e */ /* 0x000fe200000000ff */
[----:B------:R-:W-:Y:S01]  /*0fc0*/  FMUL.FTZ R32, R43, c[0x0][0x2e0] ;  /* 0x0000b8002b207a20 */ /* 0x000fe20000410000 */
[----:B------:R-:W-:Y:S01]  /*0fd0*/  IADD3 R9, -R36, R9, RZ ;  /* 0x0000000924097210 */ /* 0x000fe20007ffe1ff */
        /* <DEDUP_REMOVED lines=13> */
[----:B------:R-:W-:Y:S01]  /*10b0*/  F2FP.PACK_AB R22, R34, R33 ;  /* 0x000000212216723e */ /* 0x000fe200000000ff */
[----:B------:R-:W-:Y:S01]  /*10c0*/  FMUL.FTZ R16, R16, c[0x0][0x2e0] ;  /* 0x0000b80010107a20 */ /* 0x000fe20000410000 */
[----:B------:R-:W-:Y:S01]  /*10d0*/  SHF.R.S32.HI R0, RZ, 0x3, R29 ;  /* 0x00000003ff007819 */ /* 0x000fe2000001141d */
[----:B------:R-:W-:Y:S01]  /*10e0*/  FMUL.FTZ R14, R14, c[0x0][0x2e0] ;  /* 0x0000b8000e0e7a20 */ /* 0x000fe20000410000 */
[----:B------:R-:W-:Y:S01]  /*10f0*/  LEA.HI R33, R23, R50, RZ, 0x2 ;  /* 0x0000003217217211 */ /* 0x000fe200078f10ff */
[----:B------:R-:W-:Y:S01]  /*1100*/  FMUL.FTZ R23, R17, c[0x0][0x2e0] ;  /* 0x0000b80011177a20 */ /* 0x000fe20000410000 */
[----:B------:R-:W-:Y:S01]  /*1110*/  F2FP.PACK_AB R24, R3, R24 ;  /* 0x000000180318723e */ /* 0x000fe200000000ff */
[----:B------:R-:W-:Y:S01]  /*1120*/  FMUL.FTZ R13, R13, c[0x0][0x2e0] ;  /* 0x0000b8000d0d7a20 */ /* 0x000fe20000410000 */
[----:B------:R-:W-:Y:S01]  /*1130*/  SHF.L.U32 R3, R30, 0x6, RZ ;  /* 0x000000061e037819 */ /* 0x000fe200000006ff */
[----:B------:R-:W-:Y:S01]  /*1140*/  FMUL.FTZ R47, R47, c[0x0][0x2e0] ;  /* 0x0000b8002f2f7a20 */ /* 0x000fe20000410000 */
[----:B------:R-:W-:Y:S01]  /*1150*/  F2FP.PACK_AB R29, R15, R2 ;  /* 0x000000020f1d723e */ /* 0x000fe200000000ff */
[----:B------:R-:W-:Y:S01]  /*1160*/  IMAD.SHL.U32 R15, R0, 0x40, RZ ;  /* 0x00000040000f7824 */ /* 0x000fe200078e00ff */
[----:B------:R-:W-:Y:S01]  /*1170*/  LOP3.LUT R33, R33, 0x1ffffc, RZ, 0xc0, !PT ;  /* 0x001ffffc21217812 */ /* 0x000fe200078ec0ff */
[----:B------:R-:W-:Y:S01]  /*1180*/  FMUL.FTZ R46, R46, c[0x0][0x2e0] ;  /* 0x0000b8002e2e7a20 */ /* 0x000fe20000410000 */
[----:B------:R-:W-:Y:S01]  /*1190*/  SHF.R.U32.HI R28, RZ, 0x4, R28 ;  /* 0x00000004ff1c7819 */ /* 0x000fe2000001161c */
[----:B------:R-:W-:Y:S01]  /*11a0*/  FMUL.FTZ R12, R12, c[0x0][0x2e0] ;  /* 0x0000b8000c0c7a20 */ /* 0x000fe20000410000 */
[----:B------:R-:W-:Y:S01]  /*11b0*/  LOP3.LUT R3, R3, 0x1c0, RZ, 0xc0, !PT ;  /* 0x000001c003037812 */ /* 0x000fe200078ec0ff */
[----:B------:R-:W-:Y:S01]  /*11c0*/  FMUL.FTZ R42, R42, c[0x0][0x2e0] ;  /* 0x0000b8002a2a7a20 */ /* 0x000fe20000410000 */
[----:B------:R-:W-:Y:S01]  /*11d0*/  IADD3 R50, R50, -R33, RZ ;  /* 0x8000002132327210 */ /* 0x000fe20007ffe0ff */
[----:B------:R-:W-:Y:S01]  /*11e0*/  FMUL.FTZ R41, R41, c[0x0][0x2e0] ;  /* 0x0000b80029297a20 */ /* 0x000fe20000410000 */
[----:B------:R-:W-:Y:S01]  /*11f0*/  SHF.L.U32 R2, R20, 0x3, RZ ;  /* 0x0000000314027819 */ /* 0x000fe200000006ff */
[----:B------:R-:W-:Y:S01]  /*1200*/  FMUL.FTZ R57, R57, c[0x0][0x2e0] ;  /* 0x0000b80039397a20 */ /* 0x000fe20000410000 */
[----:B------:R-:W-:Y:S01]  /*1210*/  LOP3.LUT R15, R15, 0x1c0, RZ, 0xc0, !PT ;  /* 0x000001c00f0f7812 */ /* 0x000fe200078ec0ff */
[----:B------:R-:W-:Y:S01]  /*1220*/  FMUL.FTZ R48, R48, c[0x0][0x2e0] ;  /* 0x0000b80030307a20 */ /* 0x000fe20000410000 */
[----:B------:R-:W-:Y:S01]  /*1230*/  LOP3.LUT R28, R3, 0x8, R28, 0xf8, !PT ;  /* 0x00000008031c7812 */ /* 0x000fe200078ef81c */
[----:B------:R-:W-:Y:S01]  /*1240*/  FMUL.FTZ R59, R59, c[0x0][0x2e0] ;  /* 0x0000b8003b3b7a20 */ /* 0x000fe20000410000 */
[----:B------:R-:W-:Y:S01]  /*1250*/  SHF.R.U32.HI R3, RZ, 0x3, R3 ;  /* 0x00000003ff037819 */ /* 0x000fe20000011603 */
[----:B------:R-:W-:Y:S01]  /*1260*/  FMUL.FTZ R60, R60, c[0x0][0x2e0] ;  /* 0x0000b8003c3c7a20 */ /* 0x000fe20000410000 */
[----:B------:R-:W-:Y:S01]  /*1270*/  F2FP.PACK_AB R23, R16, R23 ;  /* 0x000000171017723e */ /* 0x000fe200000000ff */
[----:B------:R-:W-:Y:S01]  /*1280*/  IMAD R10, R10, c[0x0][0x398], RZ ;  /* 0x0000e6000a0a7a24 */ /* 0x000fe200078e02ff */
[----:B------:R-:W-:Y:S01]  /*1290*/  LEA R50, R50, R9, 0x9 ;  /* 0x0000000932327211 */ /* 0x000fe200078e48ff */
[----:B------:R-:W-:Y:S01]  /*12a0*/  BSSY B0, `(.L_x_814) ;  /* 0x0000049000007945 */ /* 0x000fe20003800000 */
[----:B------:R-:W-:-:S02]  /*12b0*/  SHF.R.U32.HI R9, RZ, 0x3, R15 ;  /* 0x00000003ff097819 */ /* 0x000fc4000001160f */
[----:B------:R-:W-:Y:S02]  /*12c0*/  LOP3.LUT R16, R15, 0x38, R2, 0xf8, !PT ;  /* 0x000000380f107812 */ /* 0x000fe400078ef802 */
[----:B------:R-:W-:Y:S02]  /*12d0*/  LOP3.LUT R3, R28, R3, RZ, 0x3c, !PT ;  /* 0x000000031c037212 */ /* 0x000fe400078e3cff */
[----:B------:R-:W-:Y:S01]  /*12e0*/  F2FP.PACK_AB R20, R13, R14 ;  /* 0x0000000e0d14723e */ /* 0x000fe200000000ff */
[----:B------:R-:W-:Y:S01]  /*12f0*/  HFMA2.MMA R13, -RZ, RZ, 0, 1.9073486328125e-06 ;  /* 0x00000020ff0d7435 */ /* 0x000fe200000001ff */
[----:B------:R-:W-:Y:S02]  /*1300*/  R2P PR, R30, 0x6 ;  /* 0x000000061e007804 */ /* 0x000fe40000000000 */
[----:B------:R-:W-:Y:S02]  /*1310*/  LOP3.LUT R16, R16, R9, RZ, 0x3c, !PT ;  /* 0x0000000910107212 */ /* 0x000fe400078e3cff */
[----:B------:R-:W-:Y:S01]  /*1320*/  LEA R9, R50, R3, 0x1 ;  /* 0x0000000332097211 */ /* 0x000fe200078e08ff */
[----:B------:R-:W-:Y:S01]  /*1330*/  FMUL.FTZ R3, R58, c[0x0][0x2e0] ;  /* 0x0000b8003a037a20 */ /* 0x000fe20000410000 */
[----:B------:R-:W-:-:S02]  /*1340*/  F2FP.PACK_AB R25, R46, R47 ;  /* 0x0000002f2e19723e */ /* 0x000fc400000000ff */
[----:B------:R-:W-:Y:S01]  /*1350*/  F2FP.PACK_AB R27, R41, R42 ;  /* 0x0000002a291b723e */ /* 0x000fe200000000ff */
[----:B------:R-:W-:Y:S01]  /*1360*/  IMAD.SHL.U32 R14, R9, 0x2, RZ ;  /* 0x00000002090e7824 */ /* 0x000fe200078e00ff */
[----:B------:R-:W-:Y:S02]  /*1370*/  SEL R13, R13, 0xffffffe0, !P1 ;  /* 0xffffffe00d0d7807 */ /* 0x000fe40004800000 */
[----:B------:R-:W-:Y:S02]  /*1380*/  F2FP.PACK_AB R28, R3, R12 ;  /* 0x0000000c031c723e */ /* 0x000fe400000000ff */
[C---:B------:R-:W-:Y:S01]  /*1390*/  IADD3 R30, R14.reuse, 0x40, RZ ;  /* 0x000000400e1e7810 */ /* 0x040fe20007ffe0ff */
[----:B------:R0:W-:Y:S01]  /*13a0*/  STS [R14], R11 ;  /* 0x0000000b0e007388 */ /* 0x0001e20000000800 */
[C---:B------:R-:W-:Y:S02]  /*13b0*/  IADD3 R3, R14.reuse, R13, RZ ;  /* 0x0000000d0e037210 */ /* 0x040fe40007ffe0ff */
[----:B------:R-:W-:Y:S01]  /*13c0*/  @P2 IADD3 R30, R14, -0x40, RZ ;  /* 0xffffffc00e1e2810 */ /* 0x000fe20007ffe0ff */
[----:B------:R-:W-:Y:S01]  /*13d0*/  STS [R14+0x400], R25 ;  /* 0x000400190e007388 */ /* 0x000fe20000000800 */
[----:B------:R-:W-:-:S02]  /*13e0*/  F2FP.PACK_AB R21, R48, R57 ;  /* 0x000000393015723e */ /* 0x000fc400000000ff */
[----:B------:R-:W-:Y:S01]  /*13f0*/  IADD3 R33, R13, R30, RZ ;  /* 0x0000001e0d217210 */ /* 0x000fe20007ffe0ff */
[----:B------:R-:W-:Y:S01]  /*1400*/  STS [R3], R31 ;  /* 0x0000001f03007388 */ /* 0x000fe20000000800 */
[----:B------:R-:W-:Y:S01]  /*1410*/  F2FP.PACK_AB R59, R60, R59 ;  /* 0x0000003b3c3b723e */ /* 0x000fe200000000ff */
[----:B0-----:R-:W-:Y:S01]  /*1420*/  IMAD R11, R5, c[0x0][0x39c], R10 ;  /* 0x0000e700050b7a24 */ /* 0x001fe200078e020a */
[----:B------:R-:W-:Y:S01]  /*1430*/  SHF.L.U32 R9, R44, 0x3, RZ ;  /* 0x000000032c097819 */ /* 0x000fe200000006ff */
[----:B------:R-:W-:Y:S01]  /*1440*/  STS [R3+0x400], R32 ;  /* 0x0004002003007388 */ /* 0x000fe20000000800 */
[----:B------:R-:W-:Y:S02]  /*1450*/  ISETP.GE.AND P0, PT, R2, c[0x0][0x220], PT ;  /* 0x0000880002007a0c */ /* 0x000fe40003f06270 */
[----:B------:R-:W-:Y:S01]  /*1460*/  LOP3.LUT R9, R16, 0x7ffffe00, R9, 0xf8, !PT ;  /* 0x7ffffe0010097812 */ /* 0x000fe200078ef809 */
[----:B------:R-:W-:Y:S01]  /*1470*/  STS [R14+0x2000], R26 ;  /* 0x0020001a0e007388 */ /* 0x000fe20000000800 */
[----:B-1----:R-:W-:-:S02]  /*1480*/  SHF.R.S32.HI R10, RZ, 0x1f, R7 ;  /* 0x0000001fff0a7819 */ /* 0x002fc40000011407 */
[----:B------:R-:W-:Y:S01]  /*1490*/  SHF.L.U32 R9, R9, 0x1, RZ ;  /* 0x0000000109097819 */ /* 0x000fe200000006ff */
[----:B------:R-:W-:Y:S02]  /*14a0*/  STS [R14+0x2400], R27 ;  /* 0x0024001b0e007388 */ /* 0x000fe40000000800 */
[----:B------:R-:W-:Y:S02]  /*14b0*/  IMAD R10, R10, c[0x0][0x3b0], RZ ;  /* 0x0000ec000a0a7a24 */ /* 0x000fe400078e02ff */
[----:B------:R-:W-:Y:S04]  /*14c0*/  STS [R3+0x2000], R18 ;  /* 0x0020001203007388 */ /* 0x000fe80000000800 */
[----:B------:R0:W-:Y:S04]  /*14d0*/  STS [R3+0x2400], R19 ;  /* 0x0024001303007388 */ /* 0x0001e80000000800 */
[----:B------:R1:W-:Y:S04]  /*14e0*/  STS [R30], R21 ;  /* 0x000000151e007388 */ /* 0x0003e80000000800 */
[----:B------:R-:W-:Y:S01]  /*14f0*/  STS [R30+0x400], R22 ;  /* 0x000400161e007388 */ /* 0x000fe20000000800 */
[----:B0-----:R-:W-:-:S03]  /*1500*/  SHF.R.S32.HI R3, RZ, 0x1f, R2 ;  /* 0x0000001fff037819 */ /* 0x001fc60000011402 */
[----:B------:R-:W-:Y:S01]  /*1510*/  STS [R33], R29 ;  /* 0x0000001d21007388 */ /* 0x000fe20000000800 */
[----:B-1----:R-:W-:Y:S01]  /*1520*/  IMAD.IADD R21, R4, 0x1, -R5 ;  /* 0x0000000104157824 */ /* 0x002fe200078e0a05 */
[C---:B------:R-:W-:Y:S02]  /*1530*/  IADD3 R4, R0.reuse, 0x20, RZ ;  /* 0x0000002000047810 */ /* 0x040fe40007ffe0ff */
[----:B------:R-:W-:Y:S01]  /*1540*/  STS [R33+0x400], R20 ;  /* 0x0004001421007388 */ /* 0x000fe20000000800 */
[----:B------:R-:W-:Y:S01]  /*1550*/  IMAD.WIDE.U32 R2, R5, c[0x0][0x398], R2 ;  /* 0x0000e60005027a25 */ /* 0x000fe200078e0002 */
[----:B------:R-:W-:Y:S02]  /*1560*/  IADD3 R5, R0, 0x60, RZ ;  /* 0x0000006000057810 */ /* 0x000fe40007ffe0ff */
[----:B------:R-:W-:Y:S01]  /*1570*/  STS [R30+0x2000], R23 ;  /* 0x002000171e007388 */ /* 0x000fe20000000800 */
[----:B------:R-:W-:Y:S02]  /*1580*/  ISETP.GE.OR P1, PT, R4, R21, P0 ;  /* 0x000000150400720c */ /* 0x000fe40000726670 */
[----:B------:R-:W-:Y:S01]  /*1590*/  IADD3 R2, P2, R8, R2, RZ ;  /* 0x0000000208027210 */ /* 0x000fe20007f5e0ff */
[----:B------:R0:W-:Y:S01]  /*15a0*/  STS [R30+0x2400], R24 ;  /* 0x002400181e007388 */ /* 0x0001e20000000800 */
[----:B------:R-:W-:-:S02]  /*15b0*/  IADD3 R4, R0, 0x40, RZ ;  /* 0x0000004000047810 */ /* 0x000fc40007ffe0ff */
[----:B------:R-:W-:Y:S01]  /*15c0*/  IADD3.X R3, R6, R3, R11, P2, !PT ;  /* 0x0000000306037210 */ /* 0x000fe200017fe40b */
[----:B------:R1:W-:Y:S01]  /*15d0*/  STS [R33+0x2000], R59 ;  /* 0x0020003b21007388 */ /* 0x0003e20000000800 */
[-C--:B------:R-:W-:Y:S02]  /*15e0*/  ISETP.GE.OR P2, PT, R4, R21.reuse, P0 ;  /* 0x000000150400720c */ /* 0x080fe40000746670 */
[-C--:B------:R-:W-:Y:S01]  /*15f0*/  ISETP.GE.OR P3, PT, R5, R21.reuse, P0 ;  /* 0x000000150500720c */ /* 0x080fe20000766670 */
[----:B------:R1:W-:Y:S04]  /*1600*/  STS [R33+0x2400], R28 ;  /* 0x0024001c21007388 */ /* 0x0003e80000000800 */
[----:B------:R-:W-:Y:S01]  /*1610*/  BAR.SYNC.DEFER_BLOCKING 0x0 ;  /* 0x0000000000007b1d */ /* 0x000fe20000010000 */
[----:B------:R-:W-:Y:S01]  /*1620*/  ISETP.GE.OR P0, PT, R0, R21, P0 ;  /* 0x000000150000720c */ /* 0x000fe20000706670 */
[C---:B------:R-:W-:Y:S01]  /*1630*/  IMAD R5, R7.reuse, c[0x0][0x3b4], R10 ;  /* 0x0000ed0007057a24 */ /* 0x040fe200078e020a */
[----:B0-----:R-:W-:Y:S01]  /*1640*/  SHF.R.S32.HI R24, RZ, 0x1f, R0 ;  /* 0x0000001fff187819 */ /* 0x001fe20000011400 */
[----:B------:R-:W-:-:S05]  /*1650*/  IMAD.WIDE.U32 R2, R7, c[0x0][0x3b0], R2 ;  /* 0x0000ec0007027a25 */ /* 0x000fca00078e0002 */
[----:B------:R-:W-:Y:S01]  /*1660*/  IADD3 R5, R3, R5, RZ ;  /* 0x0000000503057210 */ /* 0x000fe20007ffe0ff */
[----:B------:R1:W0:Y:S04]  /*1670*/  LDS.128 R16, [R9+0x1000] ;  /* 0x0010000009107984 */ /* 0x0002280000000c00 */
[----:B------:R1:W2:Y:S01]  /*1680*/  LDS.128 R12, [R9+0x3000] ;  /* 0x00300000090c7984 */ /* 0x0002a20000000c00 */
[----:B------:R-:W-:Y:S05]  /*1690*/  @P0 BRA `(.L_x_815) ;  /* 0x0000009000000947 */ /* 0x000fea0003800000 */
[----:B------:R-:W3:Y:S01]  /*16a0*/  LDS.128 R20, [R9] ;  /* 0x0000000009147984 */ /* 0x000ee20000000c00 */
[----:B------:R-:W-:Y:S01]  /*16b0*/  MOV R4, R2 ;  /* 0x0000000200047202 */ /* 0x000fe20000000f00 */
[----:B------:R-:W-:-:S04]  /*16c0*/  IMAD R11, R24, c[0x0][0x398], RZ ;  /* 0x0000e600180b7a24 */ /* 0x000fc800078e02ff */
[----:B------:R-:W-:-:S04]  /*16d0*/  IMAD.WIDE.U32 R6, R0, c[0x0][0x398], R4 ;  /* 0x0000e60000067a25 */ /* 0x000fc800078e0004 */
[----:B------:R-:W-:Y:S01]  /*16e0*/  IMAD R11, R0, c[0x0][0x39c], R11 ;  /* 0x0000e700000b7a24 */ /* 0x000fe200078e020b */
[----:B------:R-:W-:-:S04]  /*16f0*/  LEA R10, P0, R6, c[0x0][0x338], 0x1 ;  /* 0x0000ce00060a7a11 */ /* 0x000fc800078008ff */
[----:B------:R-:W-:-:S04]  /*1700*/  IADD3 R7, R7, R11, RZ ;  /* 0x0000000b07077210 */ /* 0x000fc80007ffe0ff */
[----:B------:R-:W-:-:S05]  /*1710*/  LEA.HI.X R11, R6, c[0x0][0x33c], R7, 0x1, P0 ;  /* 0x0000cf00060b7a11 */ /* 0x000fca00000f0c07 */
[----:B---3--:R3:W-:Y:S02]  /*1720*/  STG.E.128 [R10.64], R20 ;  /* 0x000000140a007986 */ /* 0x0087e4000c101d06 */
.L_x_815:
[----:B------:R-:W-:Y:S05]  /*1730*/  BSYNC B0 ;  /* 0x0000000000007941 */ /* 0x000fea0003800000 */
.L_x_814:
[----:B------:R-:W-:Y:S01]  /*1740*/  BSSY B0, `(.L_x_816) ;  /* 0x000000d000007945 */ /* 0x000fe20003800000 */
[----:B------:R-:W-:Y:S05]  /*1750*/  @P1 BRA `(.L_x_817) ;  /* 0x000000b000001947 */ /* 0x000fea0003800000 */
[----:B---3--:R-:W-:Y:S02]  /*1760*/  IADD3 R11, P0, R0, 0x20, RZ ;  /* 0x00000020000b7810 */ /* 0x008fe40007f1e0ff */
[----:B------:R-:W-:Y:S02]  /*1770*/  MOV R7, R5 ;  /* 0x0000000500077202 */ /* 0x000fe40000000f00 */
[----:B------:R-:W-:-:S05]  /*1780*/  IADD3.X R6, RZ, R24, RZ, P0, !PT ;  /* 0x00000018ff067210 */ /* 0x000fca00007fe4ff */
[----:B------:R-:W-:Y:S02]  /*1790*/  IMAD R8, R6, c[0x0][0x398], RZ ;  /* 0x0000e60006087a24 */ /* 0x000fe400078e02ff */
[----:B------:R-:W-:-:S04]  /*17a0*/  IMAD.MOV.U32 R6, RZ, RZ, R2 ;  /* 0x000000ffff067224 */ /* 0x000fc800078e0002 */
[----:B------:R-:W-:-:S04]  /*17b0*/  IMAD.WIDE.U32 R6, R11, c[0x0][0x398], R6 ;  /* 0x0000e6000b067a25 */ /* 0x000fc800078e0006 */
[----:B------:R-:W-:Y:S01]  /*17c0*/  IMAD R11, R11, c[0x0][0x39c], R8 ;  /* 0x0000e7000b0b7a24 */ /* 0x000fe200078e0208 */
[----:B------:R-:W-:-:S04]  /*17d0*/  LEA R10, P0, R6, c[0x0][0x338], 0x1 ;  /* 0x0000ce00060a7a11 */ /* 0x000fc800078008ff */
[----:B------:R-:W-:-:S04]  /*17e0*/  IADD3 R7, R7, R11, RZ ;  /* 0x0000000b07077210 */ /* 0x000fc80007ffe0ff */
[----:B------:R-:W-:-:S05]  /*17f0*/  LEA.HI.X R11, R6, c[0x0][0x33c], R7, 0x1, P0 ;  /* 0x0000cf00060b7a11 */ /* 0x000fca00000f0c07 */
[----:B0-----:R0:W-:Y:S02]  /*1800*/  STG.E.128 [R10.64], R16 ;  /* 0x000000100a007986 */ /* 0x0011e4000c101d06 */
.L_x_817:
[----:B------:R-:W-:Y:S05]  /*1810*/  BSYNC B0 ;  /* 0x0000000000007941 */ /* 0x000fea0003800000 */
.L_x_816:
[----:B01-3--:R-:W0:Y:S01]  /*1820*/  LDS.128 R8, [R9+0x2000] ;  /* 0x0020000009087984 */ /* 0x00be220000000c00 */
[----:B------:R-:W-:Y:S01]  /*1830*/  BSSY B0, `(.L_x_818) ;  /* 0x000000d000007945 */ /* 0x000fe20003800000 */
[----:B------:R-:W-:Y:S05]  /*1840*/  @P2 BRA `(.L_x_819) ;  /* 0x000000b000002947 */ /* 0x000fea0003800000 */
[----:B------:R-:W-:Y:S01]  /*1850*/  IADD3 R17, P0, R0, 0x40, RZ ;  /* 0x0000004000117810 */ /* 0x000fe20007f1e0ff */
[----:B------:R-:W-:-:S03]  /*1860*/  IMAD.MOV.U32 R7, RZ, RZ, R5 ;  /* 0x000000ffff077224 */ /* 0x000fc600078e0005 */
[----:B------:R-:W-:-:S05]  /*1870*/  IADD3.X R6, RZ, R24, RZ, P0, !PT ;  /* 0x00000018ff067210 */ /* 0x000fca00007fe4ff */
[----:B------:R-:W-:Y:S01]  /*1880*/  IMAD R16, R6, c[0x0][0x398], RZ ;  /* 0x0000e60006107a24 */ /* 0x000fe200078e02ff */
[----:B------:R-:W-:-:S05]  /*1890*/  MOV R6, R2 ;  /* 0x0000000200067202 */ /* 0x000fca0000000f00 */
[----:B------:R-:W-:-:S04]  /*18a0*/  IMAD.WIDE.U32 R6, R17, c[0x0][0x398], R6 ;  /* 0x0000e60011067a25 */ /* 0x000fc800078e0006 */
[----:B------:R-:W-:Y:S01]  /*18b0*/  IMAD R17, R17, c[0x0][0x39c], R16 ;  /* 0x0000e70011117a24 */ /* 0x000fe200078e0210 */
[----:B------:R-:W-:-:S04]  /*18c0*/  LEA R16, P0, R6, c[0x0][0x338], 0x1 ;  /* 0x0000ce0006107a11 */ /* 0x000fc800078008ff */
[----:B------:R-:W-:-:S04]  /*18d0*/  IADD3 R7, R7, R17, RZ ;  /* 0x0000001107077210 */ /* 0x000fc80007ffe0ff */
[----:B------:R-:W-:-:S05]  /*18e0*/  LEA.HI.X R17, R6, c[0x0][0x33c], R7, 0x1, P0 ;  /* 0x0000cf0006117a11 */ /* 0x000fca00000f0c07 */
[----:B0-----:R0:W-:Y:S02]  /*18f0*/  STG.E.128 [R16.64], R8 ;  /* 0x0000000810007986 */ /* 0x0011e4000c101d06 */
.L_x_819:
[----:B------:R-:W-:Y:S05]  /*1900*/  BSYNC B0 ;  /* 0x0000000000007941 */ /* 0x000fea0003800000 */
.L_x_818:
[----:B------:R-:W-:Y:S05]  /*1910*/  @P3 EXIT ;  /* 0x000000000000394d */ /* 0x000fea0003800000 */
        /* <DEDUP_REMOVED lines=9> */
[----:B--2---:R-:W-:Y:S01]  /*19b0*/  STG.E.128 [R4.64], R12 ;  /* 0x0000000c04007986 */ /* 0x004fe2000c101d06 */
[----:B------:R-:W-:Y:S05]  /*19c0*/  EXIT ;  /* 0x000000000000794d */ /* 0x000fea0003800000 */
.L_x_820:
        /* <DEDUP_REMOVED lines=11> */
.L_x_1270:


//--------------------- .text._ZN5flash44flash_bwd_dq_dk_dv_loop_seqk_parallel_kernelI23Flash_bwd_kernel_traitsILi64ELi128ELi128ELi8ELi4ELi4ELi4ELb0ELb0EN7cutlass6half_tE19Flash_kernel_traitsILi64ELi128ELi128ELi8ES3_EELb1ELb1ELb0ELb0ELb0ELb0ELb0EEEvNS_16Flash_bwd_paramsE --------------------------
	.section	.text._ZN5flash44flash_bwd_dq_dk_dv_loop_seqk_parallel_kernelI23Flash_bwd_kernel_traitsILi64ELi128ELi128ELi8ELi4ELi4ELi4ELb0ELb0EN7cutlass6half_tE19Flash_kernel_traitsILi64ELi128ELi128ELi8ES3_EELb1ELb1ELb0ELb0ELb0ELb0ELb0EEEvNS_16Flash_bwd_paramsE,"ax",@progbits
	.sectioninfo	@"SHI_REGISTERS=255"
	.align	128
        .global         _ZN5flash44flash_bwd_dq_dk_dv_loop_seqk_parallel_kernelI23Flash_bwd_kernel_traitsILi64ELi128ELi128ELi8ELi4ELi4ELi4ELb0ELb0EN7cutlass6half_tE19Flash_kernel_traitsILi64ELi128ELi128ELi8ES3_EELb1ELb1ELb0ELb0ELb0ELb0ELb0EEEvNS_16Flash_bwd_paramsE
        .type           _ZN5flash44flash_bwd_dq_dk_dv_loop_seqk_parallel_kernelI23Flash_bwd_kernel_traitsILi64ELi128ELi128ELi8ELi4ELi4ELi4ELb0ELb0EN7cutlass6half_tE19Flash_kernel_traitsILi64ELi128ELi128ELi8ES3_EELb1ELb1ELb0ELb0ELb0ELb0ELb0EEEvNS_16Flash_bwd_paramsE,@function
        .size           _ZN5flash44flash_bwd_dq_dk_dv_loop_seqk_parallel_kernelI23Flash_bwd_kernel_traitsILi64ELi128ELi128ELi8ELi4ELi4ELi4ELb0ELb0EN7cutlass6half_tE19Flash_kernel_traitsILi64ELi128ELi128ELi8ES3_EELb1ELb1ELb0ELb0ELb0ELb0ELb0EEEvNS_16Flash_bwd_paramsE,(.L_x_1271 - _ZN5flash44flash_bwd_dq_dk_dv_loop_seqk_parallel_kernelI23Flash_bwd_kernel_traitsILi64ELi128ELi128ELi8ELi4ELi4ELi4ELb0ELb0EN7cutlass6half_tE19Flash_kernel_traitsILi64ELi128ELi128ELi8ES3_EELb1ELb1ELb0ELb0ELb0ELb0ELb0EEEvNS_16Flash_bwd_paramsE)
        .other          _ZN5flash44flash_bwd_dq_dk_dv_loop_seqk_parallel_kernelI23Flash_bwd_kernel_traitsILi64ELi128ELi128ELi8ELi4ELi4ELi4ELb0ELb0EN7cutlass6half_tE19Flash_kernel_traitsILi64ELi128ELi128ELi8ES3_EELb1ELb1ELb0ELb0ELb0ELb0ELb0EEEvNS_16Flash_bwd_paramsE,@"STO_CUDA_ENTRY STV_DEFAULT"
_ZN5flash44flash_bwd_dq_dk_dv_loop_seqk_parallel_kernelI23Flash_bwd_kernel_traitsILi64ELi128ELi128ELi8ELi4ELi4ELi4ELb0ELb0EN7cutlass6half_tE19Flash_kernel_traitsILi64ELi128ELi128ELi8ES3_EELb1ELb1ELb0ELb0ELb0ELb0ELb0EEEvNS_16Flash_bwd_paramsE:
.text._ZN5flash44flash_bwd_dq_dk_dv_loop_seqk_parallel_kernelI23Flash_bwd_kernel_traitsILi64ELi128ELi128ELi8ELi4ELi4ELi4ELb0ELb0EN7cutlass6half_tE19Flash_kernel_traitsILi64ELi128ELi128ELi8ES3_EELb1ELb1ELb0ELb0ELb0ELb0ELb0EEEvNS_16Flash_bwd_paramsE:
        /* <DEDUP_REMOVED lines=29> */
[----:B------:R-:W-:Y:S01]  /*01d0*/  ULDC UR12, c[0x0][0x1c0] ;  /* 0x00007000000c7ab9 */ /* 0x000fe20000000800 */
[CC--:B------:R-:W-:Y:S01]  /*01e0*/  LEA.HI R0, R5.reuse, R10.reuse, RZ, 0x4 ;  /* 0x0000000a05007211 */ /* 0x0c0fe200078f20ff */
[----:B------:R-:W-:Y:S01]  /*01f0*/  USHF.R.S32.HI UR6, URZ, 0x1f, UR14 ;  /* 0x0000001f3f067899 */ /* 0x000fe2000801140e */
[CC--:B------:R-:W-:Y:S01]  /*0200*/  LEA.HI R14, R5.reuse, R10.reuse, RZ, 0x7 ;  /* 0x0000000a050e7211 */ /* 0x0c0fe200078f38ff */
[----:B------:R-:W-:Y:S01]  /*0210*/  UIMAD.WIDE UR36, UR46, UR36, URZ ;  /* 0x000000242e2472a5 */ /* 0x000fe2000f8e023f */
[CC--:B------:R-:W-:Y:S01]  /*0220*/  LEA.HI R2, R5.reuse, R10.reuse, RZ, 0x5 ;  /* 0x0000000a05027211 */ /* 0x0c0fe200078f28ff */
[----:B---3--:R-:W-:Y:S01]  /*0230*/  USHF.L.U32 UR4, UR32, 0x7, URZ ;  /* 0x0000000720047899 */ /* 0x008fe2000800063f */
[CC--:B------:R-:W-:Y:S01]  /*0240*/  LEA.HI R9, R5.reuse, R10.reuse, RZ, 0x3 ;  /* 0x0000000a05097211 */ /* 0x0c0fe200078f18ff */
[----:B------:R-:W-:Y:S01]  /*0250*/  USHF.R.S32.HI UR7, URZ, 0x1f, UR32 ;  /* 0x0000001f3f077899 */ /* 0x000fe20008011420 */
[CC--:B------:R-:W-:Y:S01]  /*0260*/  LEA.HI R13, R5.reuse, R10.reuse, RZ, 0x6 ;  /* 0x0000000a050d7211 */ /* 0x0c0fe200078f30ff */
[----:B------:R-:W-:Y:S01]  /*0270*/  UIMAD UR47, UR35, UR46, URZ ;  /* 0x0000002e232f72a4 */ /* 0x000fe2000f8e023f */
[----:B------:R-:W-:Y:S01]  /*0280*/  LEA.HI R5, R5, R10, RZ, 0x2 ;  /* 0x0000000a05057211 */ /* 0x000fe200078f10ff */
[----:B------:R-:W-:Y:S01]  /*0290*/  UIMAD UR46, UR46, UR11, URZ ;  /* 0x0000000b2e2e72a4 */ /* 0x000fe2000f8e023f */
[----:B------:R-:W-:Y:S01]  /*02a0*/  LOP3.LUT R3, R0, 0xfffffff0, RZ, 0xc0, !PT ;  /* 0xfffffff000037812 */ /* 0x000fe200078ec0ff */
[----:B------:R-:W-:Y:S01]  /*02b0*/  ULDC UR13, c[0x0][0x1c0] ;  /* 0x00007000000d7ab9 */ /* 0x000fe20000000800 */
[----:B------:R-:W-:Y:S01]  /*02c0*/  LOP3.LUT R4, R5, 0x7ffffffc, RZ, 0xc0, !PT ;  /* 0x7ffffffc05047812 */ /* 0x000fe200078ec0ff */
[----:B------:R-:W-:Y:S01]  /*02d0*/  ULDC UR10, c[0x0][0x1c0] ;  /* 0x00007000000a7ab9 */ /* 0x000fe20000000800 */
[----:B------:R-:W-:Y:S01]  /*02e0*/  LOP3.LUT R6, R2, 0xffffffe0, RZ, 0xc0, !PT ;  /* 0xffffffe002067812 */ /* 0x000fe200078ec0ff */
[C---:B------:R-:W-:Y:S01]  /*02f0*/  IMAD.IADD R8, R10.reuse, 0x1, -R3 ;  /* 0x000000010a087824 */ /* 0x040fe200078e0a03 */
[----:B------:R-:W-:Y:S01]  /*0300*/  SHF.R.S32.HI R3, RZ, 0x4, R0 ;  /* 0x00000004ff037819 */ /* 0x000fe20000011400 */
[C---:B------:R-:W-:Y:S01]  /*0310*/  IMAD.IADD R15, R10.reuse, 0x1, -R4 ;  /* 0x000000010a0f7824 */ /* 0x040fe200078e0a04 */
[----:B------:R-:W-:Y:S01]  /*0320*/  SHF.R.S32.HI R4, RZ, 0x5, R2 ;  /* 0x00000005ff047819 */ /* 0x000fe20000011402 */
[----:B------:R-:W-:Y:S01]  /*0330*/  IMAD.IADD R6, R10, 0x1, -R6 ;  /* 0x000000010a067824 */ /* 0x000fe200078e0a06 */
[----:B------:R-:W-:Y:S01]  /*0340*/  LEA.HI R0, R0, R3, RZ, 0x1 ;  /* 0x0000000300007211 */ /* 0x000fe200078f08ff */
[----:B------:R-:W-:Y:S01]  /*0350*/  UIMAD UR53, UR6, UR32, URZ ;  /* 0x00000020063572a4 */ /* 0x000fe2000f8e023f */
[----:B------:R-:W-:Y:S01]  /*0360*/  SHF.R.S32.HI R2, RZ, 0x1f, R2 ;  /* 0x0000001fff027819 */ /* 0x000fe20000011402 */
[----:B------:R-:W-:Y:S01]  /*0370*/  UIMAD.WIDE.U32 UR42, UR32, UR14, URZ ;  /* 0x0000000e202a72a5 */ /* 0x000fe2000f8e003f */
[----:B------:R-:W-:Y:S01]  /*0380*/  LOP3.LUT R7, R9, 0xfffffff8, RZ, 0xc0, !PT ;  /* 0xfffffff809077812 */ /* 0x000fe200078ec0ff */
[----:B------:R-:W-:Y:S01]  /*0390*/  UIMAD UR5, UR32, UR10, UR35 ;  /* 0x0000000a200572a4 */ /* 0x000fe2000f8e0223 */
[----:B------:R-:W-:Y:S01]  /*03a0*/  LOP3.LUT R0, R0, 0xfffffffe, RZ, 0xc0, !PT ;  /* 0xfffffffe00007812 */ /* 0x000fe200078ec0ff */
[----:B------:R-:W-:Y:S01]  /*03b0*/  @!UP5 UIMAD UR6, UR32, UR13, UR35 ;  /* 0x0000000d2006d2a4 */ /* 0x000fe2000f8e0223 */
[----:B------:R-:W-:Y:S01]  /*03c0*/  LEA.HI R2, R2, R4, RZ, 0x2 ;  /* 0x0000000402027211 */ /* 0x000fe200078f10ff */
[----:B------:R-:W-:Y:S01]  /*03d0*/  IMAD.IADD R7, R10, 0x1, -R7 ;  /* 0x000000010a077824 */ /* 0x000fe200078e0a07 */
[----:B------:R-:W-:Y:S01]  /*03e0*/  USHF.L.U32 UR45, UR46, 0x7, URZ ;  /* 0x000000072e2d7899 */ /* 0x000fe2000800063f */
[----:B------:R-:W-:Y:S01]  /*03f0*/  IMAD.IADD R10, R3, 0x1, -R0 ;  /* 0x00000001030a7824 */ /* 0x000fe200078e0a00 */
[----:B------:R-:W-:Y:S01]  /*0400*/  LOP3.LUT R2, R2, 0xfffffffc, RZ, 0xc0, !PT ;  /* 0xfffffffc02027812 */ /* 0x000fe200078ec0ff */
[C---:B------:R-:W-:Y:S01]  /*0410*/  IMAD.SHL.U32 R240, R7.reuse, 0x8, RZ ;  /* 0x0000000807f07824 */ /* 0x040fe200078e00ff */
[--C-:B------:R-:W-:Y:S01]  /*0420*/  SHF.R.S32.HI R3, RZ, 0x2, R5.reuse ;  /* 0x00000002ff037819 */ /* 0x100fe20000011405 */
[----:B------:R-:W-:Y:S01]  /*0430*/  ULDC UR50, c[0x0][0x214] ;  /* 0x0000850000327ab9 */ /* 0x000fe20000000800 */
[----:B------:R-:W-:Y:S01]  /*0440*/  SHF.R.S32.HI R0, RZ, 0x1f, R5 ;  /* 0x0000001fff007819 */ /* 0x000fe20000011405 */
[----:B------:R-:W-:Y:S01]  /*0450*/  IMAD.IADD R16, R4, 0x1, -R2 ;  /* 0x0000000104107824 */ /* 0x000fe200078e0a02 */
[----:B------:R-:W-:Y:S01]  /*0460*/  SHF.R.S32.HI R2, RZ, 0x1f, R6 ;  /* 0x0000001fff027819 */ /* 0x000fe20000011406 */
[----:B------:R-:W-:Y:S01]  /*0470*/  ULDC.U8 UR9, c[0x0][0x3d0] ;  /* 0x0000f40000097ab9 */ /* 0x000fe20000000000 */
[----:B------:R-:W-:Y:S01]  /*0480*/  LEA.HI R0, R0, R3, RZ, 0x3 ;  /* 0x0000000300007211 */ /* 0x000fe200078f18ff */
[----:B------:R-:W-:Y:S01]  /*0490*/  ULDC UR51, c[0x0][0x224] ;  /* 0x0000890000337ab9 */ /* 0x000fe20000000800 */
[--C-:B------:R-:W-:Y:S01]  /*04a0*/  SHF.R.S32.HI R4, RZ, 0x3, R9.reuse ;  /* 0x00000003ff047819 */ /* 0x100fe20000011409 */
[----:B------:R-:W-:Y:S01]  /*04b0*/  STL [R1+0x2c], R16 ;  /* 0x00002c1001007387 */ /* 0x000fe20000100800 */
[----:B------:R-:W-:Y:S01]  /*04c0*/  LOP3.LUT R0, R0, 0xfffffff8, RZ, 0xc0, !PT ;  /* 0xfffffff800007812 */ /* 0x000fe200078ec0ff */
[----:B------:R-:W-:Y:S01]  /*04d0*/  ULDC UR60, c[0x0][0x374] ;  /* 0x0000dd00003c7ab9 */ /* 0x000fe20000000800 */
[----:B------:R-:W-:Y:S01]  /*04e0*/  LEA.HI R245, R2, R6, RZ, 0x2 ;  /* 0x0000000602f57211 */ /* 0x000fe200078f10ff */
[----:B------:R-:W-:Y:S01]  /*04f0*/  IMAD.SHL.U32 R2, R4, 0x40, RZ ;  /* 0x0000004004027824 */ /* 0x000fe200078e00ff */
[----:B------:R-:W-:Y:S01]  /*0500*/  LOP3.LUT P4, RZ, R7, 0x2, RZ, 0xc0, !PT ;  /* 0x0000000207ff7812 */ /* 0x000fe2000788c0ff */
[----:B------:R-:W-:Y:S01]  /*0510*/  IMAD.IADD R6, R3, 0x1, -R0 ;  /* 0x0000000103067824 */ /* 0x000fe200078e0a00 */
[----:B------:R-:W-:Y:S01]  /*0520*/  SHF.R.S32.HI R3, RZ, 0x1f, R8 ;  /* 0x0000001fff037819 */ /* 0x000fe20000011408 */
[----:B------:R-:W-:Y:S01]  /*0530*/  ULDC UR59, c[0x0][0x194] ;  /* 0x00006500003b7ab9 */ /* 0x000fe20000000800 */
[----:B------:R-:W-:Y:S01]  /*0540*/  LOP3.LUT R0, R2, 0x1c0, RZ, 0xc0, !PT ;  /* 0x000001c002007812 */ /* 0x000fe200078ec0ff */
[----:B------:R-:W-:Y:S01]  /*0550*/  @UP5 UIMAD UR55, UR32, UR50, URZ ;  /* 0x00000032203752a4 */ /* 0x000fe2000f8e023f */
[----:B------:R-:W-:Y:S01]  /*0560*/  LEA.HI R11, R3, R8, RZ, 0x3 ;  /* 0x00000008030b7211 */ /* 0x000fe200078f18ff */
[----:B------:R-:W-:Y:S01]  /*0570*/  USHF.R.S32.HI UR58, URZ, 0x1f, UR35 ;  /* 0x0000001f3f3a7899 */ /* 0x000fe20008011423 */
[----:B------:R-:W-:Y:S01]  /*0580*/  SHF.R.U32.HI R3, RZ, 0x3, R0 ;  /* 0x00000003ff037819 */ /* 0x000fe20000011600 */
[----:B------:R-:W-:Y:S01]  /*0590*/  UISETP.NE.AND UP6, UPT, UR9, URZ, UPT ;  /* 0x0000003f0900728c */ /* 0x000fe2000bfc5270 */
[----:B------:R-:W-:Y:S01]  /*05a0*/  LOP3.LUT R2, R0, 0x38, R240, 0xf8, !PT ;  /* 0x0000003800027812 */ /* 0x000fe200078ef8f0 */
[----:B------:R-:W-:Y:S01]  /*05b0*/  UIMAD UR60, UR60, 0xc0, URZ ;  /* 0x000000c03c3c78a4 */ /* 0x000fe2000f8e023f */
[----:B------:R-:W-:Y:S01]  /*05c0*/  LOP3.LUT R0, R11, 0xfffffff8, RZ, 0xc0, !PT ;  /* 0xfffffff80b007812 */ /* 0x000fe200078ec0ff */
[----:B------:R-:W-:Y:S01]  /*05d0*/  UIMAD UR59, UR59, 0xc0, URZ ;  /* 0x000000c03b3b78a4 */ /* 0x000fe2000f8e023f */
[----:B------:R-:W-:Y:S01]  /*05e0*/  LOP3.LUT R3, R2, R3, RZ, 0x3c, !PT ;  /* 0x0000000302037212 */ /* 0x000fe200078e3cff */
[----:B------:R-:W-:Y:S01]  /*05f0*/  IMAD.SHL.U32 R2, R13, 0x8, RZ ;  /* 0x000000080d027824 */ /* 0x000fe200078e00ff */
[----:B------:R-:W-:Y:S01]  /*0600*/  LOP3.LUT R4, R6, 0x1, RZ, 0xc0, !PT ;  /* 0x0000000106047812 */ /* 0x000fe200078ec0ff */
[----:B------:R-:W-:Y:S01]  /*0610*/  IMAD.IADD R12, R8, 0x1, -R0 ;  /* 0x00000001080c7824 */ /* 0x000fe200078e0a00 */
[C---:B------:R-:W-:Y:S01]  /*0620*/  LOP3.LUT P3, RZ, R7.reuse, 0x4, RZ, 0xc0, !PT ;  /* 0x0000000407ff7812 */ /* 0x040fe2000786c0ff */
[----:B------:R-:W-:Y:S01]  /*0630*/  IMAD.SHL.U32 R0, R7, 0x40, RZ ;  /* 0x0000004007007824 */ /* 0x000fe200078e00ff */
[----:B------:R-:W-:Y:S01]  /*0640*/  LOP3.LUT R2, R3, 0xfffffe00, R2, 0xf8, !PT ;  /* 0xfffffe0003027812 */ /* 0x000fe200078ef802 */
[----:B------:R-:W-:Y:S01]  /*0650*/  IMAD.U32 R3, RZ, RZ, UR4 ;  /* 0x00000004ff037e24 */ /* 0x000fe2000f8e00ff */
[----:B------:R-:W-:Y:S01]  /*0660*/  SHF.R.S32.HI R7, RZ, 0x7, R14 ;  /* 0x00000007ff077819 */ /* 0x000fe2000001140e */
[----:B------:R-:W-:Y:S01]  /*0670*/  IMAD.SHL.U32 R3, R10, 0x200, RZ ;  /* 0x000002000a037824 */ /* 0x000fe200078e00ff */
[----:B------:R-:W-:Y:S01]  /*0680*/  LOP3.LUT R0, R0, 0x1c0, RZ, 0xc0, !PT ;  /* 0x000001c000007812 */ /* 0x000fe200078ec0ff */
[----:B------:R1:W-:Y:S01]  /*0690*/  STL [R1+0x28], R2 ;  /* 0x0000280201007387 */ /* 0x0003e20000100800 */
[----:B------:R-:W-:Y:S01]  /*06a0*/  ISETP.NE.U32.AND P0, PT, R4, 0x1, PT ;  /* 0x000000010400780c */ /* 0x000fe20003f05070 */
[----:B------:R-:W-:Y:S01]  /*06b0*/  IMAD.SHL.U32 R8, R10, 0x10, RZ ;  /* 0x000000100a087824 */ /* 0x000fe200078e00ff */
[----:B------:R-:W-:Y:S01]  /*06c0*/  LOP3.LUT R178, R0, 0x8, R9, 0xf8, !PT ;  /* 0x0000000800b27812 */ /* 0x000fe200078ef809 */
[----:B------:R-:W-:Y:S01]  /*06d0*/  UIMAD UR4, UR32, UR12, UR35 ;  /* 0x0000000c200472a4 */ /* 0x000fe2000f8e0223 */
[----:B------:R-:W-:Y:S01]  /*06e0*/  R2P PR, R6, 0x6 ;  /* 0x0000000606007804 */ /* 0x000fe20000000000 */
[----:B------:R-:W-:Y:S01]  /*06f0*/  USHF.R.S32.HI UR61, URZ, 0x1f, UR35 ;  /* 0x0000001f3f3d7899 */ /* 0x000fe20008011423 */
[----:B------:R-:W-:Y:S01]  /*0700*/  SEL R180, R235, 0xffffffe0, !P4 ;  /* 0xffffffe0ebb47807 */ /* 0x000fe20006000000 */
[----:B------:R-:W-:Y:S01]  /*0710*/  USHF.L.U32 UR44, UR4, 0x5, URZ ;  /* 0x00000005042c7899 */ /* 0x000fe2000800063f */
[----:B------:R-:W-:Y:S01]  /*0720*/  SEL R233, R233, 0x10, !P0 ;  /* 0x00000010e9e97807 */ /* 0x000fe20004000000 */
[----:B------:R-:W-:Y:S01]  /*0730*/  UIMAD.WIDE.U32 UR40, UR36, UR42, URZ ;  /* 0x0000002a242872a5 */ /* 0x000fe2000f8e003f */
[----:B------:R-:W-:Y:S01]  /*0740*/  SEL R235, R235, 0xffffffe0, !P1 ;  /* 0xffffffe0ebeb7807 */ /* 0x000fe20004800000 */
[----:B------:R-:W-:-:S02]  /*0750*/  UIMAD UR52, UR37, UR42, URZ ;  /* 0x0000002a253472a4 */ /* 0x000fc4000f8e023f */
[----:B------:R-:W-:Y:S02]  /*0760*/  USHF.R.S32.HI UR54, URZ, 0x1f, UR47 ;  /* 0x0000001f3f367899 */ /* 0x000fe4000801142f */
[----:B------:R-:W-:Y:S02]  /*0770*/  UIMAD UR51, UR5, UR51, URZ ;  /* 0x00000033053372a4 */ /* 0x000fe4000f8e023f */
[----:B------:R-:W-:Y:S02]  /*0780*/  @!UP5 UIMAD UR50, UR6, UR50, URZ ;  /* 0x000000320632d2a4 */ /* 0x000fe4000f8e023f */
[----:B------:R-:W-:Y:S02]  /*0790*/  USHF.R.S32.HI UR49, URZ, 0x1f, UR45 ;  /* 0x0000001f3f317899 */ /* 0x000fe4000801142d */
[----:B------:R-:W-:Y:S01]  /*07a0*/  USHF.R.S32.HI UR48, URZ, 0x1f, UR44 ;  /* 0x0000001f3f307899 */ /* 0x000fe2000801142c */
[----:B-1----:R-:W-:-:S05]  /*07b0*/  IMAD.SHL.U32 R2, R16, 0x10, RZ ;  /* 0x0000001010027824 */ /* 0x002fca00078e00ff */
[----:B------:R-:W-:Y:S02]  /*07c0*/  LOP3.LUT R5, R0, 0x30, R2, 0xf8, !PT ;  /* 0x0000003000057812 */ /* 0x000fe400078ef802 */
[----:B------:R-:W-:Y:S02]  /*07d0*/  SHF.R.U32.HI R0, RZ, 0x3, R0 ;  /* 0x00000003ff007819 */ /* 0x000fe40000011600 */
[----:B------:R-:W-:Y:S02]  /*07e0*/  LOP3.LUT R4, R5, 0x8, R9, 0xf8, !PT ;  /* 0x0000000805047812 */ /* 0x000fe400078ef809 */
[----:B------:R-:W-:Y:S01]  /*07f0*/  LEA.HI.SX32 R245, R245, R2, 0x1e ;  /* 0x00000002f5f57211 */ /* 0x000fe200078ff2ff */
[----:B------:R-:W-:Y:S01]  /*0800*/  IMAD R2, R7, 0x1000, R3 ;  /* 0x0000100007027824 */ /* 0x000fe200078e0203 */
[----:B------:R-:W-:Y:S02]  /*0810*/  LOP3.LUT R178, R178, R0, RZ, 0x3c, !PT ;  /* 0x00000000b2b27212 */ /* 0x000fe400078e3cff */
[----:B------:R-:W-:Y:S01]  /*0820*/  LOP3.LUT R3, R3, R4, R0, 0xf6, !PT ;  /* 0x0000000403037212 */ /* 0x000fe200078ef600 */
[----:B------:R-:W-:-:S02]  /*0830*/  IMAD.SHL.U32 R0, R6, 0x40, RZ ;  /* 0x0000004006007824 */ /* 0x000fc400078e00ff */
[----:B------:R-:W-:Y:S02]  /*0840*/  IMAD.IADD R178, R2, 0x1, R178 ;  /* 0x0000000102b27824 */ /* 0x000fe400078e02b2 */
[----:B------:R-:W-:Y:S01]  /*0850*/  IMAD.SHL.U32 R2, R7, 0x8, RZ ;  /* 0x0000000807027824 */ /* 0x000fe200078e00ff */
[----:B------:R-:W-:Y:S01]  /*0860*/  LOP3.LUT R0, R0, 0x1c0, RZ, 0xc0, !PT ;  /* 0x000001c000007812 */ /* 0x000fe200078ec0ff */
[----:B------:R-:W-:Y:S02]  /*0870*/  IMAD.SHL.U32 R6, R15, 0x2, RZ ;  /* 0x000000020f067824 */ /* 0x000fe400078e00ff */
[----:B------:R-:W-:Y:S01]  /*0880*/  IMAD.SHL.U32 R178, R178, 0x2, RZ ;  /* 0x00000002b2b27824 */ /* 0x000fe200078e00ff */
[----:B------:R-:W-:Y:S01]  /*0890*/  LOP3.LUT R2, R2, 0x8, RZ, 0xc0, !PT ;  /* 0x0000000802027812 */ /* 0x000fe200078ec0ff */
[----:B------:R-:W-:Y:S01]  /*08a0*/  IMAD R5, R7, 0x2000, R6 ;  /* 0x0000200007057824 */ /* 0x000fe200078e0206 */
[----:B------:R-:W-:Y:S01]  /*08b0*/  SHF.R.U32.HI R4, RZ, 0x3, R0 ;  /* 0x00000003ff047819 */ /* 0x000fe20000011600 */
[----:B------:R-:W-:Y:S01]  /*08c0*/  IMAD R6, R16, 0x400, R6 ;  /* 0x0000040010067824 */ /* 0x000fe200078e0206 */
[----:B------:R-:W-:Y:S01]  /*08d0*/  LOP3.LUT R9, R2, 0x10, R8, 0xf8, !PT ;  /* 0x0000001002097812 */ /* 0x000fe200078ef808 */
[----:B------:R-:W-:Y:S01]  /*08e0*/  IMAD R5, R16, 0x400, R5 ;  /* 0x0000040010057824 */ /* 0x000fe200078e0205 */
[-C--:B------:R-:W-:Y:S01]  /*08f0*/  LOP3.LUT R7, R4, R0.reuse, RZ, 0xfc, !PT ;  /* 0x0000000004077212 */ /* 0x080fe200078efcff */
[----:B------:R-:W-:Y:S01]  /*0900*/  IMAD.IADD R181, R178, 0x1, R180 ;  /* 0x00000001b2b57824 */ /* 0x000fe200078e02b4 */
[----:B------:R-:W-:Y:S01]  /*0910*/  LOP3.LUT R8, R4, R0, R2, 0x1e, !PT ;  /* 0x0000000004087212 */ /* 0x000fe200078e1e02 */
[----:B------:R-:W-:-:S02]  /*0920*/  IMAD.SHL.U32 R2, R12, 0x40, RZ ;  /* 0x000000400c027824 */ /* 0x000fc400078e00ff */
[----:B------:R-:W-:Y:S02]  /*0930*/  IMAD.IADD R7, R7, 0x1, R5 ;  /* 0x0000000107077824 */ /* 0x000fe400078e0205 */
[----:B------:R-:W-:Y:S01]  /*0940*/  IMAD.SHL.U32 R5, R10, 0x8, RZ ;  /* 0x000000080a057824 */ /* 0x000fe200078e00ff */
[----:B------:R-:W-:Y:S01]  /*0950*/  LOP3.LUT R2, R2, 0x1c0, RZ, 0xc0, !PT ;  /* 0x000001c002027812 */ /* 0x000fe200078ec0ff */
[----:B------:R-:W-:Y:S02]  /*0960*/  IMAD.U32 R0, RZ, RZ, UR7 ;  /* 0x00000007ff007e24 */ /* 0x000fe4000f8e00ff */
[----:B------:R-:W-:Y:S01]  /*0970*/  IMAD.SHL.U32 R0, R11, 0x40, RZ ;  /* 0x000000400b007824 */ /* 0x000fe200078e00ff */
[----:B------:R-:W-:Y:S01]  /*0980*/  LOP3.LUT R5, R2, 0x8, R5, 0xf8, !PT ;  /* 0x0000000802057812 */ /* 0x000fe200078ef805 */
[----:B------:R-:W-:Y:S01]  /*0990*/  IMAD.IADD R6, R6, 0x1, R8 ;  /* 0x0000000106067824 */ /* 0x000fe200078e0208 */
[--C-:B------:R-:W-:Y:S01]  /*09a0*/  SHF.R.U32.HI R4, RZ, 0x3, R2.reuse ;  /* 0x00000003ff047819 */ /* 0x100fe20000011602 */
[----:B------:R-:W-:Y:S01]  /*09b0*/  IMAD.SHL.U32 R231, R7, 0x2, RZ ;  /* 0x0000000207e77824 */ /* 0x000fe200078e00ff */
[----:B------:R-:W-:Y:S01]  /*09c0*/  LOP3.LUT R0, R0, 0xfffffe00, RZ, 0xc0, !PT ;  /* 0xfffffe0000007812 */ /* 0x000fe200078ec0ff */
[----:B------:R-:W-:Y:S01]  /*09d0*/  IMAD.SHL.U32 R3, R3, 0x2, RZ ;  /* 0x0000000203037824 */ /* 0x000fe200078e00ff */
[----:B------:R-:W-:Y:S01]  /*09e0*/  LOP3.LUT R5, R5, R4, RZ, 0x3c, !PT ;  /* 0x0000000405057212 */ /* 0x000fe200078e3cff */
[----:B------:R-:W-:Y:S01]  /*09f0*/  IMAD.IADD R234, R231, 0x1, R233 ;  /* 0x00000001e7ea7824 */ /* 0x000fe200078e02e9 */
[----:B------:R-:W-:Y:S01]  /*0a00*/  LOP3.LUT R2, R4, R9, R2, 0x1e, !PT ;  /* 0x0000000904027212 */ /* 0x000fe200078e1e02 */
[----:B------:R-:W-:-:S02]  /*0a10*/  IMAD.MOV.U32 R4, RZ, RZ, 0x40 ;  /* 0x00000040ff047424 */ /* 0x000fc400078e00ff */
[----:B------:R-:W-:Y:S01]  /*0a20*/  IMAD R188, R16, 0x400, R0 ;  /* 0x0000040010bc7824 */ /* 0x000fe200078e0200 */
[----:B------:R-:W-:Y:S01]  /*0a30*/  LOP3.LUT R187, R2, R0, RZ, 0xfc, !PT ;  /* 0x0000000002bb7212 */ /* 0x000fe200078efcff */
[----:B------:R-:W-:Y:S01]  /*0a40*/  IMAD.MOV.U32 R2, RZ, RZ, 0x440 ;  /* 0x00000440ff027424 */ /* 0x000fe200078e00ff */
[----:B------:R-:W-:Y:S01]  /*0a50*/  SEL R179, R4, 0xffffffc0, !P3 ;  /* 0xffffffc004b37807 */ /* 0x000fe20005800000 */
[----:B------:R-:W-:Y:S01]  /*0a60*/  IMAD.IADD R188, R188, 0x1, R5 ;  /* 0x00000001bcbc7824 */ /* 0x000fe200078e0205 */
[----:B------:R-:W-:Y:S01]  /*0a70*/  LEA R0, R6, 0xc000, 0x1 ;  /* 0x0000c00006007811 */ /* 0x000fe200078e08ff */
[----:B------:R-:W-:Y:S01]  /*0a80*/  IMAD.IADD R238, R231, 0x1, R235 ;  /* 0x00000001e7ee7824 */ /* 0x000fe200078e02eb */
[----:B------:R-:W-:Y:S01]  /*0a90*/  SEL R4, R4, 0xffffffc0, !P2 ;  /* 0xffffffc004047807 */ /* 0x000fe20005000000 */
[----:B------:R-:W-:Y:S01]  /*0aa0*/  IMAD.IADD R179, R178, 0x1, R179 ;  /* 0x00000001b2b37824 */ /* 0x000fe200078e02b3 */
[C---:B------:R-:W-:Y:S01]  /*0ab0*/  IADD3 R12, R0.reuse, 0x420, RZ ;  /* 0x00000420000c7810 */ /* 0x040fe20007ffe0ff */
[--C-:B------:R-:W-:Y:S01]  /*0ac0*/  IMAD.IADD R7, R235, 0x1, R0.reuse ;  /* 0x00000001eb077824 */ /* 0x100fe200078e0200 */
[----:B------:R-:W-:Y:S01]  /*0ad0*/  IADD3 R8, R0, 0x2020, RZ ;  /* 0x0000202000087810 */ /* 0x000fe20007ffe0ff */
[----:B------:R-:W-:Y:S01]  /*0ae0*/  IMAD.IADD R10, R4, 0x1, R0 ;  /* 0x00000001040a7824 */ /* 0x000fe200078e0200 */
[C---:B------:R-:W-:Y:S01]  /*0af0*/  @P1 IADD3 R12, R0.reuse, 0x3e0, RZ ;  /* 0x000003e0000c1810 */ /* 0x040fe20007ffe0ff */
[----:B------:R-:W-:Y:S01]  /*0b00*/  IMAD.IADD R232, R231, 0x1, R4 ;  /* 0x00000001e7e87824 */ /* 0x000fe200078e0204 */
[C---:B------:R-:W-:Y:S01]  /*0b10*/  IADD3 R11, R0.reuse, 0x2420, RZ ;  /* 0x00002420000b7810 */ /* 0x040fe20007ffe0ff */
[----:B------:R-:W-:Y:S01]  /*0b20*/  STL [R1+0x5c], R7 ;  /* 0x00005c0701007387 */ /* 0x000fe20000100800 */
[C---:B------:R-:W-:Y:S01]  /*0b30*/  @P1 IADD3 R8, R0.reuse, 0x1fe0, RZ ;  /* 0x00001fe000081810 */ /* 0x040fe20007ffe0ff */
[----:B------:R-:W-:Y:S01]  /*0b40*/  IMAD.IADD R233, R233, 0x1, R232 ;  /* 0x00000001e9e97824 */ /* 0x000fe200078e02e8 */
[C---:B------:R-:W-:Y:S01]  /*0b50*/  IADD3 R5, R0.reuse, 0x2440, RZ ;  /* 0x0000244000057810 */ /* 0x040fe20007ffe0ff */
[----:B------:R-:W-:Y:S01]  /*0b60*/  STL [R1+0x40], R10 ;  /* 0x0000400a01007387 */ /* 0x000fe20000100800 */
[----:B------:R-:W-:Y:S01]  /*0b70*/  @P1 IADD3 R11, R0, 0x23e0, RZ ;  /* 0x000023e0000b1810 */ /* 0x000fe20007ffe0ff */
[----:B------:R-:W-:Y:S01]  /*0b80*/  IMAD.IADD R4, R4, 0x1, R8 ;  /* 0x0000000104047824 */ /* 0x000fe200078e0208 */
[----:B------:R-:W-:Y:S01]  /*0b90*/  @P2 IADD3 R5, R0, 0x23c0, RZ ;  /* 0x000023c000052810 */ /* 0x000fe20007ffe0ff */
[----:B------:R-:W-:Y:S01]  /*0ba0*/  STL [R1+0x48], R12 ;  /* 0x0000480c01007387 */ /* 0x000fe20000100800 */
[----:B------:R-:W-:Y:S01]  /*0bb0*/  SEL R2, R2, 0x3c0, !P2 ;  /* 0x000003c002027807 */ /* 0x000fe20005000000 */
[----:B------:R-:W-:Y:S01]  /*0bc0*/  IMAD.IADD R237, R234, 0x1, R235 ;  /* 0x00000001eaed7824 */ /* 0x000fe200078e02eb */
[C---:B------:R-:W-:Y:S01]  /*0bd0*/  IADD3 R6, R0.reuse, 0x2040, RZ ;  /* 0x0000204000067810 */ /* 0x040fe20007ffe0ff */
[----:B------:R-:W-:Y:S01]  /*0be0*/  STL [R1+0x30], R8 ;  /* 0x0000300801007387 */ /* 0x000fe20000100800 */
[----:B------:R-:W-:Y:S01]  /*0bf0*/  @P2 IADD3 R6, R0, 0x1fc0, RZ ;  /* 0x00001fc000062810 */ /* 0x000fe20007ffe0ff */
[----:B------:R-:W-:-:S02]  /*0c00*/  IMAD.IADD R236, R235, 0x1, R232 ;  /* 0x00000001ebec7824 */ /* 0x000fc400078e02e8 */
[----:B------:R-:W-:Y:S01]  /*0c10*/  STL [R1+0x44], R11 ;  /* 0x0000440b01007387 */ /* 0x000fe20000100800 */
[----:B------:R-:W-:Y:S02]  /*0c20*/  IMAD.IADD R180, R180, 0x1, R179 ;  /* 0x00000001b4b47824 */ /* 0x000fe400078e02b3 */
[----:B------:R-:W-:Y:S01]  /*0c30*/  IMAD.SHL.U32 R182, R188, 0x2, RZ ;  /* 0x00000002bcb67824 */ /* 0x000fe200078e00ff */
[----:B------:R1:W-:Y:S04]  /*0c40*/  STL [R1+0x38], R5 ;  /* 0x0000380501007387 */ /* 0x0003e80000100800 */
[----:B------:R2:W-:Y:S01]  /*0c50*/  STL [R1+0x3c], R6 ;  /* 0x00003c0601007387 */ /* 0x0005e20000100800 */
[----:B-1----:R-:W-:Y:S02]  /*0c60*/  IMAD.IADD R5, R0, 0x1, R2 ;  /* 0x0000000100057824 */ /* 0x002fe400078e0202 */
[----:B--2---:R-:W-:-:S03]  /*0c70*/  IMAD.IADD R6, R235, 0x1, R10 ;  /* 0x00000001eb067824 */ /* 0x004fc600078e020a */
[----:B------:R-:W-:Y:S01]  /*0c80*/  STL [R1+0x34], R5 ;  /* 0x0000340501007387 */ /* 0x000fe20000100800 */
[C---:B------:R-:W-:Y:S02]  /*0c90*/  IMAD.IADD R0, R235.reuse, 0x1, R5 ;  /* 0x00000001eb007824 */ /* 0x040fe400078e0205 */
[----:B------:R-:W-:Y:S01]  /*0ca0*/  IMAD.IADD R235, R235, 0x1, R233 ;  /* 0x00000001ebeb7824 */ /* 0x000fe200078e02e9 */
[----:B------:R-:W-:Y:S04]  /*0cb0*/  STL [R1+0x58], R6 ;  /* 0x0000580601007387 */ /* 0x000fe80000100800 */
[----:B------:R1:W-:Y:S04]  /*0cc0*/  STL [R1+0x54], R0 ;  /* 0x0000540001007387 */ /* 0x0003e80000100800 */
[----:B------:R2:W-:Y:S01]  /*0cd0*/  STL [R1+0x50], R4 ;  /* 0x0000500401007387 */ /* 0x0005e20000100800 */
[----:B-1----:R-:W-:-:S05]  /*0ce0*/  IMAD.IADD R0, R2, 0x1, R8 ;  /* 0x0000000102007824 */ /* 0x002fca00078e0208 */
[----:B------:R2:W-:Y:S02]  /*0cf0*/  STL [R1+0x4c], R0 ;  /* 0x00004c0001007387 */ /* 0x0005e40000100800 */
.L_x_897:
[----:B------:R-:W-:Y:S02]  /*0d00*/  ULDC.64 UR4, c[0x0][0x240] ;  /* 0x0000900000047ab9 */ /* 0x000fe40000000a00 */
[----:B------:R-:W-:Y:S02]  /*0d10*/  UISETP.NE.U32.AND UP1, UPT, URZ, UR4, UPT ;  /* 0x000000043f00728c */ /* 0x000fe4000bf25070 */
[----:B------:R-:W-:Y:S02]  /*0d20*/  USHF.R.S32.HI UR39, URZ, 0x1f, UR32 ;  /* 0x0000001f3f277899 */ /* 0x000fe40008011420 */
[----:B------:R-:W-:Y:S02]  /*0d30*/  USHF.L.U32 UR12, UR32, 0x2, URZ ;  /* 0x00000002200c7899 */ /* 0x000fe4000800063f */
[----:B------:R-:W-:Y:S02]  /*0d40*/  UISETP.NE.AND.EX UP1, UPT, URZ, UR5, UPT, UP1 ;  /* 0x000000053f00728c */ /* 0x000fe4000bf25310 */
[----:B------:R-:W-:-:S02]  /*0d50*/  ULDC.64 UR8, c[0x0][0x250] ;  /* 0x0000940000087ab9 */ /* 0x000fc40000000a00 */
[----:B------:R-:W-:Y:S02]  /*0d60*/  UISETP.NE.U32.AND UP3, UPT, URZ, UR8, UPT ;  /* 0x000000083f00728c */ /* 0x000fe4000bf65070 */
[----:B------:R-:W-:Y:S01]  /*0d70*/  USHF.L.U64.HI UR10, UR32, 0x2, UR39 ;  /* 0x00000002200a7899 */ /* 0x000fe20008010227 */
[----:B------:R-:W-:Y:S01]  /*0d80*/  PLOP3.LUT P2, PT, PT, PT, UP1, 0x80, 0x0 ;  /* 0x000000000000781c */ /* 0x000fe20003f4f018 */
[----:B------:R-:W-:Y:S02]  /*0d90*/  UIADD3 UR11, UP0, UR12, UR4, URZ ;  /* 0x000000040c0b7290 */ /* 0x000fe4000ff1e03f */
[----:B------:R-:W-:Y:S02]  /*0da0*/  UISETP.NE.AND.EX UP3, UPT, URZ, UR9, UPT, UP3 ;  /* 0x000000093f00728c */ /* 0x000fe4000bf65330 */
[----:B------:R-:W-:Y:S02]  /*0db0*/  UIADD3.X UR5, UR10, UR5, URZ, UP0, !UPT ;  /* 0x000000050a057290 */ /* 0x000fe400087fe43f */
[----:B-12---:R-:W-:Y:S01]  /*0dc0*/  IMAD.U32 R4, RZ, RZ, UR11 ;  /* 0x0000000bff047e24 */ /* 0x006fe2000f8e00ff */
[----:B------:R-:W-:-:S02]  /*0dd0*/  ULDC.U8 UR4, c[0x0][0x312] ;  /* 0x0000c48000047ab9 */ /* 0x000fc40000000000 */
[----:B------:R-:W-:Y:S01]  /*0de0*/  UISETP.NE.AND UP4, UPT, UR4, URZ, UPT ;  /* 0x0000003f0400728c */ /* 0x000fe2000bf85270 */
[----:B------:R-:W-:Y:S01]  /*0df0*/  IMAD.U32 R5, RZ, RZ, UR5 ;  /* 0x00000005ff057e24 */ /* 0x000fe2000f8e00ff */
[----:B------:R-:W-:Y:S02]  /*0e00*/  ULDC.64 UR20, c[0x0][0x118] ;  /* 0x0000460000147ab9 */ /* 0x000fe40000000a00 */
[----:B------:R-:W-:Y:S01]  /*0e10*/  @UP3 UIADD3 UR4, UP0, UR12, UR8, URZ ;  /* 0x000000080c043290 */ /* 0x000fe2000ff1e03f */
[----:B------:R-:W-:Y:S01]  /*0e20*/  PLOP3.LUT P0, PT, PT, PT, UP3, 0x80, 0x0 ;  /* 0x000000000000781c */ /* 0x000fe20003f0f038 */
[----:B------:R1:W2:Y:S01]  /*0e30*/  @P2 LDG.E R8, [R4.64] ;  /* 0x0000001404082981 */ /* 0x0002a2000c1e1900 */
[----:B------:R-:W-:Y:S02]  /*0e40*/  ULDC.64 UR6, c[0x0][0x248] ;  /* 0x0000920000067ab9 */ /* 0x000fe40000000a00 */
        /* <DEDUP_REMOVED lines=33> */
.L_x_821:
        /* <DEDUP_REMOVED lines=59> */
.L_x_823:
        /* <DEDUP_REMOVED lines=18> */
.L_x_824:
        /* <DEDUP_REMOVED lines=8> */
[----:B------:R-:W-:Y:S02]  /*15b0*/  USHF.L.U32 UR12, UR32, 0x7, URZ ;  /* 0x00000007200c7899 */ /* 0x000fe4000800063f */
[----:B------:R-:W-:-:S02]  /*15c0*/  @UP2 UMOV UR27, UR4 ;  /* 0x00000004001b2c82 */ /* 0x000fc40008000000 */
[----:B------:R-:W-:Y:S02]  /*15d0*/  ULDC.64 UR4, c[0x0][0x368] ;  /* 0x0000da0000047ab9 */ /* 0x000fe40000000a00 */
[----:B------:R-:W-:Y:S02]  /*15e0*/  @!UP2 UIMAD UR6, UR39, UR4, URZ ;  /* 0x000000042706a2a4 */ /* 0x000fe4000f8e023f */
[----:B------:R-:W-:Y:S02]  /*15f0*/  USHF.R.S32.HI UR22, URZ, 0x1f, UR23 ;  /* 0x0000001f3f167899 */ /* 0x000fe40008011417 */
        /* <DEDUP_REMOVED lines=25> */
[----:B------:R-:W-:Y:S02]  /*1790*/  USEL UR5, UR12, URZ, UP1 ;  /* 0x0000003f0c057287 */ /* 0x000fe40008800000 */
[----:B------:R-:W-:Y:S01]  /*17a0*/  USEL UR4, UR4, URZ, UP1 ;  /* 0x0000003f04047287 */ /* 0x000fe20008800000 */
[----:B------:R-:W-:Y:S01]  /*17b0*/  IMAD.HI.U32 R0, R0, R2, RZ ;  /* 0x0000000200007227 */ /* 0x000fe200078e00ff */
[----:B------:R-:W-:Y:S02]  /*17c0*/  UIADD3 UR6, UP1, UR10, UR5, URZ ;  /* 0x000000050a067290 */ /* 0x000fe4000ff3e03f */
[----:B------:R-:W-:Y:S01]  /*17d0*/  ULDC UR12, c[0x0][0x234] ;  /* 0x00008d00000c7ab9 */ /* 0x000fe20000000800 */
[----:B------:R-:W-:Y:S01]  /*17e0*/  IMAD.MOV R4, RZ, RZ, -R0 ;  /* 0x000000ffff047224 */ /* 0x000fe200078e0a00 */
[----:B------:R-:W-:-:S02]  /*17f0*/  UIADD3.X UR5, UR31, UR4, URZ, UP1, !UPT ;  /* 0x000000041f057290 */ /* 0x000fc40008ffe43f */
[----:B------:R-:W-:Y:S01]  /*1800*/  UIMAD UR4, UR37, UR6, URZ ;  /* 0x00000006250472a4 */ /* 0x000fe2000f8e023f */
[C---:B------:R-:W-:Y:S01]  /*1810*/  IMAD R2, R6.reuse, R4, R2 ;  /* 0x0000000406027224 */ /* 0x040fe200078e0202 */
[----:B------:R-:W-:Y:S02]  /*1820*/  USEL UR8, UR8, URZ, UP6 ;  /* 0x0000003f08087287 */ /* 0x000fe4000b000000 */
[----:B------:R-:W-:Y:S02]  /*1830*/  UIMAD UR7, UR36, UR5, UR4 ;  /* 0x00000005240772a4 */ /* 0x000fe4000f8e0204 */
[----:B------:R-:W-:Y:S01]  /*1840*/  ISETP.GT.U32.AND P1, PT, R6, R2, PT ;  /* 0x000000020600720c */ /* 0x000fe20003f24070 */
[----:B------:R-:W-:-:S04]  /*1850*/  @UP5 USEL UR4, UR55, UR13, !UP2 ;  /* 0x0000000d37045287 */ /* 0x000fc8000d000000 */
[----:B------:R-:W-:Y:S02]  /*1860*/  @UP5 UIMAD UR12, UR35, UR12, UR4 ;  /* 0x0000000c230c52a4 */ /* 0x000fe4000f8e0204 */
[----:B------:R-:W-:-:S04]  /*1870*/  UIMAD.WIDE.U32 UR4, UR36, UR6, URZ ;  /* 0x00000006240472a5 */ /* 0x000fc8000f8e003f */
[----:B------:R-:W-:Y:S02]  /*1880*/  UIADD3 UR7, UR5, UR7, URZ ;  /* 0x0000000705077290 */ /* 0x000fe4000fffe03f */
[----:B------:R-:W-:Y:S01]  /*1890*/  @!P1 IMAD.IADD R2, R2, 0x1, -R6 ;  /* 0x0000000102029824 */ /* 0x000fe200078e0a06 */
[----:B------:R-:W-:Y:S01]  /*18a0*/  @!P1 IADD3 R0, R0, 0x1, RZ ;  /* 0x0000000100009810 */ /* 0x000fe20007ffe0ff */
[----:B------:R-:W-:Y:S01]  /*18b0*/  @!UP5 UMOV UR12, UR50 ;  /* 0x00000032000cdc82 */ /* 0x000fe20008000000 */
[----:B------:R-:W-:Y:S02]  /*18c0*/  ISETP.LE.AND P1, PT, RZ, UR57, PT ;  /* 0x00000039ff007c0c */ /* 0x000fe4000bf23270 */
        /* <DEDUP_REMOVED lines=13> */
.L_x_825:
[----:B------:R-:W-:Y:S02]  /*19a0*/  UMOV UR6, UR51 ;  /* 0x0000003300067c82 */ /* 0x000fe40008000000 */
.L_x_826:
[----:B------:R-:W1:Y:S01]  /*19b0*/  S2R R19, SR_TID.X ;  /* 0x0000000000137919 */ /* 0x000e620000002100 */
[----:B------:R-:W-:Y:S01]  /*19c0*/  UIADD3 UR4, UP4, UP3, UR4, UR45, UR47 ;  /* 0x0000002d04047290 */ /* 0x000fe2000fb9e02f */
[----:B------:R-:W-:Y:S01]  /*19d0*/  IMAD.U32 R9, RZ, RZ, UR10 ;  /* 0x0000000aff097e24 */ /* 0x000fe2000f8e00ff */
[----:B------:R-:W-:Y:S01]  /*19e0*/  UIADD3 UR12, UR10, UR12, URZ ;  /* 0x0000000c0a0c7290 */ /* 0x000fe2000fffe03f */
[----:B------:R-:W-:Y:S01]  /*19f0*/  SHF.R.S32.HI R241, RZ, 0x1f, R240 ;  /* 0x0000001ffff17819 */ /* 0x000fe200000114f0 */
[----:B------:R-:W-:Y:S01]  /*1a00*/  UIADD3 UR15, UP2, UP1, UR11, UR4, UR14 ;  /* 0x000000040b0f7290 */ /* 0x000fe2000f95e00e */
[----:B------:R-:W-:Y:S01]  /*1a10*/  BSSY B1, `(.L_x_822) ;  /* 0x0000b91000017945 */ /* 0x000fe20003800000 */
[----:B------:R-:W-:-:S04]  /*1a20*/  UIADD3.X UR4, UR7, UR49, UR54, UP4, UP3 ;  /* 0x0000003107047290 */ /* 0x000fc8000a7e6436 */
[----:B------:R-:W-:-:S03]  /*1a30*/  UIADD3.X UR13, UR8, UR4, UR9, UP2, UP1 ;  /* 0x00000004080d7290 */ /* 0x000fc600097e2409 */
[----:B------:R-:W-:Y:S02]  /*1a40*/  ULDC.64 UR4, c[0x0][0x1a8] ;  /* 0x00006a0000047ab9 */ /* 0x000fe40000000a00 */
[----:B------:R-:W-:-:S04]  /*1a50*/  UIMAD UR4, UR58, UR4, URZ ;  /* 0x000000043a0472a4 */ /* 0x000fc8000f8e023f */
[----:B------:R-:W-:-:S03]  /*1a60*/  UIMAD UR9, UR35, UR5, UR4 ;  /* 0x00000005230972a4 */ /* 0x000fc6000f8e0204 */
[----:B------:R-:W-:Y:S01]  /*1a70*/  ULDC.64 UR4, c[0x0][0x378] ;  /* 0x0000de0000047ab9 */ /* 0x000fe20000000a00 */
[----:B-1----:R-:W-:Y:S01]  /*1a80*/  SHF.R.S32.HI R20, RZ, 0x1f, R19 ;  /* 0x0000001fff147819 */ /* 0x002fe20000011413 */
[----:B------:R-:W-:-:S03]  /*1a90*/  UIMAD UR4, UR58, UR4, URZ ;  /* 0x000000043a0472a4 */ /* 0x000fc6000f8e023f */
[CC--:B------:R-:W-:Y:S01]  /*1aa0*/  LEA.HI R0, R20.reuse, R19.reuse, RZ, 0x3 ;  /* 0x0000001314007211 */ /* 0x0c0fe200078f18ff */
[----:B------:R-:W-:Y:S01]  /*1ab0*/  UIMAD UR8, UR35, UR5, UR4 ;  /* 0x00000005230872a4 */ /* 0x000fe2000f8e0204 */
[----:B------:R-:W-:Y:S02]  /*1ac0*/  LEA.HI R8, R20, R19, RZ, 0x5 ;  /* 0x0000001314087211 */ /* 0x000fe400078f28ff */
[----:B------:R-:W-:Y:S01]  /*1ad0*/  SHF.R.S32.HI R0, RZ, 0x3, R0 ;  /* 0x00000003ff007819 */ /* 0x000fe20000011400 */
[----:B------:R-:W-:Y:S02]  /*1ae0*/  ULDC.64 UR4, c[0x0][0x370] ;  /* 0x0000dc0000047ab9 */ /* 0x000fe40000000a00 */
[----:B------:R-:W-:Y:S01]  /*1af0*/  UIMAD UR4, UR31, UR4, URZ ;  /* 0x000000041f0472a4 */ /* 0x000fe2000f8e023f */
[----:B------:R-:W-:Y:S02]  /*1b00*/  SHF.R.S32.HI R18, RZ, 0x1f, R0 ;  /* 0x0000001fff127819 */ /* 0x000fe40000011400 */
[----:B------:R-:W-:Y:S01]  /*1b10*/  IADD3 R2, P1, R0, UR10, RZ ;  /* 0x0000000a00027c10 */ /* 0x000fe2000ff3e0ff */
[----:B------:R-:W-:-:S02]  /*1b20*/  UIMAD UR7, UR10, UR5, UR4 ;  /* 0x000000050a0772a4 */ /* 0x000fc4000f8e0204 */
[----:B------:R-:W-:Y:S01]  /*1b30*/  UIADD3 UR4, UR10, UR6, URZ ;  /* 0x000000060a047290 */ /* 0x000fe2000fffe03f */
[----:B------:R-:W-:Y:S01]  /*1b40*/  IADD3.X R7, R18, UR31, RZ, P1, !PT ;  /* 0x0000001f12077c10 */ /* 0x000fe20008ffe4ff */
[----:B------:R-:W-:Y:S01]  /*1b50*/  UMOV UR31, 0x4 ;  /* 0x00000004001f7882 */ /* 0x000fe20000000000 */
[----:B------:R-:W-:Y:S01]  /*1b60*/  IMAD.WIDE.U32 R4, R2, c[0x0][0x190], R240 ;  /* 0x0000640002047a25 */ /* 0x000fe200078e00f0 */
[----:B------:R-:W-:Y:S02]  /*1b70*/  ULDC.64 UR10, c[0x0][0x3c8] ;  /* 0x0000f200000a7ab9 */ /* 0x000fe40000000a00 */
[----:B------:R-:W-:Y:S01]  /*1b80*/  UIMAD.WIDE UR4, UR4, UR31, UR10 ;  /* 0x0000001f040472a5 */ /* 0x000fe2000f8e020a */
[----:B------:R-:W-:Y:S01]  /*1b90*/  IMAD R7, R7, c[0x0][0x190], RZ ;  /* 0x0000640007077a24 */ /* 0x000fe200078e02ff */
[----:B------:R-:W-:Y:S01]  /*1ba0*/  IADD3 R6, P1, R4, UR38, RZ ;  /* 0x0000002604067c10 */ /* 0x000fe2000ff3e0ff */
[----:B------:R-:W-:Y:S02]  /*1bb0*/  ULDC UR38, c[0x0][0x2e8] ;  /* 0x0000ba0000267ab9 */ /* 0x000fe40000000800 */
[----:B------:R-:W-:-:S02]  /*1bc0*/  IMAD R2, R2, c[0x0][0x194], R7 ;  /* 0x0000650002027a24 */ /* 0x000fc400078e0207 */
[----:B------:R-:W-:Y:S02]  /*1bd0*/  UMOV UR14, UR4 ;  /* 0x00000004000e7c82 */ /* 0x000fe40008000000 */
[----:B------:R-:W-:Y:S01]  /*1be0*/  UIADD3 UR4, -UR16, UR17, UR23 ;  /* 0x0000001110047290 */ /* 0x000fe2000fffe117 */
[----:B------:R-:W-:Y:S01]  /*1bf0*/  IADD3.X R7, R5, UR33, R2, P1, !PT ;  /* 0x0000002105077c10 */ /* 0x000fe20008ffe402 */
[----:B------:R-:W-:Y:S01]  /*1c00*/  UMOV UR11, UR5 ;  /* 0x00000005000b7c82 */ /* 0x000fe20008000000 */
[----:B------:R-:W-:Y:S01]  /*1c10*/  LOP3.LUT R2, R8, 0xffffffe0, RZ, 0xc0, !PT ;  /* 0xffffffe008027812 */ /* 0x000fe200078ec0ff */
[----:B------:R-:W-:Y:S01]  /*1c20*/  UIADD3 UR4, UR4, -UR38, URZ ;  /* 0x8000002604047290 */ /* 0x000fe2000fffe03f */
[----:B------:R-:W-:Y:S02]  /*1c30*/  IADD3 R4, P1, R240, UR27, RZ ;  /* 0x0000001bf0047c10 */ /* 0x000fe4000ff3e0ff */
[----:B------:R-:W-:Y:S01]  /*1c40*/  SHF.R.S32.HI R8, RZ, 0x5, R8 ;  /* 0x00000005ff087819 */ /* 0x000fe20000011408 */
[----:B------:R-:W-:Y:S01]  /*1c50*/  USHF.R.S32.HI UR5, URZ, 0x1f, UR4 ;  /* 0x0000001f3f057899 */ /* 0x000fe20008011404 */
[----:B------:R-:W-:Y:S01]  /*1c60*/  IMAD.IADD R14, R19, 0x1, -R2 ;  /* 0x00000001130e7824 */ /* 0x000fe200078e0a02 */
[----:B------:R-:W-:-:S02]  /*1c70*/  IADD3.X R5, R241, UR30, RZ, P1, !PT ;  /* 0x0000001ef1057c10 */ /* 0x000fc40008ffe4ff */
[----:B------:R-:W-:Y:S01]  /*1c80*/  ULEA.HI UR4, UR5, UR4, URZ, 0x7 ;  /* 0x0000000405047291 */ /* 0x000fe2000f8f383f */
[----:B------:R-:W-:Y:S02]  /*1c90*/  IMAD R2, R8, UR46, R14 ;  /* 0x0000002e08027c24 */ /* 0x000fe4000f8e020e */
[----:B------:R-:W-:Y:S01]  /*1ca0*/  IMAD.WIDE.U32 R4, R9, c[0x0][0x370], R4 ;  /* 0x0000dc0009047a25 */ /* 0x000fe200078e0004 */
[----:B------:R-:W-:Y:S02]  /*1cb0*/  USHF.R.S32.HI UR4, URZ, 0x7, UR4 ;  /* 0x000000073f047899 */ /* 0x000fe40008011404 */
[C---:B------:R-:W-:Y:S02]  /*1cc0*/  IADD3 R8, P1, R2.reuse, UR15, RZ ;  /* 0x0000000f02087c10 */ /* 0x040fe4000ff3e0ff */
[----:B------:R-:W-:Y:S01]  /*1cd0*/  UISETP.LT.AND UP1, UPT, URZ, UR4, UPT ;  /* 0x000000043f00728c */ /* 0x000fe2000bf21270 */
[----:B------:R-:W-:Y:S01]  /*1ce0*/  IADD3 R5, R5, UR7, RZ ;  /* 0x0000000705057c10 */ /* 0x000fe2000fffe0ff */
[----:B------:R-:W-:Y:S01]  /*1cf0*/  ULDC.64 UR6, c[0x0][0x200] ;  /* 0x0000800000067ab9 */ /* 0x000fe20000000a00 */
[----:B------:R-:W-:Y:S01]  /*1d00*/  LEA.HI.X.SX32 R9, R2, UR13, 0x1, P1 ;  /* 0x0000000d02097c11 */ /* 0x000fe200088f0eff */
[----:B------:R-:W-:Y:S01]  /*1d10*/  USEL UR15, URZ, UR4, !UP1 ;  /* 0x000000043f0f7287 */ /* 0x000fe2000c800000 */
[----:B------:R-:W-:Y:S01]  /*1d20*/  IMAD.U32 R2, RZ, RZ, UR35 ;  /* 0x00000023ff027e24 */ /* 0x000fe2000f8e00ff */
[----:B------:R-:W-:Y:S01]  /*1d30*/  LEA R190, P1, R8, c[0x0][0x350], 0x2 ;  /* 0x0000d40008be7a11 */ /* 0x000fe200078210ff */
[----:B------:R-:W-:-:S02]  /*1d40*/  UIMAD.WIDE UR12, UR12, UR31, UR6 ;  /* 0x0000001f0c0c72a5 */ /* 0x000fc4000f8e0206 */
[----:B------:R-:W-:Y:S01]  /*1d50*/  UISETP.GT.AND UP1, UPT, UR34, UR15, UPT ;  /* 0x0000000f2200728c */ /* 0x000fe2000bf24270 */
[----:B------:R-:W-:Y:S01]  /*1d60*/  IMAD.WIDE.U32 R4, R2, c[0x0][0x378], R4 ;  /* 0x0000de0002047a25 */ /* 0x000fe200078e0004 */
[----:B------:R-:W-:-:S03]  /*1d70*/  LEA.HI.X R191, R8, c[0x0][0x354], R9, 0x2, P1 ;  /* 0x0000d50008bf7a11 */ /* 0x000fc600008f1409 */
[----:B------:R-:W-:Y:S01]  /*1d80*/  IMAD.WIDE.U32 R6, R2, c[0x0][0x1a8], R6 ;  /* 0x00006a0002067a25 */ /* 0x000fe200078e0006 */
[----:B------:R-:W-:Y:S02]  /*1d90*/  PLOP3.LUT P1, PT, PT, PT, UP1, 0x80, 0x0 ;  /* 0x000000000000781c */ /* 0x000fe40003f2f018 */
[----:B------:R-:W-:Y:S01]  /*1da0*/  IADD3 R5, R5, UR8, RZ ;  /* 0x0000000805057c10 */ /* 0x000fe2000fffe0ff */
[----:B------:R-:W-:Y:S01]  /*1db0*/  IMAD R2, R18, c[0x0][0x370], RZ ;  /* 0x0000dc0012027a24 */ /* 0x000fe200078e02ff */
[----:B------:R-:W-:Y:S01]  /*1dc0*/  IADD3 R7, R7, UR9, RZ ;  /* 0x0000000907077c10 */ /* 0x000fe2000fffe0ff */
[----:B------:R-:W-:Y:S01]  /*1dd0*/  UIADD3 UR8, UR34, -0x1, URZ ;  /* 0xffffffff22087890 */ /* 0x000fe2000fffe03f */
[----:B------:R-:W-:Y:S01]  /*1de0*/  LEA R242, P3, R6, c[0x0][0x160], 0x1 ;  /* 0x0000580006f27a11 */ /* 0x000fe200078608ff */
[C---:B------:R-:W-:Y:S02]  /*1df0*/  IMAD R2, R0.reuse, c[0x0][0x374], R2 ;  /* 0x0000dd0000027a24 */ /* 0x040fe400078e0202 */
[----:B------:R-:W-:Y:S01]  /*1e00*/  IMAD.WIDE.U32 R4, R0, c[0x0][0x370], R4 ;  /* 0x0000dc0000047a25 */ /* 0x000fe200078e0004 */
[----:B------:R-:W-:-:S03]  /*1e10*/  LEA.HI.X R239, R6, c[0x0][0x164], R7, 0x1, P3 ;  /* 0x0000590006ef7a11 */ /* 0x000fc600018f0c07 */
[----:B------:R-:W-:Y:S01]  /*1e20*/  IMAD.IADD R2, R5, 0x1, R2 ;  /* 0x0000000105027824 */ /* 0x000fe200078e0202 */
[----:B------:R-:W-:-:S04]  /*1e30*/  LEA R244, P2, R4, c[0x0][0x330], 0x1 ;  /* 0x0000cc0004f47a11 */ /* 0x000fc800078408ff */
[----:B------:R-:W-:Y:S01]  /*1e40*/  LEA.HI.X R243, R4, c[0x0][0x334], R2, 0x1, P2 ;  /* 0x0000cd0004f37a11 */ /* 0x000fe200010f0c02 */
[----:B------:R-:W-:Y:S05]  /*1e50*/  @P1 BRA `(.L_x_827) ;  /* 0x00000b1000001947 */ /* 0x000fea0003800000 */
        /* <DEDUP_REMOVED lines=18> */
.L_x_828:
        /* <DEDUP_REMOVED lines=18> */
.L_x_829:
        /* <DEDUP_REMOVED lines=28> */
.L_x_831:
[----:B------:R-:W-:Y:S05]  /*2260*/  BSYNC B0 ;  /* 0x0000000000007941 */ /* 0x000fea0003800000 */
.L_x_830:
        /* <DEDUP_REMOVED lines=15> */
.L_x_833:
[----:B------:R-:W-:Y:S05]  /*2360*/  BSYNC B0 ;  /* 0x0000000000007941 */ /* 0x000fea0003800000 */
.L_x_832:
        /* <DEDUP_REMOVED lines=15> */
.L_x_835:
[----:B------:R-:W-:Y:S05]  /*2460*/  BSYNC B0 ;  /* 0x0000000000007941 */ /* 0x000fea0003800000 */
.L_x_834:
        /* <DEDUP_REMOVED lines=14> */
.L_x_837:
[----:B------:R-:W-:Y:S05]  /*2550*/  BSYNC B0 ;  /* 0x0000000000007941 */ /* 0x000fea0003800000 */
.L_x_836:
        /* <DEDUP_REMOVED lines=24> */
.L_x_839:
[----:B------:R-:W-:Y:S05]  /*26e0*/  BSYNC B0 ;  /* 0x0000000000007941 */ /* 0x000fea0003800000 */
.L_x_838:
        /* <DEDUP_REMOVED lines=13> */
.L_x_841:
[----:B------:R-:W-:Y:S05]  /*27c0*/  BSYNC B0 ;  /* 0x0000000000007941 */ /* 0x000fea0003800000 */
.L_x_840:
        /* <DEDUP_REMOVED lines=13> */
.L_x_843:
[----:B------:R-:W-:Y:S05]  /*28a0*/  BSYNC B0 ;  /* 0x0000000000007941 */ /* 0x000fea0003800000 */
.L_x_842:
        /* <DEDUP_REMOVED lines=12> */
.L_x_827:
        /* <DEDUP_REMOVED lines=22> */
.L_x_846:
[----:B------:R-:W-:Y:S05]  /*2ad0*/  BSYNC B0 ;  /* 0x0000000000007941 */ /* 0x000fea0003800000 */
.L_x_845:
        /* <DEDUP_REMOVED lines=16> */
.L_x_848:
[----:B------:R-:W-:Y:S05]  /*2be0*/  BSYNC B0 ;  /* 0x0000000000007941 */ /* 0x000fea0003800000 */
.L_x_847:
        /* <DEDUP_REMOVED lines=16> */
.L_x_850:
[----:B------:R-:W-:Y:S05]  /*2cf0*/  BSYNC B0 ;  /* 0x0000000000007941 */ /* 0x000fea0003800000 */
.L_x_849:
        /* <DEDUP_REMOVED lines=17> */
.L_x_852:
[----:B------:R-:W-:Y:S05]  /*2e10*/  BSYNC B0 ;  /* 0x0000000000007941 */ /* 0x000fea0003800000 */
.L_x_851:
        /* <DEDUP_REMOVED lines=22> */
.L_x_854:
[----:B------:R-:W-:Y:S05]  /*2f80*/  BSYNC B0 ;  /* 0x0000000000007941 */ /* 0x000fea0003800000 */
.L_x_853:
        /* <DEDUP_REMOVED lines=20> */
.L_x_856:
[----:B------:R-:W-:Y:S05]  /*30d0*/  BSYNC B0 ;  /* 0x0000000000007941 */ /* 0x000fea0003800000 */
.L_x_855:
        /* <DEDUP_REMOVED lines=20> */
.L_x_858:
[----:B------:R-:W-:Y:S05]  /*3220*/  BSYNC B0 ;  /* 0x0000000000007941 */ /* 0x000fea0003800000 */
.L_x_857:
        /* <DEDUP_REMOVED lines=21> */
.L_x_860:
[----:B------:R-:W-:Y:S05]  /*3380*/  BSYNC B0 ;  /* 0x0000000000007941 */ /* 0x000fea0003800000 */
.L_x_859:
[C---:B------:R-:W-:Y:S01]  /*3390*/  IADD3 R6, R245.reuse, 0x48, RZ ;  /* 0x00000048f5067810 */ /* 0x040fe20007ffe0ff */
[----:B------:R-:W-:Y:S01]  /*33a0*/  ULDC.64 UR6, c[0x0][0x198] ;  /* 0x0000660000067ab9 */ /* 0x000fe20000000a00 */
[C---:B-1----:R-:W-:Y:S01]  /*33b0*/  IADD3 R5, R245.reuse, 0x8, RZ ;  /* 0x00000008f5057810 */ /* 0x042fe20007ffe0ff */
[----:B------:R-:W-:Y:S01]  /*33c0*/  IMAD.MOV.U32 R251, RZ, RZ, 0x7f800000 ;  /* 0x7f800000fffb7424 */ /* 0x000fe200078e00ff */
[----:B------:R-:W-:Y:S01]  /*33d0*/  IADD3 R4, R245, 0x40, RZ ;  /* 0x00000040f5047810 */ /* 0x000fe20007ffe0ff */
[----:B------:R-:W-:Y:S01]  /*33e0*/  UIMAD UR5, UR22, UR6, URZ ;  /* 0x00000006160572a4 */ /* 0x000fe2000f8e023f */
[----:B------:R-:W-:Y:S01]  /*33f0*/  ISETP.GE.AND P0, PT, R6, UR4, PT ;  /* 0x0000000406007c0c */ /* 0x000fe2000bf06270 */
[----:B------:R-:W-:Y:S01]  /*3400*/  IMAD.MOV.U32 R249, RZ, RZ, 0x7f800000 ;  /* 0x7f800000fff97424 */ /* 0x000fe200078e00ff */
[----:B------:R-:W-:Y:S02]  /*3410*/  ISETP.GE.AND P3, PT, R5, UR4, PT ;  /* 0x0000000405007c0c */ /* 0x000fe4000bf66270 */
[----:B------:R-:W-:-:S02]  /*3420*/  ISETP.GE.AND P4, PT, R245, UR4, PT ;  /* 0x00000004f5007c0c */ /* 0x000fc4000bf86270 */
[----:B------:R-:W-:Y:S02]  /*3430*/  MOV R250, 0x7f800000 ;  /* 0x7f80000000fa7802 */ /* 0x000fe40000000f00 */
[----:B------:R-:W-:Y:S02]  /*3440*/  MOV R248, 0x7f800000 ;  /* 0x7f80000000f87802 */ /* 0x000fe40000000f00 */
[----:B------:R-:W-:Y:S01]  /*3450*/  MOV R7, 0x4 ;  /* 0x0000000400077802 */ /* 0x000fe20000000f00 */
[----:B------:R-:W-:Y:S01]  /*3460*/  IMAD.U32 R13, RZ, RZ, UR23 ;  /* 0x00000017ff0d7e24 */ /* 0x000fe2000f8e00ff */
[----:B------:R-:W-:Y:S01]  /*3470*/  ISETP.GE.AND P2, PT, R4, UR4, PT ;  /* 0x0000000404007c0c */ /* 0x000fe2000bf46270 */
[----:B------:R-:W-:Y:S01]  /*3480*/  UIMAD UR4, UR18, -0x80, UR16 ;  /* 0xffffff80120478a4 */ /* 0x000fe2000f8e0210 */
[----:B------:R-:W-:Y:S01]  /*3490*/  IMAD.MOV.U32 R4, RZ, RZ, 0x4 ;  /* 0x00000004ff047424 */ /* 0x000fe200078e00ff */
[----:B------:R-:W-:Y:S01]  /*34a0*/  UIMAD UR5, UR23, UR7, UR5 ;  /* 0x00000007170572a4 */ /* 0x000fe2000f8e0205 */
[----:B------:R-:W-:-:S03]  /*34b0*/  @!P0 IMAD.WIDE R6, R6, R7, UR12 ;  /* 0x0000000c06068e25 */ /* 0x000fc6000f8e0207 */
[----:B------:R-:W-:Y:S01]  /*34c0*/  ISETP.GE.AND P5, PT, R0, UR4, PT ;  /* 0x0000000400007c0c */ /* 0x000fe2000bfa6270 */
[----:B------:R-:W-:Y:S01]  /*34d0*/  IMAD.WIDE R4, R245, R4, UR12 ;  /* 0x0000000cf5047e25 */ /* 0x000fe2000f8e0204 */
[----:B------:R1:W5:Y:S03]  /*34e0*/  @!P0 LDG.E R249, [R6.64] ;  /* 0x0000001406f98981 */ /* 0x000366000c1e1900 */
[----:B------:R-:W-:Y:S01]  /*34f0*/  IMAD.U32 R8, RZ, RZ, UR5 ;  /* 0x00000005ff087e24 */ /* 0x000fe2000f8e00ff */
[----:B------:R2:W5:Y:S04]  /*3500*/  @!P4 LDG.E R250, [R4.64] ;  /* 0x0000001404fac981 */ /* 0x000568000c1e1900 */
[----:B------:R2:W5:Y:S04]  /*3510*/  @!P3 LDG.E R251, [R4.64+0x20] ;  /* 0x0000201404fbb981 */ /* 0x000568000c1e1900 */
[----:B------:R2:W5:Y:S04]  /*3520*/  @!P2 LDG.E R248, [R4.64+0x100] ;  /* 0x0001001404f8a981 */ /* 0x000568000c1e1900 */
[----:B------:R3:W-:Y:S01]  /*3530*/  @P5 STS.128 [R2+0xc000], RZ ;  /* 0x00c000ff02005388 */ /* 0x0007e20000000c00 */
[----:B------:R-:W-:Y:S01]  /*3540*/  BSSY B0, `(.L_x_861) ;  /* 0x0000018000007945 */ /* 0x000fe20003800000 */
[----:B-1----:R-:W-:-:S02]  /*3550*/  IMAD R6, R15, c[0x0][0x1b0], RZ ;  /* 0x00006c000f067a24 */ /* 0x002fc400078e02ff */
[----:B--2---:R-:W-:-:S05]  /*3560*/  IMAD.WIDE.U32 R4, R13, c[0x0][0x198], R240 ;  /* 0x000066000d047a25 */ /* 0x004fca00078e00f0 */
[----:B------:R-:W-:-:S04]  /*3570*/  IADD3 R4, P0, R4, UR28, RZ ;  /* 0x0000001c04047c10 */ /* 0x000fc8000ff1e0ff */
[----:B------:R-:W-:Y:S01]  /*3580*/  IADD3.X R5, R5, UR29, R8, P0, !PT ;  /* 0x0000001d05057c10 */ /* 0x000fe200087fe408 */
[----:B------:R-:W-:-:S04]  /*3590*/  IMAD R6, R12, c[0x0][0x1b4], R6 ;  /* 0x00006d000c067a24 */ /* 0x000fc800078e0206 */
[----:B------:R-:W-:-:S05]  /*35a0*/  IMAD.WIDE.U32 R4, R12, c[0x0][0x1b0], R4 ;  /* 0x00006c000c047a25 */ /* 0x000fca00078e0004 */
[----:B------:R-:W-:Y:S01]  /*35b0*/  IADD3 R10, R5, R6, RZ ;  /* 0x00000006050a7210 */ /* 0x000fe20007ffe0ff */
        /* <DEDUP_REMOVED lines=16> */
.L_x_862:
[----:B---3--:R-:W-:Y:S05]  /*36c0*/  BSYNC B0 ;  /* 0x0000000000007941 */ /* 0x008fea0003800000 */
.L_x_861:
        /* <DEDUP_REMOVED lines=21> */
.L_x_864:
[----:B------:R-:W-:Y:S05]  /*3820*/  BSYNC B0 ;  /* 0x0000000000007941 */ /* 0x000fea0003800000 */
.L_x_863:
        /* <DEDUP_REMOVED lines=21> */
.L_x_866:
[----:B------:R-:W-:Y:S05]  /*3980*/  BSYNC B0 ;  /* 0x0000000000007941 */ /* 0x000fea0003800000 */
.L_x_865:
        /* <DEDUP_REMOVED lines=21> */
.L_x_868:
[----:B------:R-:W-:Y:S05]  /*3ae0*/  BSYNC B0 ;  /* 0x0000000000007941 */ /* 0x000fea0003800000 */
.L_x_867:
        /* <DEDUP_REMOVED lines=29> */
.L_x_870:
[----:B------:R-:W-:Y:S05]  /*3cc0*/  BSYNC B0 ;  /* 0x0000000000007941 */ /* 0x000fea0003800000 */
.L_x_869:
        /* <DEDUP_REMOVED lines=20> */
.L_x_872:
[----:B------:R-:W-:Y:S05]  /*3e10*/  BSYNC B0 ;  /* 0x0000000000007941 */ /* 0x000fea0003800000 */
.L_x_871:
        /* <DEDUP_REMOVED lines=20> */
.L_x_874:
[----:B------:R-:W-:Y:S05]  /*3f60*/  BSYNC B0 ;  /* 0x0000000000007941 */ /* 0x000fea0003800000 */
.L_x_873:
        /* <DEDUP_REMOVED lines=19> */
.L_x_876:
[----:B------:R-:W-:Y:S05]  /*40a0*/  BSYNC B0 ;  /* 0x0000000000007941 */ /* 0x000fea0003800000 */
.L_x_875:
[----:B------:R-:W-:Y:S02]  /*40b0*/  IMAD.MOV.U32 R6, RZ, RZ, c[0x0][0x308] ;  /* 0x0000c200ff067624 */ /* 0x000fe400078e00ff */
[----:B------:R-:W-:Y:S01]  /*40c0*/  IMAD.MOV.U32 R7, RZ, RZ, c[0x0][0x30c] ;  /* 0x0000c300ff077624 */ /* 0x000fe200078e00ff */
[----:B------:R-:W-:Y:S01]  /*40d0*/  LEA.HI R0, R20, R19, RZ, 0x4 ;  /* 0x0000001314007211 */ /* 0x000fe200078f20ff */
[----:B------:R-:W0:Y:S04]  /*40e0*/  LDGDEPBAR ;  /* 0x00000000000079af */ /* 0x000e280000000000 */
[----:B--23--:R2:W3:Y:S04]  /*40f0*/  LDG.E.64 R4, [R6.64+0x8] ;  /* 0x0000081406047981 */ /* 0x00c4e8000c1e1b00 */
[----:B--2---:R-:W2:Y:S01]  /*4100*/  LDG.E.64 R6, [R6.64] ;  /* 0x0000001406067981 */ /* 0x004ea2000c1e1b00 */
[----:B------:R-:W-:Y:S01]  /*4110*/  LOP3.LUT R0, R0, 0xfffffff0, RZ, 0xc0, !PT ;  /* 0xfffffff000007812 */ /* 0x000fe200078ec0ff */
[----:B------:R-:W-:Y:S01]  /*4120*/  IMAD.MOV.U32 R177, RZ, RZ, 0x40 ;  /* 0x00000040ffb17424 */ /* 0x000fe200078e00ff */
[----:B------:R-:W-:Y:S01]  /*4130*/  MOV R185, 0x20 ;  /* 0x0000002000b97802 */ /* 0x000fe20000000f00 */
[----:B------:R-:W-:Y:S01]  /*4140*/  IMAD.MOV.U32 R230, RZ, RZ, R229 ;  /* 0x000000ffffe67224 */ /* 0x000fe200078e00e5 */
[----:B------:R-:W-:Y:S01]  /*4150*/  CS2R R126, SRZ ;  /* 0x00000000007e7805 */ /* 0x000fe2000001ff00 */
[----:B------:R-:W-:Y:S01]  /*4160*/  IMAD.IADD R0, R19, 0x1, -R0 ;  /* 0x0000000113007824 */ /* 0x000fe200078e0a00 */
[----:B------:R-:W-:Y:S01]  /*4170*/  CS2R R124, SRZ ;  /* 0x00000000007c7805 */ /* 0x000fe2000001ff00 */
[----:B------:R-:W-:Y:S01]  /*4180*/  CS2R R130, SRZ ;  /* 0x0000000000827805 */ /* 0x000fe2000001ff00 */
[----:B------:R-:W-:Y:S01]  /*4190*/  CS2R R128, SRZ ;  /* 0x0000000000807805 */ /* 0x000fe2000001ff00 */
[----:B------:R-:W-:Y:S01]  /*41a0*/  CS2R R122, SRZ ;  /* 0x00000000007a7805 */ /* 0x000fe2000001ff00 */
[----:B-1--4-:R-:W-:Y:S01]  /*41b0*/  SHF.R.S32.HI R2, RZ, 0x1f, R0 ;  /* 0x0000001fff027819 */ /* 0x012fe20000011400 */
        /* <DEDUP_REMOVED lines=13> */
[----:B------:R-:W-:Y:S01]  /*4290*/  SHF.R.S32.HI R2, RZ, 0x1f, R14 ;  /* 0x0000001fff027819 */ /* 0x000fe2000001140e */
[----:B------:R-:W-:Y:S01]  /*42a0*/  CS2R R100, SRZ ;  /* 0x0000000000647805 */ /* 0x000fe2000001ff00 */
[----:B------:R-:W-:Y:S01]  /*42b0*/  CS2R R94, SRZ ;  /* 0x00000000005e7805 */ /* 0x000fe2000001ff00 */
[----:B------:R-:W-:Y:S01]  /*42c0*/  CS2R R92, SRZ ;  /* 0x00000000005c7805 */ /* 0x000fe2000001ff00 */
[C---:B------:R-:W-:Y:S01]  /*42d0*/  LOP3.LUT P0, RZ, R0.reuse, 0x2, RZ, 0xc0, !PT ;  /* 0x0000000200ff7812 */ /* 0x040fe2000780c0ff */
[----:B------:R-:W-:Y:S01]  /*42e0*/  CS2R R98, SRZ ;  /* 0x0000000000627805 */ /* 0x000fe2000001ff00 */
[----:B------:R-:W-:Y:S01]  /*42f0*/  LOP3.LUT P4, RZ, R0, 0x4, RZ, 0xc0, !PT ;  /* 0x0000000400ff7812 */ /* 0x000fe2000788c0ff */
        /* <DEDUP_REMOVED lines=15> */
[C---:B------:R-:W-:Y:S01]  /*43f0*/  IMAD.IADD R184, R182.reuse, 0x1, R185 ;  /* 0x00000001b6b87824 */ /* 0x040fe200078e02b9 */
[----:B------:R-:W-:-:S02]  /*4400*/  IADD3 R186, R182, R185, RZ ;  /* 0x000000b9b6ba7210 */ /* 0x000fc40007ffe0ff */
[----:B---3--:R-:W-:Y:S01]  /*4410*/  IADD3 R246, P3, P2, R4, UR44, R14 ;  /* 0x0000002c04f67c10 */ /* 0x008fe2000fa7e00e */
[----:B------:R-:W-:-:S03]  /*4420*/  IMAD.MOV.U32 R4, RZ, RZ, 0x40 ;  /* 0x00000040ff047424 */ /* 0x000fc600078e00ff */
[----:B------:R-:W-:Y:S01]  /*4430*/  IADD3.X R0, R5, UR48, R2, P3, P2 ;  /* 0x0000003005007c10 */ /* 0x000fe20009fe4402 */
[----:B------:R-:W-:Y:S01]  /*4440*/  IMAD.WIDE.U32 R246, R246, -0x2daee0ad, RZ ;  /* 0xd2511f53f6f67825 */ /* 0x000fe200078e00ff */
[----:B------:R-:W-:-:S03]  /*4450*/  IADD3 R2, R188, 0x2000, RZ ;  /* 0x00002000bc027810 */ /* 0x000fc60007ffe0ff */
[----:B------:R1:W-:Y:S01]  /*4460*/  STL [R1+0x24], R0 ;  /* 0x0000240001007387 */ /* 0x0003e20000100800 */
[----:B------:R-:W-:-:S04]  /*4470*/  SEL R2, R2, R188, !P1 ;  /* 0x000000bc02027207 */ /* 0x000fc80004800000 */
[----:B------:R-:W-:Y:S02]  /*4480*/  SHF.L.U32 R183, R2, 0x1, RZ ;  /* 0x0000000102b77819 */ /* 0x000fe400000006ff */
[----:B------:R-:W-:-:S05]  /*4490*/  SEL R2, R4, 0xffffffc0, !P4 ;  /* 0xffffffc004027807 */ /* 0x000fca0006000000 */
[----:B------:R3:W-:Y:S01]  /*44a0*/  STL [R1+0x20], R2 ;  /* 0x0000200201007387 */ /* 0x0007e20000100800 */
[----:B--2---:R2:W4:Y:S08]  /*44b0*/  R2UR UR9, R7 ;  /* 0x00000000070973c2 */ /* 0x00453000000e0000 */
[----:B------:R2:W2:Y:S01]  /*44c0*/  R2UR UR10, R6 ;  /* 0x00000000060a73c2 */ /* 0x0004a200000e0000 */
[----:B-1----:R-:W-:-:S04]  /*44d0*/  IADD3 R0, R187, 0x2000, RZ ;  /* 0x00002000bb007810 */ /* 0x002fc80007ffe0ff */
[----:B------:R-:W-:-:S05]  /*44e0*/  SEL R0, R0, R187, !P1 ;  /* 0x000000bb00007207 */ /* 0x000fca0004800000 */
[----:B------:R-:W-:Y:S02]  /*44f0*/  IMAD.SHL.U32 R176, R0, 0x2, RZ ;  /* 0x0000000200b07824 */ /* 0x000fe400078e00ff */
[----:B------:R-:W-:-:S04]  /*4500*/  IMAD.MOV.U32 R0, RZ, RZ, c[0x0][0x22c] ;  /* 0x00008b00ff007624 */ /* 0x000fc800078e00ff */
[----:B------:R-:W-:-:S04]  /*4510*/  IMAD R0, R0, c[0x0][0x1c0], RZ ;  /* 0x0000700000007a24 */ /* 0x000fc800078e02ff */
[C---:B------:R-:W-:Y:S01]  /*4520*/  IMAD.SHL.U32 R5, R0.reuse, 0x10, RZ ;  /* 0x0000001000057824 */ /* 0x040fe200078e00ff */
[----:B---3--:R-:W-:-:S04]  /*4530*/  SHF.L.U32 R2, R0, 0x3, RZ ;  /* 0x0000000300027819 */ /* 0x008fc800000006ff */
[----:B------:R-:W-:-:S05]  /*4540*/  IADD3 R4, R5, 0x20, RZ ;  /* 0x0000002005047810 */ /* 0x000fca0007ffe0ff */
[----:B------:R-:W-:-:S04]  /*4550*/  IMAD.IADD R0, R2, 0x1, R4 ;  /* 0x0000000102007824 */ /* 0x000fc800078e0204 */
[----:B------:R-:W-:-:S04]  /*4560*/  IMAD.IADD R0, R2, 0x1, R0 ;  /* 0x0000000102007824 */ /* 0x000fc800078e0200 */
[----:B------:R-:W-:-:S05]  /*4570*/  IMAD.IADD R0, R2, 0x1, R0 ;  /* 0x0000000102007824 */ /* 0x000fca00078e0200 */
[----:B------:R-:W-:-:S05]  /*4580*/  IADD3 R0, R2, R0, RZ ;  /* 0x0000000002007210 */ /* 0x000fca0007ffe0ff */
[----:B------:R1:W-:Y:S02]  /*4590*/  STL [R1+0x1c], R0 ;  /* 0x00001c0001007387 */ /* 0x0003e40000100800 */
[----:B-1----:R-:W-:-:S05]  /*45a0*/  IMAD.IADD R0, R2, 0x1, R0 ;  /* 0x0000000102007824 */ /* 0x002fca00078e0200 */
[----:B------:R1:W-:Y:S02]  /*45b0*/  STL [R1+0x18], R0 ;  /* 0x0000180001007387 */ /* 0x0003e40000100800 */
[----:B-1----:R-:W-:-:S05]  /*45c0*/  IMAD.IADD R0, R2, 0x1, R0 ;  /* 0x0000000102007824 */ /* 0x002fca00078e0200 */
[----:B------:R1:W-:Y:S02]  /*45d0*/  STL [R1+0x14], R0 ;  /* 0x0000140001007387 */ /* 0x0003e40000100800 */
[----:B-1----:R-:W-:-:S04]  /*45e0*/  IMAD.IADD R0, R2, 0x1, R0 ;  /* 0x0000000102007824 */ /* 0x002fc800078e0200 */
[C---:B------:R-:W-:Y:S01]  /*45f0*/  IMAD.IADD R4, R2.reuse, 0x1, R0 ;  /* 0x0000000102047824 */ /* 0x040fe200078e0200 */
[----:B------:R-:W-:Y:S04]  /*4600*/  STL [R1+0x10], R0 ;  /* 0x0000100001007387 */ /* 0x000fe80000100800 */
[----:B------:R1:W-:Y:S02]  /*4610*/  STL [R1+0xc], R4 ;  /* 0x00000c0401007387 */ /* 0x0003e40000100800 */
[----:B-1----:R-:W-:-:S05]  /*4620*/  IADD3 R4, R2, R4, RZ ;  /* 0x0000000402047210 */ /* 0x002fca0007ffe0ff */
[----:B------:R1:W-:Y:S02]  /*4630*/  STL [R1+0x8], R4 ;  /* 0x0000080401007387 */ /* 0x0003e40000100800 */
[----:B-1----:R-:W-:-:S05]  /*4640*/  IMAD.IADD R4, R2, 0x1, R4 ;  /* 0x0000000102047824 */ /* 0x002fca00078e0204 */
[----:B------:R1:W-:Y:S02]  /*4650*/  STL [R1+0x4], R4 ;  /* 0x0000040401007387 */ /* 0x0003e40000100800 */
[----:B-1----:R-:W-:-:S05]  /*4660*/  IMAD.IADD R4, R2, 0x1, R4 ;  /* 0x0000000102047824 */ /* 0x002fca00078e0204 */
[----:B------:R1:W-:Y:S01]  /*4670*/  STL [R1], R4 ;  /* 0x0000000401007387 */ /* 0x0003e20000100800 */
[----:B------:R-:W-:-:S05]  /*4680*/  IADD3 R252, R2, R4, RZ ;  /* 0x0000000402fc7210 */ /* 0x000fca0007ffe0ff */
[----:B--2-4-:R-:W-:Y:S02]  /*4690*/  IMAD.IADD R0, R2, 0x1, R252 ;  /* 0x0000000102007824 */ /* 0x014fe400078e02fc */
.L_x_879:
[----:B-----5:R-:W-:Y:S01]  /*46a0*/  FSETP.NEU.FTZ.AND P0, PT, R250, -INF , PT ;  /* 0xff800000fa00780b */ /* 0x020fe20003f1d000 */
[----:B------:R-:W0:Y:S01]  /*46b0*/  LDGDEPBAR ;  /* 0x00000000000079af */ /* 0x000e220000000000 */
[C---:B------:R-:W-:Y:S01]  /*46c0*/  IMAD.IADD R0, R183.reuse, 0x1, R185 ;  /* 0x00000001b7007824 */ /* 0x040fe200078e02b9 */
[----:B------:R-:W-:Y:S01]  /*46d0*/  USHF.L.U32 UR4, UR18, 0x7, URZ ;  /* 0x0000000712047899 */ /* 0x000fe2000800063f */
[----:B------:R-:W-:Y:S01]  /*46e0*/  IMAD.IADD R168, R183, 0x1, R177 ;  /* 0x00000001b7a87824 */ /* 0x000fe200078e02b1 */
[----:B------:R-:W-:Y:S01]  /*46f0*/  USHF.L.U32 UR6, UR8, 0x7, URZ ;  /* 0x0000000708067899 */ /* 0x000fe2000800063f */
[----:B------:R-:W-:Y:S01]  /*4700*/  IMAD.U32 R2, RZ, RZ, UR18 ;  /* 0x00000012ff027e24 */ /* 0x000fe2000f8e00ff */
[----:B------:R-:W-:Y:S02]  /*4710*/  UIADD3 UR5, UR17, 0x80, UR4 ;  /* 0x0000008011057890 */ /* 0x000fe4000fffe004 */
[----:B------:R-:W2:Y:S01]  /*4720*/  LDL R194, [R1+0x2c] ;  /* 0x00002c0001c27983 */ /* 0x000ea20000100800 */
[----:B------:R-:W-:Y:S02]  /*4730*/  UIADD3 UR4, UR4, 0x80, URZ ;  /* 0x0000008004047890 */ /* 0x000fe4000fffe03f */
[----:B------:R-:W-:Y:S01]  /*4740*/  UIADD3 UR5, UR5, -UR16, URZ ;  /* 0x8000001005057290 */ /* 0x000fe2000fffe03f */
[----:B------:R-:W3:Y:S01]  /*4750*/  LDL R193, [R1+0x24] ;  /* 0x0000240001c17983 */ /* 0x000ee20000100800 */
[----:B------:R-:W-:Y:S02]  /*4760*/  UISETP.GT.AND UP3, UPT, UR8, UR15, UPT ;  /* 0x0000000f0800728c */ /* 0x000fe4000bf64270 */
[----:B------:R-:W-:Y:S01]  /*4770*/  UISETP.GE.AND UP0, UPT, UR6, UR5, UPT ;  /* 0x000000050600728c */ /* 0x000fe2000bf06270 */
[----:B------:R-:W4:Y:S01]  /*4780*/  S2R R189, SR_TID.X ;  /* 0x0000000000bd7919 */ /* 0x000f220000002100 */
[----:B------:R-:W-:Y:S02]  /*4790*/  UIADD3 UR5, UR9, -0x4498517b, URZ ;  /* 0xbb67ae8509057890 */ /* 0x000fe4000fffe03f */
[----:B------:R-:W-:Y:S02]  /*47a0*/  UISETP.LT.AND UP0, UPT, UR4, UR16, UP0 ;  /* 0x000000100400728c */ /* 0x000fe40008701270 */
[----:B------:R-:W-:Y:S03]  /*47b0*/  UIADD3 UR4, UR10, -0x61c88647, URZ ;  /* 0x9e3779b90a047890 */ /* 0x000fe6000fffe03f */
[----:B------:R-:W1:Y:S01]  /*47c0*/  S2R R192, SR_TID.X ;  /* 0x0000000000c07919 */ /* 0x000e620000002100 */
[----:B------:R-:W-:Y:S02]  /*47d0*/  PLOP3.LUT P1, PT, PT, PT, UP0, 0x80, 0x0 ;  /* 0x000000000000781c */ /* 0x000fe40003f2f008 */
[----:B----4-:R-:W-:Y:S01]  /*47e0*/  SHF.R.S32.HI R189, RZ, 0x1f, R189 ;  /* 0x0000001fffbd7819 */ /* 0x010fe200000114bd */
[----:B------:R-:W-:Y:S04]  /*47f0*/  DEPBAR.LE SB0, 0x0 ;  /* 0x000080000000791a */ /* 0x000fe80000000000 */
[----:B------:R-:W-:Y:S01]  /*4800*/  BAR.SYNC.DEFER_BLOCKING 0x0 ;  /* 0x0000000000007b1d */ /* 0x000fe20000010000 */
[----:B-1----:R-:W-:Y:S04]  /*4810*/  LEA.HI R189, R189, R192, RZ, 0x7 ;  /* 0x000000c0bdbd7211 */ /* 0x002fe800078f38ff */
[----:B------:R-:W-:Y:S03]  /*4820*/  SHF.R.S32.HI R189, RZ, 0x7, R189 ;  /* 0x00000007ffbd7819 */ /* 0x000fe600000114bd */
        /* <DEDUP_REMOVED lines=11> */
[----:B------:R-:W4:Y:S01]  /*48e0*/  LDSM.16.M88.4 R144, [R0+0x2000] ;  /* 0x002000000090783b */ /* 0x000f220000000200 */
[C---:B------:R-:W-:Y:S07]  /*48f0*/  HMMA.16816.F32 R16, R64.reuse, R18, RZ ;  /* 0x000000124010723c */ /* 0x040fee00000018ff */
[----:B------:R-:W1:Y:S01]  /*4900*/  LDSM.16.M88.4 R148, [R181+0xc800] ;  /* 0x00c80000b594783b */ /* 0x000e620000000200 */
[-C--:B------:R-:W-:Y:S07]  /*4910*/  HMMA.16816.F32 R20, R64, R32.reuse, RZ ;  /* 0x000000204014723c */ /* 0x080fee00000018ff */
[----:B------:R-:W1:Y:S01]  /*4920*/  LDSM.16.M88.4 R152, [R181+0xd000] ;  /* 0x00d00000b598783b */ /* 0x000e620000000200 */
[C---:B------:R-:W-:Y:S07]  /*4930*/  HMMA.16816.F32 R24, R60.reuse, R32, RZ ;  /* 0x000000203c18723c */ /* 0x040fee00000018ff */
[----:B------:R-:W1:Y:S01]  /*4940*/  LDSM.16.M88.4 R156, [R181+0xd800] ;  /* 0x00d80000b59c783b */ /* 0x000e620000000200 */
[-C--:B------:R-:W-:Y:S07]  /*4950*/  HMMA.16816.F32 R28, R60, R34.reuse, RZ ;  /* 0x000000223c1c723c */ /* 0x080fee00000018ff */
[----:B------:R-:W-:Y:S01]  /*4960*/  LDSM.16.M88.4 R160, [R168] ;  /* 0x00000000a8a0783b */ /* 0x000fe20000000200 */
[C---:B------:R-:W-:Y:S07]  /*4970*/  HMMA.16816.F32 R32, R64.reuse, R34, RZ ;  /* 0x000000224020723c */ /* 0x040fee00000018ff */
[----:B------:R-:W1:Y:S01]  /*4980*/  LDSM.16.M88.4 R164, [R179+0xc000] ;  /* 0x00c00000b3a4783b */ /* 0x000e620000000200 */
[-C--:B------:R-:W-:Y:S07]  /*4990*/  HMMA.16816.F32 R36, R64, R48.reuse, RZ ;  /* 0x000000304024723c */ /* 0x080fee00000018ff */
[----:B------:R-:W1:Y:S01]  /*49a0*/  LDSM.16.M88.4 R168, [R168+0x2000] ;  /* 0x00200000a8a8783b */ /* 0x000e620000000200 */
[C---:B------:R-:W-:Y:S07]  /*49b0*/  HMMA.16816.F32 R40, R60.reuse, R48, RZ ;  /* 0x000000303c28723c */ /* 0x040fee00000018ff */
[----:B------:R-:W1:Y:S01]  /*49c0*/  LDSM.16.M88.4 R172, [R179+0xc800] ;  /* 0x00c80000b3ac783b */ /* 0x000e620000000200 */
        /* <DEDUP_REMOVED lines=8> */
[C---:B----4-:R-:W-:Y:S08]  /*4a50*/  HMMA.16816.F32 R8, R144.reuse, R140, R8 ;  /* 0x0000008c9008723c */ /* 0x050ff00000001808 */
[-C--:B------:R-:W-:Y:S08]  /*4a60*/  HMMA.16816.F32 R12, R144, R142.reuse, R12 ;  /* 0x0000008e900c723c */ /* 0x080ff0000000180c */
[C---:B------:R-:W-:Y:S01]  /*4a70*/  HMMA.16816.F32 R16, R136.reuse, R142, R16 ;  /* 0x0000008e8810723c */ /* 0x040fe20000001810 */
[----:B------:R-:W1:Y:S07]  /*4a80*/  LDSM.16.M88.4 R140, [R179+0xd800] ;  /* 0x00d80000b38c783b */ /* 0x000e6e0000000200 */
[-C--:B------:R-:W-:Y:S08]  /*4a90*/  HMMA.16816.F32 R20, R136, R148.reuse, R20 ;  /* 0x000000948814723c */ /* 0x080ff00000001814 */
[C---:B------:R-:W-:Y:S08]  /*4aa0*/  HMMA.16816.F32 R24, R144.reuse, R148, R24 ;  /* 0x000000949018723c */ /* 0x040ff00000001818 */
[-C--:B------:R-:W-:Y:S08]  /*4ab0*/  HMMA.16816.F32 R28, R144, R150.reuse, R28 ;  /* 0x00000096901c723c */ /* 0x080ff0000000181c */
[C---:B------:R-:W-:Y:S07]  /*4ac0*/  HMMA.16816.F32 R32, R136.reuse, R150, R32 ;  /* 0x000000968820723c */ /* 0x040fee0000001820 */
[----:B------:R-:W-:Y:S01]  /*4ad0*/  IMAD.U32 R150, RZ, RZ, UR8 ;  /* 0x00000008ff967e24 */ /* 0x000fe2000f8e00ff */
[-C--:B------:R-:W-:Y:S04]  /*4ae0*/  HMMA.16816.F32 R36, R136, R152.reuse, R36 ;  /* 0x000000988824723c */ /* 0x080fe80000001824 */
[----:B--2---:R-:W-:Y:S04]  /*4af0*/  IMAD R150, R150, 0x8, R194 ;  /* 0x0000000896967824 */ /* 0x004fe800078e02c2 */
[C---:B------:R-:W-:Y:S01]  /*4b00*/  HMMA.16816.F32 R40, R144.reuse, R152, R40 ;  /* 0x000000989028723c */ /* 0x040fe20000001828 */
[----:B------:R-:W2:Y:S07]  /*4b10*/  @!P1 S2R R153, SR_TID.X ;  /* 0x0000000000999919 */ /* 0x000eae0000002100 */
[-C--:B------:R-:W-:Y:S08]  /*4b20*/  HMMA.16816.F32 R44, R144, R154.reuse, R44 ;  /* 0x0000009a902c723c */ /* 0x080ff0000000182c */
[C---:B------:R-:W-:Y:S08]  /*4b30*/  HMMA.16816.F32 R48, R136.reuse, R154, R48 ;  /* 0x0000009a8830723c */ /* 0x040ff00000001830 */
[-C--:B------:R-:W-:Y:S08]  /*4b40*/  HMMA.16816.F32 R52, R136, R156.reuse, R52 ;  /* 0x0000009c8834723c */ /* 0x080ff00000001834 */
[C---:B------:R-:W-:Y:S08]  /*4b50*/  HMMA.16816.F32 R56, R144.reuse, R156, R56 ;  /* 0x0000009c9038723c */ /* 0x040ff00000001838 */
[-C--:B------:R-:W-:Y:S07]  /*4b60*/  HMMA.16816.F32 R60, R144, R158.reuse, R60 ;  /* 0x0000009e903c723c */ /* 0x080fee000000183c */
[----:B------:R-:W-:Y:S01]  /*4b70*/  IADD3 R146, R150, 0x4, RZ ;  /* 0x0000000496927810 */ /* 0x000fe20007ffe0ff */
[----:B------:R-:W-:Y:S01]  /*4b80*/  HMMA.16816.F32 R64, R136, R158, R64 ;  /* 0x0000009e8840723c */ /* 0x000fe20000001840 */
[----:B------:R-:W-:Y:S01]  /*4b90*/  IMAD.IADD R144, R0, 0x1, R177 ;  /* 0x0000000100907824 */ /* 0x000fe200078e02b1 */
[----:B------:R-:W-:Y:S02]  /*4ba0*/  LDSM.16.M88.4 R136, [R180+0xc000] ;  /* 0x00c00000b488783b */ /* 0x000fe40000000200 */
[----:B------:R-:W-:Y:S01]  /*4bb0*/  IMAD R0, R2, 0x2, R189 ;  /* 0x0000000202007824 */ /* 0x000fe200078e02bd */
[----:B---3--:R-:W-:Y:S01]  /*4bc0*/  LOP3.LUT R2, R193, UR10, RZ, 0x3c, !PT ;  /* 0x0000000ac1027c12 */ /* 0x008fe2000f8e3cff */
[----:B------:R-:W-:Y:S02]  /*4bd0*/  IMAD.WIDE.U32 R146, R146, -0x326172a9, RZ ;  /* 0xcd9e8d5792927825 */ /* 0x000fe400078e00ff */
[-C--:B------:R-:W-:Y:S04]  /*4be0*/  HMMA.16816.F32 R4, R160, R164.reuse, R4 ;  /* 0x000000a4a004723c */ /* 0x080fe80000001804 */
[-C--:B------:R-:W-:Y:S01]  /*4bf0*/  LOP3.LUT R154, R147, R2.reuse, RZ, 0x3c, !PT ;  /* 0x00000002939a7212 */ /* 0x080fe200078e3cff */
[----:B------:R-:W-:Y:S02]  /*4c00*/  IMAD.SHL.U32 R0, R0, 0x2, RZ ;  /* 0x0000000200007824 */ /* 0x000fe400078e00ff */
[----:B------:R-:W-:Y:S01]  /*4c10*/  IMAD.WIDE.U32 R150, R150, -0x326172a9, RZ ;  /* 0xcd9e8d5796967825 */ /* 0x000fe200078e00ff */
[C---:B------:R-:W-:Y:S04]  /*4c20*/  HMMA.16816.F32 R8, R168.reuse, R164, R8 ;  /* 0x000000a4a808723c */ /* 0x040fe80000001808 */
[----:B------:R-:W-:Y:S01]  /*4c30*/  LOP3.LUT R148, R247, UR9, R0, 0x96, !PT ;  /* 0x00000009f7947c12 */ /* 0x000fe2000f8e9600 */
[----:B------:R-:W-:Y:S03]  /*4c40*/  IMAD.WIDE.U32 R154, R154, -0x2daee0ad, RZ ;  /* 0xd2511f539a9a7825 */ /* 0x000fe600078e00ff */
[-C--:B------:R-:W-:Y:S01]  /*4c50*/  HMMA.16816.F32 R12, R168, R166.reuse, R12 ;  /* 0x000000a6a80c723c */ /* 0x080fe2000000180c */
[----:B------:R-:W-:Y:S05]  /*4c60*/  IMAD.WIDE.U32 R148, R148, -0x326172a9, RZ ;  /* 0xcd9e8d5794947825 */ /* 0x000fea00078e00ff */
[C---:B------:R-:W-:Y:S02]  /*4c70*/  LOP3.LUT R156, R149.reuse, UR4, R150, 0x96, !PT ;  /* 0x00000004959c7c12 */ /* 0x040fe4000f8e9696 */
[----:B------:R-:W-:Y:S01]  /*4c80*/  LOP3.LUT R157, R149, UR4, R146, 0x96, !PT ;  /* 0x00000004959d7c12 */ /* 0x000fe2000f8e9692 */
        /* <DEDUP_REMOVED lines=8> */
[C---:B------:R-:W-:Y:S01]  /*4d10*/  HMMA.16816.F32 R48, R160.reuse, R134, R48 ;  /* 0x00000086a030723c */ /* 0x040fe20000001830 */
[----:B------:R-:W3:Y:S07]  /*4d20*/  LDSM.16.M88.4 R132, [R144] ;  /* 0x000000009084783b */ /* 0x000eee0000000200 */
[-C--:B-1----:R-:W-:Y:S08]  /*4d30*/  HMMA.16816.F32 R52, R160, R140.reuse, R52 ;  /* 0x0000008ca034723c */ /* 0x082ff00000001834 */
[C---:B------:R-:W-:Y:S07]  /*4d40*/  HMMA.16816.F32 R56, R168.reuse, R140, R56 ;  /* 0x0000008ca838723c */ /* 0x040fee0000001838 */
[----:B------:R-:W-:Y:S01]  /*4d50*/  IADD3 R140, R0, 0x1, RZ ;  /* 0x00000001008c7810 */ /* 0x000fe20007ffe0ff */
[-C--:B------:R-:W-:Y:S01]  /*4d60*/  HMMA.16816.F32 R60, R168, R142.reuse, R60 ;  /* 0x0000008ea83c723c */ /* 0x080fe2000000183c */
[----:B------:R-:W-:Y:S03]  /*4d70*/  LOP3.LUT R0, R151, R2, RZ, 0x3c, !PT ;  /* 0x0000000297007212 */ /* 0x000fe600078e3cff */
[----:B------:R-:W-:Y:S01]  /*4d80*/  LOP3.LUT R140, R247, UR9, R140, 0x96, !PT ;  /* 0x00000009f78c7c12 */ /* 0x000fe2000f8e968c */
[----:B------:R-:W-:Y:S03]  /*4d90*/  IMAD.U32 R2, RZ, RZ, UR17 ;  /* 0x00000011ff027e24 */ /* 0x000fe6000f8e00ff */
[----:B------:R-:W-:Y:S01]  /*4da0*/  HMMA.16816.F32 R64, R160, R142, R64 ;  /* 0x0000008ea040723c */ /* 0x000fe20000001840 */
[----:B------:R-:W-:Y:S03]  /*4db0*/  IMAD.WIDE.U32 R140, R140, -0x326172a9, RZ ;  /* 0xcd9e8d578c8c7825 */ /* 0x000fe600078e00ff */
[----:B------:R-:W-:Y:S02]  /*4dc0*/  @!P1 IADD3 R2, -R2, 0x1, R245 ;  /* 0x0000000102029810 */ /* 0x000fe40007ffe1f5 */
[C---:B------:R-:W-:Y:S01]  /*4dd0*/  LOP3.LUT R149, R141.reuse, UR4, R146, 0x96, !PT ;  /* 0x000000048d957c12 */ /* 0x040fe2000f8e9692 */
[----:B------:R-:W-:Y:S01]  /*4de0*/  IMAD.WIDE.U32 R142, R0, -0x2daee0ad, RZ ;  /* 0xd2511f53008e7825 */ /* 0x000fe200078e00ff */
[----:B------:R-:W-:Y:S01]  /*4df0*/  LOP3.LUT R0, R246, UR5, RZ, 0x3c, !PT ;  /* 0x00000005f6007c12 */ /* 0x000fe2000f8e3cff */
[----:B------:R-:W1:Y:S01]  /*4e00*/  LDSM.16.M88.4 R144, [R144+0x2000] ;  /* 0x002000009090783b */ /* 0x000e620000000200 */
[-C--:B---3--:R-:W-:Y:S01]  /*4e10*/  HMMA.16816.F32 R4, R132, R136.reuse, R4 ;  /* 0x000000888404723c */ /* 0x088fe20000001804 */
[----:B------:R-:W-:Y:S01]  /*4e20*/  UIADD3 UR5, UR10, -0x255992d5, URZ ;  /* 0xdaa66d2b0a057890 */ /* 0x000fe2000fffe03f */
[----:B------:R-:W-:Y:S01]  /*4e30*/  LOP3.LUT R152, R0, R155, RZ, 0x3c, !PT ;  /* 0x0000009b00987212 */ /* 0x000fe200078e3cff */
[----:B------:R-:W-:Y:S01]  /*4e40*/  IMAD.WIDE.U32 R160, R156, -0x2daee0ad, RZ ;  /* 0xd2511f539ca07825 */ /* 0x000fe200078e00ff */
[----:B------:R-:W-:Y:S01]  /*4e50*/  LOP3.LUT R158, R141, UR4, R150, 0x96, !PT ;  /* 0x000000048d9e7c12 */ /* 0x000fe2000f8e9696 */
[----:B------:R-:W-:Y:S01]  /*4e60*/  UIADD3 UR4, UR10, 0x3c6ef372, URZ ;  /* 0x3c6ef3720a047890 */ /* 0x000fe2000fffe03f */
[----:B------:R-:W-:Y:S01]  /*4e70*/  LOP3.LUT R150, R0, R143, RZ, 0x3c, !PT ;  /* 0x0000008f00967212 */ /* 0x000fe200078e3cff */
[----:B--2---:R-:W-:Y:S02]  /*4e80*/  @!P1 IMAD.SHL.U32 R0, R153, 0x2, RZ ;  /* 0x0000000299009824 */ /* 0x004fe400078e00ff */
[----:B------:R-:W-:Y:S01]  /*4e90*/  IMAD.U32 R141, RZ, RZ, UR6 ;  /* 0x00000006ff8d7e24 */ /* 0x000fe2000f8e00ff */
[----:B------:R-:W-:Y:S02]  /*4ea0*/  UIADD3 UR6, UR10, -0x4ab325aa, URZ ;  /* 0xb54cda560a067890 */ /* 0x000fe4000fffe03f */
[----:B------:R-:W-:Y:S01]  /*4eb0*/  @!P1 LOP3.LUT R0, R0, 0x6, RZ, 0xc0, !PT ;  /* 0x0000000600009812 */ /* 0x000fe200078ec0ff */
[----:B------:R-:W-:Y:S01]  /*4ec0*/  IMAD.WIDE.U32 R152, R152, -0x326172a9, RZ ;  /* 0xcd9e8d5798987825 */ /* 0x000fe200078e00ff */
[----:B------:R-:W-:Y:S03]  /*4ed0*/  @!P1 IADD3 R2, R141, UR16, R2 ;  /* 0x000000108d029c10 */ /* 0x000fe6000fffe002 */
[----:B------:R-:W-:Y:S01]  /*4ee0*/  IMAD.WIDE.U32 R150, R150, -0x326172a9, RZ ;  /* 0xcd9e8d5796967825 */ /* 0x000fe200078e00ff */
[C---:B------:R-:W-:Y:S02]  /*4ef0*/  LOP3.LUT R164, R153.reuse, UR4, R148, 0x96, !PT ;  /* 0x0000000499a47c12 */ /* 0x040fe4000f8e9694 */
[----:B------:R-:W-:Y:S01]  /*4f00*/  LOP3.LUT R168, R153, UR4, R140, 0x96, !PT ;  /* 0x0000000499a87c12 */ /* 0x000fe2000f8e968c */
[----:B------:R-:W-:Y:S01]  /*4f10*/  IMAD.WIDE.U32 R158, R158, -0x2daee0ad, RZ ;  /* 0xd2511f539e9e7825 */ /* 0x000fe200078e00ff */
[C---:B------:R-:W-:Y:S02]  /*4f20*/  LOP3.LUT R166, R151.reuse, UR4, R148, 0x96, !PT ;  /* 0x0000000497a67c12 */ /* 0x040fe4000f8e9694 */
[----:B------:R-:W-:Y:S01]  /*4f30*/  LOP3.LUT R151, R151, UR4, R140, 0x96, !PT ;  /* 0x0000000497977c12 */ /* 0x000fe2000f8e968c */
[----:B------:R-:W-:Y:S01]  /*4f40*/  UIADD3 UR4, UR9, 0x76cf5d0a, URZ ;  /* 0x76cf5d0a09047890 */ /* 0x000fe2000fffe03f */
[C---:B------:R-:W-:Y:S01]  /*4f50*/  @!P1 IADD3 R140, R2.reuse, 0x8, RZ ;  /* 0x00000008028c9810 */ /* 0x040fe20007ffe0ff */
[----:B------:R-:W-:Y:S01]  /*4f60*/  IMAD.U32 R141, RZ, RZ, UR18 ;  /* 0x00000012ff8d7e24 */ /* 0x000fe2000f8e00ff */
[----:B------:R-:W-:Y:S01]  /*4f70*/  @!P1 IMNMX R143, R2, UR16, PT ;  /* 0x00000010028f9c17 */ /* 0x000fe2000b800200 */
[----:B------:R-:W-:Y:S01]  /*4f80*/  @!P1 IMAD R0, R189, 0x40, R0 ;  /* 0x00000040bd009824 */ /* 0x000fe200078e0200 */
[----:B------:R-:W-:Y:S01]  /*4f90*/  @!P1 IMNMX R140, R140, UR16, PT ;  /* 0x000000108c8c9c17 */ /* 0x000fe2000b800200 */
[----:B------:R-:W-:Y:S01]  /*4fa0*/  FMUL.FTZ R148, R250, 1.4426950216293334961 ;  /* 0x3fb8aa3bfa947820 */ /* 0x000fe20000410000 */
[----:B------:R-:W-:Y:S01]  /*4fb0*/  LOP3.LUT R155, R161, UR4, R142, 0x96, !PT ;  /* 0x00000004a19b7c12 */ /* 0x000fe2000f8e968e */
[----:B------:R-:W-:Y:S01]  /*4fc0*/  @!P1 IMAD R0, R141, 0x80, R0 ;  /* 0x000000808d009824 */ /* 0x000fe200078e0200 */
[----:B------:R-:W-:Y:S01]  /*4fd0*/  LOP3.LUT R153, R159, UR4, R142, 0x96, !PT ;  /* 0x000000049f997c12 */ /* 0x000fe2000f8e968e */
[C---:B------:R-:W-:Y:S01]  /*4fe0*/  FMUL.FTZ R142, R251.reuse, 1.4426950216293334961 ;  /* 0x3fb8aa3bfb8e7820 */ /* 0x040fe20000410000 */
[----:B------:R-:W-:Y:S01]  /*4ff0*/  FSEL R148, R148, RZ, P0 ;  /* 0x000000ff94947208 */ /* 0x000fe20000000000 */
[----:B------:R-:W-:Y:S01]  /*5000*/  IMAD.WIDE.U32 R166, R166, -0x2daee0ad, RZ ;  /* 0xd2511f53a6a67825 */ /* 0x000fe200078e00ff */
[----:B------:R-:W-:Y:S01]  /*5010*/  FSETP.NEU.FTZ.AND P0, PT, R251, -INF , PT ;  /* 0xff800000fb00780b */ /* 0x000fe20003f1d000 */
[C---:B-1----:R-:W-:Y:S01]  /*5020*/  HMMA.16816.F32 R8, R144.reuse, R136, R8 ;  /* 0x000000889008723c */ /* 0x042fe20000001808 */
[CC--:B------:R-:W-:Y:S01]  /*5030*/  @!P1 ISETP.GE.AND P2, PT, R0.reuse, R143.reuse, PT ;  /* 0x0000008f0000920c */ /* 0x0c0fe20003f46270 */
[----:B------:R-:W-:Y:S01]  /*5040*/  IMAD.WIDE.U32 R162, R149, -0x2daee0ad, RZ ;  /* 0xd2511f5395a27825 */ /* 0x000fe200078e00ff */
[----:B------:R-:W-:Y:S02]  /*5050*/  @!P1 IADD3 R149, R0, 0x1, RZ ;  /* 0x0000000100959810 */ /* 0x000fe40007ffe0ff */
[----:B------:R-:W-:Y:S01]  /*5060*/  FSEL R142, R142, RZ, P0 ;  /* 0x000000ff8e8e7208 */ /* 0x000fe20000000000 */
[----:B------:R-:W-:Y:S01]  /*5070*/  FMUL.FTZ R141, R248, 1.4426950216293334961 ;  /* 0x3fb8aa3bf88d7820 */ /* 0x000fe20000410000 */
[-C--:B------:R-:W-:Y:S01]  /*5080*/  @!P1 ISETP.GE.AND P0, PT, R0, R140.reuse, PT ;  /* 0x0000008c0000920c */ /* 0x080fe20003f06270 */
[-C--:B------:R-:W-:Y:S01]  /*5090*/  HMMA.16816.F32 R12, R144, R138.reuse, R12 ;  /* 0x0000008a900c723c */ /* 0x080fe2000000180c */
[----:B------:R-:W-:Y:S02]  /*50a0*/  @!P1 FSEL R4, R4, -INF , !P2 ;  /* 0xff80000004049808 */ /* 0x000fe40005000000 */
[C---:B------:R-:W-:Y:S01]  /*50b0*/  @!P1 ISETP.GE.AND P2, PT, R149.reuse, R143, PT ;  /* 0x0000008f9500920c */ /* 0x040fe20003f46270 */
[----:B------:R-:W-:Y:S01]  /*50c0*/  IMAD.WIDE.U32 R164, R164, -0x2daee0ad, RZ ;  /* 0xd2511f53a4a47825 */ /* 0x000fe200078e00ff */
[----:B------:R-:W-:Y:S02]  /*50d0*/  @!P1 FSEL R6, R6, -INF , !P0 ;  /* 0xff80000006069808 */ /* 0x000fe40004000000 */
[----:B------:R-:W-:Y:S01]  /*50e0*/  @!P1 ISETP.GE.AND P0, PT, R149, R140, PT ;  /* 0x0000008c9500920c */ /* 0x000fe20003f06270 */
[----:B------:R-:W-:Y:S01]  /*50f0*/  FFMA.FTZ R4, R4, c[0x0][0x23c], -R148 ;  /* 0x00008f0004047a23 */ /* 0x000fe20000010894 */
[----:B------:R-:W-:Y:S01]  /*5100*/  @!P1 FSEL R5, R5, -INF , !P2 ;  /* 0xff80000005059808 */ /* 0x000fe20005000000 */
[C---:B------:R-:W-:Y:S02]  /*5110*/  HMMA.16816.F32 R16, R132.reuse, R138, R16 ;  /* 0x0000008a8410723c */ /* 0x040fe40000001810 */
[----:B------:R-:W-:Y:S01]  /*5120*/  @!P1 FSEL R7, R7, -INF , !P0 ;  /* 0xff80000007079808 */ /* 0x000fe20004000000 */
[----:B------:R-:W-:Y:S01]  /*5130*/  FFMA.FTZ R6, R6, c[0x0][0x23c], -R142 ;  /* 0x00008f0006067a23 */ /* 0x000fe2000001088e */
[----:B------:R-:W-:Y:S01]  /*5140*/  @!P1 IADD3 R137, R2, 0x40, RZ ;  /* 0x0000004002899810 */ /* 0x000fe20007ffe0ff */
[----:B------:R-:W-:Y:S01]  /*5150*/  FFMA.FTZ R5, R5, c[0x0][0x23c], -R148 ;  /* 0x00008f0005057a23 */ /* 0x000fe20000010894 */
[----:B------:R-:W-:Y:S01]  /*5160*/  FSETP.NEU.FTZ.AND P0, PT, R248, -INF , PT ;  /* 0xff800000f800780b */ /* 0x000fe20003f1d000 */
[----:B------:R-:W-:Y:S01]  /*5170*/  FFMA.FTZ R7, R7, c[0x0][0x23c], -R142 ;  /* 0x00008f0007077a23 */ /* 0x000fe2000001088e */
[----:B------:R-:W-:Y:S01]  /*5180*/  @!P1 IMNMX R137, R137, UR16, PT ;  /* 0x0000001089899c17 */ /* 0x000fe2000b800200 */
[----:B------:R-:W1:Y:S03]  /*5190*/  MUFU.EX2 R216, R4 ;  /* 0x0000000400d87308 */ /* 0x000e660000000800 */
[----:B------:R-:W-:Y:S01]  /*51a0*/  FSEL R141, R141, RZ, P0 ;  /* 0x000000ff8d8d7208 */ /* 0x000fe20000000000 */
[----:B------:R-:W-:Y:S01]  /*51b0*/  IMAD.WIDE.U32 R170, R151, -0x2daee0ad, RZ ;  /* 0xd2511f5397aa7825 */ /* 0x000fe200078e00ff */
[-C--:B------:R-:W-:Y:S02]  /*51c0*/  @!P1 ISETP.GE.AND P0, PT, R0, R137.reuse, PT ;  /* 0x000000890000920c */ /* 0x080fe40003f06270 */
[----:B------:R-:W-:Y:S01]  /*51d0*/  @!P1 IADD3 R136, R2, 0x48, RZ ;  /* 0x0000004802889810 */ /* 0x000fe20007ffe0ff */
[----:B------:R-:W-:Y:S01]  /*51e0*/  FMUL.FTZ R2, R249, 1.4426950216293334961 ;  /* 0x3fb8aa3bf9027820 */ /* 0x000fe20000410000 */
[----:B------:R-:W-:Y:S01]  /*51f0*/  @!P1 FSEL R8, R8, -INF , !P0 ;  /* 0xff80000008089808 */ /* 0x000fe20004000000 */
[----:B------:R-:W-:Y:S01]  /*5200*/  MUFU.EX2 R212, R5 ;  /* 0x0000000500d47308 */ /* 0x000fe20000000800 */
[-C--:B------:R-:W-:Y:S01]  /*5210*/  @!P1 ISETP.GE.AND P0, PT, R149, R137.reuse, PT ;  /* 0x000000899500920c */ /* 0x080fe20003f06270 */
[----:B------:R-:W-:Y:S01]  /*5220*/  IMAD.WIDE.U32 R168, R168, -0x2daee0ad, RZ ;  /* 0xd2511f53a8a87825 */ /* 0x000fe200078e00ff */
[----:B------:R-:W-:Y:S02]  /*5230*/  @!P1 IMNMX R136, R136, UR16, PT ;  /* 0x0000001088889c17 */ /* 0x000fe4000b800200 */
[----:B------:R-:W-:Y:S01]  /*5240*/  @!P1 FSEL R9, R9, -INF , !P0 ;  /* 0xff80000009099808 */ /* 0x000fe20004000000 */
[--C-:B------:R-:W-:Y:S01]  /*5250*/  FFMA.FTZ R8, R8, c[0x0][0x23c], -R141.reuse ;  /* 0x00008f0008087a23 */ /* 0x100fe2000001088d */
[-C--:B------:R-:W-:Y:S01]  /*5260*/  @!P1 ISETP.GE.AND P2, PT, R149, R136.reuse, PT ;  /* 0x000000889500920c */ /* 0x080fe20003f46270 */
[----:B------:R-:W-:Y:S01]  /*5270*/  IMAD.WIDE.U32 R156, R157, -0x2daee0ad, RZ ;  /* 0xd2511f539d9c7825 */ /* 0x000fe200078e00ff */
[----:B------:R-:W-:Y:S01]  /*5280*/  FSETP.NEU.FTZ.AND P0, PT, R249, -INF , PT ;  /* 0xff800000f900780b */ /* 0x000fe20003f1d000 */
[----:B------:R-:W-:Y:S01]  /*5290*/  MUFU.EX2 R207, R6 ;  /* 0x0000000600cf7308 */ /* 0x000fe20000000800 */
[-C--:B------:R-:W-:Y:S01]  /*52a0*/  @!P1 ISETP.GE.AND P3, PT, R0, R136.reuse, PT ;  /* 0x000000880000920c */ /* 0x080fe20003f66270 */
[--C-:B------:R-:W-:Y:S01]  /*52b0*/  FFMA.FTZ R9, R9, c[0x0][0x23c], -R141.reuse ;  /* 0x00008f0009097a23 */ /* 0x100fe2000001088d */
[----:B------:R-:W-:Y:S02]  /*52c0*/  FSEL R2, R2, RZ, P0 ;  /* 0x000000ff02027208 */ /* 0x000fe40000000000 */
[----:B------:R-:W-:Y:S02]  /*52d0*/  @!P1 FSEL R10, R10, -INF , !P3 ;  /* 0xff8000000a0a9808 */ /* 0x000fe40005800000 */
[----:B------:R-:W-:Y:S02]  /*52e0*/  @!P1 FSEL R11, R11, -INF , !P2 ;  /* 0xff8000000b0b9808 */ /* 0x000fe40005000000 */
[--C-:B------:R-:W-:Y:S01]  /*52f0*/  LOP3.LUT R161, R157, UR4, R154.reuse, 0x96, !PT ;  /* 0x000000049da17c12 */ /* 0x100fe2000f8e969a */
[----:B------:R2:W3:Y:S01]  /*5300*/  MUFU.EX2 R221, R7 ;  /* 0x0000000700dd7308 */ /* 0x0004e20000000800 */
[----:B------:R-:W-:Y:S01]  /*5310*/  LOP3.LUT R159, R163, UR4, R154, 0x96, !PT ;  /* 0x00000004a39f7c12 */ /* 0x000fe2000f8e969a */
[--C-:B------:R-:W-:Y:S01]  /*5320*/  FFMA.FTZ R10, R10, c[0x0][0x23c], -R2.reuse ;  /* 0x00008f000a0a7a23 */ /* 0x100fe20000010802 */
[----:B------:R-:W-:Y:S01]  /*5330*/  UIADD3 UR4, UR9, 0x32370b8f, URZ ;  /* 0x32370b8f09047890 */ /* 0x000fe2000fffe03f */
[----:B------:R-:W-:Y:S02]  /*5340*/  FFMA.FTZ R11, R11, c[0x0][0x23c], -R2 ;  /* 0x00008f000b0b7a23 */ /* 0x000fe40000010802 */
[----:B------:R-:W-:Y:S03]  /*5350*/  IMAD.WIDE.U32 R154, R155, -0x326172a9, RZ ;  /* 0xcd9e8d579b9a7825 */ /* 0x000fe600078e00ff */
[----:B------:R-:W-:Y:S01]  /*5360*/  LOP3.LUT R165, R165, UR4, R156, 0x96, !PT ;  /* 0x00000004a5a57c12 */ /* 0x000fe2000f8e969c */
[----:B------:R4:W-:Y:S01]  /*5370*/  MUFU.EX2 R225, R9 ;  /* 0x0000000900e17308 */ /* 0x0009e20000000800 */
[----:B------:R-:W-:Y:S01]  /*5380*/  LOP3.LUT R155, R155, UR5, R150, 0x96, !PT ;  /* 0x000000059b9b7c12 */ /* 0x000fe2000f8e9696 */
[----:B------:R-:W-:Y:S01]  /*5390*/  IMAD.WIDE.U32 R156, R153, -0x326172a9, RZ ;  /* 0xcd9e8d57999c7825 */ /* 0x000fe200078e00ff */
[----:B------:R-:W-:Y:S02]  /*53a0*/  LOP3.LUT R160, R167, UR4, R160, 0x96, !PT ;  /* 0x00000004a7a07c12 */ /* 0x000fe4000f8e96a0 */
[----:B------:R-:W-:Y:S01]  /*53b0*/  LOP3.LUT R163, R171, UR4, R158, 0x96, !PT ;  /* 0x00000004aba37c12 */ /* 0x000fe2000f8e969e */
[----:B------:R-:W-:Y:S01]  /*53c0*/  IMAD.WIDE.U32 R138, R155, -0x2daee0ad, RZ ;  /* 0xd2511f539b8a7825 */ /* 0x000fe200078e00ff */
[----:B------:R-:W-:Y:S02]  /*53d0*/  LOP3.LUT R157, R157, UR5, R150, 0x96, !PT ;  /* 0x000000059d9d7c12 */ /* 0x000fe4000f8e9696 */
[----:B------:R-:W-:Y:S01]  /*53e0*/  LOP3.LUT R162, R169, UR4, R162, 0x96, !PT ;  /* 0x00000004a9a27c12 */ /* 0x000fe2000f8e96a2 */
[----:B------:R1:W-:Y:S01]  /*53f0*/  MUFU.EX2 R224, R8 ;  /* 0x0000000800e07308 */ /* 0x0003e20000000800 */
[----:B------:R-:W-:Y:S01]  /*5400*/  IMAD.WIDE.U32 R150, R161, -0x326172a9, RZ ;  /* 0xcd9e8d57a1967825 */ /* 0x000fe200078e00ff */
[----:B------:R-:W-:Y:S01]  /*5410*/  UIADD3 UR4, UR10, 0x78dde6e4, URZ ;  /* 0x78dde6e40a047890 */ /* 0x000fe2000fffe03f */
[----:B--2---:R-:W2:Y:S02]  /*5420*/  LDSM.16.M88.4 R4, [R180+0xc800] ;  /* 0x00c80000b404783b */ /* 0x004ea40000000200 */
[----:B------:R-:W-:Y:S01]  /*5430*/  IMAD.WIDE.U32 R160, R160, -0x326172a9, RZ ;  /* 0xcd9e8d57a0a07825 */ /* 0x000fe200078e00ff */
[----:B------:R-:W-:Y:S03]  /*5440*/  LOP3.LUT R153, R151, UR5, R152, 0x96, !PT ;  /* 0x0000000597997c12 */ /* 0x000fe6000f8e9698 */
[----:B------:R-:W-:Y:S01]  /*5450*/  IMAD.WIDE.U32 R158, R159, -0x326172a9, RZ ;  /* 0xcd9e8d579f9e7825 */ /* 0x000fe200078e00ff */
[----:B------:R-:W-:Y:S01]  /*5460*/  LOP3.LUT R151, R161, UR4, R154, 0x96, !PT ;  /* 0x00000004a1977c12 */ /* 0x000fe2000f8e969a */
[----:B------:R-:W-:Y:S02]  /*5470*/  MUFU.EX2 R228, R10 ;  /* 0x0000000a00e47308 */ /* 0x000fe40000000800 */
[----:B------:R-:W-:Y:S01]  /*5480*/  IMAD.WIDE.U32 R154, R163, -0x326172a9, RZ ;  /* 0xcd9e8d57a39a7825 */ /* 0x000fe200078e00ff */
[----:B------:R-:W-:Y:S01]  /*5490*/  LOP3.LUT R149, R159, UR5, R152, 0x96, !PT ;  /* 0x000000059f957c12 */ /* 0x000fe2000f8e9698 */
[----:B------:R-:W-:Y:S01]  /*54a0*/  UIADD3 UR5, UR9, -0x126145ec, URZ ;  /* 0xed9eba1409057890 */ /* 0x000fe2000fffe03f */
[C---:B----4-:R-:W-:Y:S01]  /*54b0*/  @!P1 IADD3 R9, R0.reuse, 0x8, RZ ;  /* 0x0000000800099810 */ /* 0x050fe20007ffe0ff */
[----:B------:R-:W-:Y:S01]  /*54c0*/  IMAD.WIDE.U32 R152, R153, -0x2daee0ad, RZ ;  /* 0xd2511f5399987825 */ /* 0x000fe200078e00ff */
[----:B------:R-:W-:Y:S02]  /*54d0*/  LOP3.LUT R156, R155, UR4, R156, 0x96, !PT ;  /* 0x000000049b9c7c12 */ /* 0x000fe4000f8e969c */
[CC--:B------:R-:W-:Y:S01]  /*54e0*/  @!P1 ISETP.GE.AND P0, PT, R9.reuse, R137.reuse, PT ;  /* 0x000000890900920c */ /* 0x0c0fe20003f06270 */
[----:B------:R4:W-:Y:S01]  /*54f0*/  MUFU.EX2 R227, R11 ;  /* 0x0000000b00e37308 */ /* 0x0009e20000000800 */
[C---:B------:R-:W-:Y:S02]  /*5500*/  @!P1 ISETP.GE.AND P5, PT, R9.reuse, R136, PT ;  /* 0x000000880900920c */ /* 0x040fe40003fa6270 */
[----:B-1----:R-:W-:Y:S02]  /*5510*/  @!P1 IADD3 R8, R0, 0x9, RZ ;  /* 0x0000000900089810 */ /* 0x002fe40007ffe0ff */
[----:B------:R-:W-:Y:S02]  /*5520*/  @!P1 FSEL R12, R12, -INF , !P0 ;  /* 0xff8000000c0c9808 */ /* 0x000fe40004000000 */
[----:B------:R-:W-:Y:S02]  /*5530*/  @!P1 ISETP.GE.AND P0, PT, R8, R137, PT ;  /* 0x000000890800920c */ /* 0x000fe40003f06270 */
[-C--:B------:R-:W-:Y:S01]  /*5540*/  @!P1 ISETP.GE.AND P6, PT, R9, R143.reuse, PT ;  /* 0x0000008f0900920c */ /* 0x080fe20003fc6270 */
[--C-:B------:R-:W-:Y:S01]  /*5550*/  FFMA.FTZ R12, R12, c[0x0][0x23c], -R141.reuse ;  /* 0x00008f000c0c7a23 */ /* 0x100fe2000001088d */
[----:B------:R-:W-:Y:S02]  /*5560*/  @!P1 FSEL R13, R13, -INF , !P0 ;  /* 0xff8000000d0d9808 */ /* 0x000fe40004000000 */
[----:B------:R-:W-:Y:S01]  /*5570*/  @!P1 ISETP.GE.AND P3, PT, R9, R140, PT ;  /* 0x0000008c0900920c */ /* 0x000fe20003f66270 */
[----:B------:R-:W1:Y:S01]  /*5580*/  MUFU.EX2 R222, R12 ;  /* 0x0000000c00de7308 */ /* 0x000e620000000800 */
[C---:B------:R-:W-:Y:S01]  /*5590*/  @!P1 ISETP.GE.AND P2, PT, R8.reuse, R136, PT ;  /* 0x000000880800920c */ /* 0x040fe20003f46270 */
[--C-:B------:R-:W-:Y:S01]  /*55a0*/  FFMA.FTZ R13, R13, c[0x0][0x23c], -R141.reuse ;  /* 0x00008f000d0d7a23 */ /* 0x100fe2000001088d */
[CC--:B------:R-:W-:Y:S02]  /*55b0*/  @!P1 ISETP.GE.AND P0, PT, R8.reuse, R143.reuse, PT ;  /* 0x0000008f0800920c */ /* 0x0c0fe40003f06270 */
[-C--:B------:R-:W-:Y:S02]  /*55c0*/  @!P1 ISETP.GE.AND P4, PT, R8, R140.reuse, PT ;  /* 0x0000008c0800920c */ /* 0x080fe40003f86270 */
[----:B------:R-:W-:Y:S02]  /*55d0*/  @!P1 FSEL R14, R14, -INF , !P5 ;  /* 0xff8000000e0e9808 */ /* 0x000fe40006800000 */
[----:B------:R-:W-:Y:S01]  /*55e0*/  @!P1 FSEL R18, R18, -INF , !P3 ;  /* 0xff80000012129808 */ /* 0x000fe20005800000 */
[-C--:B--2---:R-:W-:Y:S01]  /*55f0*/  HMMA.16816.F32 R20, R132, R4.reuse, R20 ;  /* 0x000000048414723c */ /* 0x084fe20000001814 */
[----:B------:R-:W-:Y:S01]  /*5600*/  @!P1 FSEL R15, R15, -INF , !P2 ;  /* 0xff8000000f0f9808 */ /* 0x000fe20005000000 */
[----:B----4-:R-:W2:Y:S01]  /*5610*/  LDSM.16.M88.4 R8, [R180+0xd000] ;  /* 0x00d00000b408783b */ /* 0x010ea20000000200 */
[----:B------:R-:W-:Y:S01]  /*5620*/  @!P1 FSEL R16, R16, -INF , !P6 ;  /* 0xff80000010109808 */ /* 0x000fe20007000000 */
[--C-:B------:R-:W-:Y:S01]  /*5630*/  FFMA.FTZ R14, R14, c[0x0][0x23c], -R2.reuse ;  /* 0x00008f000e0e7a23 */ /* 0x100fe20000010802 */
[----:B------:R-:W-:Y:S01]  /*5640*/  @!P1 FSEL R17, R17, -INF , !P0 ;  /* 0xff80000011119808 */ /* 0x000fe20004000000 */
[----:B------:R-:W-:Y:S01]  /*5650*/  FFMA.FTZ R15, R15, c[0x0][0x23c], -R2 ;  /* 0x00008f000f0f7a23 */ /* 0x000fe20000010802 */
[----:B------:R-:W-:Y:S01]  /*5660*/  @!P1 FSEL R19, R19, -INF , !P4 ;  /* 0xff80000013139808 */ /* 0x000fe20006000000 */
[C---:B------:R-:W-:Y:S01]  /*5670*/  HMMA.16816.F32 R24, R144.reuse, R4, R24 ;  /* 0x000000049018723c */ /* 0x040fe20000001818 */
[----:B------:R-:W-:Y:S01]  /*5680*/  LOP3.LUT R166, R139, UR5, R166, 0x96, !PT ;  /* 0x000000058ba67c12 */ /* 0x000fe2000f8e96a6 */
[----:B------:R-:W-:Y:S02]  /*5690*/  MUFU.EX2 R226, R14 ;  /* 0x0000000e00e27308 */ /* 0x000fe40000000800 */
[----:B------:R-:W-:Y:S01]  /*56a0*/  LOP3.LUT R164, R153, UR5, R164, 0x96, !PT ;  /* 0x0000000599a47c12 */ /* 0x000fe2000f8e96a4 */
[----:B------:R-:W-:Y:S02]  /*56b0*/  FFMA.FTZ R16, R16, c[0x0][0x23c], -R148 ;  /* 0x00008f0010107a23 */ /* 0x000fe40000010894 */
[C---:B------:R-:W-:Y:S01]  /*56c0*/  @!P1 IADD3 R4, R0.reuse, 0x10, RZ ;  /* 0x0000001000049810 */ /* 0x040fe20007ffe0ff */
[-C--:B------:R-:W-:Y:S01]  /*56d0*/  HMMA.16816.F32 R28, R144, R6.reuse, R28 ;  /* 0x00000006901c723c */ /* 0x080fe2000000181c */
[----:B------:R-:W-:Y:S02]  /*56e0*/  @!P1 IADD3 R5, R0, 0x11, RZ ;  /* 0x0000001100059810 */ /* 0x000fe40007ffe0ff */
[-C--:B------:R-:W-:Y:S01]  /*56f0*/  @!P1 ISETP.GE.AND P5, PT, R4, R143.reuse, PT ;  /* 0x0000008f0400920c */ /* 0x080fe20003fa6270 */
[--C-:B------:R-:W-:Y:S01]  /*5700*/  FFMA.FTZ R18, R18, c[0x0][0x23c], -R142.reuse ;  /* 0x00008f0012127a23 */ /* 0x100fe2000001088e */
[----:B------:R-:W-:Y:S01]  /*5710*/  @!P1 ISETP.GE.AND P3, PT, R5, R143, PT ;  /* 0x0000008f0500920c */ /* 0x000fe20003f66270 */
[----:B------:R-:W-:Y:S01]  /*5720*/  FFMA.FTZ R19, R19, c[0x0][0x23c], -R142 ;  /* 0x00008f0013137a23 */ /* 0x000fe2000001088e */
[C---:B------:R-:W-:Y:S01]  /*5730*/  @!P1 ISETP.GE.AND P2, PT, R4.reuse, R140, PT ;  /* 0x0000008c0400920c */ /* 0x040fe20003f46270 */
[C---:B------:R-:W-:Y:S01]  /*5740*/  HMMA.16816.F32 R32, R132.reuse, R6, R32 ;  /* 0x000000068420723c */ /* 0x040fe20000001820 */
[CC--:B------:R-:W-:Y:S01]  /*5750*/  @!P1 ISETP.GE.AND P6, PT, R4.reuse, R137.reuse, PT ;  /* 0x000000890400920c */ /* 0x0c0fe20003fc6270 */
[----:B------:R4:W-:Y:S01]  /*5760*/  MUFU.EX2 R220, R13 ;  /* 0x0000000d00dc7308 */ /* 0x0009e20000000800 */
[----:B------:R-:W-:Y:S01]  /*5770*/  @!P1 ISETP.GE.AND P0, PT, R4, R136, PT ;  /* 0x000000880400920c */ /* 0x000fe20003f06270 */
[--C-:B------:R-:W-:Y:S01]  /*5780*/  FFMA.FTZ R17, R17, c[0x0][0x23c], -R148.reuse ;  /* 0x00008f0011117a23 */ /* 0x100fe20000010894 */
[C---:B------:R-:W-:Y:S02]  /*5790*/  @!P1 ISETP.GE.AND P4, PT, R5.reuse, R140, PT ;  /* 0x0000008c0500920c */ /* 0x040fe40003f86270 */
[----:B------:R-:W-:Y:S02]  /*57a0*/  @!P1 FSEL R20, R20, -INF , !P5 ;  /* 0xff80000014149808 */ /* 0x000fe40006800000 */
[-C--:B------:R-:W-:Y:S03]  /*57b0*/  @!P1 ISETP.GE.AND P5, PT, R5, R137.reuse, PT ;  /* 0x000000890500920c */ /* 0x080fe60003fa6270 */
[----:B------:R-:W-:Y:S01]  /*57c0*/  @!P1 FSEL R21, R21, -INF , !P3 ;  /* 0xff80000015159808 */ /* 0x000fe20005800000 */
[--C-:B------:R-:W-:Y:S01]  /*57d0*/  FFMA.FTZ R20, R20, c[0x0][0x23c], -R148.reuse ;  /* 0x00008f0014147a23 */ /* 0x100fe20000010894 */
[-C--:B------:R-:W-:Y:S01]  /*57e0*/  @!P1 ISETP.GE.AND P3, PT, R5, R136.reuse, PT ;  /* 0x000000880500920c */ /* 0x080fe20003f66270 */
[----:B------:R-:W1:Y:S01]  /*57f0*/  MUFU.EX2 R209, R16 ;  /* 0x0000001000d17308 */ /* 0x000e620000000800 */
[C---:B------:R-:W-:Y:S01]  /*5800*/  @!P1 IADD3 R4, R0.reuse, 0x18, RZ ;  /* 0x0000001800049810 */ /* 0x040fe20007ffe0ff */
[----:B------:R-:W-:Y:S01]  /*5810*/  FFMA.FTZ R21, R21, c[0x0][0x23c], -R148 ;  /* 0x00008f0015157a23 */ /* 0x000fe20000010894 */
[----:B------:R-:W-:Y:S01]  /*5820*/  @!P1 IADD3 R5, R0, 0x19, RZ ;  /* 0x0000001900059810 */ /* 0x000fe20007ffe0ff */
[-C--:B--2---:R-:W-:Y:S01]  /*5830*/  HMMA.16816.F32 R36, R132, R8.reuse, R36 ;  /* 0x000000088424723c */ /* 0x084fe20000001824 */
[----:B------:R-:W-:Y:S02]  /*5840*/  @!P1 FSEL R22, R22, -INF , !P2 ;  /* 0xff80000016169808 */ /* 0x000fe40005000000 */
[-C--:B------:R-:W-:Y:S02]  /*5850*/  @!P1 ISETP.GE.AND P2, PT, R4, R137.reuse, PT ;  /* 0x000000890400920c */ /* 0x080fe40003f46270 */
[----:B------:R-:W-:Y:S01]  /*5860*/  @!P1 FSEL R26, R26, -INF , !P0 ;  /* 0xff8000001a1a9808 */ /* 0x000fe20004000000 */
[--C-:B------:R-:W-:Y:S01]  /*5870*/  FFMA.FTZ R22, R22, c[0x0][0x23c], -R142.reuse ;  /* 0x00008f0016167a23 */ /* 0x100fe2000001088e */
[----:B------:R-:W-:Y:S01]  /*5880*/  @!P1 ISETP.GE.AND P0, PT, R5, R137, PT ;  /* 0x000000890500920c */ /* 0x000fe20003f06270 */
[C---:B------:R-:W-:Y:S01]  /*5890*/  HMMA.16816.F32 R40, R144.reuse, R8, R40 ;  /* 0x000000089028723c */ /* 0x040fe20000001828 */
[----:B------:R-:W-:Y:S01]  /*58a0*/  @!P1 FSEL R23, R23, -INF , !P4 ;  /* 0xff80000017179808 */ /* 0x000fe20006000000 */
[----:B------:R-:W-:Y:S01]  /*58b0*/  MUFU.EX2 R202, R20 ;  /* 0x0000001400ca7308 */ /* 0x000fe20000000800 */
[----:B------:R-:W-:Y:S01]  /*58c0*/  @!P1 ISETP.GE.AND P4, PT, R4, R136, PT ;  /* 0x000000880400920c */ /* 0x000fe20003f86270 */
[----:B----4-:R-:W-:Y:S01]  /*58d0*/  IMAD.WIDE.U32 R12, R149, -0x2daee0ad, RZ ;  /* 0xd2511f53950c7825 */ /* 0x010fe200078e00ff */
[----:B------:R-:W-:Y:S02]  /*58e0*/  @!P1 FSEL R24, R24, -INF , !P6 ;  /* 0xff80000018189808 */ /* 0x000fe40007000000 */
[CC--:B------:R-:W-:Y:S01]  /*58f0*/  @!P1 ISETP.GE.AND P6, PT, R4.reuse, R143.reuse, PT ;  /* 0x0000008f0400920c */ /* 0x0c0fe20003fc6270 */
[-C--:B------:R-:W-:Y:S01]  /*5900*/  HMMA.16816.F32 R44, R144, R10.reuse, R44 ;  /* 0x0000000a902c723c */ /* 0x080fe2000000182c */
[----:B------:R-:W-:Y:S02]  /*5910*/  @!P1 FSEL R25, R25, -INF , !P5 ;  /* 0xff80000019199808 */ /* 0x000fe40006800000 */
[----:B------:R-:W-:Y:S01]  /*5920*/  @!P1 ISETP.GE.AND P5, PT, R4, R140, PT ;  /* 0x0000008c0400920c */ /* 0x000fe20003fa6270 */
[--C-:B------:R-:W-:Y:S01]  /*5930*/  FFMA.FTZ R24, R24, c[0x0][0x23c], -R141.reuse ;  /* 0x00008f0018187a23 */ /* 0x100fe2000001088d */
[----:B------:R-:W-:Y:S01]  /*5940*/  @!P1 FSEL R27, R27, -INF , !P3 ;  /* 0xff8000001b1b9808 */ /* 0x000fe20005800000 */
[--C-:B------:R-:W-:Y:S01]  /*5950*/  FFMA.FTZ R25, R25, c[0x0][0x23c], -R141.reuse ;  /* 0x00008f0019197a23 */ /* 0x100fe2000001088d */
[C---:B------:R-:W-:Y:S01]  /*5960*/  @!P1 ISETP.GE.AND P3, PT, R5.reuse, R136, PT ;  /* 0x000000880500920c */ /* 0x040fe20003f66270 */
[C---:B------:R-:W-:Y:S01]  /*5970*/  HMMA.16816.F32 R48, R132.reuse, R10, R48 ;  /* 0x0000000a8430723c */ /* 0x040fe20000001830 */
[----:B------:R-:W-:Y:S01]  /*5980*/  @!P1 FSEL R28, R28, -INF , !P2 ;  /* 0xff8000001c1c9808 */ /* 0x000fe20005000000 */
[----:B------:R-:W-:Y:S01]  /*5990*/  MUFU.EX2 R215, R24 ;  /* 0x0000001800d77308 */ /* 0x000fe20000000800 */
[-C--:B------:R-:W-:Y:S01]  /*59a0*/  @!P1 ISETP.GE.AND P2, PT, R5, R143.reuse, PT ;  /* 0x0000008f0500920c */ /* 0x080fe20003f46270 */
[----:B------:R-:W-:Y:S01]  /*59b0*/  FFMA.FTZ R23, R23, c[0x0][0x23c], -R142 ;  /* 0x00008f0017177a23 */ /* 0x000fe2000001088e */
[----:B------:R-:W-:Y:S01]  /*59c0*/  @!P1 FSEL R29, R29, -INF , !P0 ;  /* 0xff8000001d1d9808 */ /* 0x000fe20004000000 */
[--C-:B------:R-:W-:Y:S01]  /*59d0*/  FFMA.FTZ R26, R26, c[0x0][0x23c], -R2.reuse ;  /* 0x00008f001a1a7a23 */ /* 0x100fe20000010802 */
[-C--:B------:R-:W-:Y:S01]  /*59e0*/  @!P1 ISETP.GE.AND P0, PT, R5, R140.reuse, PT ;  /* 0x0000008c0500920c */ /* 0x080fe20003f06270 */
[--C-:B------:R-:W-:Y:S01]  /*59f0*/  FFMA.FTZ R27, R27, c[0x0][0x23c], -R2.reuse ;  /* 0x00008f001b1b7a23 */ /* 0x100fe20000010802 */
[C---:B------:R-:W-:Y:S01]  /*5a00*/  @!P1 IADD3 R8, R0.reuse, 0x20, RZ ;  /* 0x0000002000089810 */ /* 0x040fe20007ffe0ff */
[----:B------:R-:W2:Y:S02]  /*5a10*/  LDSM.16.M88.4 R4, [R180+0xd800] ;  /* 0x00d80000b404783b */ /* 0x000ea40000000200 */
[----:B------:R-:W-:Y:S01]  /*5a20*/  @!P1 IADD3 R9, R0, 0x21, RZ ;  /* 0x0000002100099810 */ /* 0x000fe20007ffe0ff */
[--C-:B------:R-:W-:Y:S01]  /*5a30*/  FFMA.FTZ R28, R28, c[0x0][0x23c], -R141.reuse ;  /* 0x00008f001c1c7a23 */ /* 0x100fe2000001088d */
[----:B------:R-:W-:Y:S01]  /*5a40*/  @!P1 FSEL R30, R30, -INF , !P4 ;  /* 0xff8000001e1e9808 */ /* 0x000fe20006000000 */
[--C-:B------:R-:W-:Y:S01]  /*5a50*/  FFMA.FTZ R29, R29, c[0x0][0x23c], -R141.reuse ;  /* 0x00008f001d1d7a23 */ /* 0x100fe2000001088d */
[----:B------:R-:W-:Y:S01]  /*5a60*/  @!P1 ISETP.GE.AND P4, PT, R8, R143, PT ;  /* 0x0000008f0800920c */ /* 0x000fe20003f86270 */
[----:B------:R-:W-:Y:S01]  /*5a70*/  MUFU.EX2 R206, R22 ;  /* 0x0000001600ce7308 */ /* 0x000fe20000000800 */
[----:B------:R-:W-:Y:S01]  /*5a80*/  @!P1 FSEL R31, R31, -INF , !P3 ;  /* 0xff8000001f1f9808 */ /* 0x000fe20005800000 */
[--C-:B------:R-:W-:Y:S01]  /*5a90*/  FFMA.FTZ R30, R30, c[0x0][0x23c], -R2.reuse ;  /* 0x00008f001e1e7a23 */ /* 0x100fe20000010802 */
[----:B------:R-:W-:Y:S01]  /*5aa0*/  @!P1 ISETP.GE.AND P3, PT, R8, R140, PT ;  /* 0x0000008c0800920c */ /* 0x000fe20003f66270 */
[----:B------:R-:W-:Y:S01]  /*5ab0*/  IMAD.WIDE.U32 R10, R165, -0x326172a9, RZ ;  /* 0xcd9e8d57a50a7825 */ /* 0x000fe200078e00ff */
[----:B------:R-:W-:Y:S02]  /*5ac0*/  @!P1 FSEL R32, R32, -INF , !P6 ;  /* 0xff80000020209808 */ /* 0x000fe40007000000 */
[-C--:B------:R-:W-:Y:S01]  /*5ad0*/  @!P1 ISETP.GE.AND P6, PT, R8, R137.reuse, PT ;  /* 0x000000890800920c */ /* 0x080fe20003fc6270 */
[----:B------:R-:W-:Y:S01]  /*5ae0*/  FFMA.FTZ R31, R31, c[0x0][0x23c], -R2 ;  /* 0x00008f001f1f7a23 */ /* 0x000fe20000010802 */
[----:B------:R-:W-:Y:S01]  /*5af0*/  @!P1 FSEL R33, R33, -INF , !P2 ;  /* 0xff80000021219808 */ /* 0x000fe20005000000 */
[--C-:B------:R-:W-:Y:S01]  /*5b00*/  FFMA.FTZ R32, R32, c[0x0][0x23c], -R148.reuse ;  /* 0x00008f0020207a23 */ /* 0x100fe20000010894 */
[----:B------:R-:W-:Y:S01]  /*5b10*/  @!P1 ISETP.GE.AND P2, PT, R8, R136, PT ;  /* 0x000000880800920c */ /* 0x000fe20003f46270 */
[----:B------:R4:W-:Y:S01]  /*5b20*/  MUFU.EX2 R210, R25 ;  /* 0x0000001900d27308 */ /* 0x0009e20000000800 */
[----:B------:R-:W-:Y:S01]  /*5b30*/  @!P1 FSEL R35, R35, -INF , !P0 ;  /* 0xff80000023239808 */ /* 0x000fe20004000000 */
[----:B------:R-:W-:Y:S01]  /*5b40*/  FFMA.FTZ R33, R33, c[0x0][0x23c], -R148 ;  /* 0x00008f0021217a23 */ /* 0x000fe20000010894 */
[----:B------:R-:W-:Y:S02]  /*5b50*/  @!P1 ISETP.GE.AND P0, PT, R9, R140, PT ;  /* 0x0000008c0900920c */ /* 0x000fe40003f06270 */
[----:B------:R-:W-:Y:S01]  /*5b60*/  @!P1 FSEL R36, R36, -INF , !P4 ;  /* 0xff80000024249808 */ /* 0x000fe20006000000 */
[----:B------:R-:W-:Y:S01]  /*5b70*/  FFMA.FTZ R35, R35, c[0x0][0x23c], -R142 ;  /* 0x00008f0023237a23 */ /* 0x000fe2000001088e */
[C---:B------:R-:W-:Y:S02]  /*5b80*/  @!P1 ISETP.GE.AND P4, PT, R9.reuse, R137, PT ;  /* 0x000000890900920c */ /* 0x040fe40003f86270 */
[----:B------:R-:W-:Y:S01]  /*5b90*/  @!P1 IADD3 R8, R0, 0x28, RZ ;  /* 0x0000002800089810 */ /* 0x000fe20007ffe0ff */
[----:B------:R-:W-:Y:S01]  /*5ba0*/  MUFU.EX2 R193, R35 ;  /* 0x0000002300c17308 */ /* 0x000fe20000000800 */
[----:B------:R-:W-:Y:S01]  /*5bb0*/  @!P1 FSEL R34, R34, -INF , !P5 ;  /* 0xff80000022229808 */ /* 0x000fe20006800000 */
[----:B------:R-:W-:Y:S01]  /*5bc0*/  FFMA.FTZ R36, R36, c[0x0][0x23c], -R148 ;  /* 0x00008f0024247a23 */ /* 0x000fe20000010894 */
[----:B------:R-:W-:Y:S02]  /*5bd0*/  @!P1 ISETP.GE.AND P5, PT, R9, R143, PT ;  /* 0x0000008f0900920c */ /* 0x000fe40003fa6270 */
[----:B------:R-:W-:Y:S01]  /*5be0*/  @!P1 FSEL R38, R38, -INF , !P3 ;  /* 0xff80000026269808 */ /* 0x000fe20005800000 */
[--C-:B------:R-:W-:Y:S01]  /*5bf0*/  FFMA.FTZ R34, R34, c[0x0][0x23c], -R142.reuse ;  /* 0x00008f0022227a23 */ /* 0x100fe2000001088e */
[C---:B------:R-:W-:Y:S02]  /*5c00*/  @!P1 ISETP.GE.AND P3, PT, R8.reuse, R137, PT ;  /* 0x000000890800920c */ /* 0x040fe40003f66270 */
[----:B------:R-:W-:Y:S01]  /*5c10*/  @!P1 FSEL R39, R39, -INF , !P0 ;  /* 0xff80000027279808 */ /* 0x000fe20004000000 */
[----:B------:R-:W-:Y:S01]  /*5c20*/  MUFU.EX2 R195, R34 ;  /* 0x0000002200c37308 */ /* 0x000fe20000000800 */
[----:B------:R-:W-:Y:S01]  /*5c30*/  @!P1 ISETP.GE.AND P0, PT, R8, R136, PT ;  /* 0x000000880800920c */ /* 0x000fe20003f06270 */
[-C--:B--2---:R-:W-:Y:S01]  /*5c40*/  HMMA.16816.F32 R52, R132, R4.reuse, R52 ;  /* 0x000000048434723c */ /* 0x084fe20000001834 */
[----:B------:R-:W-:Y:S01]  /*5c50*/  @!P1 FSEL R40, R40, -INF , !P6 ;  /* 0xff80000028289808 */ /* 0x000fe20007000000 */
[--C-:B------:R-:W-:Y:S01]  /*5c60*/  FFMA.FTZ R38, R38, c[0x0][0x23c], -R142.reuse ;  /* 0x00008f0026267a23 */ /* 0x100fe2000001088e */
[----:B------:R-:W-:Y:S01]  /*5c70*/  @!P1 ISETP.GE.AND P6, PT, R8, R143, PT ;  /* 0x0000008f0800920c */ /* 0x000fe20003fc6270 */
[----:B------:R-:W-:Y:S01]  /*5c80*/  FFMA.FTZ R39, R39, c[0x0][0x23c], -R142 ;  /* 0x00008f0027277a23 */ /* 0x000fe2000001088e */
[----:B------:R-:W-:Y:S01]  /*5c90*/  @!P1 FSEL R41, R41, -INF , !P4 ;  /* 0xff80000029299808 */ /* 0x000fe20006000000 */
[--C-:B------:R-:W-:Y:S01]  /*5ca0*/  FFMA.FTZ R40, R40, c[0x0][0x23c], -R141.reuse ;  /* 0x00008f0028287a23 */ /* 0x100fe2000001088d */
[----:B------:R-:W-:Y:S01]  /*5cb0*/  @!P1 ISETP.GE.AND P4, PT, R8, R140, PT ;  /* 0x0000008c0800920c */ /* 0x000fe20003f86270 */
[C---:B------:R-:W-:Y:S01]  /*5cc0*/  HMMA.16816.F32 R56, R144.reuse, R4, R56 ;  /* 0x000000049038723c */ /* 0x040fe20000001838 */
[----:B------:R-:W-:Y:S01]  /*5cd0*/  @!P1 IADD3 R8, R0, 0x29, RZ ;  /* 0x0000002900089810 */ /* 0x000fe20007ffe0ff */
[----:B------:R2:W1:Y:S02]  /*5ce0*/  MUFU.EX2 R223, R15 ;  /* 0x0000000f00df7308 */ /* 0x0004640000000800 */
[----:B------:R-:W-:Y:S01]  /*5cf0*/  @!P1 FSEL R37, R37, -INF , !P5 ;  /* 0xff80000025259808 */ /* 0x000fe20006800000 */
[--C-:B------:R-:W-:Y:S01]  /*5d00*/  FFMA.FTZ R41, R41, c[0x0][0x23c], -R141.reuse ;  /* 0x00008f0029297a23 */ /* 0x100fe2000001088d */
[-C--:B------:R-:W-:Y:S01]  /*5d10*/  @!P1 ISETP.GE.AND P5, PT, R9, R136.reuse, PT ;  /* 0x000000880900920c */ /* 0x080fe20003fa6270 */
[----:B----4-:R-:W-:Y:S01]  /*5d20*/  IMAD.WIDE.U32 R24, R164, -0x326172a9, RZ ;  /* 0xcd9e8d57a4187825 */ /* 0x010fe200078e00ff */
[----:B------:R-:W-:Y:S01]  /*5d30*/  @!P1 FSEL R42, R42, -INF , !P2 ;  /* 0xff8000002a2a9808 */ /* 0x000fe20005000000 */
[-C--:B------:R-:W-:Y:S01]  /*5d40*/  HMMA.16816.F32 R60, R144, R6.reuse, R60 ;  /* 0x00000006903c723c */ /* 0x080fe2000000183c */
[C---:B------:R-:W-:Y:S02]  /*5d50*/  @!P1 ISETP.GE.AND P2, PT, R8.reuse, R137, PT ;  /* 0x000000890800920c */ /* 0x040fe40003f46270 */
[----:B------:R-:W-:Y:S01]  /*5d60*/  @!P1 FSEL R43, R43, -INF , !P5 ;  /* 0xff8000002b2b9808 */ /* 0x000fe20006800000 */
[----:B------:R-:W-:Y:S01]  /*5d70*/  MUFU.EX2 R214, R18 ;  /* 0x0000001200d67308 */ /* 0x000fe20000000800 */
[----:B------:R-:W-:Y:S01]  /*5d80*/  @!P1 ISETP.GE.AND P5, PT, R8, R136, PT ;  /* 0x000000880800920c */ /* 0x000fe20003fa6270 */
[----:B------:R-:W-:Y:S01]  /*5d90*/  FFMA.FTZ R37, R37, c[0x0][0x23c], -R148 ;  /* 0x00008f0025257a23 */ /* 0x000fe20000010894 */
[----:B------:R-:W-:Y:S01]  /*5da0*/  @!P1 FSEL R44, R44, -INF , !P3 ;  /* 0xff8000002c2c9808 */ /* 0x000fe20005800000 */
[----:B------:R-:W-:Y:S01]  /*5db0*/  HMMA.16816.F32 R64, R132, R6, R64 ;  /* 0x000000068440723c */ /* 0x000fe20000001840 */
[-C--:B------:R-:W-:Y:S03]  /*5dc0*/  @!P1 ISETP.GE.AND P3, PT, R8, R143.reuse, PT ;  /* 0x0000008f0800920c */ /* 0x080fe60003f66270 */
[----:B------:R-:W-:Y:S01]  /*5dd0*/  @!P1 FSEL R45, R45, -INF , !P2 ;  /* 0xff8000002d2d9808 */ /* 0x000fe20005000000 */
[--C-:B------:R-:W-:Y:S01]  /*5de0*/  FFMA.FTZ R42, R42, c[0x0][0x23c], -R2.reuse ;  /* 0x00008f002a2a7a23 */ /* 0x100fe20000010802 */
[-C--:B------:R-:W-:Y:S01]  /*5df0*/  @!P1 ISETP.GE.AND P2, PT, R8, R140.reuse, PT ;  /* 0x0000008c0800920c */ /* 0x080fe20003f46270 */
[----:B------:R4:W1:Y:S01]  /*5e00*/  MUFU.EX2 R213, R19 ;  /* 0x0000001300d57308 */ /* 0x0008620000000800 */
[----:B------:R-:W-:Y:S01]  /*5e10*/  @!P1 IADD3 R8, R0, 0x30, RZ ;  /* 0x0000003000089810 */ /* 0x000fe20007ffe0ff */
[----:B--2---:R-:W-:Y:S03]  /*5e20*/  IMAD.WIDE.U32 R14, R166, -0x326172a9, RZ ;  /* 0xcd9e8d57a60e7825 */ /* 0x004fe600078e00ff */
[----:B------:R-:W-:Y:S01]  /*5e30*/  @!P1 FSEL R47, R47, -INF , !P5 ;  /* 0xff8000002f2f9808 */ /* 0x000fe20006800000 */
[--C-:B------:R-:W-:Y:S01]  /*5e40*/  FFMA.FTZ R43, R43, c[0x0][0x23c], -R2.reuse ;  /* 0x00008f002b2b7a23 */ /* 0x100fe20000010802 */
[----:B------:R-:W-:Y:S01]  /*5e50*/  @!P1 ISETP.GE.AND P5, PT, R8, R140, PT ;  /* 0x0000008c0800920c */ /* 0x000fe20003fa6270 */
[--C-:B------:R-:W-:Y:S01]  /*5e60*/  FFMA.FTZ R44, R44, c[0x0][0x23c], -R141.reuse ;  /* 0x00008f002c2c7a23 */ /* 0x100fe2000001088d */
[C---:B------:R-:W-:Y:S01]  /*5e70*/  @!P1 IADD3 R5, R0.reuse, 0x31, RZ ;  /* 0x0000003100059810 */ /* 0x040fe20007ffe0ff */
[----:B------:R-:W-:Y:S01]  /*5e80*/  MUFU.EX2 R201, R21 ;  /* 0x0000001500c97308 */ /* 0x000fe20000000800 */
[----:B------:R-:W-:Y:S01]  /*5e90*/  @!P1 IADD3 R4, R0, 0x38, RZ ;  /* 0x0000003800049810 */ /* 0x000fe20007ffe0ff */
[--C-:B------:R-:W-:Y:S01]  /*5ea0*/  FFMA.FTZ R47, R47, c[0x0][0x23c], -R2.reuse ;  /* 0x00008f002f2f7a23 */ /* 0x100fe20000010802 */
[----:B------:R-:W-:Y:S01]  /*5eb0*/  @!P1 FSEL R46, R46, -INF , !P0 ;  /* 0xff8000002e2e9808 */ /* 0x000fe20004000000 */
[--C-:B------:R-:W-:Y:S01]  /*5ec0*/  FFMA.FTZ R45, R45, c[0x0][0x23c], -R141.reuse ;  /* 0x00008f002d2d7a23 */ /* 0x100fe2000001088d */
[----:B------:R-:W-:Y:S02]  /*5ed0*/  @!P1 ISETP.GE.AND P0, PT, R8, R143, PT ;  /* 0x0000008f0800920c */ /* 0x000fe40003f06270 */
[----:B------:R-:W-:Y:S01]  /*5ee0*/  @!P1 FSEL R48, R48, -INF , !P6 ;  /* 0xff80000030309808 */ /* 0x000fe20007000000 */
[----:B------:R-:W-:Y:S01]  /*5ef0*/  FFMA.FTZ R46, R46, c[0x0][0x23c], -R2 ;  /* 0x00008f002e2e7a23 */ /* 0x000fe20000010802 */
[----:B------:R-:W-:Y:S01]  /*5f00*/  @!P1 ISETP.GE.AND P6, PT, R8, R137, PT ;  /* 0x000000890800920c */ /* 0x000fe20003fc6270 */
[----:B------:R-:W-:Y:S01]  /*5f10*/  MUFU.EX2 R203, R23 ;  /* 0x0000001700cb7308 */ /* 0x000fe20000000800 */
[----:B------:R-:W-:Y:S01]  /*5f20*/  @!P1 FSEL R49, R49, -INF , !P3 ;  /* 0xff80000031319808 */ /* 0x000fe20005800000 */
[--C-:B------:R-:W-:Y:S01]  /*5f30*/  FFMA.FTZ R48, R48, c[0x0][0x23c], -R148.reuse ;  /* 0x00008f0030307a23 */ /* 0x100fe20000010894 */
[----:B------:R-:W-:Y:S01]  /*5f40*/  @!P1 ISETP.GE.AND P3, PT, R8, R136, PT ;  /* 0x000000880800920c */ /* 0x000fe20003f66270 */
[----:B------:R-:W-:Y:S01]  /*5f50*/  IMAD.WIDE.U32 R8, R162, -0x326172a9, RZ ;  /* 0xcd9e8d57a2087825 */ /* 0x000fe200078e00ff */
[----:B------:R-:W-:Y:S02]  /*5f60*/  @!P1 FSEL R50, R50, -INF , !P4 ;  /* 0xff80000032329808 */ /* 0x000fe40006000000 */
[----:B------:R-:W-:Y:S01]  /*5f70*/  @!P1 ISETP.GE.AND P4, PT, R5, R143, PT ;  /* 0x0000008f0500920c */ /* 0x000fe20003f86270 */
[----:B------:R-:W-:Y:S01]  /*5f80*/  FFMA.FTZ R49, R49, c[0x0][0x23c], -R148 ;  /* 0x00008f0031317a23 */ /* 0x000fe20000010894 */
[----:B------:R-:W-:Y:S01]  /*5f90*/  @!P1 FSEL R54, R54, -INF , !P5 ;  /* 0xff80000036369808 */ /* 0x000fe20006800000 */
[----:B------:R-:W-:Y:S01]  /*5fa0*/  MUFU.EX2 R219, R26 ;  /* 0x0000001a00db7308 */ /* 0x000fe20000000800 */
[-C--:B------:R-:W-:Y:S01]  /*5fb0*/  @!P1 ISETP.GE.AND P5, PT, R4, R137.reuse, PT ;  /* 0x000000890400920c */ /* 0x080fe20003fa6270 */
[--C-:B------:R-:W-:Y:S01]  /*5fc0*/  FFMA.FTZ R50, R50, c[0x0][0x23c], -R142.reuse ;  /* 0x00008f0032327a23 */ /* 0x100fe2000001088e */
[----:B------:R-:W-:Y:S01]  /*5fd0*/  @!P1 FSEL R51, R51, -INF , !P2 ;  /* 0xff80000033339808 */ /* 0x000fe20005000000 */
[----:B----4-:R-:W-:Y:S01]  /*5fe0*/  IMAD.WIDE.U32 R18, R151, -0x2daee0ad, RZ ;  /* 0xd2511f5397127825 */ /* 0x010fe200078e00ff */
[----:B------:R-:W-:Y:S02]  /*5ff0*/  @!P1 ISETP.GE.AND P2, PT, R5, R140, PT ;  /* 0x0000008c0500920c */ /* 0x000fe40003f46270 */
[----:B------:R-:W-:Y:S01]  /*6000*/  @!P1 IADD3 R0, R0, 0x39, RZ ;  /* 0x0000003900009810 */ /* 0x000fe20007ffe0ff */
[--C-:B------:R-:W-:Y:S01]  /*6010*/  FFMA.FTZ R51, R51, c[0x0][0x23c], -R142.reuse ;  /* 0x00008f0033337a23 */ /* 0x100fe2000001088e */
[----:B------:R-:W-:Y:S01]  /*6020*/  @!P1 FSEL R52, R52, -INF , !P0 ;  /* 0xff80000034349808 */ /* 0x000fe20004000000 */
[----:B------:R-:W2:Y:S01]  /*6030*/  MUFU.EX2 R208, R17 ;  /* 0x0000001100d07308 */ /* 0x000ea20000000800 */
[----:B------:R-:W-:Y:S01]  /*6040*/  @!P1 ISETP.GE.AND P0, PT, R5, R137, PT ;  /* 0x000000890500920c */ /* 0x000fe20003f06270 */
[----:B------:R-:W-:Y:S01]  /*6050*/  FFMA.FTZ R54, R54, c[0x0][0x23c], -R142 ;  /* 0x00008f0036367a23 */ /* 0x000fe2000001088e */
[----:B------:R-:W-:Y:S01]  /*6060*/  @!P1 FSEL R53, R53, -INF , !P4 ;  /* 0xff80000035359808 */ /* 0x000fe20006000000 */
[--C-:B------:R-:W-:Y:S01]  /*6070*/  FFMA.FTZ R52, R52, c[0x0][0x23c], -R148.reuse ;  /* 0x00008f0034347a23 */ /* 0x100fe20000010894 */
[-C--:B------:R-:W-:Y:S02]  /*6080*/  @!P1 ISETP.GE.AND P4, PT, R5, R136.reuse, PT ;  /* 0x000000880500920c */ /* 0x080fe40003f86270 */
[----:B------:R-:W-:Y:S01]  /*6090*/  @!P1 FSEL R56, R56, -INF , !P6 ;  /* 0xff80000038389808 */ /* 0x000fe20007000000 */
[----:B------:R-:W-:Y:S01]  /*60a0*/  FFMA.FTZ R53, R53, c[0x0][0x23c], -R148 ;  /* 0x00008f0035357a23 */ /* 0x000fe20000010894 */
[----:B------:R-:W-:Y:S01]  /*60b0*/  @!P1 ISETP.GE.AND P6, PT, R4, R136, PT ;  /* 0x000000880400920c */ /* 0x000fe20003fc6270 */
[----:B------:R4:W-:Y:S01]  /*60c0*/  MUFU.EX2 R218, R27 ;  /* 0x0000001b00da7308 */ /* 0x0009e20000000800 */
[----:B------:R-:W-:Y:S01]  /*60d0*/  @!P1 FSEL R58, R58, -INF , !P3 ;  /* 0xff8000003a3a9808 */ /* 0x000fe20005800000 */
[--C-:B------:R-:W-:Y:S01]  /*60e0*/  FFMA.FTZ R56, R56, c[0x0][0x23c], -R141.reuse ;  /* 0x00008f0038387a23 */ /* 0x100fe2000001088d */
[----:B------:R-:W-:Y:S02]  /*60f0*/  @!P1 ISETP.GE.AND P3, PT, R4, R143, PT ;  /* 0x0000008f0400920c */ /* 0x000fe40003f66270 */
[----:B------:R-:W-:Y:S01]  /*6100*/  @!P1 FSEL R60, R60, -INF , !P5 ;  /* 0xff8000003c3c9808 */ /* 0x000fe20006800000 */
[----:B------:R-:W-:Y:S01]  /*6110*/  FFMA.FTZ R58, R58, c[0x0][0x23c], -R2 ;  /* 0x00008f003a3a7a23 */ /* 0x000fe20000010802 */
[----:B------:R-:W-:Y:S01]  /*6120*/  @!P1 ISETP.GE.AND P5, PT, R4, R140, PT ;  /* 0x0000008c0400920c */ /* 0x000fe20003fa6270 */
[----:B------:R-:W-:Y:S01]  /*6130*/  IMAD.WIDE.U32 R4, R157, -0x2daee0ad, RZ ;  /* 0xd2511f539d047825 */ /* 0x000fe200078e00ff */
[----:B------:R-:W-:Y:S01]  /*6140*/  @!P1 FSEL R55, R55, -INF , !P2 ;  /* 0xff80000037379808 */ /* 0x000fe20005000000 */
[----:B------:R-:W1:Y:S01]  /*6150*/  MUFU.EX2 R205, R28 ;  /* 0x0000001c00cd7308 */ /* 0x000e620000000800 */
[----:B------:R-:W-:Y:S01]  /*6160*/  @!P1 ISETP.GE.AND P2, PT, R0, R137, PT ;  /* 0x000000890000920c */ /* 0x000fe20003f46270 */
[--C-:B------:R-:W-:Y:S01]  /*6170*/  FFMA.FTZ R60, R60, c[0x0][0x23c], -R141.reuse ;  /* 0x00008f003c3c7a23 */ /* 0x100fe2000001088d */
[----:B------:R-:W-:Y:S01]  /*6180*/  @!P1 FSEL R57, R57, -INF , !P0 ;  /* 0xff80000039399808 */ /* 0x000fe20004000000 */
[----:B------:R-:W-:Y:S01]  /*6190*/  FFMA.FTZ R55, R55, c[0x0][0x23c], -R142 ;  /* 0x00008f0037377a23 */ /* 0x000fe2000001088e */
[C---:B------:R-:W-:Y:S02]  /*61a0*/  @!P1 ISETP.GE.AND P0, PT, R0.reuse, R136, PT ;  /* 0x000000880000920c */ /* 0x040fe40003f06270 */
[----:B------:R-:W-:Y:S01]  /*61b0*/  @!P1 FSEL R59, R59, -INF , !P4 ;  /* 0xff8000003b3b9808 */ /* 0x000fe20006000000 */
[--C-:B------:R-:W-:Y:S01]  /*61c0*/  FFMA.FTZ R57, R57, c[0x0][0x23c], -R141.reuse ;  /* 0x00008f0039397a23 */ /* 0x100fe2000001088d */
[C---:B------:R-:W-:Y:S01]  /*61d0*/  @!P1 ISETP.GE.AND P4, PT, R0.reuse, R143, PT ;  /* 0x0000008f0000920c */ /* 0x040fe20003f86270 */
[----:B------:R1:W-:Y:S01]  /*61e0*/  MUFU.EX2 R204, R29 ;  /* 0x0000001d00cc7308 */ /* 0x0003e20000000800 */
[----:B------:R-:W-:Y:S01]  /*61f0*/  @!P1 FSEL R61, R61, -INF , !P2 ;  /* 0xff8000003d3d9808 */ /* 0x000fe20005000000 */
[----:B------:R-:W-:Y:S01]  /*6200*/  FFMA.FTZ R59, R59, c[0x0][0x23c], -R2 ;  /* 0x00008f003b3b7a23 */ /* 0x000fe20000010802 */
[----:B------:R-:W-:Y:S01]  /*6210*/  @!P1 ISETP.GE.AND P2, PT, R0, R140, PT ;  /* 0x0000008c0000920c */ /* 0x000fe20003f46270 */
[----:B----4-:R-:W-:Y:S01]  /*6220*/  IMAD.WIDE.U32 R26, R156, -0x2daee0ad, RZ ;  /* 0xd2511f539c1a7825 */ /* 0x010fe200078e00ff */
[----:B------:R-:W-:Y:S02]  /*6230*/  LOP3.LUT R16, R11, UR4, R150, 0x96, !PT ;  /* 0x000000040b107c12 */ /* 0x000fe4000f8e9696 */
[----:B------:R-:W-:Y:S01]  /*6240*/  LOP3.LUT R0, R9, UR4, R158, 0x96, !PT ;  /* 0x0000000409007c12 */ /* 0x000fe2000f8e969e */
[----:B------:R-:W-:Y:S01]  /*6250*/  FFMA.FTZ R141, R61, c[0x0][0x23c], -R141 ;  /* 0x00008f003d8d7a23 */ /* 0x000fe2000001088d */
[----:B------:R-:W-:Y:S01]  /*6260*/  LOP3.LUT R20, R5, UR5, R170, 0x96, !PT ;  /* 0x0000000505147c12 */ /* 0x000fe2000f8e96aa */
[----:B------:R-:W4:Y:S01]  /*6270*/  MUFU.EX2 R196, R32 ;  /* 0x0000002000c47308 */ /* 0x000f220000000800 */
[----:B------:R-:W-:Y:S01]  /*6280*/  LOP3.LUT R22, R13, UR5, R168, 0x96, !PT ;  /* 0x000000050d167c12 */ /* 0x000fe2000f8e96a8 */
[----:B------:R-:W-:Y:S01]  /*6290*/  UIADD3 UR5, UR10, 0x1715609d, URZ ;  /* 0x1715609d0a057890 */ /* 0x000fe2000fffe03f */
[----:B------:R-:W-:Y:S01]  /*62a0*/  @!P1 FSEL R64, R64, -INF , !P3 ;  /* 0xff80000040409808 */ /* 0x000fe20005800000 */
[----:B------:R-:W-:Y:S01]  /*62b0*/  UIADD3 UR4, UR9, -0x56f99767, URZ ;  /* 0xa906689909047890 */ /* 0x000fe2000fffe03f */
[----:B------:R-:W-:Y:S01]  /*62c0*/  @!P1 FSEL R66, R66, -INF , !P5 ;  /* 0xff80000042429808 */ /* 0x000fe20006800000 */
[----:B------:R-:W-:Y:S01]  /*62d0*/  IMAD.WIDE.U32 R22, R22, -0x326172a9, RZ ;  /* 0xcd9e8d5716167825 */ /* 0x000fe200078e00ff */
[----:B------:R-:W-:Y:S02]  /*62e0*/  @!P1 FSEL R67, R67, -INF , !P2 ;  /* 0xff80000043439808 */ /* 0x000fe40005000000 */
[----:B------:R-:W-:Y:S01]  /*62f0*/  LOP3.LUT R9, R15, UR5, R160, 0x96, !PT ;  /* 0x000000050f097c12 */ /* 0x000fe2000f8e96a0 */
[----:B------:R2:W-:Y:S01]  /*6300*/  MUFU.EX2 R211, R31 ;  /* 0x0000001f00d37308 */ /* 0x0005e20000000800 */
[----:B------:R-:W-:Y:S01]  /*6310*/  LOP3.LUT R11, R19, UR4, R138, 0x96, !PT ;  /* 0x00000004130b7c12 */ /* 0x000fe2000f8e968a */
[----:B------:R-:W-:Y:S01]  /*6320*/  IMAD.WIDE.U32 R20, R20, -0x326172a9, RZ ;  /* 0xcd9e8d5714147825 */ /* 0x000fe200078e00ff */
[----:B------:R-:W-:Y:S02]  /*6330*/  LOP3.LUT R5, R25, UR5, R10, 0x96, !PT ;  /* 0x0000000519057c12 */ /* 0x000fe4000f8e960a */
[----:B------:R-:W-:Y:S01]  /*6340*/  LOP3.LUT R137, R23, UR5, R8, 0x96, !PT ;  /* 0x0000000517897c12 */ /* 0x000fe2000f8e9608 */
[----:B------:R-:W-:Y:S01]  /*6350*/  IMAD.WIDE.U32 R16, R16, -0x2daee0ad, RZ ;  /* 0xd2511f5310107825 */ /* 0x000fe200078e00ff */
[----:B------:R-:W-:Y:S01]  /*6360*/  LOP3.LUT R154, R21, UR5, R154, 0x96, !PT ;  /* 0x00000005159a7c12 */ /* 0x000fe2000f8e969a */
[----:B------:R-:W-:Y:S01]  /*6370*/  UIADD3 UR5, UR9, 0x646e171e, URZ ;  /* 0x646e171e09057890 */ /* 0x000fe2000fffe03f */
[----:B------:R-:W-:Y:S01]  /*6380*/  LOP3.LUT R19, R27, UR4, R4, 0x96, !PT ;  /* 0x000000041b137c12 */ /* 0x000fe2000f8e9604 */
[----:B------:R-:W-:Y:S01]  /*6390*/  MUFU.EX2 R189, R33 ;  /* 0x0000002100bd7308 */ /* 0x000fe20000000800 */
[----:B------:R-:W-:Y:S01]  /*63a0*/  @!P1 FSEL R62, R62, -INF , !P6 ;  /* 0xff8000003e3e9808 */ /* 0x000fe20007000000 */
[----:B------:R-:W-:Y:S01]  /*63b0*/  IMAD.WIDE.U32 R8, R9, -0x2daee0ad, RZ ;  /* 0xd2511f5309087825 */ /* 0x000fe200078e00ff */
[----:B------:R-:W-:Y:S02]  /*63c0*/  @!P1 FSEL R63, R63, -INF , !P0 ;  /* 0xff8000003f3f9808 */ /* 0x000fe40004000000 */
[----:B------:R-:W-:Y:S01]  /*63d0*/  @!P1 FSEL R65, R65, -INF , !P4 ;  /* 0xff80000041419808 */ /* 0x000fe20006000000 */
[----:B------:R-:W-:Y:S01]  /*63e0*/  IMAD.WIDE.U32 R4, R5, -0x2daee0ad, RZ ;  /* 0xd2511f5305047825 */ /* 0x000fe200078e00ff */
[----:B------:R-:W-:Y:S02]  /*63f0*/  LOP3.LUT R13, R9, UR5, R18, 0x96, !PT ;  /* 0x00000005090d7c12 */ /* 0x000fe4000f8e9612 */
[----:B------:R-:W-:Y:S01]  /*6400*/  LOP3.LUT R136, R8, 0xffff, RZ, 0xc0, !PT ;  /* 0x0000ffff08887812 */ /* 0x000fe200078ec0ff */
[----:B------:R3:W3:Y:S01]  /*6410*/  MUFU.EX2 R217, R30 ;  /* 0x0000001e00d97308 */ /* 0x0006e20000000800 */
[----:B------:R-:W-:Y:S01]  /*6420*/  LOP3.LUT R15, R5, UR5, R16, 0x96, !PT ;  /* 0x00000005050f7c12 */ /* 0x000fe2000f8e9610 */
[----:B-1----:R-:W-:Y:S01]  /*6430*/  IMAD.WIDE.U32 R28, R0, -0x2daee0ad, RZ ;  /* 0xd2511f53001c7825 */ /* 0x002fe200078e00ff */
[----:B------:R-:W-:Y:S02]  /*6440*/  LOP3.LUT R0, R17, UR4, R152, 0x96, !PT ;  /* 0x0000000411007c12 */ /* 0x000fe4000f8e9698 */
[C---:B------:R-:W-:Y:S01]  /*6450*/  LOP3.LUT R18, R4.reuse, 0xff, RZ, 0xc0, !PT ;  /* 0x000000ff04127812 */ /* 0x040fe200078ec0ff */
[----:B------:R-:W-:Y:S01]  /*6460*/  IMAD.WIDE.U32 R10, R11, -0x326172a9, RZ ;  /* 0xcd9e8d570b0a7825 */ /* 0x000fe200078e00ff */
[----:B--2---:R-:W-:Y:S02]  /*6470*/  LOP3.LUT R31, R4, 0xffff, RZ, 0xc0, !PT ;  /* 0x0000ffff041f7812 */ /* 0x004fe400078ec0ff */
[----:B------:R-:W-:Y:S01]  /*6480*/  SHF.R.U32.HI R23, RZ, 0x18, R4 ;  /* 0x00000018ff177819 */ /* 0x000fe20000011604 */
[----:B------:R-:W1:Y:S01]  /*6490*/  MUFU.EX2 R160, R48 ;  /* 0x0000003000a07308 */ /* 0x000e620000000800 */
[----:B------:R-:W-:Y:S01]  /*64a0*/  LOP3.LUT R25, R10, 0xffff, RZ, 0xc0, !PT ;  /* 0x0000ffff0a197812 */ /* 0x000fe200078ec0ff */
[----:B------:R-:W-:Y:S01]  /*64b0*/  FFMA.FTZ R64, R64, c[0x0][0x23c], -R148 ;  /* 0x00008f0040407a23 */ /* 0x000fe20000010894 */
[----:B------:R-:W-:Y:S01]  /*64c0*/  LOP3.LUT R14, R11, UR6, R14, 0x96, !PT ;  /* 0x000000060b0e7c12 */ /* 0x000fe2000f8e960e */
[----:B------:R-:W-:Y:S01]  /*64d0*/  FFMA.FTZ R148, R65, c[0x0][0x23c], -R148 ;  /* 0x00008f0041947a23 */ /* 0x000fe20000010894 */
[----:B------:R-:W-:Y:S01]  /*64e0*/  SHF.R.U32.HI R27, RZ, 0x10, R10 ;  /* 0x00000010ff1b7819 */ /* 0x000fe2000001160a */
[--C-:B------:R-:W-:Y:S01]  /*64f0*/  FFMA.FTZ R62, R62, c[0x0][0x23c], -R2.reuse ;  /* 0x00008f003e3e7a23 */ /* 0x100fe20000010802 */
[----:B------:R-:W-:Y:S01]  /*6500*/  LOP3.LUT R17, R10, 0xff, RZ, 0xc0, !PT ;  /* 0x000000ff0a117812 */ /* 0x000fe200078ec0ff */
[----:B------:R-:W-:Y:S01]  /*6510*/  FFMA.FTZ R2, R63, c[0x0][0x23c], -R2 ;  /* 0x00008f003f027a23 */ /* 0x000fe20000010802 */
[----:B------:R-:W-:Y:S01]  /*6520*/  SHF.R.U32.HI R21, RZ, 0x18, R10 ;  /* 0x00000018ff157819 */ /* 0x000fe2000001160a */
[----:B------:R-:W-:Y:S01]  /*6530*/  MUFU.EX2 R167, R50 ;  /* 0x0000003200a77308 */ /* 0x000fe20000000800 */
[----:B------:R-:W-:Y:S01]  /*6540*/  SHF.R.U32.HI R32, RZ, 0x10, R4 ;  /* 0x00000010ff207819 */ /* 0x000fe20000011604 */
[----:B------:R-:W-:Y:S01]  /*6550*/  IMAD.WIDE.U32 R10, R19, -0x326172a9, RZ ;  /* 0xcd9e8d57130a7825 */ /* 0x000fe200078e00ff */
[----:B------:R-:W-:Y:S02]  /*6560*/  LOP3.LUT R16, R8, 0xff, RZ, 0xc0, !PT ;  /* 0x000000ff08107812 */ /* 0x000fe400078ec0ff */
[----:B---3--:R-:W-:Y:S01]  /*6570*/  LOP3.LUT R30, R29, UR4, R12, 0x96, !PT ;  /* 0x000000041d1e7c12 */ /* 0x008fe2000f8e960c */
[----:B------:R-:W-:Y:S01]  /*6580*/  IMAD.WIDE.U32 R4, R0, -0x326172a9, RZ ;  /* 0xcd9e8d5700047825 */ /* 0x000fe200078e00ff */
[----:B------:R-:W-:Y:S01]  /*6590*/  SHF.R.U32.HI R19, RZ, 0x18, R8 ;  /* 0x00000018ff137819 */ /* 0x000fe20000011608 */
[----:B------:R-:W-:Y:S01]  /*65a0*/  ULDC.U8 UR4, c[0x0][0x2d8] ;  /* 0x0000b60000047ab9 */ /* 0x000fe20000000000 */
[----:B------:R-:W-:Y:S01]  /*65b0*/  SHF.R.U32.HI R29, RZ, 0x18, R10 ;  /* 0x00000018ff1d7819 */ /* 0x000fe2000001160a */
[----:B------:R-:W-:Y:S01]  /*65c0*/  FFMA.FTZ R66, R66, c[0x0][0x23c], -R142 ;  /* 0x00008f0042427a23 */ /* 0x000fe2000001088e */
[----:B------:R-:W-:Y:S01]  /*65d0*/  SHF.R.U32.HI R138, RZ, 0x10, R8 ;  /* 0x00000010ff8a7819 */ /* 0x000fe20000011608 */
[----:B------:R-:W-:Y:S01]  /*65e0*/  MUFU.EX2 R162, R49 ;  /* 0x0000003100a27308 */ /* 0x000fe20000000800 */
[----:B------:R-:W-:Y:S01]  /*65f0*/  SHF.R.U32.HI R8, RZ, 0x18, R4 ;  /* 0x00000018ff087819 */ /* 0x000fe20000011604 */
[----:B------:R-:W-:Y:S01]  /*6600*/  FFMA.FTZ R142, R67, c[0x0][0x23c], -R142 ;  /* 0x00008f00438e7a23 */ /* 0x000fe2000001088e */
[----:B------:R-:W-:Y:S02]  /*6610*/  LOP3.LUT R12, R11, UR6, R20, 0x96, !PT ;  /* 0x000000060b0c7c12 */ /* 0x000fe4000f8e9614 */
[----:B------:R-:W-:Y:S02]  /*6620*/  LOP3.LUT R0, R5, UR6, R24, 0x96, !PT ;  /* 0x0000000605007c12 */ /* 0x000fe4000f8e9618 */
[C---:B------:R-:W-:Y:S02]  /*6630*/  LOP3.LUT R20, R10.reuse, 0xff, RZ, 0xc0, !PT ;  /* 0x000000ff0a147812 */ /* 0x040fe400078ec0ff */
[----:B------:R-:W-:Y:S01]  /*6640*/  SHF.R.U32.HI R132, RZ, 0x10, R10 ;  /* 0x00000010ff847819 */ /* 0x000fe2000001160a */
[----:B------:R-:W-:Y:S01]  /*6650*/  MUFU.EX2 R153, R64 ;  /* 0x0000004000997308 */ /* 0x000fe20000000800 */
[----:B------:R-:W-:Y:S02]  /*6660*/  LOP3.LUT R33, R10, 0xffff, RZ, 0xc0, !PT ;  /* 0x0000ffff0a217812 */ /* 0x000fe400078ec0ff */
[C---:B------:R-:W-:Y:S02]  /*6670*/  LOP3.LUT R10, R4.reuse, 0xff, RZ, 0xc0, !PT ;  /* 0x000000ff040a7812 */ /* 0x040fe400078ec0ff */
[----:B------:R-:W-:Y:S02]  /*6680*/  LOP3.LUT R7, R4, 0xffff, RZ, 0xc0, !PT ;  /* 0x0000ffff04077812 */ /* 0x000fe400078ec0ff */
[----:B------:R-:W-:Y:S02]  /*6690*/  SHF.R.U32.HI R9, RZ, 0x10, R4 ;  /* 0x00000010ff097819 */ /* 0x000fe40000011604 */
[C---:B------:R-:W-:Y:S01]  /*66a0*/  LOP3.LUT R4, R14.reuse, 0xffff, RZ, 0xc0, !PT ;  /* 0x0000ffff0e047812 */ /* 0x040fe200078ec0ff */
[----:B------:R-:W-:Y:S01]  /*66b0*/  MUFU.EX2 R166, R51 ;  /* 0x0000003300a67308 */ /* 0x000fe20000000800 */
[----:B------:R-:W-:Y:S02]  /*66c0*/  LOP3.LUT R5, R14, 0xff, RZ, 0xc0, !PT ;  /* 0x000000ff0e057812 */ /* 0x000fe400078ec0ff */
[----:B------:R-:W-:Y:S02]  /*66d0*/  SHF.R.U32.HI R4, RZ, 0x8, R4 ;  /* 0x00000008ff047819 */ /* 0x000fe40000011604 */
[----:B------:R-:W-:Y:S02]  /*66e0*/  ISETP.LE.U32.AND P3, PT, R5, UR4, PT ;  /* 0x0000000405007c0c */ /* 0x000fe4000bf63070 */
[--C-:B------:R-:W-:Y:S02]  /*66f0*/  SHF.R.U32.HI R5, RZ, 0x18, R14.reuse ;  /* 0x00000018ff057819 */ /* 0x100fe4000001160e */
[----:B------:R-:W-:Y:S01]  /*6700*/  SHF.R.U32.HI R14, RZ, 0x10, R14 ;  /* 0x00000010ff0e7819 */ /* 0x000fe2000001160e */
[----:B------:R-:W-:Y:S01]  /*6710*/  MUFU.EX2 R151, R66 ;  /* 0x0000004200977308 */ /* 0x000fe20000000800 */
[----:B------:R-:W-:Y:S02]  /*6720*/  ISETP.LE.U32.AND P4, PT, R5, UR4, PT ;  /* 0x0000000405007c0c */ /* 0x000fe4000bf83070 */
[----:B------:R-:W-:Y:S02]  /*6730*/  LOP3.LUT R4, R4, 0xffff, RZ, 0xc0, !PT ;  /* 0x0000ffff04047812 */ /* 0x000fe400078ec0ff */
[----:B------:R-:W-:Y:S02]  /*6740*/  LOP3.LUT R14, R14, 0xff, RZ, 0xc0, !PT ;  /* 0x000000ff0e0e7812 */ /* 0x000fe400078ec0ff */
[----:B------:R-:W-:Y:S01]  /*6750*/  ISETP.LE.U32.AND P5, PT, R4, UR4, PT ;  /* 0x0000000404007c0c */ /* 0x000fe2000bfa3070 */
[----:B------:R-:W-:Y:S01]  /*6760*/  @!P3 FADD.FTZ R216, -R216, -RZ ;  /* 0x800000ffd8d8b221 */ /* 0x000fe20000010100 */
[----:B------:R-:W-:Y:S01]  /*6770*/  ISETP.LE.U32.AND P2, PT, R14, UR4, PT ;  /* 0x000000040e007c0c */ /* 0x000fe2000bf43070 */
[----:B------:R-:W-:Y:S01]  /*6780*/  MUFU.EX2 R150, R142 ;  /* 0x0000008e00967308 */ /* 0x000fe20000000800 */
[C---:B------:R-:W-:Y:S02]  /*6790*/  LOP3.LUT R4, R0.reuse, 0xffff, RZ, 0xc0, !PT ;  /* 0x0000ffff00047812 */ /* 0x040fe400078ec0ff */
[----:B------:R-:W-:Y:S01]  /*67a0*/  LOP3.LUT R6, R0, 0xff, RZ, 0xc0, !PT ;  /* 0x000000ff00067812 */ /* 0x000fe200078ec0ff */
[----:B------:R-:W-:Y:S01]  /*67b0*/  @!P4 FADD.FTZ R221, -R221, -RZ ;  /* 0x800000ffddddc221 */ /* 0x000fe20000010100 */
[----:B------:R-:W-:Y:S02]  /*67c0*/  ISETP.LE.U32.AND P4, PT, R10, UR4, PT ;  /* 0x000000040a007c0c */ /* 0x000fe4000bf83070 */
[----:B------:R-:W-:Y:S02]  /*67d0*/  SHF.R.U32.HI R4, RZ, 0x8, R4 ;  /* 0x00000008ff047819 */ /* 0x000fe40000011604 */
[----:B------:R-:W-:Y:S01]  /*67e0*/  SHF.R.U32.HI R10, RZ, 0x8, R31 ;  /* 0x00000008ff0a7819 */ /* 0x000fe2000001161f */
[----:B------:R-:W-:Y:S01]  /*67f0*/  MUFU.EX2 R155, R60 ;  /* 0x0000003c009b7308 */ /* 0x000fe20000000800 */
[----:B------:R-:W-:Y:S01]  /*6800*/  LOP3.LUT R4, R4, 0xffff, RZ, 0xc0, !PT ;  /* 0x0000ffff04047812 */ /* 0x000fe200078ec0ff */
[----:B------:R-:W-:Y:S01]  /*6810*/  @!P5 FADD.FTZ R212, -R212, -RZ ;  /* 0x800000ffd4d4d221 */ /* 0x000fe20000010100 */
[----:B------:R-:W-:Y:S01]  /*6820*/  ISETP.LE.U32.AND P1, PT, R6, UR4, PT ;  /* 0x0000000406007c0c */ /* 0x000fe2000bf23070 */
[----:B------:R-:W-:Y:S01]  /*6830*/  @!P2 FADD.FTZ R207, -R207, -RZ ;  /* 0x800000ffcfcfa221 */ /* 0x000fe20000010100 */
[----:B------:R-:W-:Y:S02]  /*6840*/  ISETP.LE.U32.AND P5, PT, R4, UR4, PT ;  /* 0x0000000404007c0c */ /* 0x000fe4000bfa3070 */
[--C-:B------:R-:W-:Y:S01]  /*6850*/  SHF.R.U32.HI R4, RZ, 0x18, R0.reuse ;  /* 0x00000018ff047819 */ /* 0x100fe20000011600 */
[----:B------:R-:W-:Y:S01]  /*6860*/  @!P4 FADD.FTZ R222, -R222, -RZ ;  /* 0x800000ffdedec221 */ /* 0x000fe20000010100 */
[----:B------:R-:W-:Y:S01]  /*6870*/  SHF.R.U32.HI R5, RZ, 0x10, R0 ;  /* 0x00000010ff057819 */ /* 0x000fe20000011600 */
[----:B------:R-:W-:Y:S01]  /*6880*/  MUFU.EX2 R163, R62 ;  /* 0x0000003e00a37308 */ /* 0x000fe20000000800 */
[----:B------:R-:W-:Y:S02]  /*6890*/  ISETP.LE.U32.AND P2, PT, R4, UR4, PT ;  /* 0x0000000404007c0c */ /* 0x000fe4000bf43070 */
[----:B------:R-:W-:Y:S02]  /*68a0*/  LOP3.LUT R4, R9, 0xff, RZ, 0xc0, !PT ;  /* 0x000000ff09047812 */ /* 0x000fe400078ec0ff */
[----:B------:R-:W-:Y:S01]  /*68b0*/  SHF.R.U32.HI R0, RZ, 0x8, R7 ;  /* 0x00000008ff007819 */ /* 0x000fe20000011607 */
[----:B------:R-:W-:Y:S01]  /*68c0*/  @!P1 FADD.FTZ R224, -R224, -RZ ;  /* 0x800000ffe0e09221 */ /* 0x000fe20000010100 */
[----:B------:R-:W-:Y:S01]  /*68d0*/  ISETP.LE.U32.AND P6, PT, R17, UR4, PT ;  /* 0x0000000411007c0c */ /* 0x000fe2000bfc3070 */
[----:B------:R-:W-:Y:S01]  /*68e0*/  @!P5 FADD.FTZ R225, -R225, -RZ ;  /* 0x800000ffe1e1d221 */ /* 0x000fe20000010100 */
[----:B------:R-:W-:Y:S01]  /*68f0*/  LOP3.LUT R0, R0, 0xffff, RZ, 0xc0, !PT ;  /* 0x0000ffff00007812 */ /* 0x000fe200078ec0ff */
[----:B------:R-:W-:Y:S01]  /*6900*/  MUFU.EX2 R152, R148 ;  /* 0x0000009400987308 */ /* 0x000fe20000000800 */
[----:B------:R-:W-:Y:S02]  /*6910*/  ISETP.LE.U32.AND P5, PT, R4, UR4, PT ;  /* 0x0000000404007c0c */ /* 0x000fe4000bfa3070 */
[----:B------:R-:W-:Y:S01]  /*6920*/  ISETP.LE.U32.AND P1, PT, R0, UR4, PT ;  /* 0x0000000400007c0c */ /* 0x000fe2000bf23070 */
[----:B------:R-:W-:Y:S01]  /*6930*/  @!P2 FADD.FTZ R227, -R227, -RZ ;  /* 0x800000ffe3e3a221 */ /* 0x000fe20000010100 */
[----:B------:R-:W-:Y:S02]  /*6940*/  ISETP.LE.U32.AND P2, PT, R8, UR4, PT ;  /* 0x0000000408007c0c */ /* 0x000fe4000bf43070 */
[----:B------:R-:W-:Y:S02]  /*6950*/  ISETP.LE.U32.AND P0, PT, R21, UR4, PT ;  /* 0x0000000415007c0c */ /* 0x000fe4000bf03070 */
[----:B------:R-:W-:Y:S01]  /*6960*/  SHF.R.U32.HI R0, RZ, 0x8, R25 ;  /* 0x00000008ff007819 */ /* 0x000fe20000011619 */
[----:B------:R-:W-:Y:S01]  /*6970*/  MUFU.EX2 R157, R52 ;  /* 0x00000034009d7308 */ /* 0x000fe20000000800 */
[----:B------:R-:W-:Y:S01]  /*6980*/  LOP3.LUT R7, R15, 0xff, RZ, 0xc0, !PT ;  /* 0x000000ff0f077812 */ /* 0x000fe200078ec0ff */
[----:B------:R-:W-:Y:S01]  /*6990*/  @!P6 FADD.FTZ R209, -R209, -RZ ;  /* 0x800000ffd1d1e221 */ /* 0x000fe20000010100 */
[----:B------:R-:W-:Y:S01]  /*69a0*/  LOP3.LUT R0, R0, 0xffff, RZ, 0xc0, !PT ;  /* 0x0000ffff00007812 */ /* 0x000fe200078ec0ff */
[----:B------:R-:W-:Y:S01]  /*69b0*/  @!P5 FADD.FTZ R226, -R226, -RZ ;  /* 0x800000ffe2e2d221 */ /* 0x000fe20000010100 */
[----:B------:R-:W-:Y:S01]  /*69c0*/  LOP3.LUT R6, R13, 0xff, RZ, 0xc0, !PT ;  /* 0x000000ff0d067812 */ /* 0x000fe200078ec0ff */
[----:B------:R-:W-:Y:S01]  /*69d0*/  @!P1 FADD.FTZ R220, -R220, -RZ ;  /* 0x800000ffdcdc9221 */ /* 0x000fe20000010100 */
[----:B------:R-:W-:Y:S01]  /*69e0*/  ISETP.LE.U32.AND P5, PT, R0, UR4, PT ;  /* 0x0000000400007c0c */ /* 0x000fe2000bfa3070 */
[----:B------:R-:W-:Y:S01]  /*69f0*/  @!P2 FADD.FTZ R223, -R223, -RZ ;  /* 0x800000ffdfdfa221 */ /* 0x000fe20000010100 */
[----:B------:R-:W-:Y:S01]  /*6a00*/  LOP3.LUT R5, R5, 0xff, RZ, 0xc0, !PT ;  /* 0x000000ff05057812 */ /* 0x000fe200078ec0ff */
[----:B------:R-:W-:Y:S01]  /*6a10*/  MUFU.EX2 R158, R2 ;  /* 0x00000002009e7308 */ /* 0x000fe20000000800 */
[----:B------:R-:W-:Y:S01]  /*6a20*/  LOP3.LUT R0, R27, 0xff, RZ, 0xc0, !PT ;  /* 0x000000ff1b007812 */ /* 0x000fe200078ec0ff */
[----:B------:R-:W-:Y:S01]  /*6a30*/  @!P0 FADD.FTZ R213, -R213, -RZ ;  /* 0x800000ffd5d58221 */ /* 0x000fe20000010100 */
[----:B------:R-:W-:Y:S02]  /*6a40*/  ISETP.LE.U32.AND P6, PT, R6, UR4, PT ;  /* 0x0000000406007c0c */ /* 0x000fe4000bfc3070 */
[----:B------:R-:W-:Y:S02]  /*6a50*/  ISETP.LE.U32.AND P2, PT, R0, UR4, PT ;  /* 0x0000000400007c0c */ /* 0x000fe4000bf43070 */
[----:B------:R-:W-:Y:S02]  /*6a60*/  LOP3.LUT R0, R13, 0xffff, RZ, 0xc0, !PT ;  /* 0x0000ffff0d007812 */ /* 0x000fe400078ec0ff */
[--C-:B------:R-:W-:Y:S01]  /*6a70*/  SHF.R.U32.HI R6, RZ, 0x10, R13.reuse ;  /* 0x00000010ff067819 */ /* 0x100fe2000001160d */
[----:B------:R-:W-:Y:S01]  /*6a80*/  MUFU.EX2 R156, R53 ;  /* 0x00000035009c7308 */ /* 0x000fe20000000800 */
[----:B------:R-:W-:Y:S01]  /*6a90*/  SHF.R.U32.HI R0, RZ, 0x8, R0 ;  /* 0x00000008ff007819 */ /* 0x000fe20000011600 */
[----:B------:R-:W-:Y:S01]  /*6aa0*/  @!P5 FADD.FTZ R208, -R208, -RZ ;  /* 0x800000ffd0d0d221 */ /* 0x000fe20000010100 */
[----:B------:R-:W-:Y:S01]  /*6ab0*/  ISETP.LE.U32.AND P3, PT, R5, UR4, PT ;  /* 0x0000000405007c0c */ /* 0x000fe2000bf63070 */
[----:B------:R-:W-:Y:S01]  /*6ac0*/  IMAD.WIDE.U32 R4, R30, -0x326172a9, RZ ;  /* 0xcd9e8d571e047825 */ /* 0x000fe200078e00ff */
        /* <DEDUP_REMOVED lines=10> */
[----:B------:R-:W-:Y:S02]  /*6b70*/  LOP3.LUT R0, R15, 0xffff, RZ, 0xc0, !PT ;  /* 0x0000ffff0f007812 */ /* 0x000fe400078ec0ff */
[--C-:B------:R-:W-:Y:S02]  /*6b80*/  SHF.R.U32.HI R6, RZ, 0x10, R15.reuse ;  /* 0x00000010ff067819 */ /* 0x100fe4000001160f */
[----:B------:R-:W-:Y:S01]  /*6b90*/  SHF.R.U32.HI R0, RZ, 0x8, R0 ;  /* 0x00000008ff007819 */ /* 0x000fe20000011600 */
[----:B------:R-:W-:Y:S01]  /*6ba0*/  @!P5 FADD.FTZ R201, -R201, -RZ ;  /* 0x800000ffc9c9d221 */ /* 0x000fe20000010100 */
[----:B------:R-:W-:Y:S01]  /*6bb0*/  ISETP.LE.U32.AND P5, PT, R7, UR4, PT ;  /* 0x0000000407007c0c */ /* 0x000fe2000bfa3070 */
[----:B------:R-:W-:Y:S01]  /*6bc0*/  MUFU.EX2 R165, R56 ;  /* 0x0000003800a57308 */ /* 0x000fe20000000800 */
[----:B------:R-:W-:Y:S01]  /*6bd0*/  LOP3.LUT R0, R0, 0xffff, RZ, 0xc0, !PT ;  /* 0x0000ffff00007812 */ /* 0x000fe200078ec0ff */
[----:B------:R-:W-:Y:S01]  /*6be0*/  @!P2 FADD.FTZ R203, -R203, -RZ ;  /* 0x800000ffcbcba221 */ /* 0x000fe20000010100 */
[----:B------:R-:W-:Y:S01]  /*6bf0*/  SHF.R.U32.HI R15, RZ, 0x18, R15 ;  /* 0x00000018ff0f7819 */ /* 0x000fe2000001160f */
[----:B------:R-:W-:Y:S01]  /*6c00*/  @!P0 FADD.FTZ R206, -R206, -RZ ;  /* 0x800000ffcece8221 */ /* 0x000fe20000010100 */
[----:B------:R-:W-:Y:S02]  /*6c10*/  ISETP.LE.U32.AND P2, PT, R0, UR4, PT ;  /* 0x0000000400007c0c */ /* 0x000fe4000bf43070 */
[----:B------:R-:W-:Y:S02]  /*6c20*/  ISETP.LE.U32.AND P3, PT, R18, UR4, PT ;  /* 0x0000000412007c0c */ /* 0x000fe4000bf63070 */
[----:B------:R-:W-:Y:S01]  /*6c30*/  LOP3.LUT R10, R10, 0xffff, RZ, 0xc0, !PT ;  /* 0x0000ffff0a0a7812 */ /* 0x000fe200078ec0ff */
[----:B------:R-:W-:Y:S01]  /*6c40*/  MUFU.EX2 R164, R57 ;  /* 0x0000003900a47308 */ /* 0x000fe20000000800 */
[----:B------:R-:W-:Y:S01]  /*6c50*/  LOP3.LUT R6, R6, 0xff, RZ, 0xc0, !PT ;  /* 0x000000ff06067812 */ /* 0x000fe200078ec0ff */
[----:B------:R-:W-:Y:S01]  /*6c60*/  @!P5 FADD.FTZ R215, -R215, -RZ ;  /* 0x800000ffd7d7d221 */ /* 0x000fe20000010100 */
[----:B------:R-:W-:Y:S02]  /*6c70*/  ISETP.LE.U32.AND P5, PT, R15, UR4, PT ;  /* 0x000000040f007c0c */ /* 0x000fe4000bfa3070 */
[----:B------:R-:W-:Y:S01]  /*6c80*/  ISETP.LE.U32.AND P0, PT, R6, UR4, PT ;  /* 0x0000000406007c0c */ /* 0x000fe2000bf03070 */
[----:B------:R-:W-:Y:S01]  /*6c90*/  IMAD.WIDE.U32 R6, R154, -0x2daee0ad, RZ ;  /* 0xd2511f539a067825 */ /* 0x000fe200078e00ff */
[----:B------:R-:W-:Y:S02]  /*6ca0*/  ISETP.LE.U32.AND P1, PT, R16, UR4, PT ;  /* 0x0000000410007c0c */ /* 0x000fe4000bf23070 */
[----:B------:R-:W-:Y:S01]  /*6cb0*/  LOP3.LUT R9, R5, UR6, R22, 0x96, !PT ;  /* 0x0000000605097c12 */ /* 0x000fe2000f8e9616 */
[----:B------:R-:W-:Y:S01]  /*6cc0*/  @!P3 FADD.FTZ R205, -R205, -RZ ;  /* 0x800000ffcdcdb221 */ /* 0x000fe20000010100 */
[----:B------:R-:W-:Y:S01]  /*6cd0*/  LOP3.LUT R8, R7, UR5, R26, 0x96, !PT ;  /* 0x0000000507087c12 */ /* 0x000fe2000f8e961a */
[----:B------:R-:W-:Y:S01]  /*6ce0*/  @!P2 FADD.FTZ R210, -R210, -RZ ;  /* 0x800000ffd2d2a221 */ /* 0x000fe20000010100 */
[----:B------:R-:W-:Y:S01]  /*6cf0*/  LOP3.LUT R17, R4, 0xff, RZ, 0xc0, !PT ;  /* 0x000000ff04117812 */ /* 0x000fe200078ec0ff */
[----:B------:R-:W-:Y:S01]  /*6d00*/  MUFU.EX2 R170, R37 ;  /* 0x0000002500aa7308 */ /* 0x000fe20000000800 */
[--C-:B------:R-:W-:Y:S01]  /*6d10*/  SHF.R.U32.HI R16, RZ, 0x10, R4.reuse ;  /* 0x00000010ff107819 */ /* 0x100fe20000011604 */
[----:B------:R-:W-:Y:S01]  /*6d20*/  @!P5 FADD.FTZ R218, -R218, -RZ ;  /* 0x800000ffdadad221 */ /* 0x000fe20000010100 */
[----:B------:R-:W-:Y:S01]  /*6d30*/  ISETP.LE.U32.AND P5, PT, R10, UR4, PT ;  /* 0x000000040a007c0c */ /* 0x000fe2000bfa3070 */
[----:B------:R-:W-:Y:S01]  /*6d40*/  @!P0 FADD.FTZ R219, -R219, -RZ ;  /* 0x800000ffdbdb8221 */ /* 0x000fe20000010100 */
[----:B------:R-:W-:Y:S01]  /*6d50*/  LOP3.LUT R10, R32, 0xff, RZ, 0xc0, !PT ;  /* 0x000000ff200a7812 */ /* 0x000fe200078ec0ff */
[----:B----4-:R-:W-:Y:S01]  /*6d60*/  @!P1 FADD.FTZ R196, -R196, -RZ ;  /* 0x800000ffc4c49221 */ /* 0x010fe20000010100 */
[----:B------:R-:W-:Y:S02]  /*6d70*/  SHF.R.U32.HI R18, RZ, 0x18, R4 ;  /* 0x00000018ff127819 */ /* 0x000fe40000011604 */
[----:B------:R-:W-:Y:S01]  /*6d80*/  ISETP.LE.U32.AND P3, PT, R10, UR4, PT ;  /* 0x000000040a007c0c */ /* 0x000fe2000bf63070 */
[----:B------:R-:W-:Y:S01]  /*6d90*/  MUFU.EX2 R175, R38 ;  /* 0x0000002600af7308 */ /* 0x000fe20000000800 */
[----:B------:R-:W-:Y:S01]  /*6da0*/  LOP3.LUT R14, R4, 0xffff, RZ, 0xc0, !PT ;  /* 0x0000ffff040e7812 */ /* 0x000fe200078ec0ff */
[----:B------:R-:W-:Y:S01]  /*6db0*/  IMAD.WIDE.U32 R4, R137, -0x2daee0ad, RZ ;  /* 0xd2511f5389047825 */ /* 0x000fe200078e00ff */
[----:B------:R-:W-:Y:S02]  /*6dc0*/  LOP3.LUT R11, R6, 0xff, RZ, 0xc0, !PT ;  /* 0x000000ff060b7812 */ /* 0x000fe400078ec0ff */
[--C-:B------:R-:W-:Y:S01]  /*6dd0*/  SHF.R.U32.HI R13, RZ, 0x18, R6.reuse ;  /* 0x00000018ff0d7819 */ /* 0x100fe20000011606 */
[----:B------:R-:W-:Y:S01]  /*6de0*/  @!P5 FADD.FTZ R204, -R204, -RZ ;  /* 0x800000ffccccd221 */ /* 0x000fe20000010100 */
[----:B------:R-:W-:Y:S02]  /*6df0*/  SHF.R.U32.HI R21, RZ, 0x10, R6 ;  /* 0x00000010ff157819 */ /* 0x000fe40000011606 */
[----:B------:R-:W-:Y:S01]  /*6e00*/  ISETP.LE.U32.AND P4, PT, R23, UR4, PT ;  /* 0x0000000417007c0c */ /* 0x000fe2000bf83070 */
[----:B------:R-:W2:Y:S01]  /*6e10*/  MUFU.EX2 R171, R36 ;  /* 0x0000002400ab7308 */ /* 0x000ea20000000800 */
[----:B------:R-:W-:Y:S01]  /*6e20*/  ISETP.LE.U32.AND P2, PT, R20, UR4, PT ;  /* 0x0000000414007c0c */ /* 0x000fe2000bf43070 */
[----:B------:R-:W-:Y:S01]  /*6e30*/  @!P3 FADD.FTZ R217, -R217, -RZ ;  /* 0x800000ffd9d9b221 */ /* 0x000fe20000010100 */
[----:B------:R-:W-:Y:S02]  /*6e40*/  LOP3.LUT R20, R6, 0xffff, RZ, 0xc0, !PT ;  /* 0x0000ffff06147812 */ /* 0x000fe400078ec0ff */
[----:B------:R-:W-:Y:S02]  /*6e50*/  SHF.R.U32.HI R6, RZ, 0x8, R136 ;  /* 0x00000008ff067819 */ /* 0x000fe40000011688 */
[----:B------:R-:W-:Y:S02]  /*6e60*/  ISETP.LE.U32.AND P6, PT, R19, UR4, PT ;  /* 0x0000000413007c0c */ /* 0x000fe4000bfc3070 */
[C---:B------:R-:W-:Y:S01]  /*6e70*/  LOP3.LUT R19, R4.reuse, 0xffff, RZ, 0xc0, !PT ;  /* 0x0000ffff04137812 */ /* 0x040fe200078ec0ff */
[----:B------:R-:W3:Y:S01]  /*6e80*/  MUFU.EX2 R194, R40 ;  /* 0x0000002800c27308 */ /* 0x000ee20000000800 */
[----:B------:R-:W-:Y:S01]  /*6e90*/  LOP3.LUT R7, R4, 0xff, RZ, 0xc0, !PT ;  /* 0x000000ff04077812 */ /* 0x000fe200078ec0ff */
[----:B------:R-:W-:Y:S01]  /*6ea0*/  @!P4 FADD.FTZ R211, -R211, -RZ ;  /* 0x800000ffd3d3c221 */ /* 0x000fe20000010100 */
[--C-:B------:R-:W-:Y:S01]  /*6eb0*/  SHF.R.U32.HI R10, RZ, 0x18, R4.reuse ;  /* 0x00000018ff0a7819 */ /* 0x100fe20000011604 */
[----:B-1----:R-:W-:Y:S01]  /*6ec0*/  @!P2 FADD.FTZ R160, -R160, -RZ ;  /* 0x800000ffa0a0a221 */ /* 0x002fe20000010100 */
[----:B------:R-:W-:Y:S02]  /*6ed0*/  SHF.R.U32.HI R15, RZ, 0x10, R4 ;  /* 0x00000010ff0f7819 */ /* 0x000fe40000011604 */
[----:B------:R-:W-:Y:S02]  /*6ee0*/  LOP3.LUT R4, R138, 0xff, RZ, 0xc0, !PT ;  /* 0x000000ff8a047812 */ /* 0x000fe400078ec0ff */
[----:B------:R-:W-:Y:S01]  /*6ef0*/  LOP3.LUT R6, R6, 0xffff, RZ, 0xc0, !PT ;  /* 0x0000ffff06067812 */ /* 0x000fe200078ec0ff */
[----:B------:R-:W-:Y:S01]  /*6f00*/  MUFU.EX2 R192, R41 ;  /* 0x0000002900c07308 */ /* 0x000fe20000000800 */
[----:B------:R-:W-:Y:S01]  /*6f10*/  ISETP.LE.U32.AND P3, PT, R4, UR4, PT ;  /* 0x0000000404007c0c */ /* 0x000fe2000bf63070 */
[----:B------:R-:W-:Y:S01]  /*6f20*/  @!P6 FADD.FTZ R193, -R193, -RZ ;  /* 0x800000ffc1c1e221 */ /* 0x000fe20000010100 */
[----:B------:R-:W-:Y:S02]  /*6f30*/  ISETP.LE.U32.AND P5, PT, R6, UR4, PT ;  /* 0x0000000406007c0c */ /* 0x000fe4000bfa3070 */
[----:B------:R-:W-:Y:S02]  /*6f40*/  LOP3.LUT R0, R5, UR5, R28, 0x96, !PT ;  /* 0x0000000505007c12 */ /* 0x000fe4000f8e961c */
[C---:B------:R-:W-:Y:S02]  /*6f50*/  LOP3.LUT R6, R12.reuse, 0xffff, RZ, 0xc0, !PT ;  /* 0x0000ffff0c067812 */ /* 0x040fe400078ec0ff */
[----:B------:R-:W-:Y:S01]  /*6f60*/  LOP3.LUT R5, R12, 0xff, RZ, 0xc0, !PT ;  /* 0x000000ff0c057812 */ /* 0x000fe200078ec0ff */
[----:B------:R-:W1:Y:S01]  /*6f70*/  MUFU.EX2 R200, R42 ;  /* 0x0000002a00c87308 */ /* 0x000e620000000800 */
[----:B------:R-:W-:Y:S02]  /*6f80*/  SHF.R.U32.HI R4, RZ, 0x8, R6 ;  /* 0x00000008ff047819 */ /* 0x000fe40000011606 */
[----:B------:R-:W-:Y:S01]  /*6f90*/  ISETP.LE.U32.AND P4, PT, R5, UR4, PT ;  /* 0x0000000405007c0c */ /* 0x000fe2000bf83070 */
[----:B------:R-:W-:Y:S01]  /*6fa0*/  @!P3 FADD.FTZ R195, -R195, -RZ ;  /* 0x800000ffc3c3b221 */ /* 0x000fe20000010100 */
[--C-:B------:R-:W-:Y:S01]  /*6fb0*/  SHF.R.U32.HI R5, RZ, 0x18, R12.reuse ;  /* 0x00000018ff057819 */ /* 0x100fe2000001160c */
[----:B------:R-:W-:Y:S01]  /*6fc0*/  @!P5 FADD.FTZ R189, -R189, -RZ ;  /* 0x800000ffbdbdd221 */ /* 0x000fe20000010100 */
[----:B------:R-:W-:Y:S02]  /*6fd0*/  SHF.R.U32.HI R12, RZ, 0x10, R12 ;  /* 0x00000010ff0c7819 */ /* 0x000fe4000001160c */
[----:B------:R-:W-:Y:S01]  /*6fe0*/  LOP3.LUT R4, R4, 0xffff, RZ, 0xc0, !PT ;  /* 0x0000ffff04047812 */ /* 0x000fe200078ec0ff */
[----:B------:R-:W4:Y:S01]  /*6ff0*/  MUFU.EX2 R199, R43 ;  /* 0x0000002b00c77308 */ /* 0x000f220000000800 */
[----:B------:R-:W-:Y:S02]  /*7000*/  LOP3.LUT R12, R12, 0xff, RZ, 0xc0, !PT ;  /* 0x000000ff0c0c7812 */ /* 0x000fe400078ec0ff */
[----:B------:R-:W-:Y:S02]  /*7010*/  ISETP.LE.U32.AND P5, PT, R4, UR4, PT ;  /* 0x0000000404007c0c */ /* 0x000fe4000bfa3070 */
[----:B------:R-:W-:Y:S01]  /*7020*/  ISETP.LE.U32.AND P3, PT, R12, UR4, PT ;  /* 0x000000040c007c0c */ /* 0x000fe2000bf63070 */
[----:B--2---:R-:W-:Y:S01]  /*7030*/  @!P4 FADD.FTZ R171, -R171, -RZ ;  /* 0x800000ffababc221 */ /* 0x004fe20000010100 */
[----:B------:R-:W-:Y:S02]  /*7040*/  ISETP.LE.U32.AND P1, PT, R5, UR4, PT ;  /* 0x0000000405007c0c */ /* 0x000fe4000bf23070 */
[C---:B------:R-:W-:Y:S01]  /*7050*/  LOP3.LUT R5, R9.reuse, 0xff, RZ, 0xc0, !PT ;  /* 0x000000ff09057812 */ /* 0x040fe200078ec0ff */
[----:B------:R-:W2:Y:S01]  /*7060*/  MUFU.EX2 R198, R46 ;  /* 0x0000002e00c67308 */ /* 0x000ea20000000800 */
[----:B------:R-:W-:Y:S02]  /*7070*/  LOP3.LUT R4, R9, 0xffff, RZ, 0xc0, !PT ;  /* 0x0000ffff09047812 */ /* 0x000fe400078ec0ff */
[----:B------:R-:W-:Y:S02]  /*7080*/  ISETP.LE.U32.AND P6, PT, R5, UR4, PT ;  /* 0x0000000405007c0c */ /* 0x000fe4000bfc3070 */
[--C-:B------:R-:W-:Y:S01]  /*7090*/  SHF.R.U32.HI R5, RZ, 0x18, R9.reuse ;  /* 0x00000018ff057819 */ /* 0x100fe20000011609 */
[----:B------:R-:W-:Y:S01]  /*70a0*/  @!P5 FADD.FTZ R170, -R170, -RZ ;  /* 0x800000ffaaaad221 */ /* 0x000fe20000010100 */
[----:B------:R-:W-:Y:S01]  /*70b0*/  SHF.R.U32.HI R9, RZ, 0x10, R9 ;  /* 0x00000010ff097819 */ /* 0x000fe20000011609 */
[----:B------:R-:W-:Y:S01]  /*70c0*/  @!P3 FADD.FTZ R175, -R175, -RZ ;  /* 0x800000ffafafb221 */ /* 0x000fe20000010100 */
[----:B------:R-:W-:Y:S01]  /*70d0*/  SHF.R.U32.HI R4, RZ, 0x8, R4 ;  /* 0x00000008ff047819 */ /* 0x000fe20000011604 */
[----:B------:R-:W2:Y:S01]  /*70e0*/  MUFU.EX2 R197, R47 ;  /* 0x0000002f00c57308 */ /* 0x000ea20000000800 */
[----:B------:R-:W-:Y:S02]  /*70f0*/  LOP3.LUT R9, R9, 0xff, RZ, 0xc0, !PT ;  /* 0x000000ff09097812 */ /* 0x000fe400078ec0ff */
[----:B------:R-:W-:Y:S02]  /*7100*/  LOP3.LUT R4, R4, 0xffff, RZ, 0xc0, !PT ;  /* 0x0000ffff04047812 */ /* 0x000fe400078ec0ff */
[----:B------:R-:W-:Y:S01]  /*7110*/  ISETP.LE.U32.AND P3, PT, R9, UR4, PT ;  /* 0x0000000409007c0c */ /* 0x000fe2000bf63070 */
[----:B---3--:R-:W-:Y:S01]  /*7120*/  @!P6 FADD.FTZ R194, -R194, -RZ ;  /* 0x800000ffc2c2e221 */ /* 0x008fe20000010100 */
[----:B------:R-:W-:Y:S02]  /*7130*/  ISETP.LE.U32.AND P5, PT, R4, UR4, PT ;  /* 0x0000000404007c0c */ /* 0x000fe4000bfa3070 */
[----:B------:R-:W-:Y:S01]  /*7140*/  ISETP.LE.U32.AND P4, PT, R5, UR4, PT ;  /* 0x0000000405007c0c */ /* 0x000fe2000bf83070 */
[----:B------:R-:W3:Y:S01]  /*7150*/  MUFU.EX2 R174, R39 ;  /* 0x0000002700ae7308 */ /* 0x000ee20000000800 */
[----:B------:R-:W-:Y:S02]  /*7160*/  SHF.R.U32.HI R4, RZ, 0x8, R14 ;  /* 0x00000008ff047819 */ /* 0x000fe4000001160e */
[----:B------:R-:W-:Y:S02]  /*7170*/  LOP3.LUT R5, R16, 0xff, RZ, 0xc0, !PT ;  /* 0x000000ff10057812 */ /* 0x000fe400078ec0ff */
[----:B------:R-:W-:Y:S02]  /*7180*/  LOP3.LUT R4, R4, 0xffff, RZ, 0xc0, !PT ;  /* 0x0000ffff04047812 */ /* 0x000fe400078ec0ff */
[----:B------:R-:W-:Y:S01]  /*7190*/  ISETP.LE.U32.AND P6, PT, R5, UR4, PT ;  /* 0x0000000405007c0c */ /* 0x000fe2000bfc3070 */
[----:B-1----:R-:W-:Y:S01]  /*71a0*/  @!P3 FADD.FTZ R200, -R200, -RZ ;  /* 0x800000ffc8c8b221 */ /* 0x002fe20000010100 */
[----:B------:R-:W-:Y:S01]  /*71b0*/  ISETP.LE.U32.AND P3, PT, R18, UR4, PT ;  /* 0x0000000412007c0c */ /* 0x000fe2000bf63070 */
[----:B------:R-:W-:Y:S01]  /*71c0*/  @!P5 FADD.FTZ R192, -R192, -RZ ;  /* 0x800000ffc0c0d221 */ /* 0x000fe20000010100 */
[----:B------:R-:W-:Y:S01]  /*71d0*/  ISETP.LE.U32.AND P5, PT, R4, UR4, PT ;  /* 0x0000000404007c0c */ /* 0x000fe2000bfa3070 */
[----:B----4-:R-:W-:Y:S01]  /*71e0*/  @!P4 FADD.FTZ R199, -R199, -RZ ;  /* 0x800000ffc7c7c221 */ /* 0x010fe20000010100 */
[----:B------:R-:W-:Y:S01]  /*71f0*/  LOP3.LUT R4, R132, 0xff, RZ, 0xc0, !PT ;  /* 0x000000ff84047812 */ /* 0x000fe200078ec0ff */
[----:B------:R-:W-:Y:S01]  /*7200*/  MUFU.EX2 R173, R44 ;  /* 0x0000002c00ad7308 */ /* 0x000fe20000000800 */
[----:B------:R-:W-:Y:S02]  /*7210*/  LOP3.LUT R5, R8, 0xffff, RZ, 0xc0, !PT ;  /* 0x0000ffff08057812 */ /* 0x000fe400078ec0ff */
[----:B------:R-:W-:Y:S02]  /*7220*/  ISETP.LE.U32.AND P4, PT, R4, UR4, PT ;  /* 0x0000000404007c0c */ /* 0x000fe4000bf83070 */
[----:B------:R-:W-:Y:S01]  /*7230*/  SHF.R.U32.HI R4, RZ, 0x8, R33 ;  /* 0x00000008ff047819 */ /* 0x000fe20000011621 */
[----:B--2---:R-:W-:Y:S01]  /*7240*/  @!P6 FADD.FTZ R198, -R198, -RZ ;  /* 0x800000ffc6c6e221 */ /* 0x004fe20000010100 */
[----:B------:R-:W-:Y:S01]  /*7250*/  SHF.R.U32.HI R6, RZ, 0x10, R8 ;  /* 0x00000010ff067819 */ /* 0x000fe20000011608 */
[----:B------:R-:W-:Y:S01]  /*7260*/  @!P3 FADD.FTZ R197, -R197, -RZ ;  /* 0x800000ffc5c5b221 */ /* 0x000fe20000010100 */
[----:B------:R-:W-:Y:S01]  /*7270*/  LOP3.LUT R4, R4, 0xffff, RZ, 0xc0, !PT ;  /* 0x0000ffff04047812 */ /* 0x000fe200078ec0ff */
[----:B------:R-:W-:Y:S01]  /*7280*/  MUFU.EX2 R169, R58 ;  /* 0x0000003a00a97308 */ /* 0x000fe20000000800 */
[----:B------:R-:W-:Y:S01]  /*7290*/  ISETP.LE.U32.AND P3, PT, R7, UR4, PT ;  /* 0x0000000407007c0c */ /* 0x000fe2000bf63070 */
[----:B---3--:R-:W-:Y:S01]  /*72a0*/  @!P1 FADD.FTZ R174, -R174, -RZ ;  /* 0x800000ffaeae9221 */ /* 0x008fe20000010100 */
[----:B------:R-:W-:Y:S02]  /*72b0*/  ISETP.LE.U32.AND P6, PT, R4, UR4, PT ;  /* 0x0000000404007c0c */ /* 0x000fe4000bfc3070 */
[----:B------:R-:W-:Y:S01]  /*72c0*/  LOP3.LUT R4, R8, 0xff, RZ, 0xc0, !PT ;  /* 0x000000ff08047812 */ /* 0x000fe200078ec0ff */
[----:B------:R-:W-:Y:S01]  /*72d0*/  @!P4 FADD.FTZ R167, -R167, -RZ ;  /* 0x800000ffa7a7c221 */ /* 0x000fe20000010100 */
[----:B------:R-:W-:Y:S02]  /*72e0*/  SHF.R.U32.HI R7, RZ, 0x8, R5 ;  /* 0x00000008ff077819 */ /* 0x000fe40000011605 */
[----:B------:R-:W-:Y:S01]  /*72f0*/  ISETP.LE.U32.AND P2, PT, R4, UR4, PT ;  /* 0x0000000404007c0c */ /* 0x000fe2000bf43070 */
[----:B------:R-:W1:Y:S01]  /*7300*/  MUFU.EX2 R172, R45 ;  /* 0x0000002d00ac7308 */ /* 0x000e620000000800 */
[----:B------:R-:W-:Y:S02]  /*7310*/  LOP3.LUT R4, R7, 0xffff, RZ, 0xc0, !PT ;  /* 0x0000ffff07047812 */ /* 0x000fe400078ec0ff */
[----:B------:R-:W-:Y:S01]  /*7320*/  LOP3.LUT R5, R6, 0xff, RZ, 0xc0, !PT ;  /* 0x000000ff06057812 */ /* 0x000fe200078ec0ff */
[----:B------:R-:W-:Y:S01]  /*7330*/  @!P3 FADD.FTZ R155, -R155, -RZ ;  /* 0x800000ff9b9bb221 */ /* 0x000fe20000010100 */
[----:B------:R-:W-:Y:S01]  /*7340*/  ISETP.LE.U32.AND P4, PT, R4, UR4, PT ;  /* 0x0000000404007c0c */ /* 0x000fe2000bf83070 */
[----:B------:R-:W-:Y:S01]  /*7350*/  @!P6 FADD.FTZ R162, -R162, -RZ ;  /* 0x800000ffa2a2e221 */ /* 0x000fe20000010100 */
[C---:B------:R-:W-:Y:S02]  /*7360*/  LOP3.LUT R4, R0.reuse, 0xffff, RZ, 0xc0, !PT ;  /* 0x0000ffff00047812 */ /* 0x040fe400078ec0ff */
[----:B------:R-:W-:Y:S01]  /*7370*/  ISETP.LE.U32.AND P6, PT, R5, UR4, PT ;  /* 0x0000000405007c0c */ /* 0x000fe2000bfc3070 */
[----:B------:R-:W-:Y:S01]  /*7380*/  MUFU.EX2 R159, R55 ;  /* 0x00000037009f7308 */ /* 0x000fe20000000800 */
[----:B------:R-:W-:Y:S01]  /*7390*/  LOP3.LUT R5, R0, 0xff, RZ, 0xc0, !PT ;  /* 0x000000ff00057812 */ /* 0x000fe200078ec0ff */
[----:B------:R-:W-:Y:S01]  /*73a0*/  @!P2 FADD.FTZ R157, -R157, -RZ ;  /* 0x800000ff9d9da221 */ /* 0x000fe20000010100 */
[----:B------:R-:W-:Y:S02]  /*73b0*/  SHF.R.U32.HI R4, RZ, 0x8, R4 ;  /* 0x00000008ff047819 */ /* 0x000fe40000011604 */
[----:B------:R-:W-:Y:S02]  /*73c0*/  ISETP.LE.U32.AND P1, PT, R17, UR4, PT ;  /* 0x0000000411007c0c */ /* 0x000fe4000bf23070 */
[----:B------:R-:W-:Y:S01]  /*73d0*/  ISETP.LE.U32.AND P2, PT, R5, UR4, PT ;  /* 0x0000000405007c0c */ /* 0x000fe2000bf43070 */
[----:B------:R-:W-:Y:S01]  /*73e0*/  @!P4 FADD.FTZ R156, -R156, -RZ ;  /* 0x800000ff9c9cc221 */ /* 0x000fe20000010100 */
[----:B------:R-:W-:Y:S01]  /*73f0*/  SHF.R.U32.HI R5, RZ, 0x10, R0 ;  /* 0x00000010ff057819 */ /* 0x000fe20000011600 */
[----:B------:R-:W2:Y:S01]  /*7400*/  MUFU.EX2 R168, R59 ;  /* 0x0000003b00a87308 */ /* 0x000ea20000000800 */
[----:B------:R-:W-:Y:S01]  /*7410*/  LOP3.LUT R4, R4, 0xffff, RZ, 0xc0, !PT ;  /* 0x0000ffff04047812 */ /* 0x000fe200078ec0ff */
[----:B------:R-:W-:Y:S01]  /*7420*/  @!P6 FADD.FTZ R161, -R161, -RZ ;  /* 0x800000ffa1a1e221 */ /* 0x000fe20000010100 */
[----:B------:R-:W-:Y:S01]  /*7430*/  LOP3.LUT R5, R5, 0xff, RZ, 0xc0, !PT ;  /* 0x000000ff05057812 */ /* 0x000fe200078ec0ff */
[----:B-1----:R-:W-:Y:S01]  /*7440*/  @!P5 FADD.FTZ R172, -R172, -RZ ;  /* 0x800000ffacacd221 */ /* 0x002fe20000010100 */
[----:B------:R-:W-:Y:S02]  /*7450*/  ISETP.LE.U32.AND P4, PT, R4, UR4, PT ;  /* 0x0000000404007c0c */ /* 0x000fe4000bf83070 */
[----:B------:R-:W-:Y:S01]  /*7460*/  SHF.R.U32.HI R4, RZ, 0x8, R20 ;  /* 0x00000008ff047819 */ /* 0x000fe20000011614 */
[----:B------:R-:W-:Y:S01]  /*7470*/  @!P1 FADD.FTZ R173, -R173, -RZ ;  /* 0x800000ffadad9221 */ /* 0x000fe20000010100 */
[----:B------:R-:W-:Y:S01]  /*7480*/  ISETP.LE.U32.AND P6, PT, R5, UR4, PT ;  /* 0x0000000405007c0c */ /* 0x000fe2000bfc3070 */
[----:B------:R-:W-:Y:S01]  /*7490*/  @!P2 FADD.FTZ R165, -R165, -RZ ;  /* 0x800000ffa5a5a221 */ /* 0x000fe20000010100 */
[----:B------:R-:W-:Y:S01]  /*74a0*/  LOP3.LUT R4, R4, 0xffff, RZ, 0xc0, !PT ;  /* 0x0000ffff04047812 */ /* 0x000fe200078ec0ff */
[----:B------:R-:W1:Y:S01]  /*74b0*/  MUFU.EX2 R154, R141 ;  /* 0x0000008d009a7308 */ /* 0x000e620000000800 */
[----:B------:R-:W-:Y:S02]  /*74c0*/  ISETP.LE.U32.AND P1, PT, R11, UR4, PT ;  /* 0x000000040b007c0c */ /* 0x000fe4000bf23070 */
[----:B------:R-:W-:Y:S02]  /*74d0*/  ISETP.LE.U32.AND P2, PT, R4, UR4, PT ;  /* 0x0000000404007c0c */ /* 0x000fe4000bf43070 */
[----:B------:R-:W-:Y:S01]  /*74e0*/  SHF.R.U32.HI R0, RZ, 0x18, R0 ;  /* 0x00000018ff007819 */ /* 0x000fe20000011600 */
[----:B------:R-:W-:Y:S01]  /*74f0*/  @!P4 FADD.FTZ R164, -R164, -RZ ;  /* 0x800000ffa4a4c221 */ /* 0x000fe20000010100 */
[----:B------:R-:W-:Y:S02]  /*7500*/  SHF.R.U32.HI R5, RZ, 0x8, R19 ;  /* 0x00000008ff057819 */ /* 0x000fe40000011613 */
[----:B------:R-:W-:Y:S01]  /*7510*/  ISETP.LE.U32.AND P4, PT, R0, UR4, PT ;  /* 0x0000000400007c0c */ /* 0x000fe2000bf83070 */
[----:B------:R-:W-:Y:S01]  /*7520*/  @!P6 FADD.FTZ R169, -R169, -RZ ;  /* 0x800000ffa9a9e221 */ /* 0x000fe20000010100 */
[----:B------:R-:W-:Y:S02]  /*7530*/  LOP3.LUT R0, R21, 0xff, RZ, 0xc0, !PT ;  /* 0x000000ff15007812 */ /* 0x000fe400078ec0ff */
[----:B------:R-:W-:Y:S01]  /*7540*/  F2FP.RELU.PACK_AB R6, R212, R216 ;  /* 0x000000d8d406723e */ /* 0x000fe200000008ff */
[----:B------:R-:W-:Y:S01]  /*7550*/  @!P1 FADD.FTZ R153, -R153, -RZ ;  /* 0x800000ff99999221 */ /* 0x000fe20000010100 */
[----:B------:R-:W-:Y:S01]  /*7560*/  LOP3.LUT R4, R15, 0xff, RZ, 0xc0, !PT ;  /* 0x000000ff0f047812 */ /* 0x000fe200078ec0ff */
[----:B------:R-:W-:Y:S01]  /*7570*/  @!P2 FADD.FTZ R152, -R152, -RZ ;  /* 0x800000ff9898a221 */ /* 0x000fe20000010100 */
[----:B------:R-:W-:Y:S01]  /*7580*/  ISETP.LE.U32.AND P6, PT, R0, UR4, PT ;  /* 0x0000000400007c0c */ /* 0x000fe2000bfc3070 */
[----:B------:R3:W-:Y:S01]  /*7590*/  STS [R231+0x1c000], R6 ;  /* 0x01c00006e7007388 */ /* 0x0007e20000000800 */
[----:B------:R-:W-:Y:S02]  /*75a0*/  LOP3.LUT R0, R5, 0xffff, RZ, 0xc0, !PT ;  /* 0x0000ffff05007812 */ /* 0x000fe400078ec0ff */
[----:B------:R-:W-:Y:S01]  /*75b0*/  F2FP.RELU.PACK_AB R5, R221, R207 ;  /* 0x000000cfdd05723e */ /* 0x000fe200000008ff */
[----:B--2---:R-:W-:Y:S01]  /*75c0*/  @!P4 FADD.FTZ R168, -R168, -RZ ;  /* 0x800000ffa8a8c221 */ /* 0x004fe20000010100 */
[----:B------:R-:W-:Y:S02]  /*75d0*/  ISETP.LE.U32.AND P1, PT, R4, UR4, PT ;  /* 0x0000000404007c0c */ /* 0x000fe4000bf23070 */
[----:B------:R-:W-:Y:S01]  /*75e0*/  F2FP.RELU.PACK_AB R4, R208, R209 ;  /* 0x000000d1d004723e */ /* 0x000fe200000008ff */
[----:B------:R2:W-:Y:S01]  /*75f0*/  STS [R231+0x1c400], R5 ;  /* 0x01c40005e7007388 */ /* 0x0005e20000000800 */
[----:B------:R-:W-:Y:S02]  /*7600*/  ISETP.LE.U32.AND P2, PT, R0, UR4, PT ;  /* 0x0000000400007c0c */ /* 0x000fe4000bf43070 */
[----:B------:R-:W-:Y:S01]  /*7610*/  F2FP.RELU.PACK_AB R0, R213, R214 ;  /* 0x000000d6d500723e */ /* 0x000fe200000008ff */
[----:B------:R4:W-:Y:S01]  /*7620*/  STS [R234+0x1c000], R4 ;  /* 0x01c00004ea007388 */ /* 0x0009e20000000800 */
[----:B------:R-:W-:Y:S01]  /*7630*/  F2FP.RELU.PACK_AB R7, R201, R202 ;  /* 0x000000cac907723e */ /* 0x000fe200000008ff */
[----:B------:R-:W-:Y:S01]  /*7640*/  @!P6 FADD.FTZ R151, -R151, -RZ ;  /* 0x800000ff9797e221 */ /* 0x000fe20000010100 */
[----:B------:R-:W-:Y:S01]  /*7650*/  ISETP.LE.U32.AND P0, PT, R29, UR4, PT ;  /* 0x000000041d007c0c */ /* 0x000fe2000bf03070 */
[----:B------:R4:W-:Y:S01]  /*7660*/  STS [R234+0x1c400], R0 ;  /* 0x01c40000ea007388 */ /* 0x0009e20000000800 */
[----:B------:R-:W-:Y:S01]  /*7670*/  F2FP.RELU.PACK_AB R2, R199, R200 ;  /* 0x000000c8c702723e */ /* 0x000fe200000008ff */
[----:B------:R-:W-:Y:S01]  /*7680*/  @!P1 FADD.FTZ R163, -R163, -RZ ;  /* 0x800000ffa3a39221 */ /* 0x000fe20000010100 */
[----:B------:R-:W-:Y:S02]  /*7690*/  SHF.R.U32.HI R8, RZ, 0x18, R8 ;  /* 0x00000018ff087819 */ /* 0x000fe40000011608 */
[----:B------:R-:W-:Y:S01]  /*76a0*/  ISETP.LE.U32.AND P5, PT, R13, UR4, PT ;  /* 0x000000040d007c0c */ /* 0x000fe2000bfa3070 */
[----:B-1----:R-:W-:Y:S01]  /*76b0*/  @!P2 FADD.FTZ R154, -R154, -RZ ;  /* 0x800000ff9a9aa221 */ /* 0x002fe20000010100 */
[----:B------:R-:W-:Y:S02]  /*76c0*/  FSETP.GE.FTZ.AND P2, PT, R216, RZ, PT ;  /* 0x000000ffd800720b */ /* 0x000fe40003f56000 */
[----:B---3--:R-:W-:Y:S02]  /*76d0*/  F2FP.RELU.PACK_AB R6, R225, R224 ;  /* 0x000000e0e106723e */ /* 0x008fe400000008ff */
[----:B------:R-:W-:Y:S01]  /*76e0*/  FSETP.GE.FTZ.AND P1, PT, R212, RZ, PT ;  /* 0x000000ffd400720b */ /* 0x000fe20003f36000 */
[----:B------:R-:W-:Y:S01]  /*76f0*/  @!P0 FADD.FTZ R166, -R166, -RZ ;  /* 0x800000ffa6a68221 */ /* 0x000fe20000010100 */
[----:B------:R-:W-:Y:S01]  /*7700*/  ISETP.LE.U32.AND P0, PT, R8, UR4, PT ;  /* 0x0000000408007c0c */ /* 0x000fe2000bf03070 */
[----:B------:R1:W-:Y:S01]  /*7710*/  STS [R231+0x1e000], R6 ;  /* 0x01e00006e7007388 */ /* 0x0003e20000000800 */
[----:B------:R-:W-:Y:S02]  /*7720*/  FSETP.GE.FTZ.AND P3, PT, R209, RZ, PT ;  /* 0x000000ffd100720b */ /* 0x000fe40003f76000 */
[----:B--2---:R-:W-:Y:S01]  /*7730*/  F2FP.RELU.PACK_AB R5, R227, R228 ;  /* 0x000000e4e305723e */ /* 0x004fe200000008ff */
[----:B------:R-:W-:Y:S01]  /*7740*/  @!P5 FADD.FTZ R150, -R150, -RZ ;  /* 0x800000ff9696d221 */ /* 0x000fe20000010100 */
[----:B------:R-:W-:Y:S02]  /*7750*/  FSETP.GE.FTZ.AND P4, PT, R196, RZ, PT ;  /* 0x000000ffc400720b */ /* 0x000fe40003f96000 */
[----:B----4-:R-:W-:Y:S01]  /*7760*/  F2FP.RELU.PACK_AB R4, R220, R222 ;  /* 0x000000dedc04723e */ /* 0x010fe200000008ff */
[----:B------:R2:W-:Y:S01]  /*7770*/  STS [R231+0x1e400], R5 ;  /* 0x01e40005e7007388 */ /* 0x0005e20000000800 */
[----:B------:R-:W-:Y:S03]  /*7780*/  F2FP.RELU.PACK_AB R0, R223, R226 ;  /* 0x000000e2df00723e */ /* 0x000fe600000008ff */
[----:B------:R3:W-:Y:S01]  /*7790*/  STS [R234+0x1e000], R4 ;  /* 0x01e00004ea007388 */ /* 0x0007e20000000800 */
[----:B------:R-:W-:Y:S01]  /*77a0*/  @!P0 FADD.FTZ R159, -R159, -RZ ;  /* 0x800000ff9f9f8221 */ /* 0x000fe20000010100 */
[----:B------:R-:W-:Y:S01]  /*77b0*/  ISETP.LE.U32.AND P0, PT, R10, UR4, PT ;  /* 0x000000040a007c0c */ /* 0x000fe2000bf03070 */
[----:B------:R-:W-:Y:S01]  /*77c0*/  ULDC.64 UR4, c[0x0][0x118] ;  /* 0x0000460000047ab9 */ /* 0x000fe20000000a00 */
[----:B------:R4:W-:Y:S04]  /*77d0*/  STS [R234+0x1e400], R0 ;  /* 0x01e40000ea007388 */ /* 0x0009e80000000800 */
[----:B------:R-:W-:Y:S01]  /*77e0*/  STS [R238+0x1c000], R7 ;  /* 0x01c00007ee007388 */ /* 0x000fe20000000800 */
[----:B-1----:R-:W-:Y:S06]  /*77f0*/  F2FP.RELU.PACK_AB R6, R203, R206 ;  /* 0x000000cecb06723e */ /* 0x002fec00000008ff */
[----:B------:R-:W-:Y:S01]  /*7800*/  @!P0 FADD.FTZ R158, -R158, -RZ ;  /* 0x800000ff9e9e8221 */ /* 0x000fe20000010100 */
[----:B------:R1:W-:Y:S01]  /*7810*/  STS [R238+0x1c400], R6 ;  /* 0x01c40006ee007388 */ /* 0x0003e20000000800 */
[----:B--2---:R-:W-:Y:S02]  /*7820*/  F2FP.RELU.PACK_AB R5, R210, R215 ;  /* 0x000000d7d205723e */ /* 0x004fe400000008ff */
[----:B---3--:R-:W-:Y:S02]  /*7830*/  F2FP.RELU.PACK_AB R4, R189, R196 ;  /* 0x000000c4bd04723e */ /* 0x008fe400000008ff */
[----:B----4-:R-:W-:Y:S03]  /*7840*/  F2FP.RELU.PACK_AB R0, R193, R195 ;  /* 0x000000c3c100723e */ /* 0x010fe600000008ff */
[----:B------:R2:W-:Y:S04]  /*7850*/  STS [R237+0x1c000], R4 ;  /* 0x01c00004ed007388 */ /* 0x0005e80000000800 */
[----:B------:R3:W-:Y:S04]  /*7860*/  STS [R237+0x1c400], R0 ;  /* 0x01c40000ed007388 */ /* 0x0007e80000000800 */
[----:B------:R4:W-:Y:S01]  /*7870*/  STS [R238+0x1e000], R5 ;  /* 0x01e00005ee007388 */ /* 0x0009e20000000800 */
[----:B-1----:R-:W-:Y:S05]  /*7880*/  F2FP.RELU.PACK_AB R6, R218, R219 ;  /* 0x000000dbda06723e */ /* 0x002fea00000008ff */
[----:B------:R1:W-:Y:S01]  /*7890*/  STS [R238+0x1e400], R6 ;  /* 0x01e40006ee007388 */ /* 0x0003e20000000800 */
[----:B--2---:R-:W-:Y:S02]  /*78a0*/  F2FP.RELU.PACK_AB R4, R211, R217 ;  /* 0x000000d9d304723e */ /* 0x004fe400000008ff */
[----:B---3--:R-:W-:Y:S03]  /*78b0*/  F2FP.RELU.PACK_AB R0, R170, R171 ;  /* 0x000000abaa00723e */ /* 0x008fe600000008ff */
[----:B------:R2:W-:Y:S01]  /*78c0*/  STS [R237+0x1e400], R4 ;  /* 0x01e40004ed007388 */ /* 0x0005e20000000800 */
[----:B----4-:R-:W-:Y:S05]  /*78d0*/  F2FP.RELU.PACK_AB R5, R204, R205 ;  /* 0x000000cdcc05723e */ /* 0x010fea00000008ff */
[----:B------:R3:W-:Y:S04]  /*78e0*/  STS [R237+0x1e000], R5 ;  /* 0x01e00005ed007388 */ /* 0x0007e80000000800 */
[----:B------:R4:W-:Y:S01]  /*78f0*/  STS [R232+0x1c000], R0 ;  /* 0x01c00000e8007388 */ /* 0x0009e20000000800 */
[----:B-1----:R-:W-:Y:S05]  /*7900*/  F2FP.RELU.PACK_AB R6, R174, R175 ;  /* 0x000000afae06723e */ /* 0x002fea00000008ff */
[----:B------:R1:W-:Y:S01]  /*7910*/  STS [R232+0x1c400], R6 ;  /* 0x01c40006e8007388 */ /* 0x0003e20000000800 */
[----:B--2---:R-:W-:Y:S05]  /*7920*/  F2FP.RELU.PACK_AB R4, R162, R160 ;  /* 0x000000a0a204723e */ /* 0x004fea00000008ff */
[----:B------:R2:W-:Y:S01]  /*7930*/  STS [R233+0x1c000], R4 ;  /* 0x01c00004e9007388 */ /* 0x0005e20000000800 */
[----:B---3--:R-:W-:Y:S02]  /*7940*/  F2FP.RELU.PACK_AB R5, R192, R194 ;  /* 0x000000c2c005723e */ /* 0x008fe400000008ff */
[----:B----4-:R-:W-:Y:S05]  /*7950*/  F2FP.RELU.PACK_AB R0, R166, R167 ;  /* 0x000000a7a600723e */ /* 0x010fea00000008ff */
[----:B------:R3:W-:Y:S01]  /*7960*/  STS [R233+0x1c400], R0 ;  /* 0x01c40000e9007388 */ /* 0x0007e20000000800 */
[----:B-1----:R-:W-:Y:S03]  /*7970*/  F2FP.RELU.PACK_AB R6, R172, R173 ;  /* 0x000000adac06723e */ /* 0x002fe600000008ff */
[----:B------:R1:W-:Y:S04]  /*7980*/  STS [R232+0x1e000], R5 ;  /* 0x01e00005e8007388 */ /* 0x0003e80000000800 */
[----:B------:R4:W-:Y:S04]  /*7990*/  STS [R232+0x1e400], R2 ;  /* 0x01e40002e8007388 */ /* 0x0009e80000000800 */
[----:B------:R4:W-:Y:S01]  /*79a0*/  STS [R233+0x1e000], R6 ;  /* 0x01e00006e9007388 */ /* 0x0009e20000000800 */
[----:B--2---:R-:W-:Y:S02]  /*79b0*/  F2FP.RELU.PACK_AB R4, R156, R157 ;  /* 0x0000009d9c04723e */ /* 0x004fe400000008ff */
[----:B---3--:R-:W-:Y:S02]  /*79c0*/  F2FP.RELU.PACK_AB R0, R152, R153 ;  /* 0x000000999800723e */ /* 0x008fe400000008ff */
[----:B-1----:R-:W-:Y:S02]  /*79d0*/  F2FP.RELU.PACK_AB R5, R197, R198 ;  /* 0x000000c6c505723e */ /* 0x002fe400000008ff */
[----:B----4-:R-:W-:Y:S03]  /*79e0*/  F2FP.RELU.PACK_AB R2, R159, R161 ;  /* 0x000000a19f02723e */ /* 0x010fe600000008ff */
[----:B------:R1:W-:Y:S01]  /*79f0*/  STS [R233+0x1e400], R5 ;  /* 0x01e40005e9007388 */ /* 0x0003e20000000800 */
[----:B------:R-:W-:Y:S03]  /*7a00*/  F2FP.RELU.PACK_AB R6, R164, R165 ;  /* 0x000000a5a406723e */ /* 0x000fe600000008ff */
        /* <DEDUP_REMOVED lines=11> */
[----:B------:R-:W-:Y:S04]  /*7ac0*/  STS [R235+0x1e400], R0 ;  /* 0x01e40000eb007388 */ /* 0x000fe80000000800 */
[----:B------:R-:W-:Y:S08]  /*7ad0*/  LDSM.16.M88.4 R64, [R182+0x8000] ;  /* 0x00800000b640783b */ /* 0x000ff00000000200 */
[----:B------:R-:W1:Y:S08]  /*7ae0*/  LDSM.16.M88.4 R16, [R178+0x10000] ;  /* 0x01000000b210783b */ /* 0x000e700000000200 */
[----:B------:R-:W2:Y:S08]  /*7af0*/  LDSM.16.M88.4 R60, [R182+0xa000] ;  /* 0x00a00000b63c783b */ /* 0x000eb00000000200 */
[----:B------:R-:W3:Y:S08]  /*7b00*/  LDSM.16.M88.4 R32, [R178+0x10800] ;  /* 0x01080000b220783b */ /* 0x000ef00000000200 */
[----:B------:R-:W4:Y:S08]  /*7b10*/  LDSM.16.M88.4 R48, [R178+0x11000] ;  /* 0x01100000b230783b */ /* 0x000f300000000200 */
[----:B------:R-:W3:Y:S01]  /*7b20*/  LDSM.16.M88.4 R132, [R178+0x11800] ;  /* 0x01180000b284783b */ /* 0x000ee20000000200 */
        /* <DEDUP_REMOVED lines=37> */
[----:B------:R-:W-:Y:S01]  /*7d80*/  IMAD.IADD R145, R182, 0x1, R177 ;  /* 0x00000001b6917824 */ /* 0x000fe200078e02b1 */
[----:B------:R-:W-:Y:S01]  /*7d90*/  HMMA.16816.F32 R64, R136, R134, R64 ;  /* 0x000000868840723c */ /* 0x000fe20000001840 */
[----:B------:R-:W-:Y:S01]  /*7da0*/  IMAD.U32 R146, RZ, RZ, UR14 ;  /* 0x0000000eff927e24 */ /* 0x000fe2000f8e00ff */
[----:B------:R-:W-:Y:S02]  /*7db0*/  LDSM.16.M88.4 R132, [R179+0x10000] ;  /* 0x01000000b384783b */ /* 0x000fe40000000200 */
[----:B------:R-:W-:Y:S02]  /*7dc0*/  IMAD.U32 R147, RZ, RZ, UR11 ;  /* 0x0000000bff937e24 */ /* 0x000fe4000f8e00ff */
[----:B------:R-:W-:Y:S01]  /*7dd0*/  IMAD.IADD R0, R185, 0x1, R145 ;  /* 0x00000001b9007824 */ /* 0x000fe200078e0291 */
[C---:B------:R-:W-:Y:S03]  /*7de0*/  LEA R148, P0, R245.reuse, R146, 0x2 ;  /* 0x00000092f5947211 */ /* 0x040fe600078010ff */
[----:B------:R-:W1:Y:S02]  /*7df0*/  LDSM.16.M88.4 R140, [R145+0x8000] ;  /* 0x00800000918c783b */ /* 0x000e640000000200 */
[----:B------:R-:W-:Y:S01]  /*7e00*/  LEA.HI.X.SX32 R149, R245, R147, 0x2, P0 ;  /* 0x00000093f5957211 */ /* 0x000fe200000f16ff */
[----:B------:R-:W-:Y:S01]  /*7e10*/  IMAD.MOV.U32 R147, RZ, RZ, c[0x0][0x22c] ;  /* 0x00008b00ff937624 */ /* 0x000fe200078e00ff */
[----:B------:R-:W-:Y:S03]  /*7e20*/  FSETP.GE.FTZ.AND P0, PT, R207, RZ, PT ;  /* 0x000000ffcf00720b */ /* 0x000fe60003f16000 */
[----:B------:R-:W-:Y:S01]  /*7e30*/  IMAD R147, R147, c[0x0][0x1c0], RZ ;  /* 0x0000700093937a24 */ /* 0x000fe200078e02ff */
[----:B------:R-:W2:Y:S03]  /*7e40*/  LDSM.16.M88.4 R136, [R145+0xa000] ;  /* 0x00a000009188783b */ /* 0x000ea60000000200 */
[----:B------:R-:W-:Y:S05]  /*7e50*/  IMAD.U32 R147, R147, -0x80, RZ ;  /* 0xffffff8093937824 */ /* 0x000fea00078e00ff */
[----:B------:R-:W3:Y:S04]  /*7e60*/  LDG.E R144, [R148.64+0x20] ;  /* 0x0000201494907981 */ /* 0x000ee8000c1e1900 */
[----:B------:R-:W4:Y:S01]  /*7e70*/  LDG.E R146, [R148.64] ;  /* 0x0000001494927981 */ /* 0x000f22000c1e1900 */
        /* <DEDUP_REMOVED lines=20> */
[----:B------:R-:W1:Y:S07]  /*7fc0*/  LDSM.16.M88.4 R132, [R0+0x8000] ;  /* 0x008000000084783b */ /* 0x000e6e0000000200 */
[-C--:B-1----:R-:W-:Y:S11]  /*7fd0*/  HMMA.16816.F32 R4, R132, R136.reuse, R4 ;  /* 0x000000888404723c */ /* 0x082ff60000001804 */
[----:B------:R-:W-:Y:S11]  /*7fe0*/  @!UPT UIADD3 URZ, URZ, URZ, URZ ;  /* 0x0000003f3f3ff290 */ /* 0x000ff6000fffe03f */
[----:B------:R-:W-:Y:S02]  /*7ff0*/  @!UPT UIADD3 URZ, URZ, URZ, URZ ;  /* 0x0000003f3f3ff290 */ /* 0x000fe4000fffe03f */
[----:B----4-:R-:W-:Y:S02]  /*8000*/  FADD.FTZ R140, -R146, R4 ;  /* 0x00000004928c7221 */ /* 0x010fe40000010100 */
[----:B---3--:R-:W-:Y:S02]  /*8010*/  FADD.FTZ R2, -R144, R6 ;  /* 0x0000000690027221 */ /* 0x008fe40000010100 */
[----:B------:R-:W-:Y:S01]  /*8020*/  FADD.FTZ R4, -R146, R5 ;  /* 0x0000000592047221 */ /* 0x000fe20000010100 */
[----:B------:R-:W-:Y:S01]  /*8030*/  FSEL R5, R140, R146, P2 ;  /* 0x000000928c057208 */ /* 0x000fe20001000000 */
[----:B------:R-:W-:Y:S01]  /*8040*/  FADD.FTZ R7, -R144, R7 ;  /* 0x0000000790077221 */ /* 0x000fe20000010100 */
[----:B------:R-:W-:Y:S01]  /*8050*/  FSEL R2, R2, R144, P0 ;  /* 0x0000009002027208 */ /* 0x000fe20000000000 */
[----:B------:R1:W2:Y:S01]  /*8060*/  LDSM.16.M88.4 R140, [R0+0xa000] ;  /* 0x00a00000008c783b */ /* 0x0002a20000000200 */
[----:B------:R-:W-:Y:S01]  /*8070*/  LEA R190, P0, R147, R190, 0x2 ;  /* 0x000000be93be7211 */ /* 0x000fe200078010ff */
[----:B------:R-:W-:Y:S01]  /*8080*/  FMUL.FTZ R216, R216, R5 ;  /* 0x00000005d8d87220 */ /* 0x000fe20000410000 */
[----:B------:R-:W-:Y:S01]  /*8090*/  FSEL R4, R4, R146, P1 ;  /* 0x0000009204047208 */ /* 0x000fe20000800000 */
[----:B------:R-:W-:Y:S01]  /*80a0*/  FMUL.FTZ R207, R207, R2 ;  /* 0x00000002cfcf7220 */ /* 0x000fe20000410000 */
[----:B------:R-:W-:Y:S02]  /*80b0*/  LEA.HI.X.SX32 R191, R147, R191, 0x2, P0 ;  /* 0x000000bf93bf7211 */ /* 0x000fe400000f16ff */
[----:B------:R-:W-:Y:S01]  /*80c0*/  FSETP.GE.FTZ.AND P0, PT, R201, RZ, PT ;  /* 0x000000ffc900720b */ /* 0x000fe20003f16000 */
[----:B------:R-:W-:Y:S01]  /*80d0*/  FMUL.FTZ R212, R212, R4 ;  /* 0x00000004d4d47220 */ /* 0x000fe20000410000 */
[----:B------:R-:W3:Y:S01]  /*80e0*/  LDG.E R2, [R148.64+0x100] ;  /* 0x0001001494027981 */ /* 0x000ee2000c1e1900 */
[----:B------:R-:W-:Y:S02]  /*80f0*/  FSETP.GE.FTZ.AND P2, PT, R208, RZ, PT ;  /* 0x000000ffd000720b */ /* 0x000fe40003f56000 */
[----:B------:R-:W-:Y:S01]  /*8100*/  FSETP.GE.FTZ.AND P1, PT, R202, RZ, PT ;  /* 0x000000ffca00720b */ /* 0x000fe20003f36000 */
[----:B-1----:R-:W4:Y:S01]  /*8110*/  LDG.E R0, [R148.64+0x120] ;  /* 0x0001201494007981 */ /* 0x002f22000c1e1900 */
[C---:B--2---:R-:W-:Y:S08]  /*8120*/  HMMA.16816.F32 R8, R140.reuse, R136, R8 ;  /* 0x000000888c08723c */ /* 0x044ff00000001808 */
[-C--:B------:R-:W-:Y:S08]  /*8130*/  HMMA.16816.F32 R12, R140, R138.reuse, R12 ;  /* 0x0000008a8c0c723c */ /* 0x080ff0000000180c */
[C---:B------:R-:W-:Y:S01]  /*8140*/  HMMA.16816.F32 R16, R132.reuse, R138, R16 ;  /* 0x0000008a8410723c */ /* 0x040fe20000001810 */
[----:B------:R-:W1:Y:S11]  /*8150*/  LDSM.16.M88.4 R136, [R180+0x10800] ;  /* 0x01080000b488783b */ /* 0x000e760000000200 */
[----:B------:R-:W-:Y:S11]  /*8160*/  @!UPT UIADD3 URZ, URZ, URZ, URZ ;  /* 0x0000003f3f3ff290 */ /* 0x000ff6000fffe03f */
[----:B------:R-:W-:Y:S01]  /*8170*/  @!UPT UIADD3 URZ, URZ, URZ, URZ ;  /* 0x0000003f3f3ff290 */ /* 0x000fe2000fffe03f */
[C---:B------:R-:W-:Y:S02]  /*8180*/  FADD.FTZ R16, -R146.reuse, R16 ;  /* 0x0000001092107221 */ /* 0x040fe40000010100 */
[----:B------:R-:W-:Y:S02]  /*8190*/  FADD.FTZ R17, -R146, R17 ;  /* 0x0000001192117221 */ /* 0x000fe40000010100 */
[----:B------:R-:W-:Y:S01]  /*81a0*/  FADD.FTZ R19, -R144, R19 ;  /* 0x0000001390137221 */ /* 0x000fe20000010100 */
[-C--:B------:R-:W-:Y:S01]  /*81b0*/  FSEL R16, R16, R146.reuse, P3 ;  /* 0x0000009210107208 */ /* 0x080fe20001800000 */
[----:B------:R-:W-:Y:S01]  /*81c0*/  FADD.FTZ R18, -R144, R18 ;  /* 0x0000001290127221 */ /* 0x000fe20000010100 */
[----:B------:R-:W-:Y:S02]  /*81d0*/  FSEL R17, R17, R146, P2 ;  /* 0x0000009211117208 */ /* 0x000fe40001000000 */
[----:B------:R-:W-:Y:S01]  /*81e0*/  FSETP.GE.FTZ.AND P2, PT, R171, RZ, PT ;  /* 0x000000ffab00720b */ /* 0x000fe20003f56000 */
[----:B------:R-:W-:Y:S01]  /*81f0*/  FMUL.FTZ R209, R209, R16 ;  /* 0x00000010d1d17220 */ /* 0x000fe20000410000 */
[----:B------:R-:W-:Y:S01]  /*8200*/  FSETP.GE.FTZ.AND P3, PT, R189, RZ, PT ;  /* 0x000000ffbd00720b */ /* 0x000fe20003f76000 */
[----:B------:R-:W-:Y:S01]  /*8210*/  FMUL.FTZ R208, R208, R17 ;  /* 0x00000011d0d07220 */ /* 0x000fe20000410000 */
[-C--:B-1----:R-:W-:Y:S08]  /*8220*/  HMMA.16816.F32 R20, R132, R136.reuse, R20 ;  /* 0x000000888414723c */ /* 0x082ff00000001814 */
[C---:B------:R-:W-:Y:S08]  /*8230*/  HMMA.16816.F32 R24, R140.reuse, R136, R24 ;  /* 0x000000888c18723c */ /* 0x040ff00000001818 */
[-C--:B------:R-:W-:Y:S08]  /*8240*/  HMMA.16816.F32 R28, R140, R138.reuse, R28 ;  /* 0x0000008a8c1c723c */ /* 0x080ff0000000181c */
[C---:B------:R-:W-:Y:S01]  /*8250*/  FADD.FTZ R21, -R146.reuse, R21 ;  /* 0x0000001592157221 */ /* 0x040fe20000010100 */
[C---:B------:R-:W-:Y:S01]  /*8260*/  HMMA.16816.F32 R32, R132.reuse, R138, R32 ;  /* 0x0000008a8420723c */ /* 0x040fe20000001820 */
[----:B------:R-:W1:Y:S02]  /*8270*/  LDSM.16.M88.4 R136, [R180+0x11000] ;  /* 0x01100000b488783b */ /* 0x000e640000000200 */
[----:B------:R-:W-:Y:S01]  /*8280*/  FADD.FTZ R20, -R146, R20 ;  /* 0x0000001492147221 */ /* 0x000fe20000010100 */
[-C--:B------:R-:W-:Y:S01]  /*8290*/  FSEL R21, R21, R146.reuse, P0 ;  /* 0x0000009215157208 */ /* 0x080fe20000000000 */
[----:B------:R-:W-:Y:S01]  /*82a0*/  FADD.FTZ R23, -R144, R23 ;  /* 0x0000001790177221 */ /* 0x000fe20000010100 */
[----:B------:R-:W-:Y:S01]  /*82b0*/  FSETP.GE.FTZ.AND P0, PT, R160, RZ, PT ;  /* 0x000000ffa000720b */ /* 0x000fe20003f16000 */
[----:B------:R-:W-:Y:S01]  /*82c0*/  FADD.FTZ R22, -R144, R22 ;  /* 0x0000001690167221 */ /* 0x000fe20000010100 */
[----:B------:R-:W-:Y:S01]  /*82d0*/  FSEL R20, R20, R146, P1 ;  /* 0x0000009214147208 */ /* 0x000fe20000800000 */
[----:B------:R-:W-:Y:S01]  /*82e0*/  FMUL.FTZ R201, R201, R21 ;  /* 0x00000015c9c97220 */ /* 0x000fe20000410000 */
[----:B------:R-:W-:Y:S03]  /*82f0*/  FSETP.GE.FTZ.AND P1, PT, R170, RZ, PT ;  /* 0x000000ffaa00720b */ /* 0x000fe60003f36000 */
[----:B------:R-:W-:Y:S11]  /*8300*/  FMUL.FTZ R202, R202, R20 ;  /* 0x00000014caca7220 */ /* 0x000ff60000410000 */
[C---:B------:R-:W-:Y:S02]  /*8310*/  FADD.FTZ R16, -R146.reuse, R33 ;  /* 0x0000002192107221 */ /* 0x040fe40000010100 */
[----:B------:R-:W-:Y:S02]  /*8320*/  FADD.FTZ R17, -R146, R32 ;  /* 0x0000002092117221 */ /* 0x000fe40000010100 */
[----:B------:R-:W-:Y:S01]  /*8330*/  FADD.FTZ R35, -R144, R35 ;  /* 0x0000002390237221 */ /* 0x000fe20000010100 */
[-C--:B------:R-:W-:Y:S01]  /*8340*/  FSEL R16, R16, R146.reuse, P3 ;  /* 0x0000009210107208 */ /* 0x080fe20001800000 */
[----:B------:R-:W-:Y:S01]  /*8350*/  FADD.FTZ R34, -R144, R34 ;  /* 0x0000002290227221 */ /* 0x000fe20000010100 */
[----:B------:R-:W-:Y:S02]  /*8360*/  FSETP.GE.FTZ.AND P3, PT, R162, RZ, PT ;  /* 0x000000ffa200720b */ /* 0x000fe40003f76000 */
[----:B------:R-:W-:Y:S01]  /*8370*/  FSEL R17, R17, R146, P4 ;  /* 0x0000009211117208 */ /* 0x000fe20002000000 */
[----:B------:R-:W-:Y:S01]  /*8380*/  FMUL.FTZ R189, R189, R16 ;  /* 0x00000010bdbd7220 */ /* 0x000fe20000410000 */
[----:B------:R-:W-:Y:S03]  /*8390*/  FSETP.GE.FTZ.AND P4, PT, R161, RZ, PT ;  /* 0x000000ffa100720b */ /* 0x000fe60003f96000 */
        /* <DEDUP_REMOVED lines=9> */
[C---:B------:R-:W-:Y:S01]  /*8430*/  FADD.FTZ R39, -R144.reuse, R39 ;  /* 0x0000002790277221 */ /* 0x040fe20000010100 */
        /* <DEDUP_REMOVED lines=19> */
[----:B------:R-:W-:Y:S01]  /*8570*/  HMMA.16816.F32 R64, R132, R138, R64 ;  /* 0x0000008a8440723c */ /* 0x000fe20000001840 */
[C---:B------:R-:W-:Y:S03]  /*8580*/  FADD.FTZ R52, -R146.reuse, R52 ;  /* 0x0000003492347221 */ /* 0x040fe60000010100 */
[----:B------:R-:W-:Y:S02]  /*8590*/  FADD.FTZ R53, -R146, R53 ;  /* 0x0000003592357221 */ /* 0x000fe40000010100 */
[-C--:B------:R-:W-:Y:S01]  /*85a0*/  FSEL R52, R52, R146.reuse, P2 ;  /* 0x0000009234347208 */ /* 0x080fe20001000000 */
[----:B------:R-:W-:Y:S01]  /*85b0*/  FADD.FTZ R6, -R144, R55 ;  /* 0x0000003790067221 */ /* 0x000fe20000010100 */
[----:B------:R-:W-:Y:S04]  /*85c0*/  FSETP.GE.FTZ.AND P2, PT, R153, RZ, PT ;  /* 0x000000ff9900720b */ /* 0x000fe80003f56000 */
[----:B------:R-:W-:Y:S01]  /*85d0*/  FSEL R53, R53, R146, P1 ;  /* 0x0000009235357208 */ /* 0x000fe20000800000 */
[----:B------:R-:W-:Y:S01]  /*85e0*/  FMUL.FTZ R52, R157, R52 ;  /* 0x000000349d347220 */ /* 0x000fe20000410000 */
[----:B------:R-:W-:Y:S02]  /*85f0*/  FSETP.GE.FTZ.AND P1, PT, R221, RZ, PT ;  /* 0x000000ffdd00720b */ /* 0x000fe40003f36000 */
[-C--:B------:R-:W-:Y:S01]  /*8600*/  FSEL R6, R6, R144.reuse, P3 ;  /* 0x0000009006067208 */ /* 0x080fe20001800000 */
[----:B------:R-:W-:Y:S01]  /*8610*/  FMUL.FTZ R53, R156, R53 ;  /* 0x000000359c357220 */ /* 0x000fe20000410000 */
[----:B------:R-:W-:Y:S02]  /*8620*/  FSEL R7, R7, R144, P1 ;  /* 0x0000009007077208 */ /* 0x000fe40000800000 */
[----:B------:R-:W-:Y:S01]  /*8630*/  FSETP.GE.FTZ.AND P1, PT, R214, RZ, PT ;  /* 0x000000ffd600720b */ /* 0x000fe20003f36000 */
[----:B------:R-:W-:Y:S01]  /*8640*/  FMUL.FTZ R159, R159, R6 ;  /* 0x000000069f9f7220 */ /* 0x000fe20000410000 */
[----:B------:R-:W-:Y:S01]  /*8650*/  FSETP.GE.FTZ.AND P3, PT, R222, RZ, PT ;  /* 0x000000ffde00720b */ /* 0x000fe20003f76000 */
[----:B------:R-:W-:Y:S01]  /*8660*/  FMUL.FTZ R221, R221, R7 ;  /* 0x00000007dddd7220 */ /* 0x000fe20000410000 */
[----:B------:R-:W-:Y:S01]  /*8670*/  FSEL R18, R18, R144, P1 ;  /* 0x0000009012127208 */ /* 0x000fe20000800000 */
[----:B------:R-:W-:Y:S01]  /*8680*/  FADD.FTZ R64, -R146, R64 ;  /* 0x0000004092407221 */ /* 0x000fe20000010100 */
[----:B------:R-:W-:Y:S01]  /*8690*/  FSETP.GE.FTZ.AND P1, PT, R206, RZ, PT ;  /* 0x000000ffce00720b */ /* 0x000fe20003f36000 */
[C---:B------:R-:W-:Y:S02]  /*86a0*/  FADD.FTZ R5, -R144.reuse, R66 ;  /* 0x0000004290057221 */ /* 0x040fe40000010100 */
[----:B------:R-:W-:Y:S01]  /*86b0*/  FADD.FTZ R7, -R144, R54 ;  /* 0x0000003690077221 */ /* 0x000fe20000010100 */
[----:B------:R-:W-:Y:S01]  /*86c0*/  FSEL R64, R64, R146, P2 ;  /* 0x0000009240407208 */ /* 0x000fe20001000000 */
[----:B------:R-:W-:Y:S01]  /*86d0*/  @P0 FADD.FTZ R146, -R146, R65 ;  /* 0x0000004192920221 */ /* 0x000fe20000010100 */
[----:B------:R-:W-:Y:S01]  /*86e0*/  FSETP.GE.FTZ.AND P0, PT, R213, RZ, PT ;  /* 0x000000ffd500720b */ /* 0x000fe20003f16000 */
[----:B------:R-:W-:Y:S01]  /*86f0*/  FMUL.FTZ R214, R214, R18 ;  /* 0x00000012d6d67220 */ /* 0x000fe20000410000 */
[----:B------:R-:W-:Y:S01]  /*8700*/  FSEL R22, R22, R144, P1 ;  /* 0x0000009016167208 */ /* 0x000fe20000800000 */
[----:B------:R-:W-:Y:S01]  /*8710*/  FMUL.FTZ R64, R153, R64 ;  /* 0x0000004099407220 */ /* 0x000fe20000410000 */
[----:B------:R-:W-:Y:S01]  /*8720*/  FSEL R19, R19, R144, P0 ;  /* 0x0000009013137208 */ /* 0x000fe20000000000 */
[----:B------:R-:W-:Y:S01]  /*8730*/  FMUL.FTZ R146, R152, R146 ;  /* 0x0000009298927220 */ /* 0x000fe20000410000 */
[----:B------:R-:W-:Y:S01]  /*8740*/  FSETP.GE.FTZ.AND P0, PT, R203, RZ, PT ;  /* 0x000000ffcb00720b */ /* 0x000fe20003f16000 */
[----:B------:R-:W-:Y:S01]  /*8750*/  FMUL.FTZ R206, R206, R22 ;  /* 0x00000016cece7220 */ /* 0x000fe20000410000 */
[----:B------:R-:W-:Y:S01]  /*8760*/  FSETP.GE.FTZ.AND P1, PT, R195, RZ, PT ;  /* 0x000000ffc300720b */ /* 0x000fe20003f36000 */
[----:B------:R-:W-:Y:S01]  /*8770*/  FMUL.FTZ R213, R213, R19 ;  /* 0x00000013d5d57220 */ /* 0x000fe20000410000 */
[-C--:B------:R-:W-:Y:S02]  /*8780*/  FSEL R23, R23, R144.reuse, P0 ;  /* 0x0000009017177208 */ /* 0x080fe40000000000 */
        /* <DEDUP_REMOVED lines=8> */
[-C--:B------:R-:W-:Y:S01]  /*8810*/  FSEL R39, R39, R144.reuse, P0 ;  /* 0x0000009027277208 */ /* 0x080fe20000000000 */
[----:B---3--:R-:W-:Y:S01]  /*8820*/  FADD.FTZ R4, -R2, R8 ;  /* 0x0000000802047221 */ /* 0x008fe20000010100 */
[----:B------:R-:W-:Y:S01]  /*8830*/  FSETP.GE.FTZ.AND P0, PT, R166, RZ, PT ;  /* 0x000000ffa600720b */ /* 0x000fe20003f16000 */
[----:B------:R-:W-:Y:S01]  /*8840*/  FADD.FTZ R6, -R2, R13 ;  /* 0x0000000d02067221 */ /* 0x000fe20000010100 */
[-C--:B------:R-:W-:Y:S01]  /*8850*/  FSEL R38, R38, R144.reuse, P1 ;  /* 0x0000009026267208 */ /* 0x080fe20000800000 */
[C---:B------:R-:W-:Y:S01]  /*8860*/  FADD.FTZ R8, -R2.reuse, R9 ;  /* 0x0000000902087221 */ /* 0x040fe20000010100 */
[----:B------:R-:W-:Y:S01]  /*8870*/  FSETP.GE.FTZ.AND P1, PT, R167, RZ, PT ;  /* 0x000000ffa700720b */ /* 0x000fe20003f36000 */
[C---:B------:R-:W-:Y:S01]  /*8880*/  FADD.FTZ R56, -R2.reuse, R56 ;  /* 0x0000003802387221 */ /* 0x040fe20000010100 */
        /* <DEDUP_REMOVED lines=10> */
[----:B------:R-:W-:Y:S01]  /*8930*/  FSETP.GE.FTZ.AND P2, PT, R151, RZ, PT ;  /* 0x000000ff9700720b */ /* 0x000fe20003f56000 */
[----:B----4-:R-:W-:Y:S01]  /*8940*/  FADD.FTZ R10, -R0, R10 ;  /* 0x0000000a000a7221 */ /* 0x010fe20000010100 */
[----:B------:R-:W-:Y:S01]  /*8950*/  FSETP.GE.FTZ.AND P0, PT, R210, RZ, PT ;  /* 0x000000ffd200720b */ /* 0x000fe20003f16000 */
[----:B------:R-:W-:Y:S01]  /*8960*/  FMUL.FTZ R51, R224, R4 ;  /* 0x00000004e0337220 */ /* 0x000fe20000410000 */
[-C--:B------:R-:W-:Y:S01]  /*8970*/  FSEL R5, R5, R144.reuse, P2 ;  /* 0x0000009005057208 */ /* 0x080fe20001000000 */
[----:B------:R-:W-:Y:S01]  /*8980*/  FADD.FTZ R4, -R2, R25 ;  /* 0x0000001902047221 */ /* 0x000fe20000010100 */
[----:B------:R-:W-:Y:S01]  /*8990*/  FSEL R7, R7, R144, P4 ;  /* 0x0000009007077208 */ /* 0x000fe20002000000 */
[----:B------:R-:W-:Y:S01]  /*89a0*/  FADD.FTZ R26, -R0, R26 ;  /* 0x0000001a001a7221 */ /* 0x000fe20000010100 */
[----:B------:R-:W-:Y:S01]  /*89b0*/  FSETP.GE.FTZ.AND P2, PT, R220, RZ, PT ;  /* 0x000000ffdc00720b */ /* 0x000fe20003f56000 */
[----:B------:R-:W-:Y:S01]  /*89c0*/  FMUL.FTZ R151, R151, R5 ;  /* 0x0000000597977220 */ /* 0x000fe20000410000 */
[-C--:B------:R-:W-:Y:S01]  /*89d0*/  FSEL R4, R4, R2.reuse, P0 ;  /* 0x0000000204047208 */ /* 0x080fe20000000000 */
[----:B------:R-:W-:Y:S01]  /*89e0*/  FADD.FTZ R5, -R2, R24 ;  /* 0x0000001802057221 */ /* 0x000fe20000010100 */
[-C--:B------:R-:W-:Y:S01]  /*89f0*/  FSEL R6, R6, R2.reuse, P2 ;  /* 0x0000000206067208 */ /* 0x080fe20001000000 */
        /* <DEDUP_REMOVED lines=34> */
[C---:B------:R-:W-:Y:S01]  /*8c20*/  FADD.FTZ R5, -R0.reuse, R11 ;  /* 0x0000000b00057221 */ /* 0x040fe20000010100 */
[----:B------:R-:W-:Y:S01]  /*8c30*/  FSETP.GE.FTZ.AND P4, PT, R205, RZ, PT ;  /* 0x000000ffcd00720b */ /* 0x000fe20003f96000 */
[----:B------:R-:W-:Y:S01]  /*8c40*/  FADD.FTZ R4, -R0, R14 ;  /* 0x0000000e00047221 */ /* 0x000fe20000010100 */
[-C--:B------:R-:W-:Y:S01]  /*8c50*/  FSEL R7, R7, R2.reuse, P3 ;  /* 0x0000000207077208 */ /* 0x080fe20001800000 */
[----:B------:R-:W-:Y:S01]  /*8c60*/  FMUL.FTZ R174, R174, R39 ;  /* 0x00000027aeae7220 */ /* 0x000fe20000410000 */
[----:B------:R-:W-:Y:S01]  /*8c70*/  FSETP.GE.FTZ.AND P3, PT, R172, RZ, PT ;  /* 0x000000ffac00720b */ /* 0x000fe20003f76000 */
[----:B------:R-:W-:Y:S01]  /*8c80*/  FADD.FTZ R42, -R0, R42 ;  /* 0x0000002a002a7221 */ /* 0x000fe20000010100 */
        /* <DEDUP_REMOVED lines=17> */
[----:B------:R-:W-:Y:S01]  /*8da0*/  FADD.FTZ R2, -R0, R27 ;  /* 0x0000001b00027221 */ /* 0x000fe20000010100 */
[-C--:B------:R-:W-:Y:S01]  /*8db0*/  FSEL R6, R6, R0.reuse, P2 ;  /* 0x0000000006067208 */ /* 0x080fe20001000000 */
[----:B------:R-:W-:Y:S01]  /*8dc0*/  FMUL.FTZ R45, R172, R45 ;  /* 0x0000002dac2d7220 */ /* 0x000fe20000410000 */
[----:B------:R-:W-:Y:S01]  /*8dd0*/  FSEL R5, R5, R0, P1 ;  /* 0x0000000005057208 */ /* 0x000fe20000800000 */
        /* <DEDUP_REMOVED lines=27> */
[----:B------:R-:W-:Y:S02]  /*8f90*/  FSETP.GE.FTZ.AND P0, PT, R197, RZ, PT ;  /* 0x000000ffc500720b */ /* 0x000fe40003f16000 */
        /* <DEDUP_REMOVED lines=8> */
[----:B------:R-:W-:Y:S01]  /*9020*/  PLOP3.LUT P0, PT, PT, PT, UP3, 0x80, 0x0 ;  /* 0x000000000000781c */ /* 0x000fe20003f0f038 */
[----:B------:R-:W-:Y:S01]  /*9030*/  FMUL.FTZ R37, R200, R5 ;  /* 0x00000005c8257220 */ /* 0x000fe20000410000 */
[----:B------:R-:W-:Y:S01]  /*9040*/  FSETP.GE.FTZ.AND P4, PT, R169, RZ, PT ;  /* 0x000000ffa900720b */ /* 0x000fe20003f96000 */
[----:B------:R-:W-:Y:S01]  /*9050*/  FADD.FTZ R5, -R0, R58 ;  /* 0x0000003a00057221 */ /* 0x000fe20000010100 */
[----:B------:R-:W-:Y:S01]  /*9060*/  FSETP.GE.FTZ.AND P3, PT, R168, RZ, PT ;  /* 0x000000ffa800720b */ /* 0x000fe20003f76000 */
[----:B------:R-:W-:Y:S01]  /*9070*/  FMUL.FTZ R29, R197, R6 ;  /* 0x00000006c51d7220 */ /* 0x000fe20000410000 */
[----:B------:R-:W-:Y:S02]  /*9080*/  FSETP.GE.FTZ.AND P2, PT, R163, RZ, PT ;  /* 0x000000ffa300720b */ /* 0x000fe40003f56000 */
        /* <DEDUP_REMOVED lines=112> */
.L_x_877:
        /* <DEDUP_REMOVED lines=212> */
.L_x_878:
[----:B------:R-:W-:Y:S01]  /*a4d0*/  LDSM.16.M88.4 R32, [R182+0x14000] ;  /* 0x01400000b620783b */ /* 0x000fe20000000200 */
[----:B------:R-:W-:Y:S01]  /*a4e0*/  IMAD.IADD R144, R177, 0x1, R184 ;  /* 0x00000001b1907824 */ /* 0x000fe200078e02b8 */
[----:B------:R-:W-:Y:S01]  /*a4f0*/  ULOP3.LUT UR6, UR8, 0x1, URZ, 0xc0, !UPT ;  /* 0x0000000108067892 */ /* 0x000fe2000f8ec03f */
[----:B------:R-:W-:Y:S01]  /*a500*/  IMAD.MOV.U32 R147, RZ, RZ, c[0x0][0x22c] ;  /* 0x00008b00ff937624 */ /* 0x000fe200078e00ff */
[----:B------:R-:W-:Y:S01]  /*a510*/  UISETP.GT.AND UP2, UPT, UR8, UR15, UPT ;  /* 0x0000000f0800728c */ /* 0x000fe2000bf44270 */
[----:B------:R-:W2:Y:S01]  /*a520*/  LDSM.16.MT88.4 R16, [R0+0xc000] ;  /* 0x00c000000010783b */ /* 0x000ea20000004200 */
[----:B------:R-:W-:Y:S01]  /*a530*/  IMAD.MOV.U32 R148, RZ, RZ, 0x4 ;  /* 0x00000004ff947424 */ /* 0x000fe200078e00ff */
[----:B------:R-:W-:Y:S01]  /*a540*/  UISETP.NE.U32.AND UP0, UPT, UR6, 0x1, UPT ;  /* 0x000000010600788c */ /* 0x000fe2000bf05070 */
[----:B------:R-:W-:Y:S01]  /*a550*/  IMAD R147, R147, c[0x0][0x1c0], RZ ;  /* 0x0000700093937a24 */ /* 0x000fe200078e02ff */
[----:B------:R-:W-:Y:S01]  /*a560*/  @UP3 UIADD3 UR7, UP1, UR12, -0x200, URZ ;  /* 0xfffffe000c073890 */ /* 0x000fe2000ff3e03f */
[----:B------:R-:W3:Y:S01]  /*a570*/  LDSM.16.M88.4 R28, [R182+0x16000] ;  /* 0x01600000b61c783b */ /* 0x000ee20000000200 */
[----:B------:R-:W-:Y:S01]  /*a580*/  IMAD.MOV.U32 R149, RZ, RZ, c[0x0][0x22c] ;  /* 0x00008b00ff957624 */ /* 0x000fe200078e00ff */
[----:B------:R-:W-:Y:S01]  /*a590*/  UIADD3 UR8, UR8, -0x1, URZ ;  /* 0xffffffff08087890 */ /* 0x000fe2000fffe03f */
[----:B------:R-:W-:Y:S01]  /*a5a0*/  IMAD.SHL.U32 R147, R147, 0x8, RZ ;  /* 0x0000000893937824 */ /* 0x000fe200078e00ff */
[----:B------:R-:W-:Y:S01]  /*a5b0*/  @UP3 UIADD3.X UR6, UR13, -0x1, URZ, UP1, !UPT ;  /* 0xffffffff0d063890 */ /* 0x000fe20008ffe43f */
[----:B------:R-:W4:Y:S01]  /*a5c0*/  LDSM.16.MT88.4 R36, [R2+0xc000] ;  /* 0x00c000000224783b */ /* 0x000f220000004200 */
[----:B------:R-:W-:Y:S02]  /*a5d0*/  IMAD R149, R149, c[0x0][0x1c0], RZ ;  /* 0x0000700095957a24 */ /* 0x000fe400078e02ff */
[----:B------:R-:W-:Y:S02]  /*a5e0*/  IMAD.MOV.U32 R150, RZ, RZ, c[0x0][0x22c] ;  /* 0x00008b00ff967624 */ /* 0x000fe400078e00ff */
[----:B------:R-:W-:Y:S01]  /*a5f0*/  LDSM.16.M88.4 R40, [R184+0x14000] ;  /* 0x01400000b828783b */ /* 0x000fe20000000200 */
[----:B------:R-:W-:Y:S02]  /*a600*/  IMAD.SHL.U32 R149, R149, 0x10, RZ ;  /* 0x0000001095957824 */ /* 0x000fe400078e00ff */
[----:B------:R-:W-:Y:S02]  /*a610*/  IMAD R150, R150, c[0x0][0x1c0], RZ ;  /* 0x0000700096967a24 */ /* 0x000fe400078e02ff */
[----:B------:R-:W1:Y:S01]  /*a620*/  LDSM.16.MT88.4 R44, [R0+0xc800] ;  /* 0x00c80000002c783b */ /* 0x000e620000004200 */
[----:B------:R-:W-:Y:S02]  /*a630*/  IMAD.MOV.U32 R151, RZ, RZ, c[0x0][0x22c] ;  /* 0x00008b00ff977624 */ /* 0x000fe400078e00ff */
[----:B------:R-:W-:Y:S02]  /*a640*/  IMAD.SHL.U32 R150, R150, 0x20, RZ ;  /* 0x0000002096967824 */ /* 0x000fe400078e00ff */
[----:B------:R-:W1:Y:S01]  /*a650*/  LDSM.16.M88.4 R48, [R184+0x16000] ;  /* 0x01600000b830783b */ /* 0x000e620000000200 */
[----:B------:R-:W-:Y:S04]  /*a660*/  IMAD R151, R151, c[0x0][0x1c0], RZ ;  /* 0x0000700097977a24 */ /* 0x000fe800078e02ff */
[----:B------:R-:W1:Y:S01]  /*a670*/  LDSM.16.MT88.4 R52, [R2+0xc800] ;  /* 0x00c800000234783b */ /* 0x000e620000004200 */
[----:B------:R-:W-:Y:S04]  /*a680*/  IMAD R151, R151, 0x30, RZ ;  /* 0x0000003097977824 */ /* 0x000fe800078e02ff */
[----:B------:R-:W-:Y:S01]  /*a690*/  LDSM.16.M88.4 R56, [R145+0x14000] ;  /* 0x014000009138783b */ /* 0x000fe20000000200 */
[-C--:B-12---:R-:W-:Y:S04]  /*a6a0*/  HMMA.16816.F32 R4, R32, R16.reuse, RZ ;  /* 0x000000102004723c */ /* 0x086fe800000018ff */
[----:B------:R-:W1:Y:S05]  /*a6b0*/  LDSM.16.MT88.4 R60, [R0+0xd000] ;  /* 0x00d00000003c783b */ /* 0x000e6a0000004200 */
[----:B------:R-:W2:Y:S01]  /*a6c0*/  LDSM.16.M88.4 R64, [R145+0x16000] ;  /* 0x016000009140783b */ /* 0x000ea20000000200 */
[C---:B---3--:R-:W-:Y:S04]  /*a6d0*/  HMMA.16816.F32 R8, R28.reuse, R16, RZ ;  /* 0x000000101c08723c */ /* 0x048fe800000018ff */
[----:B------:R-:W2:Y:S04]  /*a6e0*/  LDSM.16.MT88.4 R132, [R2+0xd000] ;  /* 0x00d000000284783b */ /* 0x000ea80000004200 */
[-C--:B------:R-:W-:Y:S01]  /*a6f0*/  HMMA.16816.F32 R12, R28, R18.reuse, RZ ;  /* 0x000000121c0c723c */ /* 0x080fe200000018ff */
[----:B------:R-:W-:Y:S05]  /*a700*/  LDSM.16.M88.4 R136, [R144+0x16000] ;  /* 0x016000009088783b */ /* 0x000fea0000000200 */
[----:B------:R-:W-:Y:S02]  /*a710*/  LDSM.16.MT88.4 R140, [R2+0xd800] ;  /* 0x00d80000028c783b */ /* 0x000fe40000004200 */
[C---:B------:R-:W-:Y:S03]  /*a720*/  HMMA.16816.F32 R16, R32.reuse, R18, RZ ;  /* 0x000000122010723c */ /* 0x040fe600000018ff */
[----:B------:R-:W3:Y:S05]  /*a730*/  LDL R177, [R1+0x20] ;  /* 0x0000200001b17983 */ /* 0x000eea0000100800 */
[-C--:B----4-:R-:W-:Y:S08]  /*a740*/  HMMA.16816.F32 R20, R32, R36.reuse, RZ ;  /* 0x000000242014723c */ /* 0x090ff000000018ff */
        /* <DEDUP_REMOVED lines=9> */
[-C--:B------:R-:W-:Y:S08]  /*a7e0*/  HMMA.16816.F32 R20, R40, R52.reuse, R20 ;  /* 0x000000342814723c */ /* 0x080ff00000001814 */
[C---:B------:R-:W-:Y:S08]  /*a7f0*/  HMMA.16816.F32 R24, R48.reuse, R52, R24 ;  /* 0x000000343018723c */ /* 0x040ff00000001818 */
[-C--:B------:R-:W-:Y:S01]  /*a800*/  HMMA.16816.F32 R28, R48, R54.reuse, R28 ;  /* 0x00000036301c723c */ /* 0x080fe2000000181c */
[----:B------:R-:W-:Y:S07]  /*a810*/  LDSM.16.MT88.4 R48, [R0+0xe000] ;  /* 0x00e000000030783b */ /* 0x000fee0000004200 */
[----:B------:R-:W-:Y:S01]  /*a820*/  HMMA.16816.F32 R32, R40, R54, R32 ;  /* 0x000000362820723c */ /* 0x000fe20000001820 */
[----:B------:R-:W4:Y:S05]  /*a830*/  LDSM.16.M88.4 R40, [R182+0x18000] ;  /* 0x01800000b628783b */ /* 0x000f2a0000000200 */
[----:B------:R-:W4:Y:S02]  /*a840*/  LDSM.16.M88.4 R52, [R182+0x1a000] ;  /* 0x01a00000b634783b */ /* 0x000f240000000200 */
        /* <DEDUP_REMOVED lines=10> */
[----:B------:R-:W-:Y:S05]  /*a8f0*/  LDSM.16.MT88.4 R56, [R0+0xe800] ;  /* 0x00e800000038783b */ /* 0x000fea0000004200 */
[----:B------:R-:W-:Y:S02]  /*a900*/  LDSM.16.MT88.4 R132, [R2+0xe800] ;  /* 0x00e800000284783b */ /* 0x000fe40000004200 */
[-C--:B----4-:R-:W-:Y:S08]  /*a910*/  HMMA.16816.F32 R4, R36, R44.reuse, R4 ;  /* 0x0000002c2404723c */ /* 0x090ff00000001804 */
[C---:B------:R-:W-:Y:S08]  /*a920*/  HMMA.16816.F32 R8, R136.reuse, R44, R8 ;  /* 0x0000002c8808723c */ /* 0x040ff00000001808 */
[-C--:B------:R-:W-:Y:S08]  /*a930*/  HMMA.16816.F32 R12, R136, R46.reuse, R12 ;  /* 0x0000002e880c723c */ /* 0x080ff0000000180c */
[C---:B------:R-:W-:Y:S01]  /*a940*/  HMMA.16816.F32 R16, R36.reuse, R46, R16 ;  /* 0x0000002e2410723c */ /* 0x040fe20000001810 */
[----:B------:R-:W2:Y:S07]  /*a950*/  LDSM.16.M88.4 R44, [R184+0x18000] ;  /* 0x01800000b82c783b */ /* 0x000eae0000000200 */
[-C--:B------:R-:W-:Y:S08]  /*a960*/  HMMA.16816.F32 R20, R36, R140.reuse, R20 ;  /* 0x0000008c2414723c */ /* 0x080ff00000001814 */
[C---:B------:R-:W-:Y:S08]  /*a970*/  HMMA.16816.F32 R24, R136.reuse, R140, R24 ;  /* 0x0000008c8818723c */ /* 0x040ff00000001818 */
[-C--:B------:R-:W-:Y:S01]  /*a980*/  HMMA.16816.F32 R28, R136, R142.reuse, R28 ;  /* 0x0000008e881c723c */ /* 0x080fe2000000181c */
[----:B------:R-:W-:Y:S07]  /*a990*/  LDSM.16.M88.4 R136, [R145+0x1a000] ;  /* 0x01a000009188783b */ /* 0x000fee0000000200 */
[----:B------:R-:W-:Y:S01]  /*a9a0*/  HMMA.16816.F32 R32, R36, R142, R32 ;  /* 0x0000008e2420723c */ /* 0x000fe20000001820 */
[----:B------:R-:W-:Y:S05]  /*a9b0*/  LDSM.16.M88.4 R36, [R145+0x18000] ;  /* 0x018000009124783b */ /* 0x000fea0000000200 */
[----:B------:R-:W-:Y:S02]  /*a9c0*/  LDSM.16.MT88.4 R140, [R2+0xf000] ;  /* 0x00f00000028c783b */ /* 0x000fe40000004200 */
        /* <DEDUP_REMOVED lines=8> */
[----:B------:R1:W-:Y:S07]  /*aa50*/  LDSM.16.MT88.4 R52, [R0+0xf800] ;  /* 0x00f800000034783b */ /* 0x0003ee0000004200 */
[----:B------:R-:W-:Y:S01]  /*aa60*/  HMMA.16816.F32 R32, R40, R62, R32 ;  /* 0x0000003e2820723c */ /* 0x000fe20000001820 */
[----:B------:R-:W3:Y:S05]  /*aa70*/  LDSM.16.M88.4 R40, [R144+0x18000] ;  /* 0x018000009028783b */ /* 0x000eea0000000200 */
[----:B------:R4:W-:Y:S02]  /*aa80*/  LDSM.16.MT88.4 R60, [R2+0xf800] ;  /* 0x00f80000023c783b */ /* 0x0009e40000004200 */
[-C--:B--2---:R-:W-:Y:S08]  /*aa90*/  HMMA.16816.F32 R4, R44, R56.reuse, R4 ;  /* 0x000000382c04723c */ /* 0x084ff00000001804 */
[C---:B------:R-:W-:Y:S01]  /*aaa0*/  HMMA.16816.F32 R8, R64.reuse, R56, R8 ;  /* 0x000000384008723c */ /* 0x040fe20000001808 */
[----:B-1----:R-:W-:Y:S04]  /*aab0*/  IMAD.MOV.U32 R0, RZ, RZ, c[0x0][0x22c] ;  /* 0x00008b00ff007624 */ /* 0x002fe800078e00ff */
[----:B------:R-:W-:Y:S03]  /*aac0*/  IMAD R0, R0, c[0x0][0x1c0], RZ ;  /* 0x0000700000007a24 */ /* 0x000fe600078e02ff */
[-C--:B------:R-:W-:Y:S04]  /*aad0*/  HMMA.16816.F32 R12, R64, R58.reuse, R12 ;  /* 0x0000003a400c723c */ /* 0x080fe8000000180c */
[----:B------:R-:W-:Y:S02]  /*aae0*/  IMAD R0, R0, 0x48, RZ ;  /* 0x0000004800007824 */ /* 0x000fe400078e02ff */
[----:B----4-:R-:W-:Y:S02]  /*aaf0*/  IMAD.MOV.U32 R2, RZ, RZ, c[0x0][0x22c] ;  /* 0x00008b00ff027624 */ /* 0x010fe400078e00ff */
        /* <DEDUP_REMOVED lines=9> */
[-C--:B------:R-:W-:Y:S05]  /*ab90*/  HMMA.16816.F32 R4, R36, R48.reuse, R4 ;  /* 0x000000302404723c */ /* 0x080fea0000001804 */
        /* <DEDUP_REMOVED lines=9> */
[C---:B------:R-:W-:Y:S01]  /*ac30*/  LEA R38, P1, R147.reuse, R190, 0x2 ;  /* 0x000000be93267211 */ /* 0x040fe200078210ff */
[-C--:B---3--:R-:W-:Y:S05]  /*ac40*/  HMMA.16816.F32 R4, R40, R52.reuse, R4 ;  /* 0x000000342804723c */ /* 0x088fea0000001804 */
[-C--:B------:R-:W-:Y:S02]  /*ac50*/  LEA.HI.X.SX32 R39, R147, R191.reuse, 0x2, P1 ;  /* 0x000000bf93277211 */ /* 0x080fe400008f16ff */
[----:B------:R-:W-:Y:S01]  /*ac60*/  @P0 IADD3 R36, R245, -0x80, RZ ;  /* 0xffffff80f5240810 */ /* 0x000fe20007ffe0ff */
[C---:B-1----:R-:W-:Y:S04]  /*ac70*/  HMMA.16816.F32 R8, R56.reuse, R52, R8 ;  /* 0x000000343808723c */ /* 0x042fe80000001808 */
[----:B------:R-:W-:Y:S01]  /*ac80*/  @P0 IMAD.WIDE R36, R36, R148, UR12 ;  /* 0x0000000c24240e25 */ /* 0x000fe2000f8e0294 */
[----:B------:R-:W-:Y:S02]  /*ac90*/  @UP3 UMOV UR12, UR7 ;  /* 0x00000007000c3c82 */ /* 0x000fe40008000000 */
[----:B------:R-:W-:Y:S01]  /*aca0*/  @UP3 UMOV UR13, UR6 ;  /* 0x00000006000d3c82 */ /* 0x000fe20008000000 */
[-C--:B------:R-:W-:Y:S01]  /*acb0*/  HMMA.16816.F32 R12, R56, R54.reuse, R12 ;  /* 0x00000036380c723c */ /* 0x080fe2000000180c */
[----:B------:R1:W5:Y:S03]  /*acc0*/  @P0 LDG.E R250, [R36.64] ;  /* 0x0000000424fa0981 */ /* 0x000366000c1e1900 */
[----:B------:R-:W-:Y:S02]  /*acd0*/  IMAD.MOV.U32 R148, RZ, RZ, c[0x0][0x22c] ;  /* 0x00008b00ff947624 */ /* 0x000fe400078e00ff */
[----:B------:R1:W5:Y:S02]  /*ace0*/  @P0 LDG.E R251, [R36.64+0x20] ;  /* 0x0000200424fb0981 */ /* 0x000364000c1e1900 */
[C---:B------:R-:W-:Y:S03]  /*acf0*/  HMMA.16816.F32 R16, R40.reuse, R54, R16 ;  /* 0x000000362810723c */ /* 0x040fe60000001810 */
[----:B------:R1:W5:Y:S01]  /*ad00*/  @P0 LDG.E R248, [R36.64+0x100] ;  /* 0x0001000424f80981 */ /* 0x000362000c1e1900 */
[----:B------:R-:W-:Y:S04]  /*ad10*/  IMAD R148, R148, c[0x0][0x1c0], RZ ;  /* 0x0000700094947a24 */ /* 0x000fe800078e02ff */
[-C--:B------:R-:W-:Y:S01]  /*ad20*/  HMMA.16816.F32 R20, R40, R60.reuse, R20 ;  /* 0x0000003c2814723c */ /* 0x080fe20000001814 */
[----:B------:R1:W5:Y:S03]  /*ad30*/  @P0 LDG.E R249, [R36.64+0x120] ;  /* 0x0001200424f90981 */ /* 0x000366000c1e1900 */
[CC--:B------:R-:W-:Y:S01]  /*ad40*/  LEA R44, P0, R149.reuse, R190.reuse, 0x2 ;  /* 0x000000be952c7211 */ /* 0x0c0fe200078010ff */
[----:B------:R-:W-:Y:S01]  /*ad50*/  IMAD R148, R148, 0x18, RZ ;  /* 0x0000001894947824 */ /* 0x000fe200078e02ff */
[----:B------:R2:W-:Y:S02]  /*ad60*/  RED.E.ADD.F32.FTZ.RN.STRONG.GPU [R190.64], R4 ;  /* 0x00000004be00798e */ /* 0x0005e4000c10e784 */
[C---:B------:R-:W-:Y:S03]  /*ad70*/  HMMA.16816.F32 R24, R56.reuse, R60, R24 ;  /* 0x0000003c3818723c */ /* 0x040fe60000001818 */
[----:B------:R3:W-:Y:S01]  /*ad80*/  RED.E.ADD.F32.FTZ.RN.STRONG.GPU [R38.64], R5 ;  /* 0x000000052600798e */ /* 0x0007e2000c10e784 */
[-C--:B------:R-:W-:Y:S04]  /*ad90*/  LEA.HI.X.SX32 R45, R149, R191.reuse, 0x2, P0 ;  /* 0x000000bf952d7211 */ /* 0x080fe800000f16ff */
[-C--:B------:R-:W-:Y:S01]  /*ada0*/  HMMA.16816.F32 R28, R56, R62.reuse, R28 ;  /* 0x0000003e381c723c */ /* 0x080fe2000000181c */
[----:B------:R4:W-:Y:S07]  /*adb0*/  RED.E.ADD.F32.FTZ.RN.STRONG.GPU [R44.64], R6 ;  /* 0x000000062c00798e */ /* 0x0009ee000c10e784 */
[----:B------:R-:W-:Y:S07]  /*adc0*/  HMMA.16816.F32 R32, R40, R62, R32 ;  /* 0x0000003e2820723c */ /* 0x000fee0000001820 */
[-C--:B------:R-:W-:Y:S01]  /*add0*/  LEA R40, P1, R148, R190.reuse, 0x2 ;  /* 0x000000be94287211 */ /* 0x080fe200078210ff */
[----:B------:R-:W-:Y:S01]  /*ade0*/  IMAD.MOV.U32 R42, RZ, RZ, c[0x0][0x22c] ;  /* 0x00008b00ff2a7624 */ /* 0x000fe200078e00ff */
[-C--:B--2---:R-:W-:Y:S03]  /*adf0*/  LEA R4, P0, R150, R190.reuse, 0x2 ;  /* 0x000000be96047211 */ /* 0x084fe600078010ff */
[-C--:B------:R-:W-:Y:S01]  /*ae00*/  LEA.HI.X.SX32 R41, R148, R191.reuse, 0x2, P1 ;  /* 0x000000bf94297211 */ /* 0x080fe200008f16ff */
[----:B------:R-:W-:Y:S01]  /*ae10*/  IMAD.MOV.U32 R148, RZ, RZ, c[0x0][0x22c] ;  /* 0x00008b00ff947624 */ /* 0x000fe200078e00ff */
[-C--:B---3--:R-:W-:Y:S01]  /*ae20*/  LEA.HI.X.SX32 R5, R150, R191.reuse, 0x2, P0 ;  /* 0x000000bf96057211 */ /* 0x088fe200000f16ff */
[----:B------:R-:W-:Y:S02]  /*ae30*/  IMAD.MOV.U32 R150, RZ, RZ, c[0x0][0x22c] ;  /* 0x00008b00ff967624 */ /* 0x000fe400078e00ff */
[----:B------:R2:W-:Y:S01]  /*ae40*/  RED.E.ADD.F32.FTZ.RN.STRONG.GPU [R40.64], R7 ;  /* 0x000000072800798e */ /* 0x0005e2000c10e784 */
[----:B------:R-:W-:Y:S01]  /*ae50*/  IMAD R148, R148, c[0x0][0x1c0], RZ ;  /* 0x0000700094947a24 */ /* 0x000fe200078e02ff */
[CC--:B----4-:R-:W-:Y:S01]  /*ae60*/  LEA R6, P0, R151.reuse, R190.reuse, 0x2 ;  /* 0x000000be97067211 */ /* 0x0d0fe200078010ff */
[----:B------:R-:W-:Y:S02]  /*ae70*/  IMAD R150, R150, c[0x0][0x1c0], RZ ;  /* 0x0000700096967a24 */ /* 0x000fe400078e02ff */
[----:B------:R3:W-:Y:S01]  /*ae80*/  RED.E.ADD.F32.FTZ.RN.STRONG.GPU [R4.64], R8 ;  /* 0x000000080400798e */ /* 0x0007e2000c10e784 */
[----:B------:R-:W-:Y:S02]  /*ae90*/  IMAD R148, R148, 0x28, RZ ;  /* 0x0000002894947824 */ /* 0x000fe400078e02ff */
[----:B------:R-:W-:Y:S02]  /*aea0*/  IMAD R150, R150, 0x38, RZ ;  /* 0x0000003896967824 */ /* 0x000fe400078e02ff */
[----:B------:R-:W-:Y:S01]  /*aeb0*/  IMAD R42, R42, c[0x0][0x1c0], RZ ;  /* 0x000070002a2a7a24 */ /* 0x000fe200078e02ff */
[-C--:B-1----:R-:W-:Y:S03]  /*aec0*/  LEA R36, P1, R148, R190.reuse, 0x2 ;  /* 0x000000be94247211 */ /* 0x082fe600078210ff */
[----:B------:R-:W-:Y:S01]  /*aed0*/  IMAD R42, R42, 0x68, RZ ;  /* 0x000000682a2a7824 */ /* 0x000fe200078e02ff */
[-C--:B------:R-:W-:Y:S01]  /*aee0*/  LEA.HI.X.SX32 R37, R148, R191.reuse, 0x2, P1 ;  /* 0x000000bf94257211 */ /* 0x080fe200008f16ff */
[----:B------:R-:W-:Y:S04]  /*aef0*/  IMAD.MOV.U32 R148, RZ, RZ, c[0x0][0x22c] ;  /* 0x00008b00ff947624 */ /* 0x000fe800078e00ff */
[----:B------:R1:W-:Y:S01]  /*af00*/  RED.E.ADD.F32.FTZ.RN.STRONG.GPU [R36.64], R9 ;  /* 0x000000092400798e */ /* 0x0003e2000c10e784 */
[----:B------:R-:W-:Y:S04]  /*af10*/  IMAD R148, R148, c[0x0][0x1c0], RZ ;  /* 0x0000700094947a24 */ /* 0x000fe800078e02ff */
[----:B------:R-:W-:Y:S01]  /*af20*/  IMAD.SHL.U32 R148, R148, 0x40, RZ ;  /* 0x0000004094947824 */ /* 0x000fe200078e00ff */
[-C--:B--2---:R-:W-:Y:S02]  /*af30*/  LEA.HI.X.SX32 R7, R151, R191.reuse, 0x2, P0 ;  /* 0x000000bf97077211 */ /* 0x084fe400000f16ff */
[C---:B------:R-:W-:Y:S02]  /*af40*/  IADD3 R41, R149.reuse, 0x20, RZ ;  /* 0x0000002095297810 */ /* 0x040fe40007ffe0ff */
[C---:B------:R-:W-:Y:S01]  /*af50*/  IADD3 R40, R149.reuse, 0x20, RZ ;  /* 0x0000002095287810 */ /* 0x040fe20007ffe0ff */
[----:B------:R2:W-:Y:S01]  /*af60*/  RED.E.ADD.F32.FTZ.RN.STRONG.GPU [R6.64], R10 ;  /* 0x0000000a0600798e */ /* 0x0005e2000c10e784 */
[-C--:B---3--:R-:W-:Y:S02]  /*af70*/  LEA R4, P1, R150, R190.reuse, 0x2 ;  /* 0x000000be96047211 */ /* 0x088fe400078210ff */
[-C--:B------:R-:W-:Y:S02]  /*af80*/  LEA R8, P0, R148, R190.reuse, 0x2 ;  /* 0x000000be94087211 */ /* 0x080fe400078010ff */
[-C--:B------:R-:W-:Y:S01]  /*af90*/  LEA.HI.X.SX32 R5, R150, R191.reuse, 0x2, P1 ;  /* 0x000000bf96057211 */ /* 0x080fe200008f16ff */
[----:B------:R-:W-:Y:S04]  /*afa0*/  IMAD.MOV.U32 R150, RZ, RZ, c[0x0][0x22c] ;  /* 0x00008b00ff967624 */ /* 0x000fe800078e00ff */
[----:B------:R3:W-:Y:S01]  /*afb0*/  RED.E.ADD.F32.FTZ.RN.STRONG.GPU [R4.64], R11 ;  /* 0x0000000b0400798e */ /* 0x0007e2000c10e784 */
[----:B------:R-:W-:Y:S01]  /*afc0*/  IMAD R150, R150, c[0x0][0x1c0], RZ ;  /* 0x0000700096967a24 */ /* 0x000fe200078e02ff */
[-C--:B-1----:R-:W-:Y:S03]  /*afd0*/  LEA.HI.X.SX32 R9, R148, R191.reuse, 0x2, P0 ;  /* 0x000000bf94097211 */ /* 0x082fe600000f16ff */
[----:B------:R-:W4:Y:S01]  /*afe0*/  LDL R37, [R1+0x1c] ;  /* 0x00001c0001257983 */ /* 0x000f220000100800 */
[----:B------:R-:W-:Y:S02]  /*aff0*/  IMAD.SHL.U32 R150, R150, 0x10, RZ ;  /* 0x0000001096967824 */ /* 0x000fe400078e00ff */
[----:B------:R-:W-:Y:S02]  /*b000*/  IMAD.MOV.U32 R148, RZ, RZ, c[0x0][0x22c] ;  /* 0x00008b00ff947624 */ /* 0x000fe400078e00ff */
[----:B------:R1:W-:Y:S02]  /*b010*/  RED.E.ADD.F32.FTZ.RN.STRONG.GPU [R8.64], R16 ;  /* 0x000000100800798e */ /* 0x0003e4000c10e784 */
[----:B------:R-:W-:Y:S03]  /*b020*/  IMAD R148, R148, c[0x0][0x1c0], RZ ;  /* 0x0000700094947a24 */ /* 0x000fe600078e02ff */
[----:B------:R-:W4:Y:S01]  /*b030*/  LDL R36, [R1+0x18] ;  /* 0x0000180001247983 */ /* 0x000f220000100800 */
[-C--:B--2---:R-:W-:Y:S01]  /*b040*/  LEA R6, P1, R0, R190.reuse, 0x2 ;  /* 0x000000be00067211 */ /* 0x084fe200078210ff */
[----:B------:R-:W-:Y:S03]  /*b050*/  IMAD.SHL.U32 R148, R148, 0x8, RZ ;  /* 0x0000000894947824 */ /* 0x000fe600078e00ff */
[-C--:B------:R-:W-:Y:S01]  /*b060*/  LEA.HI.X.SX32 R7, R0, R191.reuse, 0x2, P1 ;  /* 0x000000bf00077211 */ /* 0x080fe200008f16ff */
[----:B------:R-:W-:Y:S02]  /*b070*/  IMAD.MOV.U32 R0, RZ, RZ, c[0x0][0x22c] ;  /* 0x00008b00ff007624 */ /* 0x000fe400078e00ff */
[----:B------:R-:W-:Y:S02]  /*b080*/  IMAD.IADD R41, R148, 0x1, R41 ;  /* 0x0000000194297824 */ /* 0x000fe400078e0229 */
[----:B------:R2:W-:Y:S01]  /*b090*/  RED.E.ADD.F32.FTZ.RN.STRONG.GPU [R6.64], R17 ;  /* 0x000000110600798e */ /* 0x0005e2000c10e784 */
[-C--:B---3--:R-:W-:Y:S01]  /*b0a0*/  LEA R4, P0, R46, R190.reuse, 0x2 ;  /* 0x000000be2e047211 */ /* 0x088fe200078010ff */
[----:B------:R-:W-:Y:S02]  /*b0b0*/  IMAD R0, R0, c[0x0][0x1c0], RZ ;  /* 0x0000700000007a24 */ /* 0x000fe400078e02ff */
[----:B------:R-:W-:Y:S01]  /*b0c0*/  IMAD.IADD R41, R148, 0x1, R41 ;  /* 0x0000000194297824 */ /* 0x000fe200078e0229 */
[-C--:B------:R-:W-:Y:S01]  /*b0d0*/  LEA.HI.X.SX32 R5, R46, R191.reuse, 0x2, P0 ;  /* 0x000000bf2e057211 */ /* 0x080fe200000f16ff */
[----:B------:R-:W-:Y:S02]  /*b0e0*/  IMAD R0, R0, 0x60, RZ ;  /* 0x0000006000007824 */ /* 0x000fe400078e02ff */
[----:B------:R-:W-:Y:S02]  /*b0f0*/  IMAD.IADD R40, R148, 0x1, R40 ;  /* 0x0000000194287824 */ /* 0x000fe400078e0228 */
[----:B------:R3:W-:Y:S01]  /*b100*/  RED.E.ADD.F32.FTZ.RN.STRONG.GPU [R4.64], R18 ;  /* 0x000000120400798e */ /* 0x0007e2000c10e784 */
[-C--:B------:R-:W-:Y:S01]  /*b110*/  LEA R10, P0, R0, R190.reuse, 0x2 ;  /* 0x000000be000a7211 */ /* 0x080fe200078010ff */
[----:B------:R-:W-:Y:S01]  /*b120*/  IMAD.IADD R40, R148, 0x1, R40 ;  /* 0x0000000194287824 */ /* 0x000fe200078e0228 */
[-C--:B-1----:R-:W-:Y:S02]  /*b130*/  LEA R16, P1, R2, R190.reuse, 0x2 ;  /* 0x000000be02107211 */ /* 0x082fe400078210ff */
[-C--:B------:R-:W-:Y:S01]  /*b140*/  LEA.HI.X.SX32 R11, R0, R191.reuse, 0x2, P0 ;  /* 0x000000bf000b7211 */ /* 0x080fe200000f16ff */
[----:B------:R-:W-:Y:S01]  /*b150*/  IMAD.MOV.U32 R0, RZ, RZ, c[0x0][0x22c] ;  /* 0x00008b00ff007624 */ /* 0x000fe200078e00ff */
[-C--:B------:R-:W-:Y:S01]  /*b160*/  LEA R8, P2, R42, R190.reuse, 0x2 ;  /* 0x000000be2a087211 */ /* 0x080fe200078410ff */
[----:B------:R-:W-:Y:S02]  /*b170*/  IMAD.IADD R40, R148, 0x1, R40 ;  /* 0x0000000194287824 */ /* 0x000fe400078e0228 */
[----:B------:R-:W-:Y:S01]  /*b180*/  IMAD R0, R0, c[0x0][0x1c0], RZ ;  /* 0x0000700000007a24 */ /* 0x000fe200078e02ff */
[-C--:B------:R-:W-:Y:S02]  /*b190*/  LEA.HI.X.SX32 R9, R42, R191.reuse, 0x2, P2 ;  /* 0x000000bf2a097211 */ /* 0x080fe400010f16ff */
[----:B------:R-:W-:Y:S01]  /*b1a0*/  IADD3 R42, R149, 0x20, RZ ;  /* 0x00000020952a7810 */ /* 0x000fe20007ffe0ff */
[----:B------:R-:W-:Y:S01]  /*b1b0*/  IMAD R0, R0, 0x78, RZ ;  /* 0x0000007800007824 */ /* 0x000fe200078e02ff */
[-C--:B--2---:R-:W-:Y:S01]  /*b1c0*/  LEA.HI.X.SX32 R17, R2, R191.reuse, 0x2, P1 ;  /* 0x000000bf02117211 */ /* 0x084fe200008f16ff */
[----:B------:R-:W-:Y:S02]  /*b1d0*/  IMAD.MOV.U32 R2, RZ, RZ, c[0x0][0x22c] ;  /* 0x00008b00ff027624 */ /* 0x000fe400078e00ff */
[----:B------:R-:W-:Y:S02]  /*b1e0*/  IMAD.IADD R42, R148, 0x1, R42 ;  /* 0x00000001942a7824 */ /* 0x000fe400078e022a */
[----:B------:R1:W-:Y:S01]  /*b1f0*/  RED.E.ADD.F32.FTZ.RN.STRONG.GPU [R16.64], R19 ;  /* 0x000000131000798e */ /* 0x0003e2000c10e784 */
[----:B------:R-:W-:Y:S04]  /*b200*/  IMAD R2, R2, c[0x0][0x1c0], RZ ;  /* 0x0000700002027a24 */ /* 0x000fe800078e02ff */
[----:B------:R2:W-:Y:S01]  /*b210*/  RED.E.ADD.F32.FTZ.RN.STRONG.GPU [R10.64], R12 ;  /* 0x0000000c0a00798e */ /* 0x0005e2000c10e784 */
[----:B------:R-:W-:Y:S01]  /*b220*/  IMAD R2, R2, 0x70, RZ ;  /* 0x0000007002027824 */ /* 0x000fe200078e02ff */
[-C--:B---3--:R-:W-:Y:S03]  /*b230*/  LEA R4, P0, R0, R190.reuse, 0x2 ;  /* 0x000000be00047211 */ /* 0x088fe600078010ff */
[----:B------:R-:W3:Y:S01]  /*b240*/  LDL R18, [R1+0x14] ;  /* 0x0000140001127983 */ /* 0x000ee20000100800 */
[-C--:B------:R-:W-:Y:S02]  /*b250*/  LEA R6, P1, R2, R190.reuse, 0x2 ;  /* 0x000000be02067211 */ /* 0x080fe400078210ff */
[-C--:B------:R-:W-:Y:S02]  /*b260*/  LEA.HI.X.SX32 R5, R0, R191.reuse, 0x2, P0 ;  /* 0x000000bf00057211 */ /* 0x080fe400000f16ff */
[----:B------:R2:W-:Y:S01]  /*b270*/  RED.E.ADD.F32.FTZ.RN.STRONG.GPU [R8.64], R13 ;  /* 0x0000000d0800798e */ /* 0x0005e2000c10e784 */
[-C--:B------:R-:W-:Y:S02]  /*b280*/  LEA.HI.X.SX32 R7, R2, R191.reuse, 0x2, P1 ;  /* 0x000000bf02077211 */ /* 0x080fe400008f16ff */
[----:B------:R-:W-:Y:S02]  /*b290*/  IADD3 R2, R150, 0x20, RZ ;  /* 0x0000002096027810 */ /* 0x000fe40007ffe0ff */
[----:B------:R-:W3:Y:S05]  /*b2a0*/  LDL R0, [R1+0x8] ;  /* 0x0000080001007983 */ /* 0x000eea0000100800 */
[----:B------:R2:W-:Y:S05]  /*b2b0*/  RED.E.ADD.F32.FTZ.RN.STRONG.GPU [R6.64], R14 ;  /* 0x0000000e0600798e */ /* 0x0005ea000c10e784 */
[----:B-1----:R-:W3:Y:S05]  /*b2c0*/  LDL R17, [R1+0x10] ;  /* 0x0000100001117983 */ /* 0x002eea0000100800 */
[----:B--2---:R-:W2:Y:S05]  /*b2d0*/  LDL R10, [R1+0xc] ;  /* 0x00000c00010a7983 */ /* 0x004eaa0000100800 */
[----:B------:R-:W2:Y:S01]  /*b2e0*/  LDL R16, [R1+0x4] ;  /* 0x0000040001107983 */ /* 0x000ea20000100800 */
[CC--:B------:R-:W-:Y:S04]  /*b2f0*/  LEA R8, P1, R2.reuse, R190.reuse, 0x2 ;  /* 0x000000be02087211 */ /* 0x0c0fe800078210ff */
[----:B------:R1:W-:Y:S01]  /*b300*/  RED.E.ADD.F32.FTZ.RN.STRONG.GPU [R4.64], R15 ;  /* 0x0000000f0400798e */ /* 0x0003e2000c10e784 */
[-C--:B------:R-:W-:Y:S04]  /*b310*/  LEA.HI.X.SX32 R9, R2, R191.reuse, 0x2, P1 ;  /* 0x000000bf02097211 */ /* 0x080fe800008f16ff */
[----:B------:R-:W2:Y:S01]  /*b320*/  LDL R2, [R1] ;  /* 0x0000000001027983 */ /* 0x000ea20000100800 */
[CC--:B------:R-:W-:Y:S04]  /*b330*/  LEA R6, P0, R42.reuse, R190.reuse, 0x2 ;  /* 0x000000be2a067211 */ /* 0x0c0fe800078010ff */
[----:B------:R-:W-:Y:S01]  /*b340*/  RED.E.ADD.F32.FTZ.RN.STRONG.GPU [R190.64+0x80], R20 ;  /* 0x00008014be00798e */ /* 0x000fe2000c10e784 */
[-C--:B------:R-:W-:Y:S04]  /*b350*/  LEA.HI.X.SX32 R7, R42, R191.reuse, 0x2, P0 ;  /* 0x000000bf2a077211 */ /* 0x080fe800000f16ff */
[----:B------:R-:W-:Y:S05]  /*b360*/  RED.E.ADD.F32.FTZ.RN.STRONG.GPU [R38.64+0x80], R21 ;  /* 0x000080152600798e */ /* 0x000fea000c10e784 */
[----:B------:R1:W-:Y:S05]  /*b370*/  RED.E.ADD.F32.FTZ.RN.STRONG.GPU [R8.64], R22 ;  /* 0x000000160800798e */ /* 0x0003ea000c10e784 */
[----:B------:R4:W-:Y:S01]  /*b380*/  RED.E.ADD.F32.FTZ.RN.STRONG.GPU [R6.64], R23 ;  /* 0x000000170600798e */ /* 0x0009e2000c10e784 */
[CC--:B-1----:R-:W-:Y:S04]  /*b390*/  LEA R4, P1, R41.reuse, R190.reuse, 0x2 ;  /* 0x000000be29047211 */ /* 0x0c2fe800078210ff */
[----:B------:R-:W-:Y:S01]  /*b3a0*/  LDSM.16.MT88.4 R20, [R3+0x14800] ;  /* 0x014800000314783b */ /* 0x000fe20000004200 */
[-C--:B------:R-:W-:Y:S05]  /*b3b0*/  LEA.HI.X.SX32 R5, R41, R191.reuse, 0x2, P1 ;  /* 0x000000bf29057211 */ /* 0x080fea00008f16ff */
[----:B------:R1:W-:Y:S01]  /*b3c0*/  RED.E.ADD.F32.FTZ.RN.STRONG.GPU [R4.64], R24 ;  /* 0x000000180400798e */ /* 0x0003e2000c10e784 */
[CC--:B------:R-:W-:Y:S04]  /*b3d0*/  LEA R8, P0, R40.reuse, R190.reuse, 0x2 ;  /* 0x000000be28087211 */ /* 0x0c0fe800078010ff */
[-C--:B------:R-:W-:Y:S05]  /*b3e0*/  LEA.HI.X.SX32 R9, R40, R191.reuse, 0x2, P0 ;  /* 0x000000bf28097211 */ /* 0x080fea00000f16ff */
[----:B------:R3:W-:Y:S01]  /*b3f0*/  RED.E.ADD.F32.FTZ.RN.STRONG.GPU [R8.64], R25 ;  /* 0x000000190800798e */ /* 0x0007e2000c10e784 */
[CC--:B----4-:R-:W-:Y:S04]  /*b400*/  LEA R6, P1, R37.reuse, R190.reuse, 0x2 ;  /* 0x000000be25067211 */ /* 0x0d0fe800078210ff */
[-C--:B------:R-:W-:Y:S05]  /*b410*/  LEA.HI.X.SX32 R7, R37, R191.reuse, 0x2, P1 ;  /* 0x000000bf25077211 */ /* 0x080fea00008f16ff */
[----:B------:R4:W-:Y:S01]  /*b420*/  RED.E.ADD.F32.FTZ.RN.STRONG.GPU [R6.64], R26 ;  /* 0x0000001a0600798e */ /* 0x0009e2000c10e784 */
[CC--:B-1----:R-:W-:Y:S04]  /*b430*/  LEA R4, P0, R36.reuse, R190.reuse, 0x2 ;  /* 0x000000be24047211 */ /* 0x0c2fe800078010ff */
[-C--:B------:R-:W-:Y:S02]  /*b440*/  LEA.HI.X.SX32 R5, R36, R191.reuse, 0x2, P0 ;  /* 0x000000bf24057211 */ /* 0x080fe400000f16ff */
[----:B------:R-:W-:Y:S05]  /*b450*/  LDSM.16.MT88.4 R36, [R3+0x19000] ;  /* 0x019000000324783b */ /* 0x000fea0000004200 */
[----:B------:R2:W-:Y:S05]  /*b460*/  RED.E.ADD.F32.FTZ.RN.STRONG.GPU [R4.64], R27 ;  /* 0x0000001b0400798e */ /* 0x0005ea000c10e784 */
[----:B------:R-:W-:Y:S01]  /*b470*/  LDSM.16.MT88.4 R24, [R176+0x800] ;  /* 0x00080000b018783b */ /* 0x000fe20000004200 */
[CC--:B---3--:R-:W-:Y:S04]  /*b480*/  LEA R8, P1, R18.reuse, R190.reuse, 0x2 ;  /* 0x000000be12087211 */ /* 0x0c8fe800078210ff */
[-C--:B------:R-:W-:Y:S05]  /*b490*/  LEA.HI.X.SX32 R9, R18, R191.reuse, 0x2, P1 ;  /* 0x000000bf12097211 */ /* 0x080fea00008f16ff */
[----:B------:R1:W-:Y:S01]  /*b4a0*/  RED.E.ADD.F32.FTZ.RN.STRONG.GPU [R8.64], R32 ;  /* 0x000000200800798e */ /* 0x0003e2000c10e784 */
[CC--:B----4-:R-:W-:Y:S04]  /*b4b0*/  LEA R6, P0, R17.reuse, R190.reuse, 0x2 ;  /* 0x000000be11067211 */ /* 0x0d0fe800078010ff */
[-C--:B------:R-:W-:Y:S02]  /*b4c0*/  LEA.HI.X.SX32 R7, R17, R191.reuse, 0x2, P0 ;  /* 0x000000bf11077211 */ /* 0x080fe400000f16ff */
[-C--:B--2---:R-:W-:Y:S02]  /*b4d0*/  LEA R4, P1, R10, R190.reuse, 0x2 ;  /* 0x000000be0a047211 */ /* 0x084fe400078210ff */
[-C--:B------:R-:W-:Y:S01]  /*b4e0*/  LEA R12, P0, R0, R190.reuse, 0x2 ;  /* 0x000000be000c7211 */ /* 0x080fe200078010ff */
[----:B------:R2:W-:Y:S01]  /*b4f0*/  RED.E.ADD.F32.FTZ.RN.STRONG.GPU [R6.64], R33 ;  /* 0x000000210600798e */ /* 0x0005e2000c10e784 */
[-C--:B------:R-:W-:Y:S02]  /*b500*/  LEA.HI.X.SX32 R5, R10, R191.reuse, 0x2, P1 ;  /* 0x000000bf0a057211 */ /* 0x080fe400008f16ff */
[-C--:B------:R-:W-:Y:S01]  /*b510*/  LEA.HI.X.SX32 R13, R0, R191.reuse, 0x2, P0 ;  /* 0x000000bf000d7211 */ /* 0x080fe200000f16ff */
[----:B------:R-:W-:Y:S01]  /*b520*/  IMAD.IADD R0, R147, 0x1, R252 ;  /* 0x0000000193007824 */ /* 0x000fe200078e02fc */
[CC--:B------:R-:W-:Y:S01]  /*b530*/  LEA R10, P3, R16.reuse, R190.reuse, 0x2 ;  /* 0x000000be100a7211 */ /* 0x0c0fe200078610ff */
[----:B------:R3:W-:Y:S03]  /*b540*/  RED.E.ADD.F32.FTZ.RN.STRONG.GPU [R4.64], R34 ;  /* 0x000000220400798e */ /* 0x0007e6000c10e784 */
[-C--:B------:R-:W-:Y:S02]  /*b550*/  LEA.HI.X.SX32 R11, R16, R191.reuse, 0x2, P3 ;  /* 0x000000bf100b7211 */ /* 0x080fe400018f16ff */
[----:B------:R-:W-:Y:S01]  /*b560*/  RED.E.ADD.F32.FTZ.RN.STRONG.GPU [R12.64], R35 ;  /* 0x000000230c00798e */ /* 0x000fe2000c10e784 */
[CC--:B-1----:R-:W-:Y:S04]  /*b570*/  LEA R8, P2, R2.reuse, R190.reuse, 0x2 ;  /* 0x000000be02087211 */ /* 0x0c2fe800078410ff */
[----:B------:R-:W-:Y:S01]  /*b580*/  RED.E.ADD.F32.FTZ.RN.STRONG.GPU [R10.64], R28 ;  /* 0x0000001c0a00798e */ /* 0x000fe2000c10e784 */
[-C--:B------:R-:W-:Y:S04]  /*b590*/  LEA.HI.X.SX32 R9, R2, R191.reuse, 0x2, P2 ;  /* 0x000000bf02097211 */ /* 0x080fe800010f16ff */
[----:B------:R-:W-:Y:S05]  /*b5a0*/  LDSM.16.MT88.4 R12, [R3+0x18000] ;  /* 0x01800000030c783b */ /* 0x000fea0000004200 */
[----:B------:R-:W-:Y:S01]  /*b5b0*/  RED.E.ADD.F32.FTZ.RN.STRONG.GPU [R8.64], R29 ;  /* 0x0000001d0800798e */ /* 0x000fe2000c10e784 */
[CC--:B--2---:R-:W-:Y:S04]  /*b5c0*/  LEA R6, P1, R252.reuse, R190.reuse, 0x2 ;  /* 0x000000befc067211 */ /* 0x0c4fe800078210ff */
[-C--:B------:R-:W-:Y:S01]  /*b5d0*/  LEA.HI.X.SX32 R7, R252, R191.reuse, 0x2, P1 ;  /* 0x000000bffc077211 */ /* 0x080fe200008f16ff */
[----:B------:R-:W-:Y:S01]  /*b5e0*/  LDSM.16.MT88.4 R8, [R176] ;  /* 0x00000000b008783b */ /* 0x000fe20000004200 */
[C---:B---3--:R-:W-:Y:S02]  /*b5f0*/  LEA R4, P0, R0.reuse, R190, 0x2 ;  /* 0x000000be00047211 */ /* 0x048fe400078010ff */
[----:B------:R-:W-:Y:S01]  /*b600*/  PLOP3.LUT P1, PT, PT, PT, UP0, 0x80, 0x0 ;  /* 0x000000000000781c */ /* 0x000fe20003f2f008 */
[----:B------:R-:W-:Y:S01]  /*b610*/  @UP3 UIADD3 UR14, UP0, UR14, -0x200, URZ ;  /* 0xfffffe000e0e3890 */ /* 0x000fe2000ff1e03f */
[----:B------:R-:W-:Y:S01]  /*b620*/  LEA.HI.X.SX32 R5, R0, R191, 0x2, P0 ;  /* 0x000000bf00057211 */ /* 0x000fe200000f16ff */
[----:B------:R-:W-:Y:S01]  /*b630*/  RED.E.ADD.F32.FTZ.RN.STRONG.GPU [R6.64], R30 ;  /* 0x0000001e0600798e */ /* 0x000fe2000c10e784 */
[----:B------:R-:W-:Y:S01]  /*b640*/  IMAD.IADD R0, R177, 0x1, R176 ;  /* 0x00000001b1007824 */ /* 0x000fe200078e02b0 */
[----:B------:R-:W-:Y:S01]  /*b650*/  PLOP3.LUT P0, PT, PT, PT, UP2, 0x80, 0x0 ;  /* 0x000000000000781c */ /* 0x000fe20003f0f028 */
[----:B------:R-:W-:Y:S02]  /*b660*/  @UP3 UIADD3.X UR11, UR11, -0x1, URZ, UP0, !UPT ;  /* 0xffffffff0b0b3890 */ /* 0x000fe400087fe43f */
[----:B------:R-:W-:Y:S05]  /*b670*/  RED.E.ADD.F32.FTZ.RN.STRONG.GPU [R4.64], R31 ;  /* 0x0000001f0400798e */ /* 0x000fea000c10e784 */
[----:B------:R-:W1:Y:S05]  /*b680*/  LDSM.16.MT88.4 R4, [R3+0x14000] ;  /* 0x014000000304783b */ /* 0x000e6a0000004200 */
[----:B------:R-:W2:Y:S05]  /*b690*/  LDSM.16.MT88.4 R16, [R0] ;  /* 0x000000000010783b */ /* 0x000eaa0000004200 */
[----:B------:R-:W3:Y:S05]  /*b6a0*/  LDSM.16.MT88.4 R32, [R3+0x18800] ;  /* 0x018800000320783b */ /* 0x000eea0000004200 */
[----:B------:R-:W4:Y:S05]  /*b6b0*/  LDSM.16.MT88.4 R28, [R0+0x800] ;  /* 0x00080000001c783b */ /* 0x000f2a0000004200 */
        /* <DEDUP_REMOVED lines=14> */
[C---:B---3--:R-:W-:Y:S08]  /*b7a0*/  HMMA.16816.F32 R104, R32.reuse, R24, R104 ;  /* 0x000000182068723c */ /* 0x048ff00000001868 */
        /* <DEDUP_REMOVED lines=77> */
[----:B------:R-:W-:-:S02]  /*bc80*/  FMUL.FTZ R100, R100, c[0x0][0x2e0] ;  /* 0x0000b80064647a20 */ /* 0x000fc40000410000 */
[----:B------:R-:W-:Y:S01]  /*bc90*/  FMUL.FTZ R28, R101, c[0x0][0x2e0] ;  /* 0x0000b800651c7a20 */ /* 0x000fe20000410000 */
[----:B------:R-:W3:Y:S01]  /*bca0*/  LDL R40, [R1+0x5c] ;  /* 0x00005c0001287983 */ /* 0x000ee20000100800 */
[----:B------:R-:W-:Y:S02]  /*bcb0*/  FMUL.FTZ R102, R102, c[0x0][0x2e0] ;  /* 0x0000b80066667a20 */ /* 0x000fe40000410000 */
[----:B------:R-:W-:Y:S01]  /*bcc0*/  FMUL.FTZ R27, R103, c[0x0][0x2e0] ;  /* 0x0000b800671b7a20 */ /* 0x000fe20000410000 */
[----:B------:R-:W4:Y:S01]  /*bcd0*/  LDL R39, [R1+0x48] ;  /* 0x0000480001277983 */ /* 0x000f220000100800 */
[----:B------:R-:W-:Y:S01]  /*bce0*/  FMUL.FTZ R112, R112, c[0x0][0x2e0] ;  /* 0x0000b80070707a20 */ /* 0x000fe20000410000 */
[----:B------:R-:W-:Y:S01]  /*bcf0*/  F2FP.PACK_AB R28, R28, R100 ;  /* 0x000000641c1c723e */ /* 0x000fe200000000ff */
[----:B------:R-:W-:Y:S01]  /*bd00*/  FMUL.FTZ R24, R113, c[0x0][0x2e0] ;  /* 0x0000b80071187a20 */ /* 0x000fe20000410000 */
[----:B------:R-:W3:Y:S01]  /*bd10*/  LDL R38, [R1+0x30] ;  /* 0x0000300001267983 */ /* 0x000ee20000100800 */
        /* <DEDUP_REMOVED lines=11> */
[----:B------:R-:W4:Y:S01]  /*bdd0*/  LDL R35, [R1+0x34] ;  /* 0x0000340001237983 */ /* 0x000f220000100800 */
        /* <DEDUP_REMOVED lines=27> */
[----:B------:R-:W1:Y:S01]  /*bf90*/  S2R R44, SR_TID.X ;  /* 0x00000000002c7919 */ /* 0x000e620000002100 */
        /* <DEDUP_REMOVED lines=20> */
[----:B-1----:R-:W-:Y:S01]  /*c0e0*/  SHF.R.S32.HI R45, RZ, 0x1f, R44 ;  /* 0x0000001fff2d7819 */ /* 0x002fe2000001142c */
[----:B------:R-:W-:Y:S01]  /*c0f0*/  FMUL.FTZ R82, R82, c[0x0][0x2dc] ;  /* 0x0000b70052527a20 */ /* 0x000fe20000410000 */
[----:B------:R-:W-:Y:S01]  /*c100*/  F2FP.PACK_AB R17, R17, R70 ;  /* 0x000000461111723e */ /* 0x000fe200000000ff */
[----:B------:R-:W-:Y:S01]  /*c110*/  FMUL.FTZ R13, R83, c[0x0][0x2dc] ;  /* 0x0000b700530d7a20 */ /* 0x000fe20000410000 */
[----:B------:R-:W-:Y:S01]  /*c120*/  LEA.HI R2, R45, R44, RZ, 0x2 ;  /* 0x0000002c2d027211 */ /* 0x000fe200078f10ff */
[----:B------:R-:W-:Y:S01]  /*c130*/  FMUL.FTZ R72, R72, c[0x0][0x2dc] ;  /* 0x0000b70048487a20 */ /* 0x000fe20000410000 */
[----:B------:R-:W-:Y:S01]  /*c140*/  SHF.R.S32.HI R148, RZ, 0x1f, R148 ;  /* 0x0000001fff947819 */ /* 0x000fe20000011494 */
[----:B------:R-:W-:Y:S01]  /*c150*/  FMUL.FTZ R16, R73, c[0x0][0x2dc] ;  /* 0x0000b70049107a20 */ /* 0x000fe20000410000 */
[--C-:B------:R-:W-:Y:S01]  /*c160*/  SHF.R.S32.HI R4, RZ, 0x2, R2.reuse ;  /* 0x00000002ff047819 */ /* 0x100fe20000011402 */
[----:B------:R-:W-:Y:S01]  /*c170*/  FMUL.FTZ R74, R74, c[0x0][0x2dc] ;  /* 0x0000b7004a4a7a20 */ /* 0x000fe20000410000 */
[----:B------:R-:W-:Y:S01]  /*c180*/  SHF.R.S32.HI R0, RZ, 0x1f, R2 ;  /* 0x0000001fff007819 */ /* 0x000fe20000011402 */
[----:B------:R-:W-:Y:S01]  /*c190*/  FMUL.FTZ R15, R75, c[0x0][0x2dc] ;  /* 0x0000b7004b0f7a20 */ /* 0x000fe20000410000 */
[----:B------:R-:W-:Y:S01]  /*c1a0*/  LEA.HI R148, R148, R149, RZ, 0x7 ;  /* 0x0000009594947211 */ /* 0x000fe200078f38ff */
[----:B------:R-:W-:Y:S01]  /*c1b0*/  FMUL.FTZ R76, R76, c[0x0][0x2dc] ;  /* 0x0000b7004c4c7a20 */ /* 0x000fe20000410000 */
[----:B------:R-:W-:Y:S01]  /*c1c0*/  LEA.HI R0, R0, R4, RZ, 0x3 ;  /* 0x0000000400007211 */ /* 0x000fe200078f18ff */
[----:B------:R-:W-:Y:S01]  /*c1d0*/  FMUL.FTZ R12, R77, c[0x0][0x2dc] ;  /* 0x0000b7004d0c7a20 */ /* 0x000fe20000410000 */
[----:B------:R-:W-:Y:S01]  /*c1e0*/  SHF.R.S32.HI R148, RZ, 0x7, R148 ;  /* 0x00000007ff947819 */ /* 0x000fe20000011494 */
[----:B------:R-:W-:Y:S01]  /*c1f0*/  FMUL.FTZ R78, R78, c[0x0][0x2dc] ;  /* 0x0000b7004e4e7a20 */ /* 0x000fe20000410000 */
[----:B------:R-:W-:Y:S01]  /*c200*/  LOP3.LUT R0, R0, 0xfffffff8, RZ, 0xc0, !PT ;  /* 0xfffffff800007812 */ /* 0x000fe200078ec0ff */
[----:B------:R-:W-:Y:S01]  /*c210*/  FMUL.FTZ R11, R79, c[0x0][0x2dc] ;  /* 0x0000b7004f0b7a20 */ /* 0x000fe20000410000 */
[----:B------:R-:W-:Y:S01]  /*c220*/  LOP3.LUT R2, R2, 0x7ffffffc, RZ, 0xc0, !PT ;  /* 0x7ffffffc02027812 */ /* 0x000fe200078ec0ff */
[----:B------:R-:W-:Y:S01]  /*c230*/  FMUL.FTZ R84, R84, c[0x0][0x2dc] ;  /* 0x0000b70054547a20 */ /* 0x000fe20000410000 */
[----:B------:R-:W-:Y:S01]  /*c240*/  IADD3 R0, R4, -R0, RZ ;  /* 0x8000000004007210 */ /* 0x000fe20007ffe0ff */
[----:B------:R-:W-:Y:S01]  /*c250*/  FMUL.FTZ R10, R85, c[0x0][0x2dc] ;  /* 0x0000b700550a7a20 */ /* 0x000fe20000410000 */
[----:B------:R-:W-:Y:S01]  /*c260*/  SHF.L.U32 R4, R148, 0x3, RZ ;  /* 0x0000000394047819 */ /* 0x000fe200000006ff */
[----:B------:R-:W-:Y:S01]  /*c270*/  FMUL.FTZ R86, R86, c[0x0][0x2dc] ;  /* 0x0000b70056567a20 */ /* 0x000fe20000410000 */
[----:B------:R-:W-:Y:S01]  /*c280*/  SHF.L.U32 R0, R0, 0x6, RZ ;  /* 0x0000000600007819 */ /* 0x000fe200000006ff */
[----:B------:R-:W-:Y:S01]  /*c290*/  FMUL.FTZ R9, R87, c[0x0][0x2dc] ;  /* 0x0000b70057097a20 */ /* 0x000fe20000410000 */
[----:B------:R-:W-:Y:S01]  /*c2a0*/  IADD3 R2, -R2, R44, RZ ;  /* 0x0000002c02027210 */ /* 0x000fe20007ffe1ff */
[----:B------:R-:W-:Y:S01]  /*c2b0*/  FMUL.FTZ R96, R96, c[0x0][0x2dc] ;  /* 0x0000b70060607a20 */ /* 0x000fe20000410000 */
[----:B------:R-:W-:Y:S01]  /*c2c0*/  LOP3.LUT R0, R0, 0x1c0, RZ, 0xc0, !PT ;  /* 0x000001c000007812 */ /* 0x000fe200078ec0ff */
[----:B------:R-:W-:Y:S01]  /*c2d0*/  FMUL.FTZ R6, R97, c[0x0][0x2dc] ;  /* 0x0000b70061067a20 */ /* 0x000fe20000410000 */
[----:B------:R-:W-:Y:S01]  /*c2e0*/  LOP3.LUT R4, R4, 0x8, RZ, 0xc0, !PT ;  /* 0x0000000804047812 */ /* 0x000fe200078ec0ff */
[----:B------:R-:W-:Y:S01]  /*c2f0*/  FMUL.FTZ R98, R98, c[0x0][0x2dc] ;  /* 0x0000b70062627a20 */ /* 0x000fe20000410000 */
[----:B------:R-:W-:Y:S01]  /*c300*/  SHF.R.U32.HI R5, RZ, 0x3, R0 ;  /* 0x00000003ff057819 */ /* 0x000fe20000011600 */
[----:B------:R-:W-:Y:S01]  /*c310*/  FMUL.FTZ R99, R99, c[0x0][0x2dc] ;  /* 0x0000b70063637a20 */ /* 0x000fe20000410000 */
[----:B------:R-:W-:Y:S01]  /*c320*/  SHF.L.U32 R2, R2, 0x1, RZ ;  /* 0x0000000102027819 */ /* 0x000fe200000006ff */
[----:B------:R-:W-:Y:S01]  /*c330*/  FMUL.FTZ R88, R88, c[0x0][0x2dc] ;  /* 0x0000b70058587a20 */ /* 0x000fe20000410000 */
[----:B------:R-:W-:Y:S01]  /*c340*/  LOP3.LUT R4, R5, R0, R4, 0x1e, !PT ;  /* 0x0000000005047212 */ /* 0x000fe200078e1e04 */
        /* <DEDUP_REMOVED lines=19> */
[----:B------:R-:W-:Y:S02]  /*c480*/  F2FP.PACK_AB R8, R8, R88 ;  /* 0x000000580808723e */ /* 0x000fe400000000ff */
[----:B------:R-:W-:Y:S01]  /*c490*/  F2FP.PACK_AB R7, R7, R90 ;  /* 0x0000005a0707723e */ /* 0x000fe200000000ff */
[----:B------:R-:W-:Y:S01]  /*c4a0*/  BAR.SYNC.DEFER_BLOCKING 0x0 ;  /* 0x0000000000007b1d */ /* 0x000fe20000010000 */
[----:B------:R-:W-:Y:S01]  /*c4b0*/  PLOP3.LUT P0, PT, PT, PT, UP0, 0x80, 0x0 ;  /* 0x000000000000781c */ /* 0x000fe20003f0f008 */
[----:B------:R-:W-:-:S04]  /*c4c0*/  @UP0 UIADD3 UR8, UR19, UR24, URZ ;  /* 0x0000001813080290 */ /* 0x000fc8000fffe03f */
[----:B------:R-:W-:-:S04]  /*c4d0*/  @UP0 UIMAD.WIDE.U32 UR6, UR8, UR10, URZ ;  /* 0x0000000a080602a5 */ /* 0x000fc8000f8e003f */
[----:B------:R-:W-:-:S03]  /*c4e0*/  @UP0 UIMAD UR14, UR8, UR11, UR7 ;  /* 0x0000000b080e02a4 */ /* 0x000fc6000f8e0207 */
[----:B------:R-:W-:Y:S01]  /*c4f0*/  @UP0 UMOV UR13, UR6 ;  /* 0x00000006000d0c82 */ /* 0x000fe20008000000 */
[----:B--2---:R-:W-:-:S04]  /*c500*/  LEA R0, R147, R2, 0xa ;  /* 0x0000000293007211 */ /* 0x004fc800078e50ff */
[----:B------:R-:W-:-:S04]  /*c510*/  IADD3 R0, R0, R4, RZ ;  /* 0x0000000400007210 */ /* 0x000fc80007ffe0ff */
[----:B------:R-:W-:-:S05]  /*c520*/  LEA R0, R0, 0xc000, 0x1 ;  /* 0x0000c00000007811 */ /* 0x000fca00078e08ff */
[----:B------:R1:W-:Y:S04]  /*c530*/  STS [R0], R28 ;  /* 0x0000001c00007388 */ /* 0x0003e80000000800 */
        /* <DEDUP_REMOVED lines=20> */
[----:B------:R1:W-:Y:S01]  /*c680*/  STS [R0+0x6400], R15 ;  /* 0x0064000f00007388 */ /* 0x0003e20000000800 */
[----:B------:R-:W-:-:S03]  /*c690*/  F2FP.PACK_AB R4, R93, R92 ;  /* 0x0000005c5d04723e */ /* 0x000fc600000000ff */
[----:B------:R1:W-:Y:S01]  /*c6a0*/  STS [R38+0x4000], R12 ;  /* 0x0040000c26007388 */ /* 0x0003e20000000800 */
[----:B------:R-:W-:-:S03]  /*c6b0*/  F2FP.PACK_AB R2, R95, R94 ;  /* 0x0000005e5f02723e */ /* 0x000fc600000000ff */
        /* <DEDUP_REMOVED lines=23> */
.L_x_880:
        /* <DEDUP_REMOVED lines=19> */
.L_x_881:
[----:B------:R-:W-:Y:S01]  /*c960*/  BAR.SYNC.DEFER_BLOCKING 0x0 ;  /* 0x0000000000007b1d */ /* 0x000fe20000010000 */
[----:B------:R-:W-:Y:S01]  /*c970*/  USHF.L.U32 UR7, UR18, 0x7, URZ ;  /* 0x0000000712077899 */ /* 0x000fe2000800063f */
[--C-:B-1----:R-:W-:Y:S01]  /*c980*/  SHF.R.S32.HI R7, RZ, 0x1f, R240.reuse ;  /* 0x0000001fff077819 */ /* 0x102fe200000114f0 */
[----:B------:R-:W-:Y:S01]  /*c990*/  IMAD.MOV.U32 R6, RZ, RZ, R240 ;  /* 0x000000ffff067224 */ /* 0x000fe200078e00f0 */
[----:B------:R-:W-:Y:S01]  /*c9a0*/  LEA.HI R2, R45, R44, RZ, 0x3 ;  /* 0x0000002c2d027211 */ /* 0x000fe200078f18ff */
[----:B------:R-:W-:Y:S01]  /*c9b0*/  USHF.R.S32.HI UR10, URZ, 0x1f, UR7 ;  /* 0x0000001f3f0a7899 */ /* 0x000fe20008011407 */
[----:B------:R-:W-:Y:S01]  /*c9c0*/  ISETP.GE.AND P1, PT, R240, c[0x0][0x220], PT ;  /* 0x00008800f0007a0c */ /* 0x000fe20003f26270 */
[----:B------:R-:W-:Y:S01]  /*c9d0*/  ULDC.64 UR8, c[0x0][0x3a0] ;  /* 0x0000e80000087ab9 */ /* 0x000fe20000000a00 */
[----:B------:R-:W-:Y:S01]  /*c9e0*/  IMAD.U32 R13, RZ, RZ, UR7 ;  /* 0x00000007ff0d7e24 */ /* 0x000fe2000f8e00ff */
[----:B------:R-:W-:Y:S01]  /*c9f0*/  UIMAD UR6, UR10, UR8, URZ ;  /* 0x000000080a0672a4 */ /* 0x000fe2000f8e023f */
[----:B------:R-:W-:Y:S02]  /*ca00*/  BSSY B0, `(.L_x_882) ;  /* 0x0000022000007945 */ /* 0x000fe40003800000 */
        /* <DEDUP_REMOVED lines=8> */
[----:B------:R1:W2:Y:S01]  /*ca90*/  LDS.128 R16, [R146+0xd000] ;  /* 0x00d0000092107984 */ /* 0x0002a20000000c00 */
[----:B------:R-:W-:Y:S02]  /*caa0*/  IADD3.X R5, R5, UR14, R0, P0, !PT ;  /* 0x0000000e05057c10 */ /* 0x000fe400087fe400 */
[----:B------:R-:W-:Y:S01]  /*cab0*/  SHF.R.S32.HI R0, RZ, 0x3, R2 ;  /* 0x00000003ff007819 */ /* 0x000fe20000011402 */
[----:B------:R1:W3:Y:S01]  /*cac0*/  LDS.128 R20, [R146+0xe000] ;  /* 0x00e0000092147984 */ /* 0x0002e20000000c00 */
[----:B------:R-:W-:-:S02]  /*cad0*/  IMAD.U32 R2, RZ, RZ, UR35 ;  /* 0x00000023ff027e24 */ /* 0x000fc4000f8e00ff */
[----:B------:R-:W-:Y:S01]  /*cae0*/  ISETP.GE.OR P4, PT, R0, UR6, P1 ;  /* 0x0000000600007c0c */ /* 0x000fe20008f86670 */
[----:B------:R1:W4:Y:S01]  /*caf0*/  LDS.128 R24, [R146+0xf000] ;  /* 0x00f0000092187984 */ /* 0x0003220000000c00 */
[----:B------:R-:W-:Y:S01]  /*cb00*/  IMAD.WIDE.U32 R4, R2, c[0x0][0x3b8], R4 ;  /* 0x0000ee0002047a25 */ /* 0x000fe200078e0004 */
[----:B------:R-:W-:Y:S02]  /*cb10*/  SHF.R.S32.HI R14, RZ, 0x1f, R0 ;  /* 0x0000001fff0e7819 */ /* 0x000fe40000011400 */
[----:B------:R1:W1:Y:S02]  /*cb20*/  LDS.128 R28, [R146+0x10000] ;  /* 0x01000000921c7984 */ /* 0x0002640000000c00 */
[----:B------:R-:W-:Y:S02]  /*cb30*/  IADD3 R12, R5, UR8, RZ ;  /* 0x00000008050c7c10 */ /* 0x000fe4000fffe0ff */
        /* <DEDUP_REMOVED lines=14> */
.L_x_883:
[----:B------:R-:W-:Y:S05]  /*cc20*/  BSYNC B0 ;  /* 0x0000000000007941 */ /* 0x000fea0003800000 */
.L_x_882:
        /* <DEDUP_REMOVED lines=15> */
.L_x_885:
[----:B------:R-:W-:Y:S05]  /*cd20*/  BSYNC B0 ;  /* 0x0000000000007941 */ /* 0x000fea0003800000 */
.L_x_884:
        /* <DEDUP_REMOVED lines=15> */
.L_x_887:
[----:B------:R-:W-:Y:S05]  /*ce20*/  BSYNC B0 ;  /* 0x0000000000007941 */ /* 0x000fea0003800000 */
.L_x_886:
        /* <DEDUP_REMOVED lines=14> */
.L_x_889:
[----:B------:R-:W-:Y:S05]  /*cf10*/  BSYNC B0 ;  /* 0x0000000000007941 */ /* 0x000fea0003800000 */
.L_x_888:
[----:B------:R-:W-:Y:S01]  /*cf20*/  ULDC.64 UR8, c[0x0][0x3a8] ;  /* 0x0000ea0000087ab9 */ /* 0x000fe20000000a00 */
[----:B------:R-:W-:Y:S01]  /*cf30*/  IMAD.WIDE.U32 R6, R13, c[0x0][0x3a8], R6 ;  /* 0x0000ea000d067a25 */ /* 0x000fe200078e0006 */
[----:B------:R-:W-:Y:S01]  /*cf40*/  UIMAD UR6, UR10, UR8, URZ ;  /* 0x000000080a0672a4 */ /* 0x000fe2000f8e023f */
[----:B------:R-:W-:Y:S03]  /*cf50*/  BSSY B0, `(.L_x_890) ;  /* 0x0000015000007945 */ /* 0x000fe60003800000 */
        /* <DEDUP_REMOVED lines=20> */
.L_x_891:
[----:B------:R-:W-:Y:S05]  /*d0a0*/  BSYNC B0 ;  /* 0x0000000000007941 */ /* 0x000fea0003800000 */
.L_x_890:
        /* <DEDUP_REMOVED lines=13> */
.L_x_893:
[----:B------:R-:W-:Y:S05]  /*d180*/  BSYNC B0 ;  /* 0x0000000000007941 */ /* 0x000fea0003800000 */
.L_x_892:
        /* <DEDUP_REMOVED lines=13> */
.L_x_895:
[----:B------:R-:W-:Y:S05]  /*d260*/  BSYNC B0 ;  /* 0x0000000000007941 */ /* 0x000fea0003800000 */
.L_x_894:
        /* <DEDUP_REMOVED lines=11> */
.L_x_844:
[----:B------:R-:W-:Y:S05]  /*d320*/  BSYNC B1 ;  /* 0x0000000000017941 */ /* 0x000fea0003800000 */
.L_x_822:
        /* <DEDUP_REMOVED lines=11> */
.L_x_896:
[----:B------:R-:W-:Y:S05]  /*d3e0*/  EXIT ;  /* 0x000000000000794d */ /* 0x000fea0003800000 */
.L_x_898:
        /* <DEDUP_REMOVED lines=9> */
.L_x_1271:


//--------------------- .text._ZN5flash44flash_bwd_dq_dk_dv_loop_seqk_parallel_kernelI23Flash_bwd_kernel_traitsILi64ELi128ELi128ELi8ELi4ELi4ELi4ELb0ELb0EN7cutlass6half_tE19Flash_kernel_traitsILi64ELi128ELi128ELi8ES3_EELb0ELb1ELb0ELb0ELb0ELb0ELb1EEEvNS_16Flash_bwd_paramsE --------------------------
	.section	.text._ZN5flash44flash_bwd_dq_dk_dv_loop_seqk_parallel_kernelI23Flash_bwd_kernel_traitsILi64ELi128ELi128ELi8ELi4ELi4ELi4ELb0ELb0EN7cutlass6half_tE19Flash_kernel_traitsILi64ELi128ELi128ELi8ES3_EELb0ELb1ELb0ELb0ELb0ELb0ELb1EEEvNS_16Flash_bwd_paramsE,"ax",@progbits
	.sectioninfo	@"SHI_REGISTERS=255"
	.align	128
        .global         _ZN5flash44flash_bwd_dq_dk_dv_loop_seqk_parallel_kernelI23Flash_bwd_kernel_traitsILi64ELi128ELi128ELi8ELi4ELi4ELi4ELb0ELb0EN7cutlass6half_tE19Flash_kernel_traitsILi64ELi128ELi128ELi8ES3_EELb0ELb1ELb0ELb0ELb0ELb0ELb1EEEvNS_16Flash_bwd_paramsE
        .type           _ZN5flash44flash_bwd_dq_dk_dv_loop_seqk_parallel_kernelI23Flash_bwd_kernel_traitsILi64ELi128ELi128ELi8ELi4ELi4ELi4ELb0ELb0EN7cutlass6half_tE19Flash_kernel_traitsILi64ELi128ELi128ELi8ES3_EELb0ELb1ELb0ELb0ELb0ELb0ELb1EEEvNS_16Flash_bwd_paramsE,@function
        .size           _ZN5flash44flash_bwd_dq_dk_dv_loop_seqk_parallel_kernelI23Flash_bwd_kernel_traitsILi64ELi128ELi128ELi8ELi4ELi4ELi4ELb0ELb0EN7cutlass6half_tE19Flash_kernel_traitsILi64ELi128ELi128ELi8ES3_EELb0ELb1ELb0ELb0ELb0ELb0ELb1EEEvNS_16Flash_bwd_paramsE,(.L_x_1272 - _ZN5flash44flash_bwd_dq_dk_dv_loop_seqk_parallel_kernelI23Flash_bwd_kernel_traitsILi64ELi128ELi128ELi8ELi4ELi4ELi4ELb0ELb0EN7cutlass6half_tE19Flash_kernel_traitsILi64ELi128ELi128ELi8ES3_EELb0ELb1ELb0ELb0ELb0ELb0ELb1EEEvNS_16Flash_bwd_paramsE)
        .other          _ZN5flash44flash_bwd_dq_dk_dv_loop_seqk_parallel_kernelI23Flash_bwd_kernel_traitsILi64ELi128ELi128ELi8ELi4ELi4ELi4ELb0ELb0EN7cutlass6half_tE19Flash_kernel_traitsILi64ELi128ELi128ELi8ES3_EELb0ELb1ELb0ELb0ELb0ELb0ELb1EEEvNS_16Flash_bwd_paramsE,@"STO_CUDA_ENTRY STV_DEFAULT"
_ZN5flash44flash_bwd_dq_dk_dv_loop_seqk_parallel_kernelI23Flash_bwd_kernel_traitsILi64ELi128ELi128ELi8ELi4ELi4ELi4ELb0ELb0EN7cutlass6half_tE19Flash_kernel_traitsILi64ELi128ELi128ELi8ES3_EELb0ELb1ELb0ELb0ELb0ELb0ELb1EEEvNS_16Flash_bwd_paramsE:
.text._ZN5flash44flash_bwd_dq_dk_dv_loop_seqk_parallel_kernelI23Flash_bwd_kernel_traitsILi64ELi128ELi128ELi8ELi4ELi4ELi4ELb0ELb0EN7cutlass6half_tE19Flash_kernel_traitsILi64ELi128ELi128ELi8ES3_EELb0ELb1ELb0ELb0ELb0ELb0ELb1EEEvNS_16Flash_bwd_paramsE:
        /* <DEDUP_REMOVED lines=21> */
[----:B------:R-:W-:Y:S02]  /*0150*/  ULDC UR11, c[0x0][0x374] ;  /* 0x0000dd00000b7ab9 */ /* 0x000fe40000000800 */
[----:B------:R-:W-:Y:S02]  /*0160*/  UIMAD UR59, UR6, UR4, UR59 ;  /* 0x00000004063b72a4 */ /* 0x000fe4000f8e023b */
[----:B------:R-:W-:Y:S02]  /*0170*/  UIMAD UR6, UR11, 0xc0, URZ ;  /* 0x000000c00b0678a4 */ /* 0x000fe4000f8e023f */
[----:B------:R-:W-:Y:S02]  /*0180*/  ULDC.U8 UR7, c[0x0][0x328] ;  /* 0x0000ca0000077ab9 */ /* 0x000fe40000000000 */
[----:B------:R-:W-:Y:S02]  /*0190*/  ULDC UR14, c[0x0][0x194] ;  /* 0x00006500000e7ab9 */ /* 0x000fe40000000800 */
[----:B------:R-:W-:Y:S01]  /*01a0*/  UISETP.NE.AND UP5, UPT, UR7, URZ, UPT ;  /* 0x0000003f0700728c */ /* 0x000fe2000bfa5270 */
[----:B-1----:R-:W-:Y:S01]  /*01b0*/  SHF.R.S32.HI R12, RZ, 0x1f, R14 ;  /* 0x0000001fff0c7819 */ /* 0x002fe2000001140e */
[----:B--2---:R-:W-:-:S02]  /*01c0*/  UIMAD.WIDE.U32 UR48, UR36, UR17, URZ ;  /* 0x00000011243072a5 */ /* 0x004fc4000f8e003f */
[----:B------:R-:W-:Y:S01]  /*01d0*/  USHF.L.U32 UR17, UR36, 0x7, URZ ;  /* 0x0000000724117899 */ /* 0x000fe2000800063f */
[CC--:B------:R-:W-:Y:S01]  /*01e0*/  LEA.HI R8, R12.reuse, R14.reuse, RZ, 0x4 ;  /* 0x0000000e0c087211 */ /* 0x0c0fe200078f20ff */
[----:B------:R-:W-:Y:S01]  /*01f0*/  UIMAD UR7, UR14, 0xc0, URZ ;  /* 0x000000c00e0778a4 */ /* 0x000fe2000f8e023f */
[----:B------:R-:W-:Y:S01]  /*0200*/  LEA.HI R4, R12, R14, RZ, 0x5 ;  /* 0x0000000e0c047211 */ /* 0x000fe200078f28ff */
[----:B------:R-:W-:Y:S01]  /*0210*/  ULDC UR50, c[0x0][0x22c] ;  /* 0x00008b0000327ab9 */ /* 0x000fe20000000800 */
[----:B------:R-:W-:Y:S01]  /*0220*/  SHF.R.S32.HI R2, RZ, 0x4, R8 ;  /* 0x00000004ff027819 */ /* 0x000fe20000011408 */
[----:B------:R-:W-:Y:S01]  /*0230*/  ULDC UR40, c[0x0][0x1c0] ;  /* 0x0000700000287ab9 */ /* 0x000fe20000000800 */
[--C-:B------:R-:W-:Y:S01]  /*0240*/  SHF.R.S32.HI R6, RZ, 0x5, R4.reuse ;  /* 0x00000005ff067819 */ /* 0x100fe20000011404 */
[----:B------:R-:W-:Y:S01]  /*0250*/  ULDC UR10, c[0x0][0x1c0] ;  /* 0x00007000000a7ab9 */ /* 0x000fe20000000800 */
[----:B------:R-:W-:Y:S01]  /*0260*/  LEA.HI R0, R8, R2, RZ, 0x1 ;  /* 0x0000000208007211 */ /* 0x000fe200078f08ff */
[----:B------:R-:W-:Y:S01]  /*0270*/  UIMAD.WIDE UR40, UR50, UR40, URZ ;  /* 0x00000028322872a5 */ /* 0x000fe2000f8e023f */
[----:B------:R-:W-:Y:S01]  /*0280*/  SHF.R.S32.HI R3, RZ, 0x1f, R4 ;  /* 0x0000001fff037819 */ /* 0x000fe20000011404 */
[----:B---3--:R-:W-:Y:S01]  /*0290*/  UIMAD UR51, UR39, UR50, URZ ;  /* 0x00000032273372a4 */ /* 0x008fe2000f8e023f */
[----:B------:R-:W-:Y:S01]  /*02a0*/  LOP3.LUT R0, R0, 0xfffffffe, RZ, 0xc0, !PT ;  /* 0xfffffffe00007812 */ /* 0x000fe200078ec0ff */
[----:B------:R-:W-:Y:S01]  /*02b0*/  UIMAD UR50, UR50, UR10, URZ ;  /* 0x0000000a323272a4 */ /* 0x000fe2000f8e023f */
[CC--:B------:R-:W-:Y:S01]  /*02c0*/  LEA.HI R16, R12.reuse, R14.reuse, RZ, 0x2 ;  /* 0x0000000e0c107211 */ /* 0x0c0fe200078f10ff */
[----:B------:R-:W-:Y:S01]  /*02d0*/  ULDC UR15, c[0x0][0x1c0] ;  /* 0x00007000000f7ab9 */ /* 0x000fe20000000800 */
[----:B------:R-:W-:Y:S01]  /*02e0*/  LEA.HI R15, R12, R14, RZ, 0x3 ;  /* 0x0000000e0c0f7211 */ /* 0x000fe200078f18ff */
[----:B------:R-:W-:Y:S01]  /*02f0*/  IMAD.IADD R191, R2, 0x1, -R0 ;  /* 0x0000000102bf7824 */ /* 0x000fe200078e0a00 */
[----:B------:R-:W-:Y:S01]  /*0300*/  LEA.HI R0, R3, R6, RZ, 0x2 ;  /* 0x0000000603007211 */ /* 0x000fe200078f10ff */
[----:B------:R-:W-:Y:S01]  /*0310*/  ULDC UR9, c[0x0][0x1c0] ;  /* 0x0000700000097ab9 */ /* 0x000fe20000000800 */
[--C-:B------:R-:W-:Y:S01]  /*0320*/  SHF.R.S32.HI R5, RZ, 0x2, R16.reuse ;  /* 0x00000002ff057819 */ /* 0x100fe20000011410 */
[----:B------:R-:W-:Y:S01]  /*0330*/  UIMAD UR56, UR5, UR36, URZ ;  /* 0x00000024053872a4 */ /* 0x000fe2000f8e023f */
[----:B------:R-:W-:Y:S01]  /*0340*/  SHF.R.S32.HI R3, RZ, 0x1f, R16 ;  /* 0x0000001fff037819 */ /* 0x000fe20000011410 */
[----:B------:R-:W-:Y:S01]  /*0350*/  UIMAD UR4, UR36, UR9, UR39 ;  /* 0x00000009240472a4 */ /* 0x000fe2000f8e0227 */
[----:B------:R-:W-:Y:S01]  /*0360*/  LOP3.LUT R2, R0, 0xfffffffc, RZ, 0xc0, !PT ;  /* 0xfffffffc00027812 */ /* 0x000fe200078ec0ff */
[----:B------:R-:W-:Y:S01]  /*0370*/  @!UP5 UIMAD UR5, UR36, UR15, UR39 ;  /* 0x0000000f2405d2a4 */ /* 0x000fe2000f8e0227 */
[----:B------:R-:W-:Y:S01]  /*0380*/  LEA.HI R0, R3, R5, RZ, 0x3 ;  /* 0x0000000503007211 */ /* 0x000fe200078f18ff */
[----:B------:R-:W-:Y:S01]  /*0390*/  USHF.L.U32 UR45, UR50, 0x7, URZ ;  /* 0x00000007322d7899 */ /* 0x000fe2000800063f */
        /* <DEDUP_REMOVED lines=8> */
[----:B------:R-:W-:Y:S01]  /*0420*/  ULDC.U8 UR8, c[0x0][0x3d0] ;  /* 0x0000f40000087ab9 */ /* 0x000fe20000000000 */
[----:B------:R-:W-:Y:S01]  /*0430*/  IMAD.IADD R0, R14, 0x1, -R2 ;  /* 0x000000010e007824 */ /* 0x000fe200078e0a02 */
[----:B------:R-:W-:-:S02]  /*0440*/  ULDC UR54, c[0x0][0x224] ;  /* 0x0000890000367ab9 */ /* 0x000fc40000000800 */
[----:B------:R-:W-:Y:S02]  /*0450*/  @UP5 UIMAD UR58, UR36, UR53, URZ ;  /* 0x00000035243a52a4 */ /* 0x000fe4000f8e023f */
[----:B------:R-:W-:Y:S01]  /*0460*/  SHF.R.S32.HI R2, RZ, 0x1f, R0 ;  /* 0x0000001fff027819 */ /* 0x000fe20000011400 */
[----:B------:R-:W-:Y:S02]  /*0470*/  ULDC.64 UR12, c[0x0][0x118] ;  /* 0x00004600000c7ab9 */ /* 0x000fe40000000a00 */
[----:B------:R-:W-:Y:S01]  /*0480*/  ULOP3.LUT UR60, UR39, UR60, URZ, 0x3c, !UPT ;  /* 0x0000003c273c7292 */ /* 0x000fe2000f8e3c3f */
[----:B------:R-:W-:Y:S01]  /*0490*/  LEA.HI R11, R2, R0, RZ, 0x2 ;  /* 0x00000000020b7211 */ /* 0x000fe200078f10ff */
[----:B------:R-:W-:Y:S01]  /*04a0*/  IMAD.SHL.U32 R2, R3, 0x40, RZ ;  /* 0x0000004003027824 */ /* 0x000fe200078e00ff */
[----:B------:R-:W-:Y:S01]  /*04b0*/  LOP3.LUT R3, R8, 0xfffffff0, RZ, 0xc0, !PT ;  /* 0xfffffff008037812 */ /* 0x000fe200078ec0ff */
[C---:B------:R-:W-:Y:S01]  /*04c0*/  IMAD.IADD R0, R14.reuse, 0x1, -R4 ;  /* 0x000000010e007824 */ /* 0x040fe200078e0a04 */
[----:B------:R-:W-:Y:S01]  /*04d0*/  USHF.R.S32.HI UR61, URZ, 0x1f, UR39 ;  /* 0x0000001f3f3d7899 */ /* 0x000fe20008011427 */
[----:B------:R-:W-:Y:S01]  /*04e0*/  IMAD.SHL.U32 R8, R14, 0x2, RZ ;  /* 0x000000020e087824 */ /* 0x000fe200078e00ff */
[----:B------:R-:W-:Y:S01]  /*04f0*/  LOP3.LUT R2, R2, 0x1c0, RZ, 0xc0, !PT ;  /* 0x000001c002027812 */ /* 0x000fe200078ec0ff */
[C---:B------:R-:W-:Y:S01]  /*0500*/  IMAD.SHL.U32 R204, R0.reuse, 0x8, RZ ;  /* 0x0000000800cc7824 */ /* 0x040fe200078e00ff */
[----:B------:R-:W-:Y:S01]  /*0510*/  LOP3.LUT P4, RZ, R0, 0x2, RZ, 0xc0, !PT ;  /* 0x0000000200ff7812 */ /* 0x000fe2000788c0ff */
[----:B------:R-:W-:Y:S01]  /*0520*/  UISETP.NE.AND UP6, UPT, UR8, URZ, UPT ;  /* 0x0000003f0800728c */ /* 0x000fe2000bfc5270 */
[----:B------:R-:W-:Y:S01]  /*0530*/  SHF.R.U32.HI R5, RZ, 0x3, R2 ;  /* 0x00000003ff057819 */ /* 0x000fe20000011602 */
[----:B------:R-:W-:Y:S01]  /*0540*/  UIMAD.WIDE.U32 UR46, UR40, UR48, URZ ;  /* 0x00000030282e72a5 */ /* 0x000fe2000f8e003f */
[----:B------:R-:W-:Y:S01]  /*0550*/  LOP3.LUT R4, R2, 0x38, R204, 0xf8, !PT ;  /* 0x0000003802047812 */ /* 0x000fe200078ef8cc */
[----:B------:R-:W-:Y:S01]  /*0560*/  IMAD.IADD R2, R14, 0x1, -R3 ;  /* 0x000000010e027824 */ /* 0x000fe200078e0a03 */
[C---:B------:R-:W-:Y:S01]  /*0570*/  LOP3.LUT P3, RZ, R0.reuse, 0x4, RZ, 0xc0, !PT ;  /* 0x0000000400ff7812 */ /* 0x040fe2000786c0ff */
[----:B------:R-:W-:Y:S01]  /*0580*/  IMAD.SHL.U32 R0, R0, 0x40, RZ ;  /* 0x0000004000007824 */ /* 0x000fe200078e00ff */
[----:B------:R-:W-:Y:S01]  /*0590*/  LOP3.LUT R4, R4, R5, RZ, 0x3c, !PT ;  /* 0x0000000504047212 */ /* 0x000fe200078e3cff */
[----:B------:R-:W-:Y:S01]  /*05a0*/  UIMAD UR55, UR41, UR48, URZ ;  /* 0x00000030293772a4 */ /* 0x000fe2000f8e023f */
[----:B------:R-:W-:Y:S01]  /*05b0*/  SHF.R.S32.HI R3, RZ, 0x1f, R2 ;  /* 0x0000001fff037819 */ /* 0x000fe20000011402 */
[----:B------:R-:W-:Y:S01]  /*05c0*/  USHF.R.S32.HI UR57, URZ, 0x1f, UR51 ;  /* 0x0000001f3f397899 */ /* 0x000fe20008011433 */
[----:B------:R-:W-:Y:S01]  /*05d0*/  LEA.HI R5, R12, R14, RZ, 0x6 ;  /* 0x0000000e0c057211 */ /* 0x000fe200078f30ff */
[----:B------:R-:W-:Y:S01]  /*05e0*/  UIMAD UR54, UR4, UR54, URZ ;  /* 0x00000036043672a4 */ /* 0x000fe2000f8e023f */
[----:B------:R-:W-:Y:S01]  /*05f0*/  LEA.HI R10, R3, R2, RZ, 0x3 ;  /* 0x00000002030a7211 */ /* 0x000fe200078f18ff */
[----:B------:R-:W-:Y:S01]  /*0600*/  @!UP5 UIMAD UR53, UR5, UR53, URZ ;  /* 0x000000350535d2a4 */ /* 0x000fe2000f8e023f */
[----:B------:R-:W-:Y:S01]  /*0610*/  LOP3.LUT R0, R0, 0x1c0, RZ, 0xc0, !PT ;  /* 0x000001c000007812 */ /* 0x000fe200078ec0ff */
[----:B------:R-:W-:Y:S01]  /*0620*/  IMAD.SHL.U32 R5, R5, 0x8, RZ ;  /* 0x0000000805057824 */ /* 0x000fe200078e00ff */
[----:B------:R-:W-:Y:S01]  /*0630*/  LOP3.LUT R3, R10, 0xfffffff8, RZ, 0xc0, !PT ;  /* 0xfffffff80a037812 */ /* 0x000fe200078ec0ff */
[----:B------:R-:W-:Y:S01]  /*0640*/  USHF.R.S32.HI UR52, URZ, 0x1f, UR45 ;  /* 0x0000001f3f347899 */ /* 0x000fe2000801142d */
[----:B------:R-:W-:Y:S01]  /*0650*/  LOP3.LUT R182, R0, 0x8, R15, 0xf8, !PT ;  /* 0x0000000800b67812 */ /* 0x000fe200078ef80f */
[----:B------:R-:W-:Y:S01]  /*0660*/  UMOV UR44, 0xffffc000 ;  /* 0xffffc000002c7882 */ /* 0x000fe20000000000 */
[----:B------:R-:W-:Y:S01]  /*0670*/  LOP3.LUT R8, R8, 0x6, RZ, 0xc0, !PT ;  /* 0x0000000608087812 */ /* 0x000fe200078ec0ff */
[----:B------:R-:W-:Y:S01]  /*0680*/  IMAD.IADD R13, R2, 0x1, -R3 ;  /* 0x00000001020d7824 */ /* 0x000fe200078e0a03 */
[----:B------:R-:W-:Y:S01]  /*0690*/  LOP3.LUT R2, R4, 0xfffffe00, R5, 0xf8, !PT ;  /* 0xfffffe0004027812 */ /* 0x000fe200078ef805 */
[----:B------:R-:W-:Y:S01]  /*06a0*/  IMAD.SHL.U32 R5, R191, 0x200, RZ ;  /* 0x00000200bf057824 */ /* 0x000fe200078e00ff */
[----:B------:R-:W-:-:S02]  /*06b0*/  LEA.HI R4, R12, R14, RZ, 0x7 ;  /* 0x0000000e0c047211 */ /* 0x000fc400078f38ff */
[----:B------:R-:W-:Y:S01]  /*06c0*/  SHF.R.U32.HI R3, RZ, 0x3, R0 ;  /* 0x00000003ff037819 */ /* 0x000fe20000011600 */
[----:B------:R1:W-:Y:S01]  /*06d0*/  STL [R1+0x48], R2 ;  /* 0x0000480201007387 */ /* 0x0003e20000100800 */
[----:B------:R-:W-:Y:S02]  /*06e0*/  SHF.R.S32.HI R4, RZ, 0x7, R4 ;  /* 0x00000007ff047819 */ /* 0x000fe40000011404 */
[----:B------:R-:W-:Y:S02]  /*06f0*/  LOP3.LUT R182, R182, R3, RZ, 0x3c, !PT ;  /* 0x00000003b6b67212 */ /* 0x000fe400078e3cff */
[----:B------:R-:W-:Y:S01]  /*0700*/  SEL R184, R197, 0xffffffe0, !P4 ;  /* 0xffffffe0c5b87807 */ /* 0x000fe20006000000 */
[----:B------:R-:W-:Y:S01]  /*0710*/  IMAD R12, R4, 0x40, R8 ;  /* 0x00000040040c7824 */ /* 0x000fe200078e0208 */
[----:B-1----:R-:W-:-:S04]  /*0720*/  LOP3.LUT R2, R7, 0x1, RZ, 0xc0, !PT ;  /* 0x0000000107027812 */ /* 0x002fc800078ec0ff */
[----:B------:R-:W-:Y:S01]  /*0730*/  ISETP.NE.U32.AND P0, PT, R2, 0x1, PT ;  /* 0x000000010200780c */ /* 0x000fe20003f05070 */
[----:B------:R-:W-:-:S03]  /*0740*/  IMAD.SHL.U32 R2, R9, 0x10, RZ ;  /* 0x0000001009027824 */ /* 0x000fc600078e00ff */
[----:B------:R-:W-:Y:S02]  /*0750*/  R2P PR, R7, 0x6 ;  /* 0x0000000607007804 */ /* 0x000fe40000000000 */
[----:B------:R-:W-:Y:S01]  /*0760*/  LOP3.LUT R6, R0, 0x30, R2, 0xf8, !PT ;  /* 0x0000003000067812 */ /* 0x000fe200078ef802 */
[----:B------:R-:W-:Y:S01]  /*0770*/  IMAD R0, R4, 0x1000, R5 ;  /* 0x0000100004007824 */ /* 0x000fe200078e0205 */
[----:B------:R-:W-:Y:S02]  /*0780*/  LEA.HI.SX32 R11, R11, R2, 0x1e ;  /* 0x000000020b0b7211 */ /* 0x000fe400078ff2ff */
[----:B------:R-:W-:Y:S01]  /*0790*/  LOP3.LUT R2, R6, 0x8, R15, 0xf8, !PT ;  /* 0x0000000806027812 */ /* 0x000fe200078ef80f */
[----:B------:R-:W-:Y:S01]  /*07a0*/  IMAD.IADD R182, R0, 0x1, R182 ;  /* 0x0000000100b67824 */ /* 0x000fe200078e02b6 */
[----:B------:R-:W-:Y:S01]  /*07b0*/  LOP3.LUT R0, R16, 0x7ffffffc, RZ, 0xc0, !PT ;  /* 0x7ffffffc10007812 */ /* 0x000fe200078ec0ff */
[----:B------:R-:W-:Y:S01]  /*07c0*/  IMAD.U32 R6, RZ, RZ, UR17 ;  /* 0x00000011ff067e24 */ /* 0x000fe2000f8e00ff */
[----:B------:R-:W-:Y:S01]  /*07d0*/  LOP3.LUT R3, R5, R2, R3, 0xf6, !PT ;  /* 0x0000000205037212 */ /* 0x000fe200078ef603 */
[----:B------:R-:W-:Y:S01]  /*07e0*/  IMAD.SHL.U32 R2, R4, 0x8, RZ ;  /* 0x0000000804027824 */ /* 0x000fe200078e00ff */
[----:B------:R-:W-:Y:S01]  /*07f0*/  STL [R1+0x54], R11 ;  /* 0x0000540b01007387 */ /* 0x000fe20000100800 */
[----:B------:R-:W-:Y:S01]  /*0800*/  IMAD.IADD R6, R14, 0x1, -R0 ;  /* 0x000000010e067824 */ /* 0x000fe200078e0a00 */
[----:B------:R-:W-:Y:S01]  /*0810*/  SEL R197, R197, 0xffffffe0, !P1 ;  /* 0xffffffe0c5c57807 */ /* 0x000fe20004800000 */
[----:B------:R-:W-:Y:S01]  /*0820*/  IMAD.SHL.U32 R0, R7, 0x40, RZ ;  /* 0x0000004007007824 */ /* 0x000fe200078e00ff */
[----:B------:R-:W-:Y:S01]  /*0830*/  LOP3.LUT R2, R2, 0x8, RZ, 0xc0, !PT ;  /* 0x0000000802027812 */ /* 0x000fe200078ec0ff */
[----:B------:R-:W-:Y:S01]  /*0840*/  IMAD.SHL.U32 R6, R6, 0x2, RZ ;  /* 0x0000000206067824 */ /* 0x000fe200078e00ff */
[----:B------:R1:W-:Y:S01]  /*0850*/  STL [R1+0x50], R12 ;  /* 0x0000500c01007387 */ /* 0x0003e20000100800 */
[----:B------:R-:W-:Y:S01]  /*0860*/  IMAD.SHL.U32 R7, R191, 0x10, RZ ;  /* 0x00000010bf077824 */ /* 0x000fe200078e00ff */
[----:B------:R-:W-:Y:S01]  /*0870*/  LOP3.LUT R0, R0, 0x1c0, RZ, 0xc0, !PT ;  /* 0x000001c000007812 */ /* 0x000fe200078ec0ff */
[----:B------:R-:W-:Y:S01]  /*0880*/  IMAD R8, R4, 0x2000, R6 ;  /* 0x0000200004087824 */ /* 0x000fe200078e0206 */
[----:B------:R-:W-:Y:S01]  /*0890*/  SEL R195, R195, 0x10, !P0 ;  /* 0x00000010c3c37807 */ /* 0x000fe20004000000 */
[----:B------:R-:W-:Y:S01]  /*08a0*/  IMAD.SHL.U32 R191, R191, 0x8, RZ ;  /* 0x00000008bfbf7824 */ /* 0x000fe200078e00ff */
[----:B------:R-:W-:Y:S01]  /*08b0*/  SHF.R.U32.HI R5, RZ, 0x3, R0 ;  /* 0x00000003ff057819 */ /* 0x000fe20000011600 */
[----:B------:R-:W-:Y:S01]  /*08c0*/  IMAD.SHL.U32 R182, R182, 0x2, RZ ;  /* 0x00000002b6b67824 */ /* 0x000fe200078e00ff */
[----:B------:R-:W-:Y:S01]  /*08d0*/  LOP3.LUT R7, R2, 0x10, R7, 0xf8, !PT ;  /* 0x0000001002077812 */ /* 0x000fe200078ef807 */
[----:B------:R-:W-:Y:S01]  /*08e0*/  IMAD.SHL.U32 R3, R3, 0x2, RZ ;  /* 0x0000000203037824 */ /* 0x000fe200078e00ff */
[-C--:B------:R-:W-:Y:S01]  /*08f0*/  LOP3.LUT R4, R5, R0.reuse, R2, 0x1e, !PT ;  /* 0x0000000005047212 */ /* 0x080fe200078e1e02 */
[----:B------:R-:W-:Y:S01]  /*0900*/  IMAD R2, R9, 0x400, R8 ;  /* 0x0000040009027824 */ /* 0x000fe200078e0208 */
[----:B------:R-:W-:Y:S01]  /*0910*/  LOP3.LUT R5, R5, R0, RZ, 0xfc, !PT ;  /* 0x0000000005057212 */ /* 0x000fe200078efcff */
[----:B------:R-:W-:-:S02]  /*0920*/  IMAD R0, R9, 0x400, R6 ;  /* 0x0000040009007824 */ /* 0x000fc400078e0206 */
[----:B------:R-:W-:Y:S02]  /*0930*/  IMAD.IADD R185, R182, 0x1, R184 ;  /* 0x00000001b6b97824 */ /* 0x000fe400078e02b8 */
[----:B------:R-:W-:Y:S02]  /*0940*/  IMAD.IADD R193, R5, 0x1, R2 ;  /* 0x0000000105c17824 */ /* 0x000fe400078e0202 */
[----:B------:R-:W-:Y:S01]  /*0950*/  IMAD.U32 R2, RZ, RZ, UR6 ;  /* 0x00000006ff027e24 */ /* 0x000fe2000f8e00ff */
[----:B------:R-:W-:Y:S01]  /*0960*/  USHF.R.S32.HI UR6, URZ, 0x1f, UR36 ;  /* 0x0000001f3f067899 */ /* 0x000fe20008011424 */
[----:B------:R-:W-:Y:S02]  /*0970*/  IMAD.IADD R8, R0, 0x1, R4 ;  /* 0x0000000100087824 */ /* 0x000fe400078e0204 */
[----:B------:R-:W-:Y:S01]  /*0980*/  IMAD.U32 R4, RZ, RZ, UR7 ;  /* 0x00000007ff047e24 */ /* 0x000fe2000f8e00ff */
[----:B------:R2:W-:Y:S01]  /*0990*/  STL [R1+0x90], R2 ;  /* 0x0000900201007387 */ /* 0x0005e20000100800 */
[----:B------:R-:W-:Y:S01]  /*09a0*/  IMAD.SHL.U32 R0, R10, 0x40, RZ ;  /* 0x000000400a007824 */ /* 0x000fe200078e00ff */
[----:B------:R-:W-:Y:S01]  /*09b0*/  LEA R8, R8, 0xc000, 0x1 ;  /* 0x0000c00008087811 */ /* 0x000fe200078e08ff */
[----:B------:R-:W-:Y:S01]  /*09c0*/  IMAD.U32 R5, RZ, RZ, UR6 ;  /* 0x00000006ff057e24 */ /* 0x000fe2000f8e00ff */
[----:B------:R3:W-:Y:S01]  /*09d0*/  STL [R1+0x8c], R4 ;  /* 0x00008c0401007387 */ /* 0x0007e20000100800 */
[----:B------:R-:W-:Y:S01]  /*09e0*/  USHF.R.S32.HI UR6, URZ, 0x1f, UR39 ;  /* 0x0000001f3f067899 */ /* 0x000fe20008011427 */
[----:B------:R-:W-:Y:S01]  /*09f0*/  LOP3.LUT R0, R0, 0xfffffe00, RZ, 0xc0, !PT ;  /* 0xfffffe0000007812 */ /* 0x000fe200078ec0ff */
[----:B------:R-:W-:Y:S01]  /*0a00*/  IMAD.SHL.U32 R193, R193, 0x2, RZ ;  /* 0x00000002c1c17824 */ /* 0x000fe200078e00ff */
[----:B-1----:R-:W-:-:S02]  /*0a10*/  IADD3 R12, R8, 0x2420, RZ ;  /* 0x00002420080c7810 */ /* 0x002fc40007ffe0ff */
[C---:B------:R-:W-:Y:S01]  /*0a20*/  @P1 IADD3 R12, R8.reuse, 0x23e0, RZ ;  /* 0x000023e0080c1810 */ /* 0x040fe20007ffe0ff */
[----:B------:R-:W-:Y:S01]  /*0a30*/  IMAD.U32 R10, RZ, RZ, UR6 ;  /* 0x00000006ff0a7e24 */ /* 0x000fe2000f8e00ff */
[C---:B------:R-:W-:Y:S01]  /*0a40*/  IADD3 R10, R8.reuse, 0x2020, RZ ;  /* 0x00002020080a7810 */ /* 0x040fe20007ffe0ff */
[C---:B------:R-:W-:Y:S01]  /*0a50*/  IMAD.IADD R196, R193.reuse, 0x1, R195 ;  /* 0x00000001c1c47824 */ /* 0x040fe200078e02c3 */
[----:B------:R-:W-:Y:S01]  /*0a60*/  @P1 IADD3 R10, R8, 0x1fe0, RZ ;  /* 0x00001fe0080a1810 */ /* 0x000fe20007ffe0ff */
[--C-:B------:R-:W-:Y:S02]  /*0a70*/  IMAD.IADD R200, R193, 0x1, R197.reuse ;  /* 0x00000001c1c87824 */ /* 0x100fe400078e02c5 */
[----:B------:R-:W-:Y:S02]  /*0a80*/  IMAD.IADD R199, R196, 0x1, R197 ;  /* 0x00000001c4c77824 */ /* 0x000fe400078e02c5 */
[----:B--2---:R-:W-:Y:S01]  /*0a90*/  IMAD.SHL.U32 R2, R13, 0x40, RZ ;  /* 0x000000400d027824 */ /* 0x004fe200078e00ff */
[----:B------:R-:W-:-:S02]  /*0aa0*/  IADD3 R13, R8, 0x420, RZ ;  /* 0x00000420080d7810 */ /* 0x000fc40007ffe0ff */
[----:B------:R-:W-:Y:S02]  /*0ab0*/  @P1 IADD3 R13, R8, 0x3e0, RZ ;  /* 0x000003e0080d1810 */ /* 0x000fe40007ffe0ff */
[----:B------:R-:W-:Y:S02]  /*0ac0*/  LOP3.LUT R2, R2, 0x1c0, RZ, 0xc0, !PT ;  /* 0x000001c002027812 */ /* 0x000fe400078ec0ff */
[----:B---3--:R-:W-:Y:S02]  /*0ad0*/  IADD3 R4, R11, -0x80, RZ ;  /* 0xffffff800b047810 */ /* 0x008fe40007ffe0ff */
[----:B------:R-:W-:Y:S02]  /*0ae0*/  SHF.R.U32.HI R5, RZ, 0x3, R2 ;  /* 0x00000003ff057819 */ /* 0x000fe40000011602 */
[----:B------:R-:W-:Y:S02]  /*0af0*/  SHF.R.S32.HI R6, RZ, 0x1f, R4 ;  /* 0x0000001fff067819 */ /* 0x000fe40000011404 */
[----:B------:R-:W-:-:S02]  /*0b00*/  LOP3.LUT R191, R2, 0x8, R191, 0xf8, !PT ;  /* 0x0000000802bf7812 */ /* 0x000fc400078ef8bf */
[----:B------:R-:W-:Y:S02]  /*0b10*/  LOP3.LUT R2, R5, R7, R2, 0x1e, !PT ;  /* 0x0000000705027212 */ /* 0x000fe400078e1e02 */
[----:B------:R-:W-:Y:S01]  /*0b20*/  SHF.L.U64.HI R6, R4, 0x2, R6 ;  /* 0x0000000204067819 */ /* 0x000fe20000010206 */
[----:B------:R-:W-:Y:S01]  /*0b30*/  IMAD R4, R9, 0x400, R0 ;  /* 0x0000040009047824 */ /* 0x000fe200078e0200 */
[----:B------:R-:W-:Y:S01]  /*0b40*/  LOP3.LUT R190, R2, R0, RZ, 0xfc, !PT ;  /* 0x0000000002be7212 */ /* 0x000fe200078efcff */
[----:B------:R-:W-:Y:S01]  /*0b50*/  IMAD.MOV.U32 R0, RZ, RZ, 0x40 ;  /* 0x00000040ff007424 */ /* 0x000fe200078e00ff */
[----:B------:R-:W-:Y:S01]  /*0b60*/  LOP3.LUT R191, R191, R5, RZ, 0x3c, !PT ;  /* 0x00000005bfbf7212 */ /* 0x000fe200078e3cff */
[----:B------:R-:W-:Y:S01]  /*0b70*/  IMAD.MOV.U32 R2, RZ, RZ, 0x440 ;  /* 0x00000440ff027424 */ /* 0x000fe200078e00ff */
[----:B------:R1:W-:Y:S01]  /*0b80*/  STL [R1+0x4c], R6 ;  /* 0x00004c0601007387 */ /* 0x0003e20000100800 */
[----:B------:R-:W-:Y:S01]  /*0b90*/  IMAD.IADD R5, R197, 0x1, R8 ;  /* 0x00000001c5057824 */ /* 0x000fe200078e0208 */
[----:B------:R-:W-:Y:S01]  /*0ba0*/  SEL R183, R0, 0xffffffc0, !P3 ;  /* 0xffffffc000b77807 */ /* 0x000fe20005800000 */
[----:B------:R-:W-:Y:S01]  /*0bb0*/  IMAD.IADD R191, R4, 0x1, R191 ;  /* 0x0000000104bf7824 */ /* 0x000fe200078e02bf */
[----:B------:R-:W-:Y:S01]  /*0bc0*/  SEL R0, R0, 0xffffffc0, !P2 ;  /* 0xffffffc000007807 */ /* 0x000fe20005000000 */
[----:B------:R-:W-:Y:S01]  /*0bd0*/  STL [R1+0x58], R8 ;  /* 0x0000580801007387 */ /* 0x000fe20000100800 */
[----:B------:R-:W-:Y:S01]  /*0be0*/  SEL R2, R2, 0x3c0, !P2 ;  /* 0x000003c002027807 */ /* 0x000fe20005000000 */
[----:B------:R-:W-:-:S02]  /*0bf0*/  IMAD.IADD R183, R182, 0x1, R183 ;  /* 0x00000001b6b77824 */ /* 0x000fc400078e02b7 */
[----:B------:R-:W-:Y:S02]  /*0c00*/  IMAD.IADD R11, R0, 0x1, R8 ;  /* 0x00000001000b7824 */ /* 0x000fe400078e0208 */
[----:B------:R-:W-:Y:S02]  /*0c10*/  IMAD.IADD R4, R8, 0x1, R2 ;  /* 0x0000000108047824 */ /* 0x000fe400078e0202 */
[----:B------:R-:W-:Y:S01]  /*0c20*/  IMAD.IADD R194, R193, 0x1, R0 ;  /* 0x00000001c1c27824 */ /* 0x000fe200078e0200 */
[----:B------:R-:W-:Y:S01]  /*0c30*/  STL [R1+0x6c], R11 ;  /* 0x00006c0b01007387 */ /* 0x000fe20000100800 */
[----:B------:R-:W-:Y:S02]  /*0c40*/  IMAD.IADD R184, R184, 0x1, R183 ;  /* 0x00000001b8b87824 */ /* 0x000fe400078e02b7 */
[--C-:B------:R-:W-:Y:S01]  /*0c50*/  IMAD.IADD R195, R195, 0x1, R194.reuse ;  /* 0x00000001c3c37824 */ /* 0x100fe200078e02c2 */
[----:B------:R2:W-:Y:S01]  /*0c60*/  STL [R1+0x88], R5 ;  /* 0x0000880501007387 */ /* 0x0005e20000100800 */
[----:B------:R-:W-:-:S03]  /*0c70*/  IMAD.IADD R198, R197, 0x1, R194 ;  /* 0x00000001c5c67824 */ /* 0x000fc600078e02c2 */
[----:B------:R-:W-:Y:S01]  /*0c80*/  STL [R1+0x68], R4 ;  /* 0x0000680401007387 */ /* 0x000fe20000100800 */
[----:B-1----:R-:W-:-:S03]  /*0c90*/  IADD3 R6, R8, 0x2040, RZ ;  /* 0x0000204008067810 */ /* 0x002fc60007ffe0ff */
[----:B------:R-:W-:Y:S01]  /*0ca0*/  STL [R1+0x74], R13 ;  /* 0x0000740d01007387 */ /* 0x000fe20000100800 */
[----:B------:R-:W-:-:S03]  /*0cb0*/  @P2 IADD3 R6, R8, 0x1fc0, RZ ;  /* 0x00001fc008062810 */ /* 0x000fc60007ffe0ff */
[----:B------:R-:W-:Y:S04]  /*0cc0*/  STL [R1+0x5c], R10 ;  /* 0x00005c0a01007387 */ /* 0x000fe80000100800 */
[----:B------:R-:W-:Y:S04]  /*0cd0*/  STL [R1+0x70], R12 ;  /* 0x0000700c01007387 */ /* 0x000fe80000100800 */
[----:B------:R1:W-:Y:S01]  /*0ce0*/  STL [R1+0x64], R6 ;  /* 0x0000640601007387 */ /* 0x0003e20000100800 */
[C---:B--2---:R-:W-:Y:S02]  /*0cf0*/  IADD3 R5, R8.reuse, 0x2440, RZ ;  /* 0x0000244008057810 */ /* 0x044fe40007ffe0ff */
        /* <DEDUP_REMOVED lines=11> */
.L_x_975:
        /* <DEDUP_REMOVED lines=54> */
.L_x_899:
        /* <DEDUP_REMOVED lines=21> */
[----:B------:R-:W-:Y:S02]  /*1260*/  UIADD3 UR4, UR24, 0x7f, URZ ;  /* 0x0000007f18047890 */ /* 0x000fe4000fffe03f */
[----:B------:R-:W-:Y:S02]  /*1270*/  ULDC.64 UR8, c[0x0][0x178] ;  /* 0x00005e0000087ab9 */ /* 0x000fe40000000a00 */
[----:B-1----:R-:W-:Y:S02]  /*1280*/  UISETP.NE.AND UP0, UPT, UR25, -0x1, UPT ;  /* 0xffffffff1900788c */ /* 0x002fe4000bf05270 */
[----:B------:R-:W-:Y:S02]  /*1290*/  UIMAD UR5, UR43, UR8, URZ ;  /* 0x000000082b0572a4 */ /* 0x000fe4000f8e023f */
[----:B------:R-:W-:Y:S02]  /*12a0*/  UISETP.NE.AND UP2, UPT, UR11, -0x1, UPT ;  /* 0xffffffff0b00788c */ /* 0x000fe4000bf45270 */
[----:B------:R-:W-:Y:S01]  /*12b0*/  USHF.R.S32.HI UR10, URZ, 0x1f, UR4 ;  /* 0x0000001f3f0a7899 */ /* 0x000fe20008011404 */
[----:B------:R-:W-:Y:S01]  /*12c0*/  PLOP3.LUT P1, PT, PT, PT, UP0, 0x80, 0x0 ;  /* 0x000000000000781c */ /* 0x000fe20003f2f008 */
[----:B------:R-:W-:-:S02]  /*12d0*/  UIMAD.WIDE.U32 UR6, UR36, UR8, URZ ;  /* 0x00000008240672a5 */ /* 0x000fc4000f8e003f */
[----:B------:R-:W-:Y:S02]  /*12e0*/  UIMAD UR15, UR36, UR9, UR5 ;  /* 0x00000009240f72a4 */ /* 0x000fe4000f8e0205 */
[----:B------:R-:W-:Y:S02]  /*12f0*/  ULEA.HI UR10, UR10, UR4, URZ, 0x7 ;  /* 0x000000040a0a7291 */ /* 0x000fe4000f8f383f */
[----:B------:R-:W-:Y:S02]  /*1300*/  ULDC.64 UR8, c[0x0][0x190] ;  /* 0x0000640000087ab9 */ /* 0x000fe40000000a00 */
[----:B------:R-:W-:Y:S02]  /*1310*/  UIMAD.WIDE.U32 UR4, UR11, UR8, URZ ;  /* 0x000000080b0472a5 */ /* 0x000fe4000f8e003f */
[----:B------:R-:W-:Y:S02]  /*1320*/  UIMAD UR8, UR11, UR9, URZ ;  /* 0x000000090b0872a4 */ /* 0x000fe4000f8e023f */
[----:B------:R-:W-:-:S02]  /*1330*/  @UP0 UIADD3 UR9, UR17, UR25, URZ ;  /* 0x0000001911090290 */ /* 0x000fc4000fffe03f */
[----:B------:R-:W-:Y:S02]  /*1340*/  UIADD3 UR37, UR7, UR15, URZ ;  /* 0x0000000f07257290 */ /* 0x000fe4000fffe03f */
[----:B------:R-:W-:Y:S02]  /*1350*/  USEL UR42, UR6, UR4, !UP2 ;  /* 0x00000004062a7287 */ /* 0x000fe4000d000000 */
[----:B------:R-:W-:Y:S02]  /*1360*/  @UP2 UIADD3 UR37, UR5, UR8, URZ ;  /* 0x0000000805252290 */ /* 0x000fe4000fffe03f */
[----:B------:R-:W-:Y:S02]  /*1370*/  ULDC.64 UR6, c[0x0][0x198] ;  /* 0x0000660000067ab9 */ /* 0x000fe40000000a00 */
[----:B------:R-:W-:Y:S02]  /*1380*/  @UP0 UIMAD.WIDE.U32 UR4, UR9, UR6, URZ ;  /* 0x00000006090402a5 */ /* 0x000fe4000f8e003f */
[----:B------:R-:W-:-:S02]  /*1390*/  ULOP3.LUT UR6, UR10, 0xffffff80, URZ, 0xc0, !UPT ;  /* 0xffffff800a067892 */ /* 0x000fc4000f8ec03f */
        /* <DEDUP_REMOVED lines=18> */
.L_x_901:
        /* <DEDUP_REMOVED lines=18> */
.L_x_902:
        /* <DEDUP_REMOVED lines=71> */
.L_x_903:
[----:B------:R-:W-:Y:S02]  /*1a50*/  UMOV UR6, UR54 ;  /* 0x0000003600067c82 */ /* 0x000fe40008000000 */
.L_x_904:
[----:B------:R-:W-:Y:S01]  /*1a60*/  UIADD3 UR4, UP4, UP3, UR4, UR45, UR51 ;  /* 0x0000002d04047290 */ /* 0x000fe2000fb9e033 */
[----:B------:R-:W1:Y:S01]  /*1a70*/  S2R R21, SR_TID.X ;  /* 0x0000000000157919 */ /* 0x000e620000002100 */
[----:B------:R-:W-:Y:S01]  /*1a80*/  IMAD.U32 R10, RZ, RZ, UR13 ;  /* 0x0000000dff0a7e24 */ /* 0x000fe2000f8e00ff */
[----:B------:R-:W-:Y:S01]  /*1a90*/  UMOV UR11, 0x4 ;  /* 0x00000004000b7882 */ /* 0x000fe20000000000 */
[----:B------:R-:W-:Y:S01]  /*1aa0*/  IMAD.U32 R8, RZ, RZ, UR12 ;  /* 0x0000000cff087e24 */ /* 0x000fe2000f8e00ff */
[----:B------:R-:W-:Y:S01]  /*1ab0*/  UIADD3 UR33, UP2, UP1, UR15, UR4, UR19 ;  /* 0x000000040f217290 */ /* 0x000fe2000f95e013 */
[----:B------:R-:W-:Y:S01]  /*1ac0*/  SHF.R.S32.HI R205, RZ, 0x1f, R204 ;  /* 0x0000001fffcd7819 */ /* 0x000fe200000114cc */
[----:B------:R-:W-:Y:S01]  /*1ad0*/  UIADD3.X UR4, UR7, UR52, UR57, UP4, UP3 ;  /* 0x0000003407047290 */ /* 0x000fe2000a7e6439 */
[----:B------:R-:W-:Y:S01]  /*1ae0*/  IMAD.U32 R9, RZ, RZ, UR18 ;  /* 0x00000012ff097e24 */ /* 0x000fe2000f8e00ff */
[----:B------:R-:W-:Y:S01]  /*1af0*/  ULDC.64 UR12, c[0x0][0x200] ;  /* 0x00008000000c7ab9 */ /* 0x000fe20000000a00 */
[----:B------:R-:W-:Y:S01]  /*1b00*/  BSSY B1, `(.L_x_900) ;  /* 0x0000b51000017945 */ /* 0x000fe20003800000 */
[----:B------:R-:W-:-:S03]  /*1b10*/  UIADD3.X UR29, UR8, UR4, UR10, UP2, UP1 ;  /* 0x00000004081d7290 */ /* 0x000fc600097e240a */
[----:B------:R-:W-:Y:S02]  /*1b20*/  ULDC.64 UR4, c[0x0][0x1a8] ;  /* 0x00006a0000047ab9 */ /* 0x000fe40000000a00 */
[----:B------:R-:W-:-:S04]  /*1b30*/  UIMAD UR4, UR61, UR4, URZ ;  /* 0x000000043d0472a4 */ /* 0x000fc8000f8e023f */
        /* <DEDUP_REMOVED lines=16> */
[----:B------:R-:W-:-:S03]  /*1c40*/  ULDC.64 UR12, c[0x0][0x3c8] ;  /* 0x0000f200000c7ab9 */ /* 0x000fc60000000a00 */
[----:B------:R-:W-:Y:S01]  /*1c50*/  IMAD R7, R7, c[0x0][0x190], RZ ;  /* 0x0000640007077a24 */ /* 0x000fe200078e02ff */
[----:B------:R-:W-:Y:S01]  /*1c60*/  UMOV UR8, UR4 ;  /* 0x0000000400087c82 */ /* 0x000fe20008000000 */
[----:B------:R-:W-:Y:S01]  /*1c70*/  IADD3 R6, P0, R4, UR42, RZ ;  /* 0x0000002a04067c10 */ /* 0x000fe2000ff1e0ff */
[----:B------:R-:W-:Y:S01]  /*1c80*/  UIADD3 UR4, UR18, UR6, URZ ;  /* 0x0000000612047290 */ /* 0x000fe2000fffe03f */
[----:B------:R-:W-:Y:S01]  /*1c90*/  IMAD R2, R2, c[0x0][0x194], R7 ;  /* 0x0000650002027a24 */ /* 0x000fe200078e0207 */
[----:B------:R-:W-:Y:S02]  /*1ca0*/  UMOV UR7, UR5 ;  /* 0x0000000500077c82 */ /* 0x000fe40008000000 */
[----:B------:R-:W-:Y:S01]  /*1cb0*/  UIMAD.WIDE UR4, UR4, UR11, UR12 ;  /* 0x0000000b040472a5 */ /* 0x000fe2000f8e020c */
[----:B------:R1:W2:Y:S01]  /*1cc0*/  R2UR UR12, R8 ;  /* 0x00000000080c73c2 */ /* 0x0002a200000e0000 */
[----:B------:R-:W-:Y:S01]  /*1cd0*/  IADD3.X R7, R5, UR37, R2, P0, !PT ;  /* 0x0000002505077c10 */ /* 0x000fe200087fe402 */
[----:B------:R-:W-:Y:S01]  /*1ce0*/  ULDC UR11, c[0x0][0x2e8] ;  /* 0x0000ba00000b7ab9 */ /* 0x000fe20000000800 */
[----:B------:R-:W-:-:S03]  /*1cf0*/  IADD3 R4, P0, R204, UR31, RZ ;  /* 0x0000001fcc047c10 */ /* 0x000fc6000ff1e0ff */
[----:B------:R-:W-:Y:S01]  /*1d00*/  UMOV UR10, UR4 ;  /* 0x00000004000a7c82 */ /* 0x000fe20008000000 */
[----:B------:R-:W-:Y:S01]  /*1d10*/  IADD3.X R5, R205, UR34, RZ, P0, !PT ;  /* 0x00000022cd057c10 */ /* 0x000fe200087fe4ff */
[----:B------:R-:W-:Y:S01]  /*1d20*/  UIADD3 UR4, -UR14, UR24, UR22 ;  /* 0x000000180e047290 */ /* 0x000fe2000fffe116 */
[----:B------:R3:W4:Y:S01]  /*1d30*/  R2UR UR13, R10 ;  /* 0x000000000a0d73c2 */ /* 0x00072200000e0000 */
[----:B------:R-:W-:Y:S02]  /*1d40*/  UMOV UR9, UR5 ;  /* 0x0000000500097c82 */ /* 0x000fe40008000000 */
[----:B------:R-:W-:Y:S01]  /*1d50*/  UIADD3 UR4, UR4, -UR11, URZ ;  /* 0x8000000b04047290 */ /* 0x000fe2000fffe03f */
[----:B------:R-:W-:Y:S01]  /*1d60*/  IMAD.WIDE.U32 R4, R9, c[0x0][0x370], R4 ;  /* 0x0000dc0009047a25 */ /* 0x000fe200078e0004 */
[----:B------:R-:W-:Y:S02]  /*1d70*/  UIADD3 UR5, UR38, -0x1, URZ ;  /* 0xffffffff26057890 */ /* 0x000fe4000fffe03f */
[----:B------:R-:W-:-:S02]  /*1d80*/  USHF.R.S32.HI UR11, URZ, 0x1f, UR4 ;  /* 0x0000001f3f0b7899 */ /* 0x000fc40008011404 */
[----:B------:R-:W-:Y:S02]  /*1d90*/  IADD3 R5, R5, UR15, RZ ;  /* 0x0000000f05057c10 */ /* 0x000fe4000fffe0ff */
[----:B------:R-:W-:Y:S01]  /*1da0*/  ULEA.HI UR11, UR11, UR4, URZ, 0x7 ;  /* 0x000000040b0b7291 */ /* 0x000fe2000f8f383f */
[----:B-1----:R-:W-:-:S03]  /*1db0*/  LEA.HI R8, R22, R21, RZ, 0x5 ;  /* 0x0000001516087211 */ /* 0x002fc600078f28ff */
[----:B------:R-:W-:Y:S01]  /*1dc0*/  USHF.R.S32.HI UR11, URZ, 0x7, UR11 ;  /* 0x000000073f0b7899 */ /* 0x000fe2000801140b */
[----:B------:R-:W-:-:S03]  /*1dd0*/  LOP3.LUT R2, R8, 0xffffffe0, RZ, 0xc0, !PT ;  /* 0xffffffe008027812 */ /* 0x000fc600078ec0ff */
[----:B------:R-:W-:Y:S01]  /*1de0*/  UISETP.LT.AND UP1, UPT, URZ, UR11, UPT ;  /* 0x0000000b3f00728c */ /* 0x000fe2000bf21270 */
[----:B------:R-:W-:Y:S01]  /*1df0*/  SHF.R.S32.HI R8, RZ, 0x5, R8 ;  /* 0x00000005ff087819 */ /* 0x000fe20000011408 */
[----:B------:R-:W-:Y:S02]  /*1e00*/  IMAD.IADD R2, R21, 0x1, -R2 ;  /* 0x0000000115027824 */ /* 0x000fe400078e0a02 */
[----:B------:R-:W-:Y:S02]  /*1e10*/  USEL UR11, URZ, UR11, !UP1 ;  /* 0x0000000b3f0b7287 */ /* 0x000fe4000c800000 */
[----:B------:R-:W-:Y:S02]  /*1e20*/  IMAD R2, R8, UR50, R2 ;  /* 0x0000003208027c24 */ /* 0x000fe4000f8e0202 */
[----:B------:R-:W-:-:S03]  /*1e30*/  UISETP.GT.AND UP1, UPT, UR38, UR11, UPT ;  /* 0x0000000b2600728c */ /* 0x000fc6000bf24270 */
        /* <DEDUP_REMOVED lines=37> */
.L_x_906:
        /* <DEDUP_REMOVED lines=18> */
.L_x_907:
        /* <DEDUP_REMOVED lines=28> */
.L_x_909:
[----:B------:R-:W-:Y:S05]  /*2370*/  BSYNC B0 ;  /* 0x0000000000007941 */ /* 0x000fea0003800000 */
.L_x_908:
        /* <DEDUP_REMOVED lines=15> */
.L_x_911:
[----:B------:R-:W-:Y:S05]  /*2470*/  BSYNC B0 ;  /* 0x0000000000007941 */ /* 0x000fea0003800000 */
.L_x_910:
        /* <DEDUP_REMOVED lines=15> */
.L_x_913:
[----:B------:R-:W-:Y:S05]  /*2570*/  BSYNC B0 ;  /* 0x0000000000007941 */ /* 0x000fea0003800000 */
.L_x_912:
        /* <DEDUP_REMOVED lines=14> */
.L_x_915:
[----:B------:R-:W-:Y:S05]  /*2660*/  BSYNC B0 ;  /* 0x0000000000007941 */ /* 0x000fea0003800000 */
.L_x_914:
        /* <DEDUP_REMOVED lines=24> */
.L_x_917:
[----:B------:R-:W-:Y:S05]  /*27f0*/  BSYNC B0 ;  /* 0x0000000000007941 */ /* 0x000fea0003800000 */
.L_x_916:
        /* <DEDUP_REMOVED lines=13> */
.L_x_919:
[----:B------:R-:W-:Y:S05]  /*28d0*/  BSYNC B0 ;  /* 0x0000000000007941 */ /* 0x000fea0003800000 */
.L_x_918:
        /* <DEDUP_REMOVED lines=13> */
.L_x_921:
[----:B------:R-:W-:Y:S05]  /*29b0*/  BSYNC B0 ;  /* 0x0000000000007941 */ /* 0x000fea0003800000 */
.L_x_920:
        /* <DEDUP_REMOVED lines=12> */
.L_x_905:
        /* <DEDUP_REMOVED lines=22> */
.L_x_924:
[----:B------:R-:W-:Y:S05]  /*2be0*/  BSYNC B0 ;  /* 0x0000000000007941 */ /* 0x000fea0003800000 */
.L_x_923:
        /* <DEDUP_REMOVED lines=16> */
.L_x_926:
[----:B------:R-:W-:Y:S05]  /*2cf0*/  BSYNC B0 ;  /* 0x0000000000007941 */ /* 0x000fea0003800000 */
.L_x_925:
        /* <DEDUP_REMOVED lines=16> */
.L_x_928:
[----:B------:R-:W-:Y:S05]  /*2e00*/  BSYNC B0 ;  /* 0x0000000000007941 */ /* 0x000fea0003800000 */
.L_x_927:
        /* <DEDUP_REMOVED lines=8> */
[----:B---3--:R-:W3:Y:S01]  /*2e90*/  LDL R4, [R1+0x90] ;  /* 0x0000900001047983 */ /* 0x008ee20000100800 */
[----:B------:R-:W-:Y:S02]  /*2ea0*/  MOV R6, c[0x0][0x370] ;  /* 0x0000dc0000067a02 */ /* 0x000fe40000000f00 */
[----:B------:R-:W-:Y:S01]  /*2eb0*/  MOV R5, R211 ;  /* 0x000000d300057202 */ /* 0x000fe20000000f00 */
[----:B---3--:R3:W5:Y:S02]  /*2ec0*/  R2UR UR6, R4 ;  /* 0x00000000040673c2 */ /* 0x00876400000e0000 */
[----:B---3--:R-:W-:-:S05]  /*2ed0*/  MOV R4, R212 ;  /* 0x000000d400047202 */ /* 0x008fca0000000f00 */
[----:B------:R-:W-:-:S05]  /*2ee0*/  IMAD.WIDE.U32 R4, R6, 0xc0, R4 ;  /* 0x000000c006047825 */ /* 0x000fca00078e0004 */
[----:B-----5:R-:W-:-:S05]  /*2ef0*/  IADD3 R5, R5, UR6, RZ ;  /* 0x0000000605057c10 */ /* 0x020fca000fffe0ff */
[----:B------:R-:W-:Y:S01]  /*2f00*/  @!PT LDS RZ, [RZ] ;  /* 0x00000000fffff984 */ /* 0x000fe20000000800 */
[----:B------:R-:W-:Y:S01]  /*2f10*/  @!PT LDS RZ, [RZ] ;  /* 0x00000000fffff984 */ /* 0x000fe20000000800 */
[----:B------:R-:W-:Y:S01]  /*2f20*/  @!PT LDS RZ, [RZ] ;  /* 0x00000000fffff984 */ /* 0x000fe20000000800 */
[----:B------:R3:W-:Y:S02]  /*2f30*/  LDGSTS.E.BYPASS.LTC128B.128 [R2+0xb000], [R4.64] ;  /* 0x0b00000004027fae */ /* 0x0007e4000b901d54 */
.L_x_930:
[----:B------:R-:W-:Y:S05]  /*2f40*/  BSYNC B0 ;  /* 0x0000000000007941 */ /* 0x000fea0003800000 */
.L_x_929:
        /* <DEDUP_REMOVED lines=22> */
.L_x_932:
[----:B------:R-:W-:Y:S05]  /*30b0*/  BSYNC B0 ;  /* 0x0000000000007941 */ /* 0x000fea0003800000 */
.L_x_931:
        /* <DEDUP_REMOVED lines=20> */
.L_x_934:
[----:B------:R-:W-:Y:S05]  /*3200*/  BSYNC B0 ;  /* 0x0000000000007941 */ /* 0x000fea0003800000 */
.L_x_933:
        /* <DEDUP_REMOVED lines=20> */
.L_x_936:
[----:B------:R-:W-:Y:S05]  /*3350*/  BSYNC B0 ;  /* 0x0000000000007941 */ /* 0x000fea0003800000 */
.L_x_935:
        /* <DEDUP_REMOVED lines=12> */
[----:B-1----:R-:W5:Y:S01]  /*3420*/  LDL R4, [R1+0x8c] ;  /* 0x00008c0001047983 */ /* 0x002f620000100800 */
[----:B------:R-:W-:-:S02]  /*3430*/  MOV R6, c[0x0][0x190] ;  /* 0x0000640000067a02 */ /* 0x000fc40000000f00 */
[----:B------:R-:W-:Y:S01]  /*3440*/  MOV R5, R209 ;  /* 0x000000d100057202 */ /* 0x000fe20000000f00 */
[----:B-----5:R1:W5:Y:S02]  /*3450*/  R2UR UR6, R4 ;  /* 0x00000000040673c2 */ /* 0x02036400000e0000 */
[----:B-1----:R-:W-:-:S05]  /*3460*/  MOV R4, R210 ;  /* 0x000000d200047202 */ /* 0x002fca0000000f00 */
[----:B------:R-:W-:-:S05]  /*3470*/  IMAD.WIDE.U32 R4, R6, 0xc0, R4 ;  /* 0x000000c006047825 */ /* 0x000fca00078e0004 */
[----:B-----5:R-:W-:-:S05]  /*3480*/  IADD3 R5, R5, UR6, RZ ;  /* 0x0000000605057c10 */ /* 0x020fca000fffe0ff */
[----:B------:R-:W-:Y:S01]  /*3490*/  @!PT LDS RZ, [RZ] ;  /* 0x00000000fffff984 */ /* 0x000fe20000000800 */
[----:B------:R-:W-:Y:S01]  /*34a0*/  @!PT LDS RZ, [RZ] ;  /* 0x00000000fffff984 */ /* 0x000fe20000000800 */
[----:B------:R-:W-:Y:S01]  /*34b0*/  @!PT LDS RZ, [RZ] ;  /* 0x00000000fffff984 */ /* 0x000fe20000000800 */
[----:B------:R1:W-:Y:S02]  /*34c0*/  LDGSTS.E.BYPASS.LTC128B.128 [R192+0x3000], [R4.64] ;  /* 0x0300000004c07fae */ /* 0x0003e4000b901d54 */
.L_x_938:
[----:B------:R-:W-:Y:S05]  /*34d0*/  BSYNC B0 ;  /* 0x0000000000007941 */ /* 0x000fea0003800000 */
.L_x_937:
        /* <DEDUP_REMOVED lines=40> */
[----:B----4-:R1:W-:Y:S04]  /*3760*/  STL [R1+0x4], R24 ;  /* 0x0000041801007387 */ /* 0x0103e80000100800 */
[----:B-----5:R1:W-:Y:S04]  /*3770*/  STL [R1], R25 ;  /* 0x0000001901007387 */ /* 0x0203e80000100800 */
        /* <DEDUP_REMOVED lines=18> */
.L_x_940:
[----:B------:R-:W-:Y:S05]  /*38a0*/  BSYNC B0 ;  /* 0x0000000000007941 */ /* 0x000fea0003800000 */
.L_x_939:
        /* <DEDUP_REMOVED lines=21> */
.L_x_942:
[----:B------:R-:W-:Y:S05]  /*3a00*/  BSYNC B0 ;  /* 0x0000000000007941 */ /* 0x000fea0003800000 */
.L_x_941:
        /* <DEDUP_REMOVED lines=21> */
.L_x_944:
[----:B------:R-:W-:Y:S05]  /*3b60*/  BSYNC B0 ;  /* 0x0000000000007941 */ /* 0x000fea0003800000 */
.L_x_943:
        /* <DEDUP_REMOVED lines=21> */
.L_x_946:
[----:B------:R-:W-:Y:S05]  /*3cc0*/  BSYNC B0 ;  /* 0x0000000000007941 */ /* 0x000fea0003800000 */
.L_x_945:
        /* <DEDUP_REMOVED lines=29> */
.L_x_948:
[----:B------:R-:W-:Y:S05]  /*3ea0*/  BSYNC B0 ;  /* 0x0000000000007941 */ /* 0x000fea0003800000 */
.L_x_947:
        /* <DEDUP_REMOVED lines=20> */
.L_x_950:
[----:B------:R-:W-:Y:S05]  /*3ff0*/  BSYNC B0 ;  /* 0x0000000000007941 */ /* 0x000fea0003800000 */
.L_x_949:
        /* <DEDUP_REMOVED lines=20> */
.L_x_952:
[----:B------:R-:W-:Y:S05]  /*4140*/  BSYNC B0 ;  /* 0x0000000000007941 */ /* 0x000fea0003800000 */
.L_x_951:
        /* <DEDUP_REMOVED lines=19> */
.L_x_954:
[----:B------:R-:W-:Y:S05]  /*4280*/  BSYNC B0 ;  /* 0x0000000000007941 */ /* 0x000fea0003800000 */
.L_x_953:
[----:B------:R-:W-:Y:S01]  /*4290*/  LEA.HI R0, R22, R21, RZ, 0x4 ;  /* 0x0000001516007211 */ /* 0x000fe200078f20ff */
[----:B---3--:R-:W-:Y:S01]  /*42a0*/  IMAD.U32 R4, RZ, RZ, UR24 ;  /* 0x00000018ff047e24 */ /* 0x008fe2000f8e00ff */
[----:B------:R-:W-:Y:S01]  /*42b0*/  IADD3 R5, R23, 0x1, RZ ;  /* 0x0000000117057810 */ /* 0x000fe20007ffe0ff */
[----:B------:R-:W0:Y:S01]  /*42c0*/  LDGDEPBAR ;  /* 0x00000000000079af */ /* 0x000e220000000000 */
[----:B------:R-:W-:Y:S01]  /*42d0*/  LOP3.LUT R0, R0, 0xfffffff0, RZ, 0xc0, !PT ;  /* 0xfffffff000007812 */ /* 0x000fe200078ec0ff */
[----:B------:R-:W-:Y:S01]  /*42e0*/  IMAD.MOV.U32 R189, RZ, RZ, 0x20 ;  /* 0x00000020ffbd7424 */ /* 0x000fe200078e00ff */
[----:B------:R-:W-:Y:S01]  /*42f0*/  MOV R181, 0x40 ;  /* 0x0000004000b57802 */ /* 0x000fe20000000f00 */
[----:B------:R-:W-:Y:S01]  /*4300*/  IMAD.SHL.U32 R186, R191, 0x2, RZ ;  /* 0x00000002bfba7824 */ /* 0x000fe200078e00ff */
[----:B------:R-:W-:Y:S01]  /*4310*/  UIADD3 UR15, UR24, 0x80, UR22 ;  /* 0x00000080180f7890 */ /* 0x000fe2000fffe016 */
[----:B------:R-:W-:Y:S01]  /*4320*/  IMAD.IADD R0, R21, 0x1, -R0 ;  /* 0x0000000115007824 */ /* 0x000fe200078e0a00 */
[----:B------:R-:W-:Y:S01]  /*4330*/  CS2R R126, SRZ ;  /* 0x00000000007e7805 */ /* 0x000fe2000001ff00 */
        /* <DEDUP_REMOVED lines=18> */
[C---:B------:R-:W-:Y:S01]  /*4460*/  IMAD.SHL.U32 R4, R23.reuse, 0x4, RZ ;  /* 0x0000000417047824 */ /* 0x040fe200078e00ff */
[----:B------:R-:W-:Y:S01]  /*4470*/  SHF.L.U64.HI R5, R23, 0x2, R16 ;  /* 0x0000000217057819 */ /* 0x000fe20000010210 */
        /* <DEDUP_REMOVED lines=14> */
[----:B------:R-:W-:Y:S01]  /*4560*/  IMAD.SHL.U32 R180, R0, 0x2, RZ ;  /* 0x0000000200b47824 */ /* 0x000fe200078e00ff */
        /* <DEDUP_REMOVED lines=12> */
[----:B------:R-:W-:Y:S01]  /*4630*/  IMAD.IADD R187, R189, 0x1, R186 ;  /* 0x00000001bdbb7824 */ /* 0x000fe200078e02ba */
[----:B-1----:R-:W-:Y:S01]  /*4640*/  IADD3 R2, R191, 0x2000, RZ ;  /* 0x00002000bf027810 */ /* 0x002fe20007ffe0ff */
[----:B------:R-:W-:-:S03]  /*4650*/  UIADD3 UR15, UR15, -UR14, URZ ;  /* 0x8000000e0f0f7290 */ /* 0x000fc6000fffe03f */
[----:B------:R-:W-:-:S05]  /*4660*/  SEL R2, R2, R191, !P2 ;  /* 0x000000bf02027207 */ /* 0x000fca0005000000 */
[----:B------:R-:W-:Y:S01]  /*4670*/  IMAD.SHL.U32 R188, R2, 0x2, RZ ;  /* 0x0000000202bc7824 */ /* 0x000fe200078e00ff */
[----:B------:R-:W-:-:S05]  /*4680*/  MOV R2, c[0x0][0x22c] ;  /* 0x00008b0000027a02 */ /* 0x000fca0000000f00 */
[----:B------:R-:W-:-:S04]  /*4690*/  IMAD R2, R2, c[0x0][0x1c0], RZ ;  /* 0x0000700002027a24 */ /* 0x000fc800078e02ff */
[C---:B------:R-:W-:Y:S02]  /*46a0*/  IMAD.SHL.U32 R7, R2.reuse, 0x10, RZ ;  /* 0x0000001002077824 */ /* 0x040fe400078e00ff */
[----:B------:R-:W-:-:S03]  /*46b0*/  IMAD.SHL.U32 R6, R2, 0x8, RZ ;  /* 0x0000000802067824 */ /* 0x000fc600078e00ff */
[----:B------:R-:W-:-:S05]  /*46c0*/  IADD3 R0, R7, 0x20, RZ ;  /* 0x0000002007007810 */ /* 0x000fca0007ffe0ff */
[----:B------:R-:W-:-:S05]  /*46d0*/  IMAD.IADD R0, R6, 0x1, R0 ;  /* 0x0000000106007824 */ /* 0x000fca00078e0200 */
[----:B------:R-:W-:-:S05]  /*46e0*/  IADD3 R0, R6, R0, RZ ;  /* 0x0000000006007210 */ /* 0x000fca0007ffe0ff */
[----:B------:R-:W-:-:S04]  /*46f0*/  IMAD.IADD R0, R6, 0x1, R0 ;  /* 0x0000000106007824 */ /* 0x000fc800078e0200 */
[----:B------:R-:W-:-:S05]  /*4700*/  IMAD.IADD R0, R6, 0x1, R0 ;  /* 0x0000000106007824 */ /* 0x000fca00078e0200 */
[----:B------:R1:W-:Y:S02]  /*4710*/  STL [R1+0x30], R0 ;  /* 0x0000300001007387 */ /* 0x0003e40000100800 */
[----:B-1----:R-:W-:-:S05]  /*4720*/  IMAD.IADD R0, R6, 0x1, R0 ;  /* 0x0000000106007824 */ /* 0x002fca00078e0200 */
[----:B------:R-:W-:Y:S01]  /*4730*/  IADD3 R2, R6, R0, RZ ;  /* 0x0000000006027210 */ /* 0x000fe20007ffe0ff */
[----:B------:R1:W-:Y:S04]  /*4740*/  STL [R1+0x2c], R0 ;  /* 0x00002c0001007387 */ /* 0x0003e80000100800 */
[----:B------:R-:W-:Y:S04]  /*4750*/  STL [R1+0x40], R5 ;  /* 0x0000400501007387 */ /* 0x000fe80000100800 */
[----:B------:R2:W-:Y:S04]  /*4760*/  STL [R1+0x28], R2 ;  /* 0x0000280201007387 */ /* 0x0005e80000100800 */
[----:B------:R3:W-:Y:S01]  /*4770*/  STL [R1+0x3c], R4 ;  /* 0x00003c0401007387 */ /* 0x0007e20000100800 */
[----:B-1----:R-:W-:-:S04]  /*4780*/  IADD3 R0, R23, -0x80, RZ ;  /* 0xffffff8017007810 */ /* 0x002fc80007ffe0ff */
[----:B------:R-:W-:Y:S01]  /*4790*/  SHF.L.U32 R0, R0, 0x2, RZ ;  /* 0x0000000200007819 */ /* 0x000fe200000006ff */
[----:B--2---:R-:W-:-:S04]  /*47a0*/  IMAD.IADD R2, R6, 0x1, R2 ;  /* 0x0000000106027824 */ /* 0x004fc800078e0202 */
[C---:B---3--:R-:W-:Y:S01]  /*47b0*/  IMAD.IADD R4, R6.reuse, 0x1, R2 ;  /* 0x0000000106047824 */ /* 0x048fe200078e0202 */
[----:B------:R-:W-:Y:S04]  /*47c0*/  STL [R1+0x24], R2 ;  /* 0x0000240201007387 */ /* 0x000fe80000100800 */
[----:B------:R1:W-:Y:S04]  /*47d0*/  STL [R1+0x38], R0 ;  /* 0x0000380001007387 */ /* 0x0003e80000100800 */
[----:B------:R-:W-:Y:S01]  /*47e0*/  STL [R1+0x20], R4 ;  /* 0x0000200401007387 */ /* 0x000fe20000100800 */
[----:B-1----:R-:W-:-:S05]  /*47f0*/  IADD3 R0, R6, R4, RZ ;  /* 0x0000000406007210 */ /* 0x002fca0007ffe0ff */
[----:B------:R1:W-:Y:S02]  /*4800*/  STL [R1+0x1c], R0 ;  /* 0x00001c0001007387 */ /* 0x0003e40000100800 */
[----:B-1----:R-:W-:-:S05]  /*4810*/  IMAD.IADD R0, R6, 0x1, R0 ;  /* 0x0000000106007824 */ /* 0x002fca00078e0200 */
[----:B------:R1:W-:Y:S02]  /*4820*/  STL [R1+0x18], R0 ;  /* 0x0000180001007387 */ /* 0x0003e40000100800 */
[----:B-1----:R-:W-:-:S05]  /*4830*/  IMAD.IADD R0, R6, 0x1, R0 ;  /* 0x0000000106007824 */ /* 0x002fca00078e0200 */
[----:B------:R1:W-:Y:S02]  /*4840*/  STL [R1+0x14], R0 ;  /* 0x0000140001007387 */ /* 0x0003e40000100800 */
[----:B-1----:R-:W-:-:S05]  /*4850*/  IADD3 R0, R6, R0, RZ ;  /* 0x0000000006007210 */ /* 0x002fca0007ffe0ff */
[----:B------:R1:W-:Y:S02]  /*4860*/  STL [R1+0x10], R0 ;  /* 0x0000100001007387 */ /* 0x0003e40000100800 */
[----:B-1----:R-:W-:-:S05]  /*4870*/  IMAD.IADD R0, R6, 0x1, R0 ;  /* 0x0000000106007824 */ /* 0x002fca00078e0200 */
[----:B------:R1:W-:Y:S02]  /*4880*/  STL [R1+0x34], R0 ;  /* 0x0000340001007387 */ /* 0x0003e40000100800 */
.L_x_957:
[----:B------:R-:W0:Y:S01]  /*4890*/  LDGDEPBAR ;  /* 0x00000000000079af */ /* 0x000e220000000000 */
[C---:B-1----:R-:W-:Y:S01]  /*48a0*/  IADD3 R0, R188.reuse, R189, RZ ;  /* 0x000000bdbc007210 */ /* 0x042fe20007ffe0ff */
[----:B------:R-:W-:Y:S01]  /*48b0*/  USHF.L.U32 UR6, UR5, 0x7, URZ ;  /* 0x0000000705067899 */ /* 0x000fe2000800063f */
[-C--:B------:R-:W-:Y:S01]  /*48c0*/  IADD3 R164, R188, R181.reuse, RZ ;  /* 0x000000b5bca47210 */ /* 0x080fe20007ffe0ff */
[----:B------:R-:W-:Y:S02]  /*48d0*/  USHF.L.U32 UR4, UR16, 0x7, URZ ;  /* 0x0000000710047899 */ /* 0x000fe4000800063f */
[----:B------:R-:W-:Y:S02]  /*48e0*/  UISETP.GE.AND UP0, UPT, UR6, UR15, UPT ;  /* 0x0000000f0600728c */ /* 0x000fe4000bf06270 */
[----:B------:R-:W2:Y:S01]  /*48f0*/  LDL R208, [R1+0x50] ;  /* 0x0000500001d07983 */ /* 0x000ea20000100800 */
[----:B------:R-:W-:Y:S02]  /*4900*/  UIADD3 UR4, UR4, 0x80, URZ ;  /* 0x0000008004047890 */ /* 0x000fe4000fffe03f */
[----:B------:R-:W-:Y:S01]  /*4910*/  UISETP.GT.AND UP3, UPT, UR5, UR11, UPT ;  /* 0x0000000b0500728c */ /* 0x000fe2000bf64270 */
[----:B------:R-:W3:Y:S01]  /*4920*/  LDL R2, [R1+0x44] ;  /* 0x0000440001027983 */ /* 0x000ee20000100800 */
[----:B------:R-:W-:Y:S03]  /*4930*/  UISETP.LT.AND UP0, UPT, UR4, UR14, UP0 ;  /* 0x0000000e0400728c */ /* 0x000fe60008701270 */
[----:B------:R-:W4:Y:S03]  /*4940*/  LDL R206, [R1+0x8] ;  /* 0x0000080001ce7983 */ /* 0x000f260000100800 */
[----:B------:R-:W-:Y:S01]  /*4950*/  PLOP3.LUT P0, PT, PT, PT, UP0, 0x80, 0x0 ;  /* 0x000000000000781c */ /* 0x000fe20003f0f008 */
[----:B------:R-:W2:Y:S04]  /*4960*/  LDL R203, [R1+0xc] ;  /* 0x00000c0001cb7983 */ /* 0x000ea80000100800 */
[----:B------:R-:W-:Y:S04]  /*4970*/  STL [R1+0x16c], R121 ;  /* 0x00016c7901007387 */ /* 0x000fe80000100800 */
        /* <DEDUP_REMOVED lines=53> */
[----:B------:R-:W-:Y:S01]  /*4cd0*/  STL [R1+0x94], R3 ;  /* 0x0000940301007387 */ /* 0x000fe20000100800 */
[----:B------:R-:W-:Y:S04]  /*4ce0*/  DEPBAR.LE SB0, 0x0 ;  /* 0x000080000000791a */ /* 0x000fe80000000000 */
[----:B------:R-:W-:Y:S08]  /*4cf0*/  BAR.SYNC.DEFER_BLOCKING 0x0 ;  /* 0x0000000000007b1d */ /* 0x000ff00000010000 */
[----:B------:R-:W-:Y:S08]  /*4d00*/  LDSM.16.M88.4 R64, [R188] ;  /* 0x00000000bc40783b */ /* 0x000ff00000000200 */
[----:B------:R-:W1:Y:S08]  /*4d10*/  LDSM.16.M88.4 R16, [R182+0xc000] ;  /* 0x00c00000b610783b */ /* 0x000e700000000200 */
[----:B------:R-:W2:Y:S08]  /*4d20*/  LDSM.16.M88.4 R60, [R188+0x2000] ;  /* 0x00200000bc3c783b */ /* 0x000eb00000000200 */
[----:B------:R-:W2:Y:S08]  /*4d30*/  LDSM.16.M88.4 R32, [R182+0xc800] ;  /* 0x00c80000b620783b */ /* 0x000eb00000000200 */
[----:B------:R-:W2:Y:S08]  /*4d40*/  LDSM.16.M88.4 R48, [R182+0xd000] ;  /* 0x00d00000b630783b */ /* 0x000eb00000000200 */
[----:B------:R-:W2:Y:S01]  /*4d50*/  LDSM.16.M88.4 R132, [R182+0xd800] ;  /* 0x00d80000b684783b */ /* 0x000ea20000000200 */
[----:B---3--:R-:W-:Y:S02]  /*4d60*/  @!P0 IADD3 R2, R2, UR6, RZ ;  /* 0x0000000602028c10 */ /* 0x008fe4000fffe0ff */
[----:B----4-:R-:W-:Y:S01]  /*4d70*/  FSETP.NEU.FTZ.AND P2, PT, R206, -INF , PT ;  /* 0xff800000ce00780b */ /* 0x010fe20003f5d000 */
[-C--:B-1----:R-:W-:Y:S04]  /*4d80*/  HMMA.16816.F32 R4, R64, R16.reuse, RZ ;  /* 0x000000104004723c */ /* 0x082fe800000018ff */
[----:B------:R-:W-:Y:S04]  /*4d90*/  LDSM.16.M88.4 R136, [R0] ;  /* 0x000000000088783b */ /* 0x000fe80000000200 */
[C---:B--2---:R-:W-:Y:S04]  /*4da0*/  HMMA.16816.F32 R8, R60.reuse, R16, RZ ;  /* 0x000000103c08723c */ /* 0x044fe800000018ff */
[----:B------:R-:W1:Y:S04]  /*4db0*/  LDSM.16.M88.4 R140, [R185+0xc000] ;  /* 0x00c00000b98c783b */ /* 0x000e680000000200 */
[-C--:B------:R-:W-:Y:S04]  /*4dc0*/  HMMA.16816.F32 R12, R60, R18.reuse, RZ ;  /* 0x000000123c0c723c */ /* 0x080fe800000018ff */
[----:B------:R2:W3:Y:S04]  /*4dd0*/  LDSM.16.M88.4 R144, [R0+0x2000] ;  /* 0x002000000090783b */ /* 0x0004e80000000200 */
[C---:B------:R-:W-:Y:S04]  /*4de0*/  HMMA.16816.F32 R16, R64.reuse, R18, RZ ;  /* 0x000000124010723c */ /* 0x040fe800000018ff */
[----:B------:R-:W4:Y:S04]  /*4df0*/  LDSM.16.M88.4 R148, [R185+0xc800] ;  /* 0x00c80000b994783b */ /* 0x000f280000000200 */
[-C--:B------:R-:W-:Y:S04]  /*4e00*/  HMMA.16816.F32 R20, R64, R32.reuse, RZ ;  /* 0x000000204014723c */ /* 0x080fe800000018ff */
[----:B------:R-:W-:Y:S04]  /*4e10*/  LDSM.16.M88.4 R152, [R185+0xd800] ;  /* 0x00d80000b998783b */ /* 0x000fe80000000200 */
[C---:B------:R-:W-:Y:S04]  /*4e20*/  HMMA.16816.F32 R24, R60.reuse, R32, RZ ;  /* 0x000000203c18723c */ /* 0x040fe800000018ff */
[----:B------:R-:W-:Y:S01]  /*4e30*/  LDSM.16.M88.4 R156, [R164] ;  /* 0x00000000a49c783b */ /* 0x000fe20000000200 */
[----:B--2---:R-:W-:Y:S03]  /*4e40*/  IADD3 R0, R0, R181, RZ ;  /* 0x000000b500007210 */ /* 0x004fe60007ffe0ff */
[-C--:B------:R-:W-:Y:S04]  /*4e50*/  HMMA.16816.F32 R28, R60, R34.reuse, RZ ;  /* 0x000000223c1c723c */ /* 0x080fe800000018ff */
[----:B------:R-:W-:Y:S04]  /*4e60*/  LDSM.16.M88.4 R160, [R183+0xc000] ;  /* 0x00c00000b7a0783b */ /* 0x000fe80000000200 */
[C---:B------:R-:W-:Y:S04]  /*4e70*/  HMMA.16816.F32 R32, R64.reuse, R34, RZ ;  /* 0x000000224020723c */ /* 0x040fe800000018ff */
[----:B------:R-:W-:Y:S04]  /*4e80*/  LDSM.16.M88.4 R164, [R164+0x2000] ;  /* 0x00200000a4a4783b */ /* 0x000fe80000000200 */
[-C--:B------:R-:W-:Y:S04]  /*4e90*/  HMMA.16816.F32 R36, R64, R48.reuse, RZ ;  /* 0x000000304024723c */ /* 0x080fe800000018ff */
[----:B------:R-:W-:Y:S04]  /*4ea0*/  LDSM.16.M88.4 R168, [R183+0xd000] ;  /* 0x00d00000b7a8783b */ /* 0x000fe80000000200 */
[C---:B------:R-:W-:Y:S04]  /*4eb0*/  HMMA.16816.F32 R40, R60.reuse, R48, RZ ;  /* 0x000000303c28723c */ /* 0x040fe800000018ff */
[----:B------:R-:W-:Y:S04]  /*4ec0*/  LDSM.16.M88.4 R172, [R183+0xd800] ;  /* 0x00d80000b7ac783b */ /* 0x000fe80000000200 */
[-C--:B------:R-:W-:Y:S04]  /*4ed0*/  HMMA.16816.F32 R44, R60, R50.reuse, RZ ;  /* 0x000000323c2c723c */ /* 0x080fe800000018ff */
[----:B------:R-:W-:Y:S04]  /*4ee0*/  LDSM.16.M88.4 R176, [R184+0xc000] ;  /* 0x00c00000b8b0783b */ /* 0x000fe80000000200 */
[C---:B------:R-:W-:Y:S08]  /*4ef0*/  HMMA.16816.F32 R48, R64.reuse, R50, RZ ;  /* 0x000000324030723c */ /* 0x040ff000000018ff */
[-C--:B------:R-:W-:Y:S08]  /*4f00*/  HMMA.16816.F32 R52, R64, R132.reuse, RZ ;  /* 0x000000844034723c */ /* 0x080ff000000018ff */
[C---:B------:R-:W-:Y:S08]  /*4f10*/  HMMA.16816.F32 R56, R60.reuse, R132, RZ ;  /* 0x000000843c38723c */ /* 0x040ff000000018ff */
[-C--:B------:R-:W-:Y:S08]  /*4f20*/  HMMA.16816.F32 R60, R60, R134.reuse, RZ ;  /* 0x000000863c3c723c */ /* 0x080ff000000018ff */
[----:B------:R-:W-:Y:S01]  /*4f30*/  HMMA.16816.F32 R64, R64, R134, RZ ;  /* 0x000000864040723c */ /* 0x000fe200000018ff */
[----:B------:R-:W2:Y:S07]  /*4f40*/  LDSM.16.M88.4 R132, [R185+0xd000] ;  /* 0x00d00000b984783b */ /* 0x000eae0000000200 */
[-C--:B-1----:R-:W-:Y:S08]  /*4f50*/  HMMA.16816.F32 R4, R136, R140.reuse, R4 ;  /* 0x0000008c8804723c */ /* 0x082ff00000001804 */
[C---:B---3--:R-:W-:Y:S08]  /*4f60*/  HMMA.16816.F32 R8, R144.reuse, R140, R8 ;  /* 0x0000008c9008723c */ /* 0x048ff00000001808 */
[-C--:B------:R-:W-:Y:S08]  /*4f70*/  HMMA.16816.F32 R12, R144, R142.reuse, R12 ;  /* 0x0000008e900c723c */ /* 0x080ff0000000180c */
[C---:B------:R-:W-:Y:S01]  /*4f80*/  HMMA.16816.F32 R16, R136.reuse, R142, R16 ;  /* 0x0000008e8810723c */ /* 0x040fe20000001810 */
[----:B------:R-:W1:Y:S07]  /*4f90*/  LDSM.16.M88.4 R140, [R183+0xc800] ;  /* 0x00c80000b78c783b */ /* 0x000e6e0000000200 */
[-C--:B----4-:R-:W-:Y:S08]  /*4fa0*/  HMMA.16816.F32 R20, R136, R148.reuse, R20 ;  /* 0x000000948814723c */ /* 0x090ff00000001814 */
[C---:B------:R-:W-:Y:S08]  /*4fb0*/  HMMA.16816.F32 R24, R144.reuse, R148, R24 ;  /* 0x000000949018723c */ /* 0x040ff00000001818 */
[-C--:B------:R-:W-:Y:S08]  /*4fc0*/  HMMA.16816.F32 R28, R144, R150.reuse, R28 ;  /* 0x00000096901c723c */ /* 0x080ff0000000181c */
[C---:B------:R-:W-:Y:S01]  /*4fd0*/  HMMA.16816.F32 R32, R136.reuse, R150, R32 ;  /* 0x000000968820723c */ /* 0x040fe20000001820 */
[----:B------:R-:W3:Y:S07]  /*4fe0*/  LDSM.16.M88.4 R148, [R0] ;  /* 0x000000000094783b */ /* 0x000eee0000000200 */
[-C--:B--2---:R-:W-:Y:S08]  /*4ff0*/  HMMA.16816.F32 R36, R136, R132.reuse, R36 ;  /* 0x000000848824723c */ /* 0x084ff00000001824 */
[C---:B------:R-:W-:Y:S08]  /*5000*/  HMMA.16816.F32 R40, R144.reuse, R132, R40 ;  /* 0x000000849028723c */ /* 0x040ff00000001828 */
[-C--:B------:R-:W-:Y:S08]  /*5010*/  HMMA.16816.F32 R44, R144, R134.reuse, R44 ;  /* 0x00000086902c723c */ /* 0x080ff0000000182c */
[C---:B------:R-:W-:Y:S01]  /*5020*/  HMMA.16816.F32 R48, R136.reuse, R134, R48 ;  /* 0x000000868830723c */ /* 0x040fe20000001830 */
[----:B------:R2:W4:Y:S07]  /*5030*/  LDSM.16.M88.4 R132, [R0+0x2000] ;  /* 0x002000000084783b */ /* 0x00052e0000000200 */
[-C--:B------:R-:W-:Y:S08]  /*5040*/  HMMA.16816.F32 R52, R136, R152.reuse, R52 ;  /* 0x000000988834723c */ /* 0x080ff00000001834 */
[C---:B------:R-:W-:Y:S08]  /*5050*/  HMMA.16816.F32 R56, R144.reuse, R152, R56 ;  /* 0x000000989038723c */ /* 0x040ff00000001838 */
[-C--:B------:R-:W-:Y:S01]  /*5060*/  HMMA.16816.F32 R60, R144, R154.reuse, R60 ;  /* 0x0000009a903c723c */ /* 0x080fe2000000183c */
[----:B--2---:R-:W-:Y:S04]  /*5070*/  MOV R0, UR16 ;  /* 0x0000001000007c02 */ /* 0x004fe80008000f00 */
[----:B------:R-:W-:Y:S03]  /*5080*/  @!P0 LEA R0, R0, R208, 0x7 ;  /* 0x000000d000008211 */ /* 0x000fe600078e38ff */
[----:B------:R-:W-:Y:S08]  /*5090*/  HMMA.16816.F32 R64, R136, R154, R64 ;  /* 0x0000009a8840723c */ /* 0x000ff00000001840 */
[-C--:B------:R-:W-:Y:S08]  /*50a0*/  HMMA.16816.F32 R4, R156, R160.reuse, R4 ;  /* 0x000000a09c04723c */ /* 0x080ff00000001804 */
[C---:B------:R-:W-:Y:S08]  /*50b0*/  HMMA.16816.F32 R8, R164.reuse, R160, R8 ;  /* 0x000000a0a408723c */ /* 0x040ff00000001808 */
[-C--:B------:R-:W-:Y:S08]  /*50c0*/  HMMA.16816.F32 R12, R164, R162.reuse, R12 ;  /* 0x000000a2a40c723c */ /* 0x080ff0000000180c */
[C---:B------:R-:W-:Y:S08]  /*50d0*/  HMMA.16816.F32 R16, R156.reuse, R162, R16 ;  /* 0x000000a29c10723c */ /* 0x040ff00000001810 */
[-C--:B-1----:R-:W-:Y:S08]  /*50e0*/  HMMA.16816.F32 R20, R156, R140.reuse, R20 ;  /* 0x0000008c9c14723c */ /* 0x082ff00000001814 */
        /* <DEDUP_REMOVED lines=10> */
[----:B------:R-:W-:Y:S08]  /*5190*/  HMMA.16816.F32 R64, R156, R174, R64 ;  /* 0x000000ae9c40723c */ /* 0x000ff00000001840 */
[-C--:B---3--:R-:W-:Y:S08]  /*51a0*/  HMMA.16816.F32 R4, R148, R176.reuse, R4 ;  /* 0x000000b09404723c */ /* 0x088ff00000001804 */
[C---:B----4-:R-:W-:Y:S08]  /*51b0*/  HMMA.16816.F32 R8, R132.reuse, R176, R8 ;  /* 0x000000b08408723c */ /* 0x050ff00000001808 */
        /* <DEDUP_REMOVED lines=18> */
[----:B------:R-:W-:Y:S02]  /*52e0*/  FMUL.FTZ R11, R11, c[0x0][0x2ec] ;  /* 0x0000bb000b0b7a20 */ /* 0x000fe40000410000 */
[----:B------:R-:W-:Y:S02]  /*52f0*/  FMUL.FTZ R10, R10, c[0x0][0x2ec] ;  /* 0x0000bb000a0a7a20 */ /* 0x000fe40000410000 */
[----:B------:R-:W-:Y:S01]  /*5300*/  FMUL.FTZ R18, R18, c[0x0][0x2ec] ;  /* 0x0000bb0012127a20 */ /* 0x000fe20000410000 */
[----:B------:R-:W3:Y:S10]  /*5310*/  MUFU.TANH R246, R6 ;  /* 0x0000000600f67308 */ /* 0x000ef40000002400 */
[----:B------:R4:W-:Y:S01]  /*5320*/  MUFU.TANH R157, R17 ;  /* 0x00000011009d7308 */ /* 0x0009e20000002400 */
[----:B--2---:R-:W-:Y:S04]  /*5330*/  @!P0 IMNMX R14, R2, UR14, PT ;  /* 0x0000000e020e8c17 */ /* 0x004fe8000b800200 */
[-C--:B------:R-:W-:Y:S05]  /*5340*/  @!P0 ISETP.GE.AND P3, PT, R0, R14.reuse, PT ;  /* 0x0000000e0000820c */ /* 0x080fea0003f66270 */
[----:B------:R2:W1:Y:S10]  /*5350*/  MUFU.TANH R244, R7 ;  /* 0x0000000700f47308 */ /* 0x0004740000002400 */
[----:B------:R1:W-:Y:S01]  /*5360*/  MUFU.TANH R219, R16 ;  /* 0x0000001000db7308 */ /* 0x0003e20000002400 */
[----:B----4-:R-:W4:Y:S09]  /*5370*/  LDL R17, [R1] ;  /* 0x0000000001117983 */ /* 0x010f320000100800 */
[----:B------:R-:W-:Y:S01]  /*5380*/  MUFU.TANH R238, R19 ;  /* 0x0000001300ee7308 */ /* 0x000fe20000002400 */
[----:B--2---:R-:W2:Y:S09]  /*5390*/  LDSM.16.M88.4 R4, [R184+0xc800] ;  /* 0x00c80000b804783b */ /* 0x004eb20000000200 */
[----:B------:R3:W-:Y:S01]  /*53a0*/  MUFU.TANH R108, R12 ;  /* 0x0000000c006c7308 */ /* 0x0007e20000002400 */
[----:B-1----:R-:W4:Y:S09]  /*53b0*/  LDL R16, [R1+0x4] ;  /* 0x0000040001107983 */ /* 0x002f320000100800 */
[----:B------:R1:W-:Y:S10]  /*53c0*/  MUFU.TANH R87, R15 ;  /* 0x0000000f00577308 */ /* 0x0003f40000002400 */
[----:B------:R1:W-:Y:S01]  /*53d0*/  MUFU.TANH R110, R8 ;  /* 0x00000008006e7308 */ /* 0x0003e20000002400 */
[----:B---3--:R-:W-:Y:S05]  /*53e0*/  FMUL.FTZ R12, R206, 1.4426950216293334961 ;  /* 0x3fb8aa3bce0c7820 */ /* 0x008fea0000410000 */
[----:B------:R-:W-:Y:S04]  /*53f0*/  FSEL R12, R12, RZ, P2 ;  /* 0x000000ff0c0c7208 */ /* 0x000fe80001000000 */
[----:B------:R3:W3:Y:S01]  /*5400*/  MUFU.TANH R109, R9 ;  /* 0x00000009006d7308 */ /* 0x0006e20000002400 */
[-C--:B--2---:R-:W-:Y:S01]  /*5410*/  HMMA.16816.F32 R20, R148, R4.reuse, R20 ;  /* 0x000000049414723c */ /* 0x084fe20000001814 */
[----:B-1----:R-:W-:Y:S04]  /*5420*/  @!P0 IADD3 R15, R0, 0x1, RZ ;  /* 0x00000001000f8810 */ /* 0x002fe80007ffe0ff */
[----:B------:R-:W-:Y:S04]  /*5430*/  @!P0 ISETP.GE.AND P2, PT, R15, R14, PT ;  /* 0x0000000e0f00820c */ /* 0x000fe80003f46270 */
[----:B------:R1:W-:Y:S01]  /*5440*/  MUFU.TANH R107, R13 ;  /* 0x0000000d006b7308 */ /* 0x0003e20000002400 */
[C---:B------:R-:W-:Y:S02]  /*5450*/  HMMA.16816.F32 R24, R132.reuse, R4, R24 ;  /* 0x000000048418723c */ /* 0x040fe40000001818 */
[----:B------:R-:W-:Y:S02]  /*5460*/  MOV R8, R154 ;  /* 0x0000009a00087202 */ /* 0x000fe40000000f00 */
[----:B------:R-:W-:Y:S05]  /*5470*/  @!P0 FSEL R8, R154, -INF , !P3 ;  /* 0xff8000009a088808 */ /* 0x000fea0005800000 */
[----:B------:R2:W-:Y:S03]  /*5480*/  MUFU.TANH R89, R11 ;  /* 0x0000000b00597308 */ /* 0x0005e60000002400 */
[----:B------:R-:W-:Y:S01]  /*5490*/  MOV R4, R246 ;  /* 0x000000f600047202 */ /* 0x000fe20000000f00 */
[-C--:B------:R-:W-:Y:S01]  /*54a0*/  HMMA.16816.F32 R28, R132, R6.reuse, R28 ;  /* 0x00000006841c723c */ /* 0x080fe2000000181c */
[--C-:B---3--:R-:W-:Y:S01]  /*54b0*/  FFMA.FTZ R9, R8, c[0x0][0x23c], -R12.reuse ;  /* 0x00008f0008097a23 */ /* 0x108fe2000001080c */
[----:B------:R-:W-:Y:S02]  /*54c0*/  MOV R8, R158 ;  /* 0x0000009e00087202 */ /* 0x000fe40000000f00 */
[----:B------:R-:W-:Y:S01]  /*54d0*/  @!P0 FSEL R8, R158, -INF , !P2 ;  /* 0xff8000009e088808 */ /* 0x000fe20005000000 */
[----:B------:R-:W-:Y:S01]  /*54e0*/  FMUL.FTZ R20, R20, c[0x0][0x2ec] ;  /* 0x0000bb0014147a20 */ /* 0x000fe20000410000 */
[----:B------:R-:W-:Y:S01]  /*54f0*/  FSETP.NEU.FTZ.AND P2, PT, R203, -INF , PT ;  /* 0xff800000cb00780b */ /* 0x000fe20003f5d000 */
[----:B------:R3:W3:Y:S01]  /*5500*/  MUFU.TANH R90, R10 ;  /* 0x0000000a005a7308 */ /* 0x0006e20000002400 */
[C---:B------:R-:W-:Y:S01]  /*5510*/  HMMA.16816.F32 R32, R148.reuse, R6, R32 ;  /* 0x000000069420723c */ /* 0x040fe20000001820 */
[----:B------:R-:W-:Y:S03]  /*5520*/  FFMA.FTZ R5, R8, c[0x0][0x23c], -R12 ;  /* 0x00008f0008057a23 */ /* 0x000fe6000001080c */
[----:B-1----:R-:W-:Y:S01]  /*5530*/  @!P0 IADD3 R13, R2, 0x8, RZ ;  /* 0x00000008020d8810 */ /* 0x002fe20007ffe0ff */
[----:B------:R-:W-:Y:S02]  /*5540*/  FMUL.FTZ R24, R24, c[0x0][0x2ec] ;  /* 0x0000bb0018187a20 */ /* 0x000fe40000410000 */
[----:B------:R-:W-:Y:S01]  /*5550*/  FMUL.FTZ R25, R25, c[0x0][0x2ec] ;  /* 0x0000bb0019197a20 */ /* 0x000fe20000410000 */
[----:B------:R-:W-:Y:S01]  /*5560*/  @!P0 IMNMX R13, R13, UR14, PT ;  /* 0x0000000e0d0d8c17 */ /* 0x000fe2000b800200 */
[----:B------:R1:W-:Y:S03]  /*5570*/  MUFU.EX2 R159, R5 ;  /* 0x00000005009f7308 */ /* 0x0003e60000000800 */
[-C--:B------:R-:W-:Y:S01]  /*5580*/  @!P0 ISETP.GE.AND P3, PT, R0, R13.reuse, PT ;  /* 0x0000000d0000820c */ /* 0x080fe20003f66270 */
[----:B--2---:R-:W-:Y:S02]  /*5590*/  FMUL.FTZ R11, R203, 1.4426950216293334961 ;  /* 0x3fb8aa3bcb0b7820 */ /* 0x004fe40000410000 */
[----:B------:R-:W-:Y:S01]  /*55a0*/  FMUL.FTZ R26, R26, c[0x0][0x2ec] ;  /* 0x0000bb001a1a7a20 */ /* 0x000fe20000410000 */
[----:B------:R-:W-:Y:S01]  /*55b0*/  @!P0 FSEL R4, R246, -INF , !P3 ;  /* 0xff800000f6048808 */ /* 0x000fe20005800000 */
[----:B------:R-:W-:Y:S01]  /*55c0*/  FMUL.FTZ R27, R27, c[0x0][0x2ec] ;  /* 0x0000bb001b1b7a20 */ /* 0x000fe20000410000 */
[----:B------:R-:W-:Y:S01]  /*55d0*/  FSEL R11, R11, RZ, P2 ;  /* 0x000000ff0b0b7208 */ /* 0x000fe20001000000 */
[----:B------:R2:W-:Y:S01]  /*55e0*/  MUFU.EX2 R241, R9 ;  /* 0x0000000900f17308 */ /* 0x0005e20000000800 */
[----:B------:R-:W-:Y:S01]  /*55f0*/  @!P0 ISETP.GE.AND P2, PT, R15, R13, PT ;  /* 0x0000000d0f00820c */ /* 0x000fe20003f46270 */
[----:B------:R-:W-:Y:S01]  /*5600*/  FMUL.FTZ R30, R30, c[0x0][0x2ec] ;  /* 0x0000bb001e1e7a20 */ /* 0x000fe20000410000 */
[----:B---3--:R-:W-:Y:S02]  /*5610*/  @!P0 IADD3 R10, R2, 0x40, RZ ;  /* 0x00000040020a8810 */ /* 0x008fe40007ffe0ff */
[----:B------:R-:W-:Y:S02]  /*5620*/  FMUL.FTZ R32, R32, c[0x0][0x2ec] ;  /* 0x0000bb0020207a20 */ /* 0x000fe40000410000 */
[----:B------:R-:W-:Y:S01]  /*5630*/  FMUL.FTZ R33, R33, c[0x0][0x2ec] ;  /* 0x0000bb0021217a20 */ /* 0x000fe20000410000 */
[----:B------:R-:W-:Y:S01]  /*5640*/  @!P0 IMNMX R10, R10, UR14, PT ;  /* 0x0000000e0a0a8c17 */ /* 0x000fe2000b800200 */
[----:B------:R-:W-:Y:S01]  /*5650*/  FMUL.FTZ R34, R34, c[0x0][0x2ec] ;  /* 0x0000bb0022227a20 */ /* 0x000fe20000410000 */
[----:B------:R-:W-:Y:S01]  /*5660*/  MUFU.TANH R176, R32 ;  /* 0x0000002000b07308 */ /* 0x000fe20000002400 */
[----:B------:R-:W-:Y:S01]  /*5670*/  FMUL.FTZ R35, R35, c[0x0][0x2ec] ;  /* 0x0000bb0023237a20 */ /* 0x000fe20000410000 */
[----:B------:R-:W-:Y:S01]  /*5680*/  @!P0 ISETP.GE.AND P3, PT, R0, R10, PT ;  /* 0x0000000a0000820c */ /* 0x000fe20003f66270 */
[----:B------:R-:W-:Y:S02]  /*5690*/  FMUL.FTZ R31, R31, c[0x0][0x2ec] ;  /* 0x0000bb001f1f7a20 */ /* 0x000fe40000410000 */
[--C-:B-1----:R-:W-:Y:S01]  /*56a0*/  FFMA.FTZ R5, R4, c[0x0][0x23c], -R11.reuse ;  /* 0x00008f0004057a23 */ /* 0x102fe2000001080b */
[----:B------:R-:W-:Y:S01]  /*56b0*/  MOV R4, R244 ;  /* 0x000000f400047202 */ /* 0x000fe20000000f00 */
[----:B------:R-:W-:Y:S01]  /*56c0*/  FMUL.FTZ R21, R21, c[0x0][0x2ec] ;  /* 0x0000bb0015157a20 */ /* 0x000fe20000410000 */
[----:B------:R-:W-:Y:S01]  /*56d0*/  @!P0 FSEL R4, R244, -INF , !P2 ;  /* 0xff800000f4048808 */ /* 0x000fe20005000000 */
[----:B------:R-:W-:Y:S01]  /*56e0*/  FMUL.FTZ R28, R28, c[0x0][0x2ec] ;  /* 0x0000bb001c1c7a20 */ /* 0x000fe20000410000 */
[----:B------:R-:W1:Y:S01]  /*56f0*/  MUFU.TANH R239, R18 ;  /* 0x0000001200ef7308 */ /* 0x000e620000002400 */
[----:B------:R-:W-:Y:S02]  /*5700*/  FMUL.FTZ R22, R22, c[0x0][0x2ec] ;  /* 0x0000bb0016167a20 */ /* 0x000fe40000410000 */
[--C-:B------:R-:W-:Y:S01]  /*5710*/  FFMA.FTZ R4, R4, c[0x0][0x23c], -R11.reuse ;  /* 0x00008f0004047a23 */ /* 0x100fe2000001080b */
[----:B--2---:R-:W-:Y:S01]  /*5720*/  @!P0 IADD3 R9, R2, 0x48, RZ ;  /* 0x0000004802098810 */ /* 0x004fe20007ffe0ff */
[----:B------:R-:W-:Y:S01]  /*5730*/  FMUL.FTZ R23, R23, c[0x0][0x2ec] ;  /* 0x0000bb0017177a20 */ /* 0x000fe20000410000 */
[----:B------:R-:W-:Y:S01]  /*5740*/  MOV R2, R109 ;  /* 0x0000006d00027202 */ /* 0x000fe20000000f00 */
[----:B------:R-:W-:Y:S01]  /*5750*/  FMUL.FTZ R29, R29, c[0x0][0x2ec] ;  /* 0x0000bb001d1d7a20 */ /* 0x000fe20000410000 */
[----:B------:R-:W-:Y:S02]  /*5760*/  @!P0 IMNMX R9, R9, UR14, PT ;  /* 0x0000000e09098c17 */ /* 0x000fe4000b800200 */
[----:B------:R2:W-:Y:S10]  /*5770*/  MUFU.EX2 R121, R4 ;  /* 0x0000000400797308 */ /* 0x0005f40000000800 */
[----:B------:R-:W3:Y:S10]  /*5780*/  MUFU.TANH R156, R20 ;  /* 0x00000014009c7308 */ /* 0x000ef40000002400 */
[----:B------:R1:W-:Y:S01]  /*5790*/  MUFU.EX2 R3, R5 ;  /* 0x0000000500037308 */ /* 0x0003e20000000800 */
[----:B--2---:R-:W-:Y:S02]  /*57a0*/  MOV R4, R110 ;  /* 0x0000006e00047202 */ /* 0x004fe40000000f00 */
[----:B------:R-:W-:Y:S02]  /*57b0*/  @!P0 FSEL R4, R110, -INF , !P3 ;  /* 0xff8000006e048808 */ /* 0x000fe40005800000 */
[----:B------:R-:W-:Y:S05]  /*57c0*/  @!P0 ISETP.GE.AND P3, PT, R0, R9, PT ;  /* 0x000000090000820c */ /* 0x000fea0003f66270 */
[----:B------:R-:W2:Y:S10]  /*57d0*/  MUFU.TANH R155, R21 ;  /* 0x00000015009b7308 */ /* 0x000eb40000002400 */
[----:B------:R-:W-:Y:S10]  /*57e0*/  MUFU.TANH R175, R33 ;  /* 0x0000002100af7308 */ /* 0x000ff40000002400 */
[----:B------:R-:W1:Y:S10]  /*57f0*/  MUFU.TANH R237, R22 ;  /* 0x0000001600ed7308 */ /* 0x000e740000002400 */
[----:B------:R-:W-:Y:S10]  /*5800*/  MUFU.TANH R221, R34 ;  /* 0x0000002200dd7308 */ /* 0x000ff40000002400 */
[----:B------:R-:W1:Y:S10]  /*5810*/  MUFU.TANH R234, R23 ;  /* 0x0000001700ea7308 */ /* 0x000e740000002400 */
[----:B------:R-:W-:Y:S10]  /*5820*/  MUFU.TANH R220, R35 ;  /* 0x0000002300dc7308 */ /* 0x000ff40000002400 */
[----:B------:R-:W1:Y:S10]  /*5830*/  MUFU.TANH R102, R24 ;  /* 0x0000001800667308 */ /* 0x000e740000002400 */
[----:B------:R-:W1:Y:S10]  /*5840*/  MUFU.TANH R101, R25 ;  /* 0x0000001900657308 */ /* 0x000e740000002400 */
[----:B------:R-:W1:Y:S10]  /*5850*/  MUFU.TANH R82, R26 ;  /* 0x0000001a00527308 */ /* 0x000e740000002400 */
[----:B------:R-:W1:Y:S10]  /*5860*/  MUFU.TANH R81, R27 ;  /* 0x0000001b00517308 */ /* 0x000e740000002400 */
[----:B------:R-:W1:Y:S10]  /*5870*/  MUFU.TANH R250, R28 ;  /* 0x0000001c00fa7308 */ /* 0x000e740000002400 */
[----:B------:R-:W1:Y:S10]  /*5880*/  MUFU.TANH R249, R29 ;  /* 0x0000001d00f97308 */ /* 0x000e740000002400 */
[----:B------:R-:W1:Y:S10]  /*5890*/  MUFU.TANH R80, R30 ;  /* 0x0000001e00507308 */ /* 0x000e740000002400 */
[----:B------:R-:W1:Y:S01]  /*58a0*/  MUFU.TANH R79, R31 ;  /* 0x0000001f004f7308 */ /* 0x000e620000002400 */
[C---:B----4-:R-:W-:Y:S01]  /*58b0*/  FMUL.FTZ R8, R17.reuse, 1.4426950216293334961 ;  /* 0x3fb8aa3b11087820 */ /* 0x050fe20000410000 */
[----:B------:R-:W-:Y:S02]  /*58c0*/  FSETP.NEU.FTZ.AND P2, PT, R17, -INF , PT ;  /* 0xff8000001100780b */ /* 0x000fe40003f5d000 */
[----:B------:R-:W-:Y:S02]  /*58d0*/  MOV R17, R219 ;  /* 0x000000db00117202 */ /* 0x000fe40000000f00 */
[----:B------:R-:W-:Y:S02]  /*58e0*/  FSEL R8, R8, RZ, P2 ;  /* 0x000000ff08087208 */ /* 0x000fe40001000000 */
[----:B------:R-:W-:Y:S03]  /*58f0*/  @!P0 ISETP.GE.AND P2, PT, R15, R10, PT ;  /* 0x0000000a0f00820c */ /* 0x000fe60003f46270 */
[--C-:B------:R-:W-:Y:S01]  /*5900*/  FFMA.FTZ R4, R4, c[0x0][0x23c], -R8.reuse ;  /* 0x00008f0004047a23 */ /* 0x100fe20000010808 */
[----:B------:R-:W-:Y:S03]  /*5910*/  @!P0 FSEL R2, R109, -INF , !P2 ;  /* 0xff8000006d028808 */ /* 0x000fe60005000000 */
[----:B------:R4:W-:Y:S01]  /*5920*/  MUFU.EX2 R114, R4 ;  /* 0x0000000400727308 */ /* 0x0009e20000000800 */
[C---:B-1----:R-:W-:Y:S01]  /*5930*/  FMUL.FTZ R5, R16.reuse, 1.4426950216293334961 ;  /* 0x3fb8aa3b10057820 */ /* 0x042fe20000410000 */
[----:B------:R-:W-:Y:S01]  /*5940*/  FSETP.NEU.FTZ.AND P2, PT, R16, -INF , PT ;  /* 0xff8000001000780b */ /* 0x000fe20003f5d000 */
[----:B------:R-:W-:Y:S03]  /*5950*/  FFMA.FTZ R16, R2, c[0x0][0x23c], -R8 ;  /* 0x00008f0002107a23 */ /* 0x000fe60000010808 */
[----:B------:R-:W-:Y:S04]  /*5960*/  FSEL R2, R5, RZ, P2 ;  /* 0x000000ff05027208 */ /* 0x000fe80001000000 */
[----:B------:R1:W-:Y:S01]  /*5970*/  MUFU.EX2 R113, R16 ;  /* 0x0000001000717308 */ /* 0x0003e20000000800 */
[----:B------:R-:W-:Y:S02]  /*5980*/  @!P0 ISETP.GE.AND P2, PT, R15, R9, PT ;  /* 0x000000090f00820c */ /* 0x000fe40003f46270 */
[----:B------:R-:W-:Y:S02]  /*5990*/  @!P0 IADD3 R15, R0, 0x8, RZ ;  /* 0x00000008000f8810 */ /* 0x000fe40007ffe0ff */
[----:B----4-:R-:W-:Y:S02]  /*59a0*/  MOV R4, R90 ;  /* 0x0000005a00047202 */ /* 0x010fe40000000f00 */
[----:B------:R-:W-:Y:S05]  /*59b0*/  @!P0 FSEL R4, R90, -INF , !P3 ;  /* 0xff8000005a048808 */ /* 0x000fea0005800000 */
[--C-:B------:R-:W-:Y:S01]  /*59c0*/  FFMA.FTZ R5, R4, c[0x0][0x23c], -R2.reuse ;  /* 0x00008f0004057a23 */ /* 0x100fe20000010802 */
[----:B------:R-:W-:Y:S02]  /*59d0*/  MOV R4, R89 ;  /* 0x0000005900047202 */ /* 0x000fe40000000f00 */
[----:B------:R-:W-:Y:S01]  /*59e0*/  @!P0 FSEL R4, R89, -INF , !P2 ;  /* 0xff80000059048808 */ /* 0x000fe20005000000 */
[----:B------:R-:W-:Y:S01]  /*59f0*/  MUFU.EX2 R94, R5 ;  /* 0x00000005005e7308 */ /* 0x000fe20000000800 */
[----:B------:R-:W-:Y:S02]  /*5a00*/  @!P0 ISETP.GE.AND P2, PT, R15, R10, PT ;  /* 0x0000000a0f00820c */ /* 0x000fe40003f46270 */
[----:B-1----:R-:W-:Y:S01]  /*5a10*/  @!P0 IADD3 R16, R0, 0x9, RZ ;  /* 0x0000000900108810 */ /* 0x002fe20007ffe0ff */
[----:B------:R-:W-:Y:S06]  /*5a20*/  FFMA.FTZ R4, R4, c[0x0][0x23c], -R2 ;  /* 0x00008f0004047a23 */ /* 0x000fec0000010802 */
[----:B------:R1:W-:Y:S02]  /*5a30*/  MUFU.EX2 R93, R4 ;  /* 0x00000004005d7308 */ /* 0x0003e40000000800 */
[----:B-1----:R-:W-:Y:S02]  /*5a40*/  MOV R4, R108 ;  /* 0x0000006c00047202 */ /* 0x002fe40000000f00 */
[----:B------:R-:W-:Y:S02]  /*5a50*/  @!P0 FSEL R4, R108, -INF , !P2 ;  /* 0xff8000006c048808 */ /* 0x000fe40005000000 */
[----:B------:R-:W-:Y:S03]  /*5a60*/  @!P0 ISETP.GE.AND P2, PT, R16, R10, PT ;  /* 0x0000000a1000820c */ /* 0x000fe60003f46270 */
[--C-:B------:R-:W-:Y:S01]  /*5a70*/  FFMA.FTZ R5, R4, c[0x0][0x23c], -R8.reuse ;  /* 0x00008f0004057a23 */ /* 0x100fe20000010808 */
[----:B------:R-:W-:Y:S02]  /*5a80*/  MOV R4, R107 ;  /* 0x0000006b00047202 */ /* 0x000fe40000000f00 */
[----:B------:R-:W-:Y:S01]  /*5a90*/  @!P0 FSEL R4, R107, -INF , !P2 ;  /* 0xff8000006b048808 */ /* 0x000fe20005000000 */
[----:B------:R1:W-:Y:S01]  /*5aa0*/  MUFU.EX2 R112, R5 ;  /* 0x0000000500707308 */ /* 0x0003e20000000800 */
[-C--:B------:R-:W-:Y:S03]  /*5ab0*/  @!P0 ISETP.GE.AND P2, PT, R15, R9.reuse, PT ;  /* 0x000000090f00820c */ /* 0x080fe60003f46270 */
[----:B-1----:R-:W-:Y:S01]  /*5ac0*/  FFMA.FTZ R5, R4, c[0x0][0x23c], -R8 ;  /* 0x00008f0004057a23 */ /* 0x002fe20000010808 */
[----:B------:R-:W-:Y:S02]  /*5ad0*/  MOV R4, R88 ;  /* 0x0000005800047202 */ /* 0x000fe40000000f00 */
[----:B------:R-:W-:Y:S03]  /*5ae0*/  @!P0 FSEL R4, R88, -INF , !P2 ;  /* 0xff80000058048808 */ /* 0x000fe60005000000 */
[----:B------:R1:W-:Y:S01]  /*5af0*/  MUFU.EX2 R111, R5 ;  /* 0x00000005006f7308 */ /* 0x0003e20000000800 */
[----:B------:R-:W-:Y:S01]  /*5b00*/  @!P0 ISETP.GE.AND P2, PT, R16, R9, PT ;  /* 0x000000091000820c */ /* 0x000fe20003f46270 */
[--C-:B-1----:R-:W-:Y:S01]  /*5b10*/  FFMA.FTZ R5, R4, c[0x0][0x23c], -R2.reuse ;  /* 0x00008f0004057a23 */ /* 0x102fe20000010802 */
[----:B------:R-:W-:Y:S02]  /*5b20*/  MOV R4, R87 ;  /* 0x0000005700047202 */ /* 0x000fe40000000f00 */
[----:B------:R-:W-:Y:S05]  /*5b30*/  @!P0 FSEL R4, R87, -INF , !P2 ;  /* 0xff80000057048808 */ /* 0x000fea0005000000 */
[----:B------:R-:W-:Y:S01]  /*5b40*/  MUFU.EX2 R92, R5 ;  /* 0x00000005005c7308 */ /* 0x000fe20000000800 */
[-C--:B------:R-:W-:Y:S01]  /*5b50*/  @!P0 ISETP.GE.AND P2, PT, R15, R14.reuse, PT ;  /* 0x0000000e0f00820c */ /* 0x080fe20003f46270 */
[----:B------:R-:W-:Y:S03]  /*5b60*/  FFMA.FTZ R4, R4, c[0x0][0x23c], -R2 ;  /* 0x00008f0004047a23 */ /* 0x000fe60000010802 */
[----:B------:R-:W-:Y:S02]  /*5b70*/  @!P0 FSEL R17, R219, -INF , !P2 ;  /* 0xff800000db118808 */ /* 0x000fe40005000000 */
[C---:B------:R-:W-:Y:S03]  /*5b80*/  @!P0 ISETP.GE.AND P2, PT, R16.reuse, R14, PT ;  /* 0x0000000e1000820c */ /* 0x040fe60003f46270 */
[----:B------:R1:W-:Y:S01]  /*5b90*/  MUFU.EX2 R91, R4 ;  /* 0x00000004005b7308 */ /* 0x0003e20000000800 */
[--C-:B------:R-:W-:Y:S01]  /*5ba0*/  FFMA.FTZ R18, R17, c[0x0][0x23c], -R12.reuse ;  /* 0x00008f0011127a23 */ /* 0x100fe2000001080c */
[----:B------:R-:W-:Y:S02]  /*5bb0*/  MOV R17, R157 ;  /* 0x0000009d00117202 */ /* 0x000fe40000000f00 */
[----:B------:R-:W-:Y:S02]  /*5bc0*/  @!P0 FSEL R17, R157, -INF , !P2 ;  /* 0xff8000009d118808 */ /* 0x000fe40005000000 */
[----:B------:R-:W-:Y:S02]  /*5bd0*/  @!P0 ISETP.GE.AND P2, PT, R15, R13, PT ;  /* 0x0000000d0f00820c */ /* 0x000fe40003f46270 */
[----:B------:R-:W-:Y:S01]  /*5be0*/  MOV R15, R239 ;  /* 0x000000ef000f7202 */ /* 0x000fe20000000f00 */
[--C-:B------:R-:W-:Y:S01]  /*5bf0*/  FFMA.FTZ R17, R17, c[0x0][0x23c], -R12.reuse ;  /* 0x00008f0011117a23 */ /* 0x100fe2000001080c */
[----:B------:R-:W-:Y:S01]  /*5c00*/  MUFU.EX2 R252, R18 ;  /* 0x0000001200fc7308 */ /* 0x000fe20000000800 */
[----:B------:R-:W-:Y:S02]  /*5c10*/  @!P0 FSEL R15, R239, -INF , !P2 ;  /* 0xff800000ef0f8808 */ /* 0x000fe40005000000 */
[----:B------:R-:W-:Y:S03]  /*5c20*/  @!P0 ISETP.GE.AND P2, PT, R16, R13, PT ;  /* 0x0000000d1000820c */ /* 0x000fe60003f46270 */
[--C-:B------:R-:W-:Y:S01]  /*5c30*/  FFMA.FTZ R16, R15, c[0x0][0x23c], -R11.reuse ;  /* 0x00008f000f107a23 */ /* 0x100fe2000001080b */
[----:B------:R-:W-:Y:S02]  /*5c40*/  MOV R15, R238 ;  /* 0x000000ee000f7202 */ /* 0x000fe40000000f00 */
[----:B------:R-:W-:Y:S01]  /*5c50*/  @!P0 FSEL R15, R238, -INF , !P2 ;  /* 0xff800000ee0f8808 */ /* 0x000fe20005000000 */
[----:B------:R4:W-:Y:S01]  /*5c60*/  MUFU.EX2 R120, R16 ;  /* 0x0000001000787308 */ /* 0x0009e20000000800 */
[----:B-1----:R-:W1:Y:S03]  /*5c70*/  LDSM.16.M88.4 R4, [R184+0xd000] ;  /* 0x00d00000b804783b */ /* 0x002e660000000200 */
[--C-:B------:R-:W-:Y:S06]  /*5c80*/  FFMA.FTZ R15, R15, c[0x0][0x23c], -R11.reuse ;  /* 0x00008f000f0f7a23 */ /* 0x100fec000001080b */
[----:B------:R3:W-:Y:S10]  /*5c90*/  MUFU.EX2 R247, R17 ;  /* 0x0000001100f77308 */ /* 0x0007f40000000800 */
[----:B------:R1:W-:Y:S01]  /*5ca0*/  MUFU.EX2 R119, R15 ;  /* 0x0000000f00777308 */ /* 0x0003e20000000800 */
[C---:B----4-:R-:W-:Y:S02]  /*5cb0*/  @!P0 IADD3 R16, R0.reuse, 0x11, RZ ;  /* 0x0000001100108810 */ /* 0x050fe40007ffe0ff */
[----:B---3--:R-:W-:Y:S02]  /*5cc0*/  MOV R17, R156 ;  /* 0x0000009c00117202 */ /* 0x008fe40000000f00 */
[----:B-1----:R-:W-:Y:S01]  /*5cd0*/  @!P0 IADD3 R15, R0, 0x10, RZ ;  /* 0x00000010000f8810 */ /* 0x002fe20007ffe0ff */
[-C--:B------:R-:W-:Y:S03]  /*5ce0*/  HMMA.16816.F32 R36, R148, R4.reuse, R36 ;  /* 0x000000049424723c */ /* 0x080fe60000001824 */
[-C--:B------:R-:W-:Y:S04]  /*5cf0*/  @!P0 ISETP.GE.AND P2, PT, R15, R14.reuse, PT ;  /* 0x0000000e0f00820c */ /* 0x080fe80003f46270 */
[----:B------:R-:W-:Y:S01]  /*5d00*/  @!P0 FSEL R17, R156, -INF , !P2 ;  /* 0xff8000009c118808 */ /* 0x000fe20005000000 */
[C---:B------:R-:W-:Y:S01]  /*5d10*/  HMMA.16816.F32 R40, R132.reuse, R4, R40 ;  /* 0x000000048428723c */ /* 0x040fe20000001828 */
[----:B------:R-:W-:Y:S03]  /*5d20*/  @!P0 ISETP.GE.AND P2, PT, R16, R14, PT ;  /* 0x0000000e1000820c */ /* 0x000fe60003f46270 */
[--C-:B------:R-:W-:Y:S01]  /*5d30*/  FFMA.FTZ R18, R17, c[0x0][0x23c], -R12.reuse ;  /* 0x00008f0011127a23 */ /* 0x100fe2000001080c */
[----:B--2---:R-:W-:Y:S02]  /*5d40*/  MOV R17, R155 ;  /* 0x0000009b00117202 */ /* 0x004fe40000000f00 */
[----:B------:R-:W-:Y:S01]  /*5d50*/  @!P0 FSEL R17, R155, -INF , !P2 ;  /* 0xff8000009b118808 */ /* 0x000fe20005000000 */
[----:B------:R-:W-:Y:S01]  /*5d60*/  MUFU.EX2 R242, R18 ;  /* 0x0000001200f27308 */ /* 0x000fe20000000800 */
[-C--:B------:R-:W-:Y:S01]  /*5d70*/  HMMA.16816.F32 R44, R132, R6.reuse, R44 ;  /* 0x00000006842c723c */ /* 0x080fe2000000182c */
[----:B------:R-:W-:Y:S02]  /*5d80*/  @!P0 ISETP.GE.AND P2, PT, R15, R13, PT ;  /* 0x0000000d0f00820c */ /* 0x000fe40003f46270 */
[----:B------:R-:W-:Y:S01]  /*5d90*/  FFMA.FTZ R5, R17, c[0x0][0x23c], -R12 ;  /* 0x00008f0011057a23 */ /* 0x000fe2000001080c */
[----:B------:R-:W-:Y:S02]  /*5da0*/  MOV R4, R237 ;  /* 0x000000ed00047202 */ /* 0x000fe40000000f00 */
[----:B------:R-:W-:Y:S01]  /*5db0*/  @!P0 FSEL R4, R237, -INF , !P2 ;  /* 0xff800000ed048808 */ /* 0x000fe20005000000 */
[----:B------:R-:W-:Y:S01]  /*5dc0*/  FMUL.FTZ R36, R36, c[0x0][0x2ec] ;  /* 0x0000bb0024247a20 */ /* 0x000fe20000410000 */
[----:B------:R-:W-:Y:S01]  /*5dd0*/  @!P0 ISETP.GE.AND P2, PT, R16, R13, PT ;  /* 0x0000000d1000820c */ /* 0x000fe20003f46270 */
[----:B------:R-:W-:Y:S01]  /*5de0*/  FMUL.FTZ R37, R37, c[0x0][0x2ec] ;  /* 0x0000bb0025257a20 */ /* 0x000fe20000410000 */
[----:B------:R1:W-:Y:S01]  /*5df0*/  MUFU.EX2 R240, R5 ;  /* 0x0000000500f07308 */ /* 0x0003e20000000800 */
[C---:B------:R-:W-:Y:S01]  /*5e00*/  HMMA.16816.F32 R48, R148.reuse, R6, R48 ;  /* 0x000000069430723c */ /* 0x040fe20000001830 */
[----:B------:R-:W-:Y:S01]  /*5e10*/  FMUL.FTZ R38, R38, c[0x0][0x2ec] ;  /* 0x0000bb0026267a20 */ /* 0x000fe20000410000 */
[----:B------:R-:W-:Y:S01]  /*5e20*/  MOV R17, R176 ;  /* 0x000000b000117202 */ /* 0x000fe20000000f00 */
[----:B------:R-:W-:Y:S02]  /*5e30*/  FMUL.FTZ R39, R39, c[0x0][0x2ec] ;  /* 0x0000bb0027277a20 */ /* 0x000fe40000410000 */
[----:B------:R-:W-:Y:S02]  /*5e40*/  FMUL.FTZ R40, R40, c[0x0][0x2ec] ;  /* 0x0000bb0028287a20 */ /* 0x000fe40000410000 */
[----:B------:R-:W-:Y:S02]  /*5e50*/  FMUL.FTZ R41, R41, c[0x0][0x2ec] ;  /* 0x0000bb0029297a20 */ /* 0x000fe40000410000 */
[----:B------:R-:W-:Y:S01]  /*5e60*/  FMUL.FTZ R42, R42, c[0x0][0x2ec] ;  /* 0x0000bb002a2a7a20 */ /* 0x000fe20000410000 */
[----:B------:R-:W-:Y:S02]  /*5e70*/  MUFU.TANH R152, R37 ;  /* 0x0000002500987308 */ /* 0x000fe40000002400 */
[----:B------:R-:W-:Y:S02]  /*5e80*/  FMUL.FTZ R43, R43, c[0x0][0x2ec] ;  /* 0x0000bb002b2b7a20 */ /* 0x000fe40000410000 */
[----:B------:R-:W-:Y:S02]  /*5e90*/  FMUL.FTZ R44, R44, c[0x0][0x2ec] ;  /* 0x0000bb002c2c7a20 */ /* 0x000fe40000410000 */
[----:B------:R-:W-:Y:S02]  /*5ea0*/  FMUL.FTZ R45, R45, c[0x0][0x2ec] ;  /* 0x0000bb002d2d7a20 */ /* 0x000fe40000410000 */
[----:B------:R-:W-:Y:S02]  /*5eb0*/  FMUL.FTZ R46, R46, c[0x0][0x2ec] ;  /* 0x0000bb002e2e7a20 */ /* 0x000fe40000410000 */
[----:B------:R-:W-:Y:S01]  /*5ec0*/  FMUL.FTZ R47, R47, c[0x0][0x2ec] ;  /* 0x0000bb002f2f7a20 */ /* 0x000fe20000410000 */
[----:B------:R-:W-:Y:S01]  /*5ed0*/  MUFU.TANH R74, R42 ;  /* 0x0000002a004a7308 */ /* 0x000fe20000002400 */
[--C-:B-1----:R-:W-:Y:S01]  /*5ee0*/  FFMA.FTZ R5, R4, c[0x0][0x23c], -R11.reuse ;  /* 0x00008f0004057a23 */ /* 0x102fe2000001080b */
[----:B------:R-:W-:Y:S01]  /*5ef0*/  MOV R4, R234 ;  /* 0x000000ea00047202 */ /* 0x000fe20000000f00 */
[----:B------:R-:W-:Y:S01]  /*5f00*/  FMUL.FTZ R48, R48, c[0x0][0x2ec] ;  /* 0x0000bb0030307a20 */ /* 0x000fe20000410000 */
[----:B------:R-:W-:Y:S01]  /*5f10*/  @!P0 FSEL R4, R234, -INF , !P2 ;  /* 0xff800000ea048808 */ /* 0x000fe20005000000 */
[----:B------:R-:W-:Y:S01]  /*5f20*/  FMUL.FTZ R49, R49, c[0x0][0x2ec] ;  /* 0x0000bb0031317a20 */ /* 0x000fe20000410000 */
[----:B------:R-:W-:Y:S01]  /*5f30*/  @!P0 ISETP.GE.AND P2, PT, R15, R10, PT ;  /* 0x0000000a0f00820c */ /* 0x000fe20003f46270 */
[----:B------:R-:W-:Y:S02]  /*5f40*/  FMUL.FTZ R50, R50, c[0x0][0x2ec] ;  /* 0x0000bb0032327a20 */ /* 0x000fe40000410000 */
[--C-:B------:R-:W-:Y:S01]  /*5f50*/  FFMA.FTZ R4, R4, c[0x0][0x23c], -R11.reuse ;  /* 0x00008f0004047a23 */ /* 0x100fe2000001080b */
[----:B------:R-:W-:Y:S01]  /*5f60*/  MUFU.EX2 R118, R5 ;  /* 0x0000000500767308 */ /* 0x000fe20000000800 */
[----:B------:R-:W-:Y:S09]  /*5f70*/  FMUL.FTZ R51, R51, c[0x0][0x2ec] ;  /* 0x0000bb0033337a20 */ /* 0x000ff20000410000 */
[----:B------:R1:W-:Y:S10]  /*5f80*/  MUFU.EX2 R117, R4 ;  /* 0x0000000400757308 */ /* 0x0003f40000000800 */
[----:B------:R-:W2:Y:S10]  /*5f90*/  MUFU.TANH R153, R36 ;  /* 0x0000002400997308 */ /* 0x000eb40000002400 */
[----:B------:R-:W3:Y:S01]  /*5fa0*/  MUFU.TANH R217, R38 ;  /* 0x0000002600d97308 */ /* 0x000ee20000002400 */
[----:B-1----:R-:W-:Y:S02]  /*5fb0*/  MOV R4, R102 ;  /* 0x0000006600047202 */ /* 0x002fe40000000f00 */
[----:B------:R-:W-:Y:S02]  /*5fc0*/  @!P0 FSEL R4, R102, -INF , !P2 ;  /* 0xff80000066048808 */ /* 0x000fe40005000000 */
[----:B------:R-:W-:Y:S05]  /*5fd0*/  @!P0 ISETP.GE.AND P2, PT, R16, R10, PT ;  /* 0x0000000a1000820c */ /* 0x000fea0003f46270 */
[----:B------:R-:W-:Y:S01]  /*5fe0*/  MUFU.TANH R167, R48 ;  /* 0x0000003000a77308 */ /* 0x000fe20000002400 */
[--C-:B------:R-:W-:Y:S01]  /*5ff0*/  FFMA.FTZ R5, R4, c[0x0][0x23c], -R8.reuse ;  /* 0x00008f0004057a23 */ /* 0x100fe20000010808 */
[----:B------:R-:W-:Y:S02]  /*6000*/  MOV R4, R101 ;  /* 0x0000006500047202 */ /* 0x000fe40000000f00 */
[----:B------:R-:W-:Y:S02]  /*6010*/  @!P0 FSEL R4, R101, -INF , !P2 ;  /* 0xff80000065048808 */ /* 0x000fe40005000000 */
[-C--:B------:R-:W-:Y:S02]  /*6020*/  @!P0 ISETP.GE.AND P2, PT, R15, R9.reuse, PT ;  /* 0x000000090f00820c */ /* 0x080fe40003f46270 */
[----:B------:R-:W-:Y:S01]  /*6030*/  @!P0 IADD3 R15, R0, 0x18, RZ ;  /* 0x00000018000f8810 */ /* 0x000fe20007ffe0ff */
[----:B------:R-:W-:Y:S01]  /*6040*/  FFMA.FTZ R4, R4, c[0x0][0x23c], -R8 ;  /* 0x00008f0004047a23 */ /* 0x000fe20000010808 */
[----:B------:R1:W-:Y:S10]  /*6050*/  MUFU.EX2 R106, R5 ;  /* 0x00000005006a7308 */ /* 0x0003f40000000800 */
[----:B------:R4:W-:Y:S10]  /*6060*/  MUFU.EX2 R105, R4 ;  /* 0x0000000400697308 */ /* 0x0009f40000000800 */
[----:B------:R-:W-:Y:S01]  /*6070*/  MUFU.TANH R215, R39 ;  /* 0x0000002700d77308 */ /* 0x000fe20000002400 */
[----:B-1----:R-:W-:Y:S02]  /*6080*/  MOV R5, R82 ;  /* 0x0000005200057202 */ /* 0x002fe40000000f00 */
[----:B------:R-:W-:Y:S02]  /*6090*/  @!P0 FSEL R5, R82, -INF , !P2 ;  /* 0xff80000052058808 */ /* 0x000fe40005000000 */
[----:B------:R-:W-:Y:S05]  /*60a0*/  @!P0 ISETP.GE.AND P2, PT, R16, R9, PT ;  /* 0x000000091000820c */ /* 0x000fea0003f46270 */
[----:B------:R-:W-:Y:S01]  /*60b0*/  MUFU.TANH R166, R49 ;  /* 0x0000003100a67308 */ /* 0x000fe20000002400 */
[--C-:B------:R-:W-:Y:S01]  /*60c0*/  FFMA.FTZ R5, R5, c[0x0][0x23c], -R2.reuse ;  /* 0x00008f0005057a23 */ /* 0x100fe20000010802 */
[----:B------:R-:W-:Y:S02]  /*60d0*/  @!P0 IADD3 R16, R0, 0x19, RZ ;  /* 0x0000001900108810 */ /* 0x000fe40007ffe0ff */
[----:B----4-:R-:W-:Y:S02]  /*60e0*/  MOV R4, R81 ;  /* 0x0000005100047202 */ /* 0x010fe40000000f00 */
[----:B------:R-:W-:Y:S02]  /*60f0*/  @!P0 FSEL R4, R81, -INF , !P2 ;  /* 0xff80000051048808 */ /* 0x000fe40005000000 */
[----:B------:R-:W-:Y:S02]  /*6100*/  @!P0 ISETP.GE.AND P2, PT, R15, R10, PT ;  /* 0x0000000a0f00820c */ /* 0x000fe40003f46270 */
[----:B------:R-:W-:Y:S01]  /*6110*/  MUFU.TANH R73, R43 ;  /* 0x0000002b00497308 */ /* 0x000fe20000002400 */
[----:B------:R-:W-:Y:S09]  /*6120*/  FFMA.FTZ R4, R4, c[0x0][0x23c], -R2 ;  /* 0x00008f0004047a23 */ /* 0x000ff20000010802 */
[----:B------:R1:W-:Y:S10]  /*6130*/  MUFU.EX2 R85, R4 ;  /* 0x0000000400557308 */ /* 0x0003f40000000800 */
[----:B------:R4:W-:Y:S10]  /*6140*/  MUFU.EX2 R86, R5 ;  /* 0x0000000500567308 */ /* 0x0009f40000000800 */
[----:B------:R-:W-:Y:S01]  /*6150*/  MUFU.TANH R233, R40 ;  /* 0x0000002800e97308 */ /* 0x000fe20000002400 */
[----:B-1----:R-:W-:Y:S02]  /*6160*/  MOV R4, R250 ;  /* 0x000000fa00047202 */ /* 0x002fe40000000f00 */
[----:B------:R-:W-:Y:S02]  /*6170*/  @!P0 FSEL R4, R250, -INF , !P2 ;  /* 0xff800000fa048808 */ /* 0x000fe40005000000 */
[----:B------:R-:W-:Y:S05]  /*6180*/  @!P0 ISETP.GE.AND P2, PT, R16, R10, PT ;  /* 0x0000000a1000820c */ /* 0x000fea0003f46270 */
[----:B------:R-:W-:Y:S01]  /*6190*/  MUFU.TANH R178, R50 ;  /* 0x0000003200b27308 */ /* 0x000fe20000002400 */
[--C-:B----4-:R-:W-:Y:S01]  /*61a0*/  FFMA.FTZ R5, R4, c[0x0][0x23c], -R8.reuse ;  /* 0x00008f0004057a23 */ /* 0x110fe20000010808 */
[----:B------:R-:W-:Y:S02]  /*61b0*/  MOV R4, R249 ;  /* 0x000000f900047202 */ /* 0x000fe40000000f00 */
[----:B------:R-:W-:Y:S02]  /*61c0*/  @!P0 FSEL R4, R249, -INF , !P2 ;  /* 0xff800000f9048808 */ /* 0x000fe40005000000 */
[-C--:B------:R-:W-:Y:S04]  /*61d0*/  @!P0 ISETP.GE.AND P2, PT, R15, R9.reuse, PT ;  /* 0x000000090f00820c */ /* 0x080fe80003f46270 */
[----:B------:R1:W-:Y:S10]  /*61e0*/  MUFU.EX2 R104, R5 ;  /* 0x0000000500687308 */ /* 0x0003f40000000800 */
[----:B------:R-:W4:Y:S10]  /*61f0*/  MUFU.TANH R72, R46 ;  /* 0x0000002e00487308 */ /* 0x000f340000002400 */
[----:B------:R-:W-:Y:S01]  /*6200*/  MUFU.TANH R177, R51 ;  /* 0x0000003300b17308 */ /* 0x000fe20000002400 */
[----:B-1----:R-:W-:Y:S01]  /*6210*/  FFMA.FTZ R5, R4, c[0x0][0x23c], -R8 ;  /* 0x00008f0004057a23 */ /* 0x002fe20000010808 */
[----:B------:R-:W-:Y:S02]  /*6220*/  MOV R4, R80 ;  /* 0x0000005000047202 */ /* 0x000fe40000000f00 */
[----:B------:R-:W-:Y:S02]  /*6230*/  @!P0 FSEL R4, R80, -INF , !P2 ;  /* 0xff80000050048808 */ /* 0x000fe40005000000 */
[----:B------:R-:W-:Y:S04]  /*6240*/  @!P0 ISETP.GE.AND P2, PT, R16, R9, PT ;  /* 0x000000091000820c */ /* 0x000fe80003f46270 */
[----:B------:R1:W-:Y:S10]  /*6250*/  MUFU.EX2 R103, R5 ;  /* 0x0000000500677308 */ /* 0x0003f40000000800 */
[----:B------:R-:W-:Y:S10]  /*6260*/  MUFU.TANH R71, R47 ;  /* 0x0000002f00477308 */ /* 0x000ff40000002400 */
[----:B------:R-:W2:Y:S01]  /*6270*/  MUFU.TANH R232, R41 ;  /* 0x0000002900e87308 */ /* 0x000ea20000002400 */
[--C-:B-1----:R-:W-:Y:S01]  /*6280*/  FFMA.FTZ R5, R4, c[0x0][0x23c], -R2.reuse ;  /* 0x00008f0004057a23 */ /* 0x102fe20000010802 */
[----:B------:R-:W-:Y:S02]  /*6290*/  MOV R4, R79 ;  /* 0x0000004f00047202 */ /* 0x000fe40000000f00 */
[----:B------:R-:W-:Y:S02]  /*62a0*/  @!P0 FSEL R4, R79, -INF , !P2 ;  /* 0xff8000004f048808 */ /* 0x000fe40005000000 */
[-C--:B------:R-:W-:Y:S04]  /*62b0*/  @!P0 ISETP.GE.AND P2, PT, R15, R14.reuse, PT ;  /* 0x0000000e0f00820c */ /* 0x080fe80003f46270 */
[----:B------:R-:W-:Y:S01]  /*62c0*/  MUFU.EX2 R84, R5 ;  /* 0x0000000500547308 */ /* 0x000fe20000000800 */
[----:B------:R-:W-:Y:S01]  /*62d0*/  FFMA.FTZ R4, R4, c[0x0][0x23c], -R2 ;  /* 0x00008f0004047a23 */ /* 0x000fe20000010802 */
[----:B------:R-:W-:Y:S02]  /*62e0*/  @!P0 FSEL R17, R176, -INF , !P2 ;  /* 0xff800000b0118808 */ /* 0x000fe40005000000 */
[C---:B------:R-:W-:Y:S03]  /*62f0*/  @!P0 ISETP.GE.AND P2, PT, R16.reuse, R14, PT ;  /* 0x0000000e1000820c */ /* 0x040fe60003f46270 */
[--C-:B------:R-:W-:Y:S01]  /*6300*/  FFMA.FTZ R18, R17, c[0x0][0x23c], -R12.reuse ;  /* 0x00008f0011127a23 */ /* 0x100fe2000001080c */
[----:B------:R-:W-:Y:S02]  /*6310*/  MOV R17, R175 ;  /* 0x000000af00117202 */ /* 0x000fe40000000f00 */
[----:B------:R1:W-:Y:S01]  /*6320*/  MUFU.EX2 R83, R4 ;  /* 0x0000000400537308 */ /* 0x0003e20000000800 */
[----:B------:R-:W-:Y:S02]  /*6330*/  @!P0 FSEL R17, R175, -INF , !P2 ;  /* 0xff800000af118808 */ /* 0x000fe40005000000 */
[----:B------:R-:W-:Y:S02]  /*6340*/  @!P0 ISETP.GE.AND P2, PT, R15, R13, PT ;  /* 0x0000000d0f00820c */ /* 0x000fe40003f46270 */
[----:B------:R-:W-:Y:S01]  /*6350*/  MOV R15, R221 ;  /* 0x000000dd000f7202 */ /* 0x000fe20000000f00 */
[--C-:B------:R-:W-:Y:S01]  /*6360*/  FFMA.FTZ R17, R17, c[0x0][0x23c], -R12.reuse ;  /* 0x00008f0011117a23 */ /* 0x100fe2000001080c */
[----:B------:R-:W-:Y:S02]  /*6370*/  @!P0 FSEL R15, R221, -INF , !P2 ;  /* 0xff800000dd0f8808 */ /* 0x000fe40005000000 */
[----:B------:R-:W-:Y:S01]  /*6380*/  @!P0 ISETP.GE.AND P2, PT, R16, R13, PT ;  /* 0x0000000d1000820c */ /* 0x000fe20003f46270 */
[----:B------:R2:W-:Y:S02]  /*6390*/  MUFU.EX2 R222, R17 ;  /* 0x0000001100de7308 */ /* 0x0005e40000000800 */
[--C-:B------:R-:W-:Y:S01]  /*63a0*/  FFMA.FTZ R16, R15, c[0x0][0x23c], -R11.reuse ;  /* 0x00008f000f107a23 */ /* 0x100fe2000001080b */
[----:B------:R-:W-:Y:S02]  /*63b0*/  MOV R15, R220 ;  /* 0x000000dc000f7202 */ /* 0x000fe40000000f00 */
[----:B------:R-:W-:Y:S05]  /*63c0*/  @!P0 FSEL R15, R220, -INF , !P2 ;  /* 0xff800000dc0f8808 */ /* 0x000fea0005000000 */
[--C-:B------:R-:W-:Y:S01]  /*63d0*/  FFMA.FTZ R15, R15, c[0x0][0x23c], -R11.reuse ;  /* 0x00008f000f0f7a23 */ /* 0x100fe2000001080b */
[----:B------:R3:W-:Y:S01]  /*63e0*/  MUFU.EX2 R116, R16 ;  /* 0x0000001000747308 */ /* 0x0007e20000000800 */
[----:B-1----:R-:W1:Y:S09]  /*63f0*/  LDSM.16.M88.4 R4, [R184+0xd800] ;  /* 0x00d80000b804783b */ /* 0x002e720000000200 */
[----:B------:R4:W-:Y:S01]  /*6400*/  MUFU.EX2 R115, R15 ;  /* 0x0000000f00737308 */ /* 0x0009e20000000800 */
[----:B--2---:R-:W-:Y:S09]  /*6410*/  MOV R17, R153 ;  /* 0x0000009900117202 */ /* 0x004ff20000000f00 */
[----:B------:R2:W-:Y:S01]  /*6420*/  MUFU.EX2 R227, R18 ;  /* 0x0000001200e37308 */ /* 0x0005e20000000800 */
[C---:B---3--:R-:W-:Y:S09]  /*6430*/  @!P0 IADD3 R16, R0.reuse, 0x21, RZ ;  /* 0x0000002100108810 */ /* 0x048ff20007ffe0ff */
[----:B------:R-:W3:Y:S01]  /*6440*/  MUFU.TANH R229, R44 ;  /* 0x0000002c00e57308 */ /* 0x000ee20000002400 */
[----:B----4-:R-:W-:Y:S04]  /*6450*/  @!P0 IADD3 R15, R0, 0x20, RZ ;  /* 0x00000020000f8810 */ /* 0x010fe80007ffe0ff */
[-C--:B------:R-:W-:Y:S05]  /*6460*/  @!P0 ISETP.GE.AND P2, PT, R15, R14.reuse, PT ;  /* 0x0000000e0f00820c */ /* 0x080fea0003f46270 */
[----:B------:R-:W4:Y:S01]  /*6470*/  MUFU.TANH R228, R45 ;  /* 0x0000002d00e47308 */ /* 0x000f220000002400 */
[----:B------:R-:W-:Y:S01]  /*6480*/  @!P0 FSEL R17, R153, -INF , !P2 ;  /* 0xff80000099118808 */ /* 0x000fe20005000000 */
[-C--:B-1----:R-:W-:Y:S01]  /*6490*/  HMMA.16816.F32 R52, R148, R4.reuse, R52 ;  /* 0x000000049434723c */ /* 0x082fe20000001834 */
[----:B------:R-:W-:Y:S03]  /*64a0*/  @!P0 ISETP.GE.AND P2, PT, R16, R14, PT ;  /* 0x0000000e1000820c */ /* 0x000fe60003f46270 */
[--C-:B--2---:R-:W-:Y:S01]  /*64b0*/  FFMA.FTZ R18, R17, c[0x0][0x23c], -R12.reuse ;  /* 0x00008f0011127a23 */ /* 0x104fe2000001080c */
[----:B------:R-:W-:Y:S02]  /*64c0*/  MOV R17, R152 ;  /* 0x0000009800117202 */ /* 0x000fe40000000f00 */
[----:B------:R-:W-:Y:S01]  /*64d0*/  @!P0 FSEL R17, R152, -INF , !P2 ;  /* 0xff80000098118808 */ /* 0x000fe20005000000 */
[C---:B------:R-:W-:Y:S01]  /*64e0*/  HMMA.16816.F32 R56, R132.reuse, R4, R56 ;  /* 0x000000048438723c */ /* 0x040fe20000001838 */
[----:B------:R-:W-:Y:S01]  /*64f0*/  MUFU.EX2 R218, R18 ;  /* 0x0000001200da7308 */ /* 0x000fe20000000800 */
[----:B------:R-:W-:Y:S05]  /*6500*/  @!P0 ISETP.GE.AND P2, PT, R15, R13, PT ;  /* 0x0000000d0f00820c */ /* 0x000fea0003f46270 */
[----:B------:R-:W-:Y:S01]  /*6510*/  FFMA.FTZ R5, R17, c[0x0][0x23c], -R12 ;  /* 0x00008f0011057a23 */ /* 0x000fe2000001080c */
[----:B------:R-:W-:Y:S01]  /*6520*/  MOV R4, R217 ;  /* 0x000000d900047202 */ /* 0x000fe20000000f00 */
[-C--:B------:R-:W-:Y:S02]  /*6530*/  HMMA.16816.F32 R60, R132, R6.reuse, R60 ;  /* 0x00000006843c723c */ /* 0x080fe4000000183c */
[----:B------:R1:W-:Y:S01]  /*6540*/  MUFU.EX2 R213, R5 ;  /* 0x0000000500d57308 */ /* 0x0003e20000000800 */
[----:B------:R-:W-:Y:S02]  /*6550*/  @!P0 FSEL R4, R217, -INF , !P2 ;  /* 0xff800000d9048808 */ /* 0x000fe40005000000 */
[----:B------:R-:W-:Y:S02]  /*6560*/  @!P0 ISETP.GE.AND P2, PT, R16, R13, PT ;  /* 0x0000000d1000820c */ /* 0x000fe40003f46270 */
[----:B------:R-:W-:Y:S01]  /*6570*/  FMUL.FTZ R52, R52, c[0x0][0x2ec] ;  /* 0x0000bb0034347a20 */ /* 0x000fe20000410000 */
[----:B------:R-:W-:Y:S01]  /*6580*/  HMMA.16816.F32 R64, R148, R6, R64 ;  /* 0x000000069440723c */ /* 0x000fe20000001840 */
[----:B------:R-:W-:Y:S01]  /*6590*/  FMUL.FTZ R53, R53, c[0x0][0x2ec] ;  /* 0x0000bb0035357a20 */ /* 0x000fe20000410000 */
[----:B------:R-:W2:Y:S02]  /*65a0*/  LDL R150, [R1+0x3c] ;  /* 0x00003c0001967983 */ /* 0x000ea40000100800 */
[----:B------:R-:W-:Y:S01]  /*65b0*/  FMUL.FTZ R54, R54, c[0x0][0x2ec] ;  /* 0x0000bb0036367a20 */ /* 0x000fe20000410000 */
[----:B------:R-:W2:Y:S01]  /*65c0*/  MUFU.TANH R163, R52 ;  /* 0x0000003400a37308 */ /* 0x000ea20000002400 */
[----:B------:R-:W-:Y:S01]  /*65d0*/  FMUL.FTZ R55, R55, c[0x0][0x2ec] ;  /* 0x0000bb0037377a20 */ /* 0x000fe20000410000 */
[----:B------:R-:W2:Y:S01]  /*65e0*/  LDL R148, [R1+0x40] ;  /* 0x0000400001947983 */ /* 0x000ea20000100800 */
[----:B------:R-:W-:Y:S01]  /*65f0*/  FMUL.FTZ R56, R56, c[0x0][0x2ec] ;  /* 0x0000bb0038387a20 */ /* 0x000fe20000410000 */
[----:B------:R-:W-:Y:S03]  /*6600*/  MOV R6, R72 ;  /* 0x0000004800067202 */ /* 0x000fe60000000f00 */
[----:B------:R-:W-:Y:S01]  /*6610*/  FMUL.FTZ R57, R57, c[0x0][0x2ec] ;  /* 0x0000bb0039397a20 */ /* 0x000fe20000410000 */
[----:B------:R-:W-:Y:S01]  /*6620*/  MOV R151, R3 ;  /* 0x0000000300977202 */ /* 0x000fe20000000f00 */
[----:B------:R-:W-:Y:S01]  /*6630*/  FMUL.FTZ R58, R58, c[0x0][0x2ec] ;  /* 0x0000bb003a3a7a20 */ /* 0x000fe20000410000 */
[----:B------:R-:W2:Y:S01]  /*6640*/  MUFU.TANH R162, R53 ;  /* 0x0000003500a27308 */ /* 0x000ea20000002400 */
[----:B------:R-:W-:Y:S02]  /*6650*/  FMUL.FTZ R60, R60, c[0x0][0x2ec] ;  /* 0x0000bb003c3c7a20 */ /* 0x000fe40000410000 */
[--C-:B-1----:R-:W-:Y:S01]  /*6660*/  FFMA.FTZ R5, R4, c[0x0][0x23c], -R11.reuse ;  /* 0x00008f0004057a23 */ /* 0x102fe2000001080b */
[----:B------:R-:W-:Y:S01]  /*6670*/  MOV R4, R215 ;  /* 0x000000d700047202 */ /* 0x000fe20000000f00 */
[----:B------:R-:W-:Y:S01]  /*6680*/  FMUL.FTZ R59, R59, c[0x0][0x2ec] ;  /* 0x0000bb003b3b7a20 */ /* 0x000fe20000410000 */
[----:B------:R-:W-:Y:S01]  /*6690*/  @!P0 FSEL R4, R215, -INF , !P2 ;  /* 0xff800000d7048808 */ /* 0x000fe20005000000 */
[----:B------:R-:W-:Y:S01]  /*66a0*/  FMUL.FTZ R61, R61, c[0x0][0x2ec] ;  /* 0x0000bb003d3d7a20 */ /* 0x000fe20000410000 */
[-C--:B------:R-:W-:Y:S01]  /*66b0*/  @!P0 ISETP.GE.AND P2, PT, R15, R10.reuse, PT ;  /* 0x0000000a0f00820c */ /* 0x080fe20003f46270 */
[----:B------:R-:W-:Y:S01]  /*66c0*/  FMUL.FTZ R62, R62, c[0x0][0x2ec] ;  /* 0x0000bb003e3e7a20 */ /* 0x000fe20000410000 */
[----:B------:R-:W-:Y:S01]  /*66d0*/  MUFU.TANH R208, R60 ;  /* 0x0000003c00d07308 */ /* 0x000fe20000002400 */
[--C-:B------:R-:W-:Y:S02]  /*66e0*/  FFMA.FTZ R4, R4, c[0x0][0x23c], -R11.reuse ;  /* 0x00008f0004047a23 */ /* 0x100fe4000001080b */
[----:B------:R-:W-:Y:S02]  /*66f0*/  FMUL.FTZ R64, R64, c[0x0][0x2ec] ;  /* 0x0000bb0040407a20 */ /* 0x000fe40000410000 */
[----:B------:R-:W-:Y:S02]  /*6700*/  FMUL.FTZ R65, R65, c[0x0][0x2ec] ;  /* 0x0000bb0041417a20 */ /* 0x000fe40000410000 */
[----:B------:R-:W-:Y:S02]  /*6710*/  FMUL.FTZ R66, R66, c[0x0][0x2ec] ;  /* 0x0000bb0042427a20 */ /* 0x000fe40000410000 */
[----:B------:R-:W-:Y:S01]  /*6720*/  FMUL.FTZ R67, R67, c[0x0][0x2ec] ;  /* 0x0000bb0043437a20 */ /* 0x000fe20000410000 */
[----:B------:R1:W-:Y:S01]  /*6730*/  MUFU.EX2 R243, R4 ;  /* 0x0000000400f37308 */ /* 0x0003e20000000800 */
[----:B------:R-:W-:Y:S09]  /*6740*/  FMUL.FTZ R63, R63, c[0x0][0x2ec] ;  /* 0x0000bb003f3f7a20 */ /* 0x000ff20000410000 */
        /* <DEDUP_REMOVED lines=10> */
[----:B------:R1:W-:Y:S01]  /*67f0*/  MUFU.EX2 R100, R5 ;  /* 0x0000000500647308 */ /* 0x0003e20000000800 */
[----:B------:R-:W-:Y:S09]  /*6800*/  MOV R15, R229 ;  /* 0x000000e5000f7202 */ /* 0x000ff20000000f00 */
[----:B------:R-:W-:Y:S10]  /*6810*/  MUFU.TANH R231, R62 ;  /* 0x0000003e00e77308 */ /* 0x000ff40000002400 */
[----:B------:R-:W-:Y:S01]  /*6820*/  MUFU.TANH R161, R64 ;  /* 0x0000004000a17308 */ /* 0x000fe20000002400 */
[----:B-1----:R-:W-:Y:S01]  /*6830*/  FFMA.FTZ R5, R4, c[0x0][0x23c], -R8 ;  /* 0x00008f0004057a23 */ /* 0x002fe20000010808 */
[----:B------:R-:W-:Y:S02]  /*6840*/  MOV R4, R74 ;  /* 0x0000004a00047202 */ /* 0x000fe40000000f00 */
[----:B------:R-:W-:Y:S02]  /*6850*/  @!P0 FSEL R4, R74, -INF , !P2 ;  /* 0xff8000004a048808 */ /* 0x000fe40005000000 */
[----:B------:R-:W-:Y:S04]  /*6860*/  @!P0 ISETP.GE.AND P2, PT, R16, R9, PT ;  /* 0x000000091000820c */ /* 0x000fe80003f46270 */
[----:B------:R1:W-:Y:S10]  /*6870*/  MUFU.EX2 R99, R5 ;  /* 0x0000000500637308 */ /* 0x0003f40000000800 */
[----:B------:R-:W-:Y:S10]  /*6880*/  MUFU.TANH R160, R65 ;  /* 0x0000004100a07308 */ /* 0x000ff40000002400 */
[----:B------:R-:W-:Y:S01]  /*6890*/  MUFU.TANH R165, R66 ;  /* 0x0000004200a57308 */ /* 0x000fe20000002400 */
[--C-:B-1----:R-:W-:Y:S01]  /*68a0*/  FFMA.FTZ R5, R4, c[0x0][0x23c], -R2.reuse ;  /* 0x00008f0004057a23 */ /* 0x102fe20000010802 */
[----:B------:R-:W-:Y:S02]  /*68b0*/  MOV R4, R73 ;  /* 0x0000004900047202 */ /* 0x000fe40000000f00 */
[----:B------:R-:W-:Y:S06]  /*68c0*/  @!P0 FSEL R4, R73, -INF , !P2 ;  /* 0xff80000049048808 */ /* 0x000fec0005000000 */
[----:B------:R1:W-:Y:S01]  /*68d0*/  MUFU.EX2 R78, R5 ;  /* 0x00000005004e7308 */ /* 0x0003e20000000800 */
[----:B------:R-:W-:Y:S09]  /*68e0*/  FFMA.FTZ R4, R4, c[0x0][0x23c], -R2 ;  /* 0x00008f0004047a23 */ /* 0x000ff20000010802 */
[----:B------:R3:W-:Y:S10]  /*68f0*/  MUFU.EX2 R77, R4 ;  /* 0x00000004004d7308 */ /* 0x0007f40000000800 */
[----:B------:R-:W2:Y:S01]  /*6900*/  MUFU.TANH R173, R55 ;  /* 0x0000003700ad7308 */ /* 0x000ea20000002400 */
[C---:B-1----:R-:W-:Y:S04]  /*6910*/  @!P0 IADD3 R5, R0.reuse, 0x28, RZ ;  /* 0x0000002800058810 */ /* 0x042fe80007ffe0ff */
[-C--:B------:R-:W-:Y:S05]  /*6920*/  @!P0 ISETP.GE.AND P2, PT, R5, R10.reuse, PT ;  /* 0x0000000a0500820c */ /* 0x080fea0003f46270 */
[----:B------:R-:W1:Y:S01]  /*6930*/  MUFU.TANH R216, R56 ;  /* 0x0000003800d87308 */ /* 0x000e620000002400 */
[----:B------:R-:W-:Y:S02]  /*6940*/  @!P0 FSEL R15, R229, -INF , !P2 ;  /* 0xff800000e50f8808 */ /* 0x000fe40005000000 */
[----:B---3--:R-:W-:Y:S03]  /*6950*/  @!P0 IADD3 R4, R0, 0x29, RZ ;  /* 0x0000002900048810 */ /* 0x008fe60007ffe0ff */
[--C-:B------:R-:W-:Y:S01]  /*6960*/  FFMA.FTZ R16, R15, c[0x0][0x23c], -R8.reuse ;  /* 0x00008f000f107a23 */ /* 0x100fe20000010808 */
[----:B------:R-:W-:Y:S02]  /*6970*/  @!P0 ISETP.GE.AND P2, PT, R4, R10, PT ;  /* 0x0000000a0400820c */ /* 0x000fe40003f46270 */
[----:B----4-:R-:W-:Y:S01]  /*6980*/  MOV R15, R228 ;  /* 0x000000e4000f7202 */ /* 0x010fe20000000f00 */
[----:B------:R-:W3:Y:S01]  /*6990*/  MUFU.TANH R214, R57 ;  /* 0x0000003900d67308 */ /* 0x000ee20000002400 */
[----:B------:R-:W-:Y:S02]  /*69a0*/  @!P0 FSEL R15, R228, -INF , !P2 ;  /* 0xff800000e40f8808 */ /* 0x000fe40005000000 */
[-C--:B------:R-:W-:Y:S03]  /*69b0*/  @!P0 ISETP.GE.AND P2, PT, R5, R9.reuse, PT ;  /* 0x000000090500820c */ /* 0x080fe60003f46270 */
[----:B------:R-:W-:Y:S01]  /*69c0*/  FFMA.FTZ R7, R15, c[0x0][0x23c], -R8 ;  /* 0x00008f000f077a23 */ /* 0x000fe20000010808 */
[----:B------:R-:W-:Y:S02]  /*69d0*/  @!P0 FSEL R6, R72, -INF , !P2 ;  /* 0xff80000048068808 */ /* 0x000fe40005000000 */
[----:B------:R-:W-:Y:S01]  /*69e0*/  @!P0 ISETP.GE.AND P2, PT, R4, R9, PT ;  /* 0x000000090400820c */ /* 0x000fe20003f46270 */
[----:B------:R4:W-:Y:S10]  /*69f0*/  MUFU.EX2 R97, R7 ;  /* 0x0000000700617308 */ /* 0x0009f40000000800 */
[----:B------:R-:W-:Y:S10]  /*6a00*/  MUFU.TANH R164, R67 ;  /* 0x0000004300a47308 */ /* 0x000ff40000002400 */
[----:B------:R-:W-:Y:S01]  /*6a10*/  MUFU.TANH R230, R63 ;  /* 0x0000003f00e67308 */ /* 0x000fe20000002400 */
[--C-:B----4-:R-:W-:Y:S01]  /*6a20*/  FFMA.FTZ R7, R6, c[0x0][0x23c], -R2.reuse ;  /* 0x00008f0006077a23 */ /* 0x110fe20000010802 */
[----:B------:R-:W-:Y:S02]  /*6a30*/  MOV R6, R71 ;  /* 0x0000004700067202 */ /* 0x000fe40000000f00 */
[----:B------:R-:W-:Y:S02]  /*6a40*/  @!P0 FSEL R6, R71, -INF , !P2 ;  /* 0xff80000047068808 */ /* 0x000fe40005000000 */
[-C--:B------:R-:W-:Y:S04]  /*6a50*/  @!P0 ISETP.GE.AND P2, PT, R5, R14.reuse, PT ;  /* 0x0000000e0500820c */ /* 0x080fe80003f46270 */
[----:B------:R-:W-:Y:S01]  /*6a60*/  MUFU.EX2 R76, R7 ;  /* 0x00000007004c7308 */ /* 0x000fe20000000800 */
[----:B------:R-:W-:Y:S09]  /*6a70*/  FFMA.FTZ R6, R6, c[0x0][0x23c], -R2 ;  /* 0x00008f0006067a23 */ /* 0x000ff20000010802 */
[----:B------:R4:W-:Y:S10]  /*6a80*/  MUFU.EX2 R75, R6 ;  /* 0x00000006004b7308 */ /* 0x0009f40000000800 */
[----:B------:R-:W1:Y:S10]  /*6a90*/  MUFU.TANH R236, R58 ;  /* 0x0000003a00ec7308 */ /* 0x000e740000002400 */
[----:B------:R-:W1:Y:S01]  /*6aa0*/  MUFU.TANH R235, R59 ;  /* 0x0000003b00eb7308 */ /* 0x000e620000002400 */
[----:B----4-:R-:W-:Y:S02]  /*6ab0*/  MOV R6, R167 ;  /* 0x000000a700067202 */ /* 0x010fe40000000f00 */
[----:B------:R-:W-:Y:S02]  /*6ac0*/  @!P0 FSEL R6, R167, -INF , !P2 ;  /* 0xff800000a7068808 */ /* 0x000fe40005000000 */
[----:B------:R-:W-:Y:S05]  /*6ad0*/  @!P0 ISETP.GE.AND P2, PT, R4, R14, PT ;  /* 0x0000000e0400820c */ /* 0x000fea0003f46270 */
[----:B------:R-:W-:Y:S01]  /*6ae0*/  MUFU.EX2 R98, R16 ;  /* 0x0000001000627308 */ /* 0x000fe20000000800 */
[--C-:B------:R-:W-:Y:S01]  /*6af0*/  FFMA.FTZ R7, R6, c[0x0][0x23c], -R12.reuse ;  /* 0x00008f0006077a23 */ /* 0x100fe2000001080c */
[----:B------:R-:W-:Y:S02]  /*6b00*/  MOV R6, R166 ;  /* 0x000000a600067202 */ /* 0x000fe40000000f00 */
[----:B------:R-:W-:Y:S02]  /*6b10*/  @!P0 FSEL R6, R166, -INF , !P2 ;  /* 0xff800000a6068808 */ /* 0x000fe40005000000 */
[-C--:B------:R-:W-:Y:S02]  /*6b20*/  @!P0 ISETP.GE.AND P2, PT, R5, R13.reuse, PT ;  /* 0x0000000d0500820c */ /* 0x080fe40003f46270 */
[----:B------:R-:W-:Y:S01]  /*6b30*/  MOV R5, R178 ;  /* 0x000000b200057202 */ /* 0x000fe20000000f00 */
[--C-:B------:R-:W-:Y:S01]  /*6b40*/  FFMA.FTZ R6, R6, c[0x0][0x23c], -R12.reuse ;  /* 0x00008f0006067a23 */ /* 0x100fe2000001080c */
[----:B------:R4:W-:Y:S01]  /*6b50*/  MUFU.EX2 R172, R7 ;  /* 0x0000000700ac7308 */ /* 0x0009e20000000800 */
[----:B------:R-:W-:Y:S02]  /*6b60*/  @!P0 FSEL R5, R178, -INF , !P2 ;  /* 0xff800000b2058808 */ /* 0x000fe40005000000 */
[----:B------:R-:W-:Y:S02]  /*6b70*/  @!P0 ISETP.GE.AND P2, PT, R4, R13, PT ;  /* 0x0000000d0400820c */ /* 0x000fe40003f46270 */
[----:B------:R-:W-:Y:S02]  /*6b80*/  MOV R4, R177 ;  /* 0x000000b100047202 */ /* 0x000fe40000000f00 */
[----:B------:R-:W-:Y:S03]  /*6b90*/  @!P0 FSEL R4, R177, -INF , !P2 ;  /* 0xff800000b1048808 */ /* 0x000fe60005000000 */
[----:B------:R1:W1:Y:S02]  /*6ba0*/  MUFU.EX2 R171, R6 ;  /* 0x0000000600ab7308 */ /* 0x0002640000000800 */
[--C-:B----4-:R-:W-:Y:S01]  /*6bb0*/  FFMA.FTZ R7, R4, c[0x0][0x23c], -R11.reuse ;  /* 0x00008f0004077a23 */ /* 0x110fe2000001080b */
[C---:B------:R-:W-:Y:S07]  /*6bc0*/  @!P0 IADD3 R4, R0.reuse, 0x31, RZ ;  /* 0x0000003100048810 */ /* 0x040fee0007ffe0ff */
[----:B------:R-:W-:Y:S01]  /*6bd0*/  MUFU.EX2 R225, R7 ;  /* 0x0000000700e17308 */ /* 0x000fe20000000800 */
[--C-:B-1----:R-:W-:Y:S01]  /*6be0*/  FFMA.FTZ R6, R5, c[0x0][0x23c], -R11.reuse ;  /* 0x00008f0005067a23 */ /* 0x102fe2000001080b */
[----:B------:R-:W-:Y:S08]  /*6bf0*/  @!P0 IADD3 R5, R0, 0x30, RZ ;  /* 0x0000003000058810 */ /* 0x000ff00007ffe0ff */
[----:B------:R2:W1:Y:S01]  /*6c00*/  MUFU.EX2 R226, R6 ;  /* 0x0000000600e27308 */ /* 0x0004620000000800 */
[-C--:B------:R-:W-:Y:S02]  /*6c10*/  @!P0 ISETP.GE.AND P2, PT, R5, R14.reuse, PT ;  /* 0x0000000e0500820c */ /* 0x080fe40003f46270 */
[----:B--2---:R-:W-:Y:S02]  /*6c20*/  MOV R6, R163 ;  /* 0x000000a300067202 */ /* 0x004fe40000000f00 */
[----:B------:R-:W-:Y:S02]  /*6c30*/  @!P0 FSEL R6, R163, -INF , !P2 ;  /* 0xff800000a3068808 */ /* 0x000fe40005000000 */
[----:B------:R-:W-:Y:S03]  /*6c40*/  @!P0 ISETP.GE.AND P2, PT, R4, R14, PT ;  /* 0x0000000e0400820c */ /* 0x000fe60003f46270 */
[--C-:B------:R-:W-:Y:S01]  /*6c50*/  FFMA.FTZ R7, R6, c[0x0][0x23c], -R12.reuse ;  /* 0x00008f0006077a23 */ /* 0x100fe2000001080c */
[----:B------:R-:W-:Y:S02]  /*6c60*/  MOV R6, R162 ;  /* 0x000000a200067202 */ /* 0x000fe40000000f00 */
[----:B------:R-:W-:Y:S01]  /*6c70*/  @!P0 FSEL R6, R162, -INF , !P2 ;  /* 0xff800000a2068808 */ /* 0x000fe20005000000 */
[----:B------:R2:W-:Y:S01]  /*6c80*/  MUFU.EX2 R170, R7 ;  /* 0x0000000700aa7308 */ /* 0x0005e20000000800 */
[-C--:B------:R-:W-:Y:S03]  /*6c90*/  @!P0 ISETP.GE.AND P2, PT, R5, R13.reuse, PT ;  /* 0x0000000d0500820c */ /* 0x080fe60003f46270 */
[----:B--2---:R-:W-:Y:S01]  /*6ca0*/  FFMA.FTZ R7, R6, c[0x0][0x23c], -R12 ;  /* 0x00008f0006077a23 */ /* 0x004fe2000001080c */
[----:B------:R-:W-:Y:S02]  /*6cb0*/  MOV R6, R174 ;  /* 0x000000ae00067202 */ /* 0x000fe40000000f00 */
[----:B------:R-:W-:Y:S03]  /*6cc0*/  @!P0 FSEL R6, R174, -INF , !P2 ;  /* 0xff800000ae068808 */ /* 0x000fe60005000000 */
[----:B------:R2:W-:Y:S01]  /*6cd0*/  MUFU.EX2 R149, R7 ;  /* 0x0000000700957308 */ /* 0x0005e20000000800 */
[----:B------:R-:W-:Y:S01]  /*6ce0*/  @!P0 ISETP.GE.AND P2, PT, R4, R13, PT ;  /* 0x0000000d0400820c */ /* 0x000fe20003f46270 */
[--C-:B--2---:R-:W-:Y:S01]  /*6cf0*/  FFMA.FTZ R7, R6, c[0x0][0x23c], -R11.reuse ;  /* 0x00008f0006077a23 */ /* 0x104fe2000001080b */
[----:B------:R-:W-:Y:S02]  /*6d00*/  MOV R6, R173 ;  /* 0x000000ad00067202 */ /* 0x000fe40000000f00 */
[----:B------:R-:W-:Y:S05]  /*6d10*/  @!P0 FSEL R6, R173, -INF , !P2 ;  /* 0xff800000ad068808 */ /* 0x000fea0005000000 */
[----:B------:R2:W-:Y:S01]  /*6d20*/  MUFU.EX2 R224, R7 ;  /* 0x0000000700e07308 */ /* 0x0005e20000000800 */
[C---:B------:R-:W-:Y:S01]  /*6d30*/  @!P0 ISETP.GE.AND P2, PT, R5.reuse, R10, PT ;  /* 0x0000000a0500820c */ /* 0x040fe20003f46270 */
[--C-:B--2---:R-:W-:Y:S01]  /*6d40*/  FFMA.FTZ R7, R6, c[0x0][0x23c], -R11.reuse ;  /* 0x00008f0006077a23 */ /* 0x104fe2000001080b */
[----:B------:R-:W-:Y:S02]  /*6d50*/  MOV R6, R216 ;  /* 0x000000d800067202 */ /* 0x000fe40000000f00 */
[----:B------:R-:W-:Y:S05]  /*6d60*/  @!P0 FSEL R6, R216, -INF , !P2 ;  /* 0xff800000d8068808 */ /* 0x000fea0005000000 */
[----:B------:R2:W4:Y:S01]  /*6d70*/  MUFU.EX2 R223, R7 ;  /* 0x0000000700df7308 */ /* 0x0005220000000800 */
[----:B------:R-:W-:Y:S01]  /*6d80*/  @!P0 ISETP.GE.AND P2, PT, R4, R10, PT ;  /* 0x0000000a0400820c */ /* 0x000fe20003f46270 */
[--C-:B--2---:R-:W-:Y:S01]  /*6d90*/  FFMA.FTZ R7, R6, c[0x0][0x23c], -R8.reuse ;  /* 0x00008f0006077a23 */ /* 0x104fe20000010808 */
[----:B---3--:R-:W-:Y:S02]  /*6da0*/  MOV R6, R214 ;  /* 0x000000d600067202 */ /* 0x008fe40000000f00 */
        /* <DEDUP_REMOVED lines=10> */
[C---:B------:R-:W-:Y:S02]  /*6e50*/  @!P0 ISETP.GE.AND P3, PT, R4.reuse, R10, PT ;  /* 0x0000000a0400820c */ /* 0x040fe40003f66270 */
[CC--:B------:R-:W-:Y:S02]  /*6e60*/  @!P0 ISETP.GE.AND P6, PT, R4.reuse, R14.reuse, PT ;  /* 0x0000000e0400820c */ /* 0x0c0fe40003fc6270 */
[----:B------:R-:W-:Y:S02]  /*6e70*/  @!P0 ISETP.GE.AND P4, PT, R4, R13, PT ;  /* 0x0000000d0400820c */ /* 0x000fe40003f86270 */
[C---:B------:R-:W-:Y:S01]  /*6e80*/  @!P0 ISETP.GE.AND P5, PT, R0.reuse, R14, PT ;  /* 0x0000000e0000820c */ /* 0x040fe20003fa6270 */
[--C-:B--2---:R-:W-:Y:S01]  /*6e90*/  FFMA.FTZ R6, R5, c[0x0][0x23c], -R2.reuse ;  /* 0x00008f0005067a23 */ /* 0x104fe20000010802 */
[----:B------:R-:W-:Y:S02]  /*6ea0*/  MOV R5, R235 ;  /* 0x000000eb00057202 */ /* 0x000fe40000000f00 */
[----:B------:R-:W-:Y:S01]  /*6eb0*/  @!P0 FSEL R5, R235, -INF , !P2 ;  /* 0xff800000eb058808 */ /* 0x000fe20005000000 */
[----:B------:R2:W-:Y:S01]  /*6ec0*/  MUFU.EX2 R70, R6 ;  /* 0x0000000600467308 */ /* 0x0005e20000000800 */
[----:B------:R-:W-:Y:S03]  /*6ed0*/  @!P0 ISETP.GE.AND P2, PT, R0, R10, PT ;  /* 0x0000000a0000820c */ /* 0x000fe60003f46270 */
[----:B------:R-:W-:Y:S01]  /*6ee0*/  FFMA.FTZ R7, R5, c[0x0][0x23c], -R2 ;  /* 0x00008f0005077a23 */ /* 0x000fe20000010802 */
[----:B------:R-:W-:Y:S02]  /*6ef0*/  MOV R5, R206 ;  /* 0x000000ce00057202 */ /* 0x000fe40000000f00 */
[----:B------:R-:W-:Y:S02]  /*6f00*/  @!P0 FSEL R5, R206, -INF , !P2 ;  /* 0xff800000ce058808 */ /* 0x000fe40005000000 */
[----:B------:R-:W-:Y:S01]  /*6f10*/  @!P0 ISETP.GE.AND P2, PT, R4, R9, PT ;  /* 0x000000090400820c */ /* 0x000fe20003f46270 */
[----:B------:R-:W-:Y:S01]  /*6f20*/  MUFU.EX2 R69, R7 ;  /* 0x0000000700457308 */ /* 0x000fe20000000800 */
[----:B------:R-:W-:Y:S05]  /*6f30*/  F2FP.PACK_AB R4, R121, R151 ;  /* 0x000000977904723e */ /* 0x000fea00000000ff */
[----:B------:R3:W-:Y:S01]  /*6f40*/  STS [R193+0x1c400], R4 ;  /* 0x01c40004c1007388 */ /* 0x0007e20000000800 */
[----:B--2---:R-:W-:Y:S02]  /*6f50*/  MOV R6, R208 ;  /* 0x000000d000067202 */ /* 0x004fe40000000f00 */
[----:B------:R-:W-:Y:S02]  /*6f60*/  @!P0 FSEL R6, R208, -INF , !P3 ;  /* 0xff800000d0068808 */ /* 0x000fe40005800000 */
[----:B------:R-:W-:Y:S03]  /*6f70*/  @!P0 ISETP.GE.AND P3, PT, R0, R13, PT ;  /* 0x0000000d0000820c */ /* 0x000fe60003f66270 */
[--C-:B------:R-:W-:Y:S02]  /*6f80*/  FFMA.FTZ R6, R6, c[0x0][0x23c], -R8.reuse ;  /* 0x00008f0006067a23 */ /* 0x100fe40000010808 */
[----:B------:R-:W-:Y:S01]  /*6f90*/  FFMA.FTZ R8, R5, c[0x0][0x23c], -R8 ;  /* 0x00008f0005087a23 */ /* 0x000fe20000010808 */
[----:B------:R-:W-:Y:S01]  /*6fa0*/  F2FP.PACK_AB R5, R159, R241 ;  /* 0x000000f19f05723e */ /* 0x000fe200000000ff */
[----:B------:R2:W-:Y:S04]  /*6fb0*/  MUFU.EX2 R251, R6 ;  /* 0x0000000600fb7308 */ /* 0x0005e80000000800 */
[----:B------:R1:W-:Y:S01]  /*6fc0*/  STS [R193+0x1c000], R5 ;  /* 0x01c00005c1007388 */ /* 0x0003e20000000800 */
[----:B---3--:R-:W-:Y:S05]  /*6fd0*/  F2FP.PACK_AB R4, R93, R94 ;  /* 0x0000005e5d04723e */ /* 0x008fea00000000ff */
[----:B------:R-:W-:Y:S01]  /*6fe0*/  MUFU.EX2 R248, R8 ;  /* 0x0000000800f87308 */ /* 0x000fe20000000800 */
[----:B--2---:R-:W-:Y:S02]  /*6ff0*/  MOV R6, R231 ;  /* 0x000000e700067202 */ /* 0x004fe40000000f00 */
[----:B------:R-:W-:Y:S02]  /*7000*/  @!P0 FSEL R6, R231, -INF , !P2 ;  /* 0xff800000e7068808 */ /* 0x000fe40005000000 */
[----:B------:R-:W-:Y:S02]  /*7010*/  @!P0 ISETP.GE.AND P2, PT, R0, R9, PT ;  /* 0x000000090000820c */ /* 0x000fe40003f46270 */
[----:B------:R-:W-:Y:S01]  /*7020*/  F2FP.PACK_AB R0, R247, R252 ;  /* 0x000000fcf700723e */ /* 0x000fe200000000ff */
[----:B------:R-:W-:Y:S01]  /*7030*/  FFMA.FTZ R7, R6, c[0x0][0x23c], -R2 ;  /* 0x00008f0006077a23 */ /* 0x000fe20000010802 */
[----:B-1----:R-:W-:Y:S02]  /*7040*/  F2FP.PACK_AB R5, R113, R114 ;  /* 0x000000727105723e */ /* 0x002fe400000000ff */
[----:B------:R-:W-:Y:S01]  /*7050*/  MOV R6, R161 ;  /* 0x000000a100067202 */ /* 0x000fe20000000f00 */
[----:B------:R1:W-:Y:S01]  /*7060*/  STS [R196+0x1c000], R0 ;  /* 0x01c00000c4007388 */ /* 0x0003e20000000800 */
[----:B------:R-:W-:Y:S01]  /*7070*/  @!P0 FSEL R6, R161, -INF , !P6 ;  /* 0xff800000a1068808 */ /* 0x000fe20007000000 */
[----:B------:R2:W-:Y:S04]  /*7080*/  MUFU.EX2 R68, R7 ;  /* 0x0000000700447308 */ /* 0x0005e80000000800 */
[--C-:B------:R-:W-:Y:S06]  /*7090*/  FFMA.FTZ R6, R6, c[0x0][0x23c], -R12.reuse ;  /* 0x00008f0006067a23 */ /* 0x100fec000001080c */
[----:B------:R3:W-:Y:S01]  /*70a0*/  MUFU.EX2 R169, R6 ;  /* 0x0000000600a97308 */ /* 0x0007e20000000800 */
[----:B-1----:R-:W-:Y:S02]  /*70b0*/  F2FP.PACK_AB R0, R119, R120 ;  /* 0x000000787700723e */ /* 0x002fe400000000ff */
[----:B--2---:R-:W-:Y:S02]  /*70c0*/  MOV R7, R160 ;  /* 0x000000a000077202 */ /* 0x004fe40000000f00 */
[----:B------:R-:W-:Y:S01]  /*70d0*/  @!P0 FSEL R7, R160, -INF , !P5 ;  /* 0xff800000a0078808 */ /* 0x000fe20006800000 */
[----:B------:R1:W-:Y:S04]  /*70e0*/  STS [R196+0x1c400], R0 ;  /* 0x01c40000c4007388 */ /* 0x0003e80000000800 */
[----:B------:R-:W-:Y:S01]  /*70f0*/  FFMA.FTZ R12, R7, c[0x0][0x23c], -R12 ;  /* 0x00008f00070c7a23 */ /* 0x000fe2000001080c */
[----:B------:R2:W-:Y:S01]  /*7100*/  STS [R193+0x1e000], R5 ;  /* 0x01e00005c1007388 */ /* 0x0005e20000000800 */
[----:B---3--:R-:W-:Y:S02]  /*7110*/  F2FP.PACK_AB R6, R117, R118 ;  /* 0x000000767506723e */ /* 0x008fe400000000ff */
[----:B------:R-:W-:Y:S01]  /*7120*/  MOV R7, R165 ;  /* 0x000000a500077202 */ /* 0x000fe20000000f00 */
[----:B------:R3:W-:Y:S01]  /*7130*/  STS [R193+0x1e400], R4 ;  /* 0x01e40004c1007388 */ /* 0x0007e20000000800 */
[----:B------:R-:W-:Y:S01]  /*7140*/  @!P0 FSEL R7, R165, -INF , !P4 ;  /* 0xff800000a5078808 */ /* 0x000fe20006000000 */
[----:B------:R-:W4:Y:S04]  /*7150*/  MUFU.EX2 R168, R12 ;  /* 0x0000000c00a87308 */ /* 0x000f280000000800 */
[--C-:B------:R-:W-:Y:S01]  /*7160*/  FFMA.FTZ R8, R7, c[0x0][0x23c], -R11.reuse ;  /* 0x00008f0007087a23 */ /* 0x100fe2000001080b */
[----:B------:R-:W-:Y:S02]  /*7170*/  MOV R7, R164 ;  /* 0x000000a400077202 */ /* 0x000fe40000000f00 */
[----:B------:R-:W-:Y:S03]  /*7180*/  @!P0 FSEL R7, R164, -INF , !P3 ;  /* 0xff800000a4078808 */ /* 0x000fe60005800000 */
[----:B------:R-:W-:Y:S02]  /*7190*/  MUFU.EX2 R203, R8 ;  /* 0x0000000800cb7308 */ /* 0x000fe40000000800 */
[----:B------:R-:W-:Y:S01]  /*71a0*/  FFMA.FTZ R11, R7, c[0x0][0x23c], -R11 ;  /* 0x00008f00070b7a23 */ /* 0x000fe2000001080b */
[----:B------:R-:W-:Y:S02]  /*71b0*/  MOV R7, R230 ;  /* 0x000000e600077202 */ /* 0x000fe40000000f00 */
[----:B-1----:R-:W-:Y:S02]  /*71c0*/  F2FP.PACK_AB R0, R240, R242 ;  /* 0x000000f2f000723e */ /* 0x002fe400000000ff */
[----:B------:R-:W-:Y:S02]  /*71d0*/  @!P0 FSEL R7, R230, -INF , !P2 ;  /* 0xff800000e6078808 */ /* 0x000fe40005000000 */
[----:B--2---:R-:W-:Y:S01]  /*71e0*/  F2FP.PACK_AB R5, R111, R112 ;  /* 0x000000706f05723e */ /* 0x004fe200000000ff */
[----:B------:R-:W1:Y:S02]  /*71f0*/  MUFU.EX2 R179, R11 ;  /* 0x0000000b00b37308 */ /* 0x000e640000000800 */
[----:B------:R-:W-:Y:S01]  /*7200*/  FFMA.FTZ R2, R7, c[0x0][0x23c], -R2 ;  /* 0x00008f0007027a23 */ /* 0x000fe20000010802 */
[----:B---3--:R-:W-:Y:S01]  /*7210*/  F2FP.PACK_AB R4, R91, R92 ;  /* 0x0000005c5b04723e */ /* 0x008fe200000000ff */
[----:B------:R2:W-:Y:S04]  /*7220*/  STS [R196+0x1e000], R5 ;  /* 0x01e00005c4007388 */ /* 0x0005e80000000800 */
[----:B------:R3:W-:Y:S02]  /*7230*/  STS [R196+0x1e400], R4 ;  /* 0x01e40004c4007388 */ /* 0x0007e40000000800 */
[----:B------:R1:W1:Y:S02]  /*7240*/  MUFU.EX2 R3, R2 ;  /* 0x0000000200037308 */ /* 0x0002640000000800 */
[----:B------:R4:W-:Y:S04]  /*7250*/  STS [R200+0x1c000], R0 ;  /* 0x01c00000c8007388 */ /* 0x0009e80000000800 */
[----:B------:R4:W-:Y:S01]  /*7260*/  STS [R200+0x1c400], R6 ;  /* 0x01c40006c8007388 */ /* 0x0009e20000000800 */
[----:B--2---:R-:W-:Y:S02]  /*7270*/  F2FP.PACK_AB R5, R105, R106 ;  /* 0x0000006a6905723e */ /* 0x004fe400000000ff */
[----:B---3--:R-:W-:Y:S02]  /*7280*/  F2FP.PACK_AB R4, R222, R227 ;  /* 0x000000e3de04723e */ /* 0x008fe400000000ff */
[----:B-1----:R-:W-:Y:S02]  /*7290*/  F2FP.PACK_AB R2, R171, R172 ;  /* 0x000000acab02723e */ /* 0x002fe400000000ff */
[----:B----4-:R-:W-:Y:S01]  /*72a0*/  F2FP.PACK_AB R0, R115, R116 ;  /* 0x000000747300723e */ /* 0x010fe200000000ff */
[----:B------:R1:W-:Y:S01]  /*72b0*/  STS [R199+0x1c000], R4 ;  /* 0x01c00004c7007388 */ /* 0x0003e20000000800 */
[----:B------:R-:W-:Y:S03]  /*72c0*/  F2FP.PACK_AB R6, R85, R86 ;  /* 0x000000565506723e */ /* 0x000fe600000000ff */
[----:B------:R2:W-:Y:S04]  /*72d0*/  STS [R199+0x1c400], R0 ;  /* 0x01c40000c7007388 */ /* 0x0005e80000000800 */
[----:B------:R3:W-:Y:S04]  /*72e0*/  STS [R200+0x1e000], R5 ;  /* 0x01e00005c8007388 */ /* 0x0007e80000000800 */
[----:B------:R4:W-:Y:S01]  /*72f0*/  STS [R200+0x1e400], R6 ;  /* 0x01e40006c8007388 */ /* 0x0009e20000000800 */
[----:B-1----:R-:W-:Y:S02]  /*7300*/  F2FP.PACK_AB R4, R83, R84 ;  /* 0x000000545304723e */ /* 0x002fe400000000ff */
[----:B--2---:R-:W-:Y:S03]  /*7310*/  F2FP.PACK_AB R0, R213, R218 ;  /* 0x000000dad500723e */ /* 0x004fe600000000ff */
[----:B------:R1:W-:Y:S01]  /*7320*/  STS [R199+0x1e400], R4 ;  /* 0x01e40004c7007388 */ /* 0x0003e20000000800 */
[----:B---3--:R-:W-:Y:S02]  /*7330*/  F2FP.PACK_AB R5, R103, R104 ;  /* 0x000000686705723e */ /* 0x008fe400000000ff */
[----:B----4-:R-:W-:Y:S03]  /*7340*/  F2FP.PACK_AB R6, R243, R245 ;  /* 0x000000f5f306723e */ /* 0x010fe600000000ff */
[----:B------:R2:W-:Y:S04]  /*7350*/  STS [R199+0x1e000], R5 ;  /* 0x01e00005c7007388 */ /* 0x0005e80000000800 */
[----:B------:R3:W-:Y:S04]  /*7360*/  STS [R194+0x1c000], R0 ;  /* 0x01c00000c2007388 */ /* 0x0007e80000000800 */
[----:B------:R4:W-:Y:S04]  /*7370*/  STS [R194+0x1c400], R6 ;  /* 0x01c40006c2007388 */ /* 0x0009e80000000800 */
[----:B------:R4:W-:Y:S01]  /*7380*/  STS [R195+0x1c000], R2 ;  /* 0x01c00002c3007388 */ /* 0x0009e20000000800 */
[----:B-1----:R-:W-:Y:S02]  /*7390*/  F2FP.PACK_AB R4, R77, R78 ;  /* 0x0000004e4d04723e */ /* 0x002fe400000000ff */
[----:B--2---:R-:W-:Y:S02]  /*73a0*/  F2FP.PACK_AB R5, R99, R100 ;  /* 0x000000646305723e */ /* 0x004fe400000000ff */
[----:B---3--:R-:W-:Y:S02]  /*73b0*/  F2FP.PACK_AB R0, R225, R226 ;  /* 0x000000e2e100723e */ /* 0x008fe400000000ff */
[----:B----4-:R-:W-:Y:S03]  /*73c0*/  F2FP.PACK_AB R6, R97, R98 ;  /* 0x000000626106723e */ /* 0x010fe600000000ff */
        /* <DEDUP_REMOVED lines=8> */
[----:B------:R1:W-:Y:S01]  /*7450*/  STS [R195+0x1e400], R5 ;  /* 0x01e40005c3007388 */ /* 0x0003e20000000800 */
[----:B----4-:R-:W-:Y:S03]  /*7460*/  F2FP.PACK_AB R6, R95, R96 ;  /* 0x000000605f06723e */ /* 0x010fe600000000ff */
[----:B------:R2:W-:Y:S04]  /*7470*/  STS [R198+0x1c000], R4 ;  /* 0x01c00004c6007388 */ /* 0x0005e80000000800 */
[----:B------:R3:W-:Y:S04]  /*7480*/  STS [R198+0x1c400], R2 ;  /* 0x01c40002c6007388 */ /* 0x0007e80000000800 */
[----:B------:R4:W-:Y:S01]  /*7490*/  STS [R197+0x1c000], R0 ;  /* 0x01c00000c5007388 */ /* 0x0009e20000000800 */
[----:B-1----:R-:W-:Y:S02]  /*74a0*/  F2FP.PACK_AB R5, R69, R70 ;  /* 0x000000464505723e */ /* 0x002fe400000000ff */
[----:B--2---:R-:W-:Y:S02]  /*74b0*/  F2FP.PACK_AB R4, R179, R203 ;  /* 0x000000cbb304723e */ /* 0x004fe400000000ff */
[----:B---3--:R-:W-:Y:S03]  /*74c0*/  F2FP.PACK_AB R2, R248, R251 ;  /* 0x000000fbf802723e */ /* 0x008fe600000000ff */
[----:B------:R-:W-:Y:S01]  /*74d0*/  STS [R197+0x1c400], R4 ;  /* 0x01c40004c5007388 */ /* 0x000fe20000000800 */
[----:B----4-:R-:W-:Y:S03]  /*74e0*/  F2FP.PACK_AB R0, R3, R68 ;  /* 0x000000440300723e */ /* 0x010fe600000000ff */
        /* <DEDUP_REMOVED lines=50> */
[----:B------:R-:W-:Y:S02]  /*7810*/  IADD3 R146, P0, R150, UR10, RZ ;  /* 0x0000000a96927c10 */ /* 0x000fe4000ff1e0ff */
[----:B------:R-:W-:Y:S02]  /*7820*/  IADD3 R0, R189, R145, RZ ;  /* 0x00000091bd007210 */ /* 0x000fe40007ffe0ff */
[----:B------:R-:W-:Y:S01]  /*7830*/  IADD3.X R147, R148, UR9, RZ, P0, !PT ;  /* 0x0000000994937c10 */ /* 0x000fe200087fe4ff */
[----:B------:R-:W1:Y:S01]  /*7840*/  LDSM.16.M88.4 R140, [R145+0x8000] ;  /* 0x00800000918c783b */ /* 0x000e620000000200 */
[----:B------:R-:W-:Y:S07]  /*7850*/  PLOP3.LUT P0, PT, PT, PT, UP3, 0x80, 0x0 ;  /* 0x000000000000781c */ /* 0x000fee0003f0f038 */
[----:B------:R-:W2:Y:S08]  /*7860*/  LDSM.16.M88.4 R136, [R145+0xa000] ;  /* 0x00a000009188783b */ /* 0x000eb00000000200 */
[----:B------:R-:W3:Y:S04]  /*7870*/  LDG.E R144, [R146.64] ;  /* 0x0000001492907981 */ /* 0x000ee8000c1e1900 */
[----:B------:R4:W3:Y:S01]  /*7880*/  LDG.E R2, [R146.64+0x100] ;  /* 0x0001001492027981 */ /* 0x0008e2000c1e1900 */
        /* <DEDUP_REMOVED lines=21> */
[----:B------:R2:W4:Y:S03]  /*79e0*/  LDSM.16.M88.4 R140, [R0+0xa000] ;  /* 0x00a00000008c783b */ /* 0x0005260000000200 */
[----:B--2---:R-:W-:Y:S04]  /*79f0*/  FFMA.FTZ R0, -R154, R154, 1 ;  /* 0x3f8000009a007423 */ /* 0x004fe8000001019a */
[----:B------:R-:W-:Y:S01]  /*7a00*/  FMUL.FTZ R0, R0, c[0x0][0x2ec] ;  /* 0x0000bb0000007a20 */ /* 0x000fe20000410000 */
[-C--:B-1----:R-:W-:Y:S08]  /*7a10*/  HMMA.16816.F32 R4, R132, R136.reuse, R4 ;  /* 0x000000888404723c */ /* 0x082ff00000001804 */
[C---:B----4-:R-:W-:Y:S08]  /*7a20*/  HMMA.16816.F32 R8, R140.reuse, R136, R8 ;  /* 0x000000888c08723c */ /* 0x050ff00000001808 */
[-C--:B------:R-:W-:Y:S08]  /*7a30*/  HMMA.16816.F32 R12, R140, R138.reuse, R12 ;  /* 0x0000008a8c0c723c */ /* 0x080ff0000000180c */
[C---:B---3--:R-:W-:Y:S01]  /*7a40*/  FADD.FTZ R4, -R144.reuse, R4 ;  /* 0x0000000490047221 */ /* 0x048fe20000010100 */
[C---:B------:R-:W-:Y:S01]  /*7a50*/  HMMA.16816.F32 R16, R132.reuse, R138, R16 ;  /* 0x0000008a8410723c */ /* 0x040fe20000001810 */
[----:B------:R-:W1:Y:S02]  /*7a60*/  LDSM.16.M88.4 R136, [R184+0x10800] ;  /* 0x01080000b888783b */ /* 0x000e640000000200 */
[----:B------:R-:W-:Y:S02]  /*7a70*/  FADD.FTZ R5, -R144, R5 ;  /* 0x0000000590057221 */ /* 0x000fe40000010100 */
[----:B------:R-:W-:Y:S01]  /*7a80*/  FMUL.FTZ R4, R241, R4 ;  /* 0x00000004f1047220 */ /* 0x000fe20000410000 */
[----:B------:R-:W-:Y:S01]  /*7a90*/  MOV R241, R151 ;  /* 0x0000009700f17202 */ /* 0x000fe20000000f00 */
[----:B------:R-:W-:Y:S02]  /*7aa0*/  FMUL.FTZ R148, R159, R5 ;  /* 0x000000059f947220 */ /* 0x000fe40000410000 */
[----:B------:R-:W-:Y:S02]  /*7ab0*/  FMUL.FTZ R159, R4, R0 ;  /* 0x00000000049f7220 */ /* 0x000fe40000410000 */
[----:B------:R-:W2:Y:S01]  /*7ac0*/  LDG.E R4, [R146.64+0x20] ;  /* 0x0000201492047981 */ /* 0x000ea2000c1e1900 */
[----:B------:R-:W-:Y:S03]  /*7ad0*/  FFMA.FTZ R5, -R158, R158, 1 ;  /* 0x3f8000009e057423 */ /* 0x000fe6000001019e */
[----:B------:R3:W4:Y:S01]  /*7ae0*/  LDG.E R0, [R146.64+0x120] ;  /* 0x0001201492007981 */ /* 0x000722000c1e1900 */
[----:B------:R-:W-:Y:S04]  /*7af0*/  FMUL.FTZ R5, R5, c[0x0][0x2ec] ;  /* 0x0000bb0005057a20 */ /* 0x000fe80000410000 */
[----:B------:R-:W-:Y:S02]  /*7b00*/  FMUL.FTZ R158, R148, R5 ;  /* 0x00000005949e7220 */ /* 0x000fe40000410000 */
[----:B------:R-:W-:Y:S02]  /*7b10*/  FFMA.FTZ R5, -R157, R157, 1 ;  /* 0x3f8000009d057423 */ /* 0x000fe4000001019d */
[C---:B------:R-:W-:Y:S02]  /*7b20*/  FADD.FTZ R16, -R144.reuse, R16 ;  /* 0x0000001090107221 */ /* 0x040fe40000010100 */
[C---:B------:R-:W-:Y:S02]  /*7b30*/  FADD.FTZ R17, -R144.reuse, R17 ;  /* 0x0000001190117221 */ /* 0x040fe40000010100 */
[----:B------:R-:W-:Y:S01]  /*7b40*/  FMUL.FTZ R5, R5, c[0x0][0x2ec] ;  /* 0x0000bb0005057a20 */ /* 0x000fe20000410000 */
[-C--:B-1----:R-:W-:Y:S08]  /*7b50*/  HMMA.16816.F32 R20, R132, R136.reuse, R20 ;  /* 0x000000888414723c */ /* 0x082ff00000001814 */
[C---:B------:R-:W-:Y:S08]  /*7b60*/  HMMA.16816.F32 R24, R140.reuse, R136, R24 ;  /* 0x000000888c18723c */ /* 0x040ff00000001818 */
[-C--:B------:R-:W-:Y:S08]  /*7b70*/  HMMA.16816.F32 R28, R140, R138.reuse, R28 ;  /* 0x0000008a8c1c723c */ /* 0x080ff0000000181c */
[C---:B------:R-:W-:Y:S01]  /*7b80*/  FADD.FTZ R20, -R144.reuse, R20 ;  /* 0x0000001490147221 */ /* 0x040fe20000010100 */
[C---:B------:R-:W-:Y:S01]  /*7b90*/  HMMA.16816.F32 R32, R132.reuse, R138, R32 ;  /* 0x0000008a8420723c */ /* 0x040fe20000001820 */
[----:B------:R-:W1:Y:S02]  /*7ba0*/  LDSM.16.M88.4 R136, [R184+0x11000] ;  /* 0x01100000b888783b */ /* 0x000e640000000200 */
[----:B------:R-:W-:Y:S04]  /*7bb0*/  FADD.FTZ R21, -R144, R21 ;  /* 0x0000001590157221 */ /* 0x000fe80000010100 */
[----:B------:R-:W-:Y:S11]  /*7bc0*/  FMUL.FTZ R21, R240, R21 ;  /* 0x00000015f0157220 */ /* 0x000ff60000410000 */
[----:B------:R-:W-:Y:S06]  /*7bd0*/  @!UPT UIADD3 URZ, URZ, URZ, URZ ;  /* 0x0000003f3f3ff290 */ /* 0x000fec000fffe03f */
[C---:B------:R-:W-:Y:S02]  /*7be0*/  FADD.FTZ R33, -R144.reuse, R33 ;  /* 0x0000002190217221 */ /* 0x040fe40000010100 */
[----:B------:R-:W-:Y:S02]  /*7bf0*/  FADD.FTZ R32, -R144, R32 ;  /* 0x0000002090207221 */ /* 0x000fe40000010100 */
[----:B------:R-:W-:Y:S01]  /*7c00*/  FMUL.FTZ R33, R222, R33 ;  /* 0x00000021de217220 */ /* 0x000fe20000410000 */
        /* <DEDUP_REMOVED lines=8> */
[----:B------:R-:W-:Y:S07]  /*7c90*/  HMMA.16816.F32 R64, R132, R138, R64 ;  /* 0x0000008a8440723c */ /* 0x000fee0000001840 */
[----:B------:R-:W-:Y:S02]  /*7ca0*/  FMUL.FTZ R134, R252, R16 ;  /* 0x00000010fc867220 */ /* 0x000fe40000410000 */
[----:B------:R-:W-:Y:S03]  /*7cb0*/  FMUL.FTZ R133, R247, R17 ;  /* 0x00000011f7857220 */ /* 0x000fe60000410000 */
[----:B------:R-:W-:Y:S02]  /*7cc0*/  FFMA.FTZ R16, -R219, R219, 1 ;  /* 0x3f800000db107423 */ /* 0x000fe400000101db */
[----:B------:R-:W-:Y:S02]  /*7cd0*/  FMUL.FTZ R132, R242, R20 ;  /* 0x00000014f2847220 */ /* 0x000fe40000410000 */
[----:B------:R-:W-:Y:S02]  /*7ce0*/  FFMA.FTZ R20, -R155, R155, 1 ;  /* 0x3f8000009b147423 */ /* 0x000fe4000001019b */
[----:B------:R-:W-:Y:S02]  /*7cf0*/  FMUL.FTZ R16, R16, c[0x0][0x2ec] ;  /* 0x0000bb0010107a20 */ /* 0x000fe40000410000 */
[----:B------:R-:W-:Y:S02]  /*7d00*/  FFMA.FTZ R17, -R156, R156, 1 ;  /* 0x3f8000009c117423 */ /* 0x000fe4000001019c */
[----:B------:R-:W-:Y:S02]  /*7d10*/  FMUL.FTZ R156, R133, R5 ;  /* 0x00000005859c7220 */ /* 0x000fe40000410000 */
[----:B------:R-:W-:Y:S02]  /*7d20*/  FMUL.FTZ R5, R20, c[0x0][0x2ec] ;  /* 0x0000bb0014057a20 */ /* 0x000fe40000410000 */
[----:B------:R-:W-:Y:S02]  /*7d30*/  FMUL.FTZ R157, R134, R16 ;  /* 0x00000010869d7220 */ /* 0x000fe40000410000 */
[----:B------:R-:W-:Y:S02]  /*7d40*/  FMUL.FTZ R16, R17, c[0x0][0x2ec] ;  /* 0x0000bb0011107a20 */ /* 0x000fe40000410000 */
[----:B------:R-:W-:Y:S02]  /*7d50*/  FMUL.FTZ R154, R21, R5 ;  /* 0x00000005159a7220 */ /* 0x000fe40000410000 */
[----:B------:R-:W-:Y:S02]  /*7d60*/  FFMA.FTZ R5, -R175, R175, 1 ;  /* 0x3f800000af057423 */ /* 0x000fe400000101af */
[----:B------:R-:W-:Y:S02]  /*7d70*/  FMUL.FTZ R155, R132, R16 ;  /* 0x00000010849b7220 */ /* 0x000fe40000410000 */
[----:B------:R-:W-:Y:S02]  /*7d80*/  FADD.FTZ R21, -R144, R37 ;  /* 0x0000002590157221 */ /* 0x000fe40000010100 */
[----:B------:R-:W-:Y:S02]  /*7d90*/  FFMA.FTZ R16, -R176, R176, 1 ;  /* 0x3f800000b0107423 */ /* 0x000fe400000101b0 */
[----:B------:R-:W-:Y:S02]  /*7da0*/  FMUL.FTZ R5, R5, c[0x0][0x2ec] ;  /* 0x0000bb0005057a20 */ /* 0x000fe40000410000 */
[----:B------:R-:W-:Y:S02]  /*7db0*/  FFMA.FTZ R20, -R152, R152, 1 ;  /* 0x3f80000098147423 */ /* 0x000fe40000010198 */
[----:B------:R-:W-:Y:S02]  /*7dc0*/  FMUL.FTZ R132, R227, R32 ;  /* 0x00000020e3847220 */ /* 0x000fe40000410000 */
[----:B------:R-:W-:Y:S02]  /*7dd0*/  FADD.FTZ R32, -R144, R36 ;  /* 0x0000002490207221 */ /* 0x000fe40000010100 */
[----:B------:R-:W-:Y:S02]  /*7de0*/  FMUL.FTZ R21, R213, R21 ;  /* 0x00000015d5157220 */ /* 0x000fe40000410000 */
[----:B------:R-:W-:Y:S02]  /*7df0*/  FMUL.FTZ R16, R16, c[0x0][0x2ec] ;  /* 0x0000bb0010107a20 */ /* 0x000fe40000410000 */
[----:B------:R-:W-:Y:S02]  /*7e00*/  FFMA.FTZ R17, -R153, R153, 1 ;  /* 0x3f80000099117423 */ /* 0x000fe40000010199 */
[----:B------:R-:W-:Y:S02]  /*7e10*/  FMUL.FTZ R152, R33, R5 ;  /* 0x0000000521987220 */ /* 0x000fe40000410000 */
[----:B------:R-:W-:Y:S02]  /*7e20*/  FMUL.FTZ R5, R20, c[0x0][0x2ec] ;  /* 0x0000bb0014057a20 */ /* 0x000fe40000410000 */
[----:B------:R-:W-:Y:S02]  /*7e30*/  FMUL.FTZ R32, R218, R32 ;  /* 0x00000020da207220 */ /* 0x000fe40000410000 */
[----:B------:R-:W-:Y:S02]  /*7e40*/  FMUL.FTZ R153, R132, R16 ;  /* 0x0000001084997220 */ /* 0x000fe40000410000 */
[----:B------:R-:W-:Y:S02]  /*7e50*/  FMUL.FTZ R16, R17, c[0x0][0x2ec] ;  /* 0x0000bb0011107a20 */ /* 0x000fe40000410000 */
[----:B------:R-:W-:Y:S02]  /*7e60*/  FADD.FTZ R17, -R144, R49 ;  /* 0x0000003190117221 */ /* 0x000fe40000010100 */
[----:B------:R-:W-:Y:S02]  /*7e70*/  FMUL.FTZ R150, R21, R5 ;  /* 0x0000000515967220 */ /* 0x000fe40000410000 */
[----:B------:R-:W-:Y:S02]  /*7e80*/  FFMA.FTZ R5, -R166, R166, 1 ;  /* 0x3f800000a6057423 */ /* 0x000fe400000101a6 */
[----:B------:R-:W-:Y:S02]  /*7e90*/  FADD.FTZ R20, -R144, R48 ;  /* 0x0000003090147221 */ /* 0x000fe40000010100 */
[----:B------:R-:W-:Y:S02]  /*7ea0*/  FMUL.FTZ R151, R32, R16 ;  /* 0x0000001020977220 */ /* 0x000fe40000410000 */
[----:B------:R-:W-:Y:S02]  /*7eb0*/  FMUL.FTZ R17, R171, R17 ;  /* 0x00000011ab117220 */ /* 0x000fe40000410000 */
[----:B------:R-:W-:Y:S02]  /*7ec0*/  FFMA.FTZ R16, -R167, R167, 1 ;  /* 0x3f800000a7107423 */ /* 0x000fe400000101a7 */
[----:B------:R-:W-:Y:S02]  /*7ed0*/  FMUL.FTZ R5, R5, c[0x0][0x2ec] ;  /* 0x0000bb0005057a20 */ /* 0x000fe40000410000 */
[----:B------:R-:W-:Y:S02]  /*7ee0*/  FMUL.FTZ R20, R172, R20 ;  /* 0x00000014ac147220 */ /* 0x000fe40000410000 */
[----:B------:R-:W-:Y:S02]  /*7ef0*/  FADD.FTZ R33, -R144, R53 ;  /* 0x0000003590217221 */ /* 0x000fe40000010100 */
[----:B------:R-:W-:Y:S02]  /*7f00*/  FMUL.FTZ R16, R16, c[0x0][0x2ec] ;  /* 0x0000bb0010107a20 */ /* 0x000fe40000410000 */
[----:B------:R-:W-:Y:S02]  /*7f10*/  FADD.FTZ R21, -R144, R65 ;  /* 0x0000004190157221 */ /* 0x000fe40000010100 */
[----:B------:R-:W-:Y:S02]  /*7f20*/  FMUL.FTZ R148, R17, R5 ;  /* 0x0000000511947220 */ /* 0x000fe40000410000 */
[----:B------:R-:W-:Y:S01]  /*7f30*/  FFMA.FTZ R5, -R160, R160, 1 ;  /* 0x3f800000a0057423 */ /* 0x000fe200000101a0 */
[----:B------:R-:W-:Y:S01]  /*7f40*/  MOV R160, R202 ;  /* 0x000000ca00a07202 */ /* 0x000fe20000000f00 */
[----:B------:R-:W-:Y:S02]  /*7f50*/  FMUL.FTZ R33, R149, R33 ;  /* 0x0000002195217220 */ /* 0x000fe40000410000 */
[----:B------:R-:W-:Y:S02]  /*7f60*/  FADD.FTZ R32, -R144, R64 ;  /* 0x0000004090207221 */ /* 0x000fe40000010100 */
[----:B------:R-:W-:Y:S02]  /*7f70*/  FMUL.FTZ R149, R20, R16 ;  /* 0x0000001014957220 */ /* 0x000fe40000410000 */
[----:B------:R-:W-:Y:S02]  /*7f80*/  FMUL.FTZ R21, R168, R21 ;  /* 0x00000015a8157220 */ /* 0x000fe40000410000 */
[----:B------:R-:W-:Y:S01]  /*7f90*/  FFMA.FTZ R16, -R161, R161, 1 ;  /* 0x3f800000a1107423 */ /* 0x000fe200000101a1 */
[----:B------:R-:W-:Y:S01]  /*7fa0*/  MOV R161, R201 ;  /* 0x000000c900a17202 */ /* 0x000fe20000000f00 */
[----:B------:R-:W-:Y:S02]  /*7fb0*/  FMUL.FTZ R5, R5, c[0x0][0x2ec] ;  /* 0x0000bb0005057a20 */ /* 0x000fe40000410000 */
[----:B------:R-:W-:Y:S02]  /*7fc0*/  FMUL.FTZ R32, R169, R32 ;  /* 0x00000020a9207220 */ /* 0x000fe40000410000 */
[----:B------:R-:W-:Y:S02]  /*7fd0*/  FMUL.FTZ R16, R16, c[0x0][0x2ec] ;  /* 0x0000bb0010107a20 */ /* 0x000fe40000410000 */
[----:B------:R-:W-:Y:S02]  /*7fe0*/  FMUL.FTZ R143, R21, R5 ;  /* 0x00000005158f7220 */ /* 0x000fe40000410000 */
[----:B------:R-:W-:Y:S02]  /*7ff0*/  FFMA.FTZ R5, -R244, R244, 1 ;  /* 0x3f800000f4057423 */ /* 0x000fe400000101f4 */
[----:B------:R-:W-:Y:S02]  /*8000*/  FADD.FTZ R36, -R144, R52 ;  /* 0x0000003490247221 */ /* 0x000fe40000010100 */
[----:B------:R-:W-:Y:S02]  /*8010*/  FFMA.FTZ R17, -R162, R162, 1 ;  /* 0x3f800000a2117423 */ /* 0x000fe400000101a2 */
[----:B--2---:R-:W-:Y:S02]  /*8020*/  FADD.FTZ R7, -R4, R7 ;  /* 0x0000000704077221 */ /* 0x004fe40000010100 */
[----:B------:R-:W-:Y:S02]  /*8030*/  FMUL.FTZ R144, R32, R16 ;  /* 0x0000001020907220 */ /* 0x000fe40000410000 */
[----:B------:R-:W-:Y:S02]  /*8040*/  FADD.FTZ R16, -R4, R6 ;  /* 0x0000000604107221 */ /* 0x000fe40000010100 */
[----:B------:R-:W-:Y:S02]  /*8050*/  FFMA.FTZ R6, -R246, R246, 1 ;  /* 0x3f800000f6067423 */ /* 0x000fe400000101f6 */
[----:B------:R-:W-:Y:S02]  /*8060*/  FMUL.FTZ R7, R121, R7 ;  /* 0x0000000779077220 */ /* 0x000fe40000410000 */
[----:B------:R-:W-:Y:S01]  /*8070*/  FMUL.FTZ R5, R5, c[0x0][0x2ec] ;  /* 0x0000bb0005057a20 */ /* 0x000fe20000410000 */
[----:B------:R1:W5:Y:S01]  /*8080*/  LDL.LU R121, [R1+0x16c] ;  /* 0x00016c0001797983 */ /* 0x0003620000300800 */
[----:B------:R-:W-:Y:S02]  /*8090*/  FFMA.FTZ R20, -R163, R163, 1 ;  /* 0x3f800000a3147423 */ /* 0x000fe400000101a3 */
[----:B------:R-:W-:Y:S02]  /*80a0*/  FMUL.FTZ R17, R17, c[0x0][0x2ec] ;  /* 0x0000bb0011117a20 */ /* 0x000fe40000410000 */
[----:B------:R-:W-:Y:S02]  /*80b0*/  FMUL.FTZ R16, R241, R16 ;  /* 0x00000010f1107220 */ /* 0x000fe40000410000 */
[----:B------:R-:W-:Y:S02]  /*80c0*/  FMUL.FTZ R6, R6, c[0x0][0x2ec] ;  /* 0x0000bb0006067a20 */ /* 0x000fe40000410000 */
[----:B------:R-:W-:Y:S02]  /*80d0*/  FADD.FTZ R19, -R4, R19 ;  /* 0x0000001304137221 */ /* 0x000fe40000010100 */
[----:B------:R-:W-:Y:S02]  /*80e0*/  FMUL.FTZ R141, R7, R5 ;  /* 0x00000005078d7220 */ /* 0x000fe40000410000 */
[----:B------:R-:W-:Y:S02]  /*80f0*/  FFMA.FTZ R5, -R238, R238, 1 ;  /* 0x3f800000ee057423 */ /* 0x000fe400000101ee */
[----:B------:R-:W-:Y:S02]  /*8100*/  FMUL.FTZ R36, R170, R36 ;  /* 0x00000024aa247220 */ /* 0x000fe40000410000 */
[----:B------:R-:W-:Y:S02]  /*8110*/  FMUL.FTZ R20, R20, c[0x0][0x2ec] ;  /* 0x0000bb0014147a20 */ /* 0x000fe40000410000 */
[----:B---3--:R-:W-:Y:S02]  /*8120*/  FMUL.FTZ R146, R33, R17 ;  /* 0x0000001121927220 */ /* 0x008fe40000410000 */
[----:B------:R-:W-:Y:S02]  /*8130*/  FADD.FTZ R18, -R4, R18 ;  /* 0x0000001204127221 */ /* 0x000fe40000010100 */
[----:B------:R-:W-:Y:S02]  /*8140*/  FMUL.FTZ R142, R16, R6 ;  /* 0x00000006108e7220 */ /* 0x000fe40000410000 */
[----:B------:R-:W-:Y:S02]  /*8150*/  FMUL.FTZ R19, R119, R19 ;  /* 0x0000001377137220 */ /* 0x000fe40000410000 */
[----:B------:R-:W-:Y:S02]  /*8160*/  FADD.FTZ R17, -R4, R23 ;  /* 0x0000001704117221 */ /* 0x000fe40000010100 */
[----:B------:R-:W-:Y:S02]  /*8170*/  FFMA.FTZ R6, -R239, R239, 1 ;  /* 0x3f800000ef067423 */ /* 0x000fe400000101ef */
[----:B------:R-:W-:Y:S02]  /*8180*/  FMUL.FTZ R5, R5, c[0x0][0x2ec] ;  /* 0x0000bb0005057a20 */ /* 0x000fe40000410000 */
[----:B------:R-:W-:Y:S02]  /*8190*/  FFMA.FTZ R16, -R234, R234, 1 ;  /* 0x3f800000ea107423 */ /* 0x000fe400000101ea */
[----:B------:R-:W-:Y:S02]  /*81a0*/  FMUL.FTZ R147, R36, R20 ;  /* 0x0000001424937220 */ /* 0x000fe40000410000 */
[----:B------:R-:W-:Y:S02]  /*81b0*/  FMUL.FTZ R20, R120, R18 ;  /* 0x0000001278147220 */ /* 0x000fe40000410000 */
[----:B------:R-:W-:Y:S01]  /*81c0*/  FADD.FTZ R18, -R4, R22 ;  /* 0x0000001604127221 */ /* 0x000fe20000010100 */
[----:B------:R1:W5:Y:S01]  /*81d0*/  LDL.LU R120, [R1+0x168] ;  /* 0x0001680001787983 */ /* 0x0003620000300800 */
[----:B------:R-:W-:Y:S02]  /*81e0*/  FMUL.FTZ R17, R117, R17 ;  /* 0x0000001175117220 */ /* 0x000fe40000410000 */
[----:B------:R-:W-:Y:S01]  /*81f0*/  FMUL.FTZ R6, R6, c[0x0][0x2ec] ;  /* 0x0000bb0006067a20 */ /* 0x000fe20000410000 */
[----:B------:R1:W5:Y:S01]  /*8200*/  LDL.LU R119, [R1+0x164] ;  /* 0x0001640001777983 */ /* 0x0003620000300800 */
[----:B------:R-:W-:Y:S02]  /*8210*/  FFMA.FTZ R7, -R237, R237, 1 ;  /* 0x3f800000ed077423 */ /* 0x000fe400000101ed */
[----:B------:R-:W-:Y:S02]  /*8220*/  FMUL.FTZ R23, R19, R5 ;  /* 0x0000000513177220 */ /* 0x000fe40000410000 */
[----:B------:R-:W-:Y:S02]  /*8230*/  FMUL.FTZ R5, R16, c[0x0][0x2ec] ;  /* 0x0000bb0010057a20 */ /* 0x000fe40000410000 */
[----:B------:R-:W-:Y:S02]  /*8240*/  FMUL.FTZ R18, R118, R18 ;  /* 0x0000001276127220 */ /* 0x000fe40000410000 */
[----:B------:R-:W-:Y:S01]  /*8250*/  FMUL.FTZ R140, R20, R6 ;  /* 0x00000006148c7220 */ /* 0x000fe20000410000 */
[----:B------:R1:W5:Y:S01]  /*8260*/  LDL.LU R118, [R1+0x160] ;  /* 0x0001600001767983 */ /* 0x0003620000300800 */
[----:B------:R-:W-:Y:S02]  /*8270*/  FMUL.FTZ R6, R7, c[0x0][0x2ec] ;  /* 0x0000bb0007067a20 */ /* 0x000fe40000410000 */
[----:B------:R-:W-:Y:S01]  /*8280*/  FADD.FTZ R19, -R4, R35 ;  /* 0x0000002304137221 */ /* 0x000fe20000010100 */
[----:B------:R1:W5:Y:S01]  /*8290*/  LDL.LU R117, [R1+0x15c] ;  /* 0x00015c0001757983 */ /* 0x0003620000300800 */
[----:B------:R-:W-:Y:S02]  /*82a0*/  FMUL.FTZ R138, R17, R5 ;  /* 0x00000005118a7220 */ /* 0x000fe40000410000 */
[----:B------:R-:W-:Y:S02]  /*82b0*/  FFMA.FTZ R5, -R220, R220, 1 ;  /* 0x3f800000dc057423 */ /* 0x000fe400000101dc */
        /* <DEDUP_REMOVED lines=8> */
[----:B------:R-:W-:Y:S01]  /*8340*/  FMUL.FTZ R17, R243, R17 ;  /* 0x00000011f3117220 */ /* 0x000fe20000410000 */
[----:B------:R1:W5:Y:S01]  /*8350*/  LDL.LU R116, [R1+0x158] ;  /* 0x0001580001747983 */ /* 0x0003620000300800 */
[----:B------:R-:W-:Y:S02]  /*8360*/  FMUL.FTZ R6, R6, c[0x0][0x2ec] ;  /* 0x0000bb0006067a20 */ /* 0x000fe40000410000 */
[----:B------:R-:W-:Y:S01]  /*8370*/  FFMA.FTZ R7, -R217, R217, 1 ;  /* 0x3f800000d9077423 */ /* 0x000fe200000101d9 */
[----:B------:R1:W5:Y:S01]  /*8380*/  LDL.LU R115, [R1+0x154] ;  /* 0x0001540001737983 */ /* 0x0003620000300800 */
[----:B------:R-:W-:Y:S02]  /*8390*/  FMUL.FTZ R136, R19, R5 ;  /* 0x0000000513887220 */ /* 0x000fe40000410000 */
[----:B------:R-:W-:Y:S02]  /*83a0*/  FMUL.FTZ R5, R16, c[0x0][0x2ec] ;  /* 0x0000bb0010057a20 */ /* 0x000fe40000410000 */
[----:B------:R-:W-:Y:S02]  /*83b0*/  FADD.FTZ R18, -R4, R38 ;  /* 0x0000002604127221 */ /* 0x000fe40000010100 */
[----:B------:R-:W-:Y:S02]  /*83c0*/  FMUL.FTZ R137, R20, R6 ;  /* 0x0000000614897220 */ /* 0x000fe40000410000 */
[----:B------:R-:W-:Y:S02]  /*83d0*/  FMUL.FTZ R6, R7, c[0x0][0x2ec] ;  /* 0x0000bb0007067a20 */ /* 0x000fe40000410000 */
[C---:B------:R-:W-:Y:S02]  /*83e0*/  FADD.FTZ R7, -R4.reuse, R51 ;  /* 0x0000003304077221 */ /* 0x040fe40000010100 */
[----:B------:R-:W-:Y:S02]  /*83f0*/  FMUL.FTZ R134, R17, R5 ;  /* 0x0000000511867220 */ /* 0x000fe40000410000 */
[----:B------:R-:W-:Y:S02]  /*8400*/  FFMA.FTZ R5, -R177, R177, 1 ;  /* 0x3f800000b1057423 */ /* 0x000fe400000101b1 */
        /* <DEDUP_REMOVED lines=8> */
[----:B------:R-:W-:Y:S02]  /*8490*/  FFMA.FTZ R5, -R165, R165, 1 ;  /* 0x3f800000a5057423 */ /* 0x000fe400000101a5 */
[----:B------:R-:W-:Y:S02]  /*84a0*/  FMUL.FTZ R16, R226, R16 ;  /* 0x00000010e2107220 */ /* 0x000fe40000410000 */
[C---:B------:R-:W-:Y:S02]  /*84b0*/  FADD.FTZ R19, -R4.reuse, R54 ;  /* 0x0000003604137221 */ /* 0x040fe40000010100 */
[----:B------:R-:W-:Y:S02]  /*84c0*/  FADD.FTZ R18, -R4, R55 ;  /* 0x0000003704127221 */ /* 0x000fe40000010100 */
[----:B------:R-:W-:Y:S02]  /*84d0*/  FMUL.FTZ R6, R6, c[0x0][0x2ec] ;  /* 0x0000bb0006067a20 */ /* 0x000fe40000410000 */
[----:B------:R-:W-:Y:S02]  /*84e0*/  FADD.FTZ R67, -R4, R67 ;  /* 0x0000004304437221 */ /* 0x000fe40000010100 */
[----:B------:R-:W-:Y:S02]  /*84f0*/  FMUL.FTZ R17, R203, R17 ;  /* 0x00000011cb117220 */ /* 0x000fe40000410000 */
[----:B------:R-:W-:Y:S02]  /*8500*/  FFMA.FTZ R4, -R164, R164, 1 ;  /* 0x3f800000a4047423 */ /* 0x000fe400000101a4 */
[----:B------:R-:W-:Y:S02]  /*8510*/  FMUL.FTZ R5, R5, c[0x0][0x2ec] ;  /* 0x0000bb0005057a20 */ /* 0x000fe40000410000 */
[----:B------:R-:W-:Y:S02]  /*8520*/  FMUL.FTZ R133, R16, R6 ;  /* 0x0000000610857220 */ /* 0x000fe40000410000 */
[----:B------:R-:W-:Y:S02]  /*8530*/  FMUL.FTZ R16, R179, R67 ;  /* 0x00000043b3107220 */ /* 0x000fe40000410000 */
[----:B------:R-:W-:Y:S02]  /*8540*/  FMUL.FTZ R4, R4, c[0x0][0x2ec] ;  /* 0x0000bb0004047a20 */ /* 0x000fe40000410000 */
[----:B------:R-:W-:Y:S02]  /*8550*/  FMUL.FTZ R65, R17, R5 ;  /* 0x0000000511417220 */ /* 0x000fe40000410000 */
[----:B------:R-:W-:Y:S02]  /*8560*/  FADD.FTZ R5, -R2, R8 ;  /* 0x0000000802057221 */ /* 0x000fe40000010100 */
[----:B------:R-:W-:Y:S02]  /*8570*/  FMUL.FTZ R64, R16, R4 ;  /* 0x0000000410407220 */ /* 0x000fe40000410000 */
[C---:B------:R-:W-:Y:S02]  /*8580*/  FADD.FTZ R4, -R2.reuse, R9 ;  /* 0x0000000902047221 */ /* 0x040fe40000010100 */
[----:B------:R-:W-:Y:S02]  /*8590*/  FADD.FTZ R8, -R2, R13 ;  /* 0x0000000d02087221 */ /* 0x000fe40000010100 */
[----:B------:R-:W-:Y:S02]  /*85a0*/  FMUL.FTZ R13, R114, R5 ;  /* 0x00000005720d7220 */ /* 0x000fe40000410000 */
[----:B------:R-:W-:Y:S01]  /*85b0*/  FADD.FTZ R9, -R2, R12 ;  /* 0x0000000c02097221 */ /* 0x000fe20000010100 */
[----:B------:R1:W5:Y:S01]  /*85c0*/  LDL.LU R114, [R1+0x150] ;  /* 0x0001500001727983 */ /* 0x0003620000300800 */
[----:B------:R-:W-:Y:S02]  /*85d0*/  FMUL.FTZ R12, R113, R4 ;  /* 0x00000004710c7220 */ /* 0x000fe40000410000 */
[----:B------:R-:W-:Y:S01]  /*85e0*/  FFMA.FTZ R7, -R174, R174, 1 ;  /* 0x3f800000ae077423 */ /* 0x000fe200000101ae */
[----:B------:R1:W5:Y:S01]  /*85f0*/  LDL.LU R113, [R1+0x14c] ;  /* 0x00014c0001717983 */ /* 0x0003620000300800 */
[----:B------:R-:W-:Y:S02]  /*8600*/  FMUL.FTZ R9, R112, R9 ;  /* 0x0000000970097220 */ /* 0x000fe40000410000 */
[----:B------:R-:W-:Y:S01]  /*8610*/  FMUL.FTZ R19, R224, R19 ;  /* 0x00000013e0137220 */ /* 0x000fe20000410000 */
[----:B------:R1:W5:Y:S01]  /*8620*/  LDL.LU R112, [R1+0x148] ;  /* 0x0001480001707983 */ /* 0x0003620000300800 */
[----:B------:R-:W-:Y:S02]  /*8630*/  FFMA.FTZ R6, -R173, R173, 1 ;  /* 0x3f800000ad067423 */ /* 0x000fe400000101ad */
[----:B------:R-:W-:Y:S02]  /*8640*/  FMUL.FTZ R7, R7, c[0x0][0x2ec] ;  /* 0x0000bb0007077a20 */ /* 0x000fe40000410000 */
[----:B------:R-:W-:Y:S02]  /*8650*/  FMUL.FTZ R8, R111, R8 ;  /* 0x000000086f087220 */ /* 0x000fe40000410000 */
[----:B------:R-:W-:Y:S01]  /*8660*/  FMUL.FTZ R18, R223, R18 ;  /* 0x00000012df127220 */ /* 0x000fe20000410000 */
[----:B------:R1:W5:Y:S01]  /*8670*/  LDL.LU R111, [R1+0x144] ;  /* 0x00014400016f7983 */ /* 0x0003620000300800 */
[----:B------:R-:W-:Y:S02]  /*8680*/  FMUL.FTZ R6, R6, c[0x0][0x2ec] ;  /* 0x0000bb0006067a20 */ /* 0x000fe40000410000 */
[----:B------:R-:W-:Y:S02]  /*8690*/  FMUL.FTZ R67, R19, R7 ;  /* 0x0000000713437220 */ /* 0x000fe40000410000 */
[----:B------:R-:W-:Y:S02]  /*86a0*/  FFMA.FTZ R7, -R110, R110, 1 ;  /* 0x3f8000006e077423 */ /* 0x000fe4000001016e */
[----:B------:R-:W-:Y:S01]  /*86b0*/  FMUL.FTZ R66, R18, R6 ;  /* 0x0000000612427220 */ /* 0x000fe20000410000 */
[----:B------:R1:W5:Y:S01]  /*86c0*/  LDL.LU R110, [R1+0x140] ;  /* 0x00014000016e7983 */ /* 0x0003620000300800 */
[----:B------:R-:W-:Y:S02]  /*86d0*/  FFMA.FTZ R6, -R109, R109, 1 ;  /* 0x3f8000006d067423 */ /* 0x000fe4000001016d */
[----:B------:R-:W-:Y:S01]  /*86e0*/  FFMA.FTZ R5, -R108, R108, 1 ;  /* 0x3f8000006c057423 */ /* 0x000fe2000001016c */
[----:B------:R1:W5:Y:S01]  /*86f0*/  LDL.LU R109, [R1+0x13c] ;  /* 0x00013c00016d7983 */ /* 0x0003620000300800 */
[----:B------:R-:W-:Y:S02]  /*8700*/  FMUL.FTZ R7, R7, c[0x0][0x2ec] ;  /* 0x0000bb0007077a20 */ /* 0x000fe40000410000 */
[----:B------:R-:W-:Y:S01]  /*8710*/  FFMA.FTZ R4, -R107, R107, 1 ;  /* 0x3f8000006b047423 */ /* 0x000fe2000001016b */
[----:B------:R1:W5:Y:S01]  /*8720*/  LDL.LU R108, [R1+0x138] ;  /* 0x00013800016c7983 */ /* 0x0003620000300800 */
[----:B------:R-:W-:Y:S02]  /*8730*/  FMUL.FTZ R6, R6, c[0x0][0x2ec] ;  /* 0x0000bb0006067a20 */ /* 0x000fe40000410000 */
[----:B------:R-:W-:Y:S01]  /*8740*/  FMUL.FTZ R55, R13, R7 ;  /* 0x000000070d377220 */ /* 0x000fe20000410000 */
[----:B------:R1:W5:Y:S01]  /*8750*/  LDL.LU R107, [R1+0x134] ;  /* 0x00013400016b7983 */ /* 0x0003620000300800 */
[----:B------:R-:W-:Y:S02]  /*8760*/  FADD.FTZ R13, -R2, R24 ;  /* 0x00000018020d7221 */ /* 0x000fe40000010100 */
[----:B------:R-:W-:Y:S02]  /*8770*/  FMUL.FTZ R5, R5, c[0x0][0x2ec] ;  /* 0x0000bb0005057a20 */ /* 0x000fe40000410000 */
[----:B------:R-:W-:Y:S02]  /*8780*/  FMUL.FTZ R20, R12, R6 ;  /* 0x000000060c147220 */ /* 0x000fe40000410000 */
[----:B------:R-:W-:Y:S02]  /*8790*/  FADD.FTZ R12, -R2, R25 ;  /* 0x00000019020c7221 */ /* 0x000fe40000010100 */
[----:B------:R-:W-:Y:S02]  /*87a0*/  FMUL.FTZ R13, R106, R13 ;  /* 0x0000000d6a0d7220 */ /* 0x000fe40000410000 */
[----:B------:R-:W-:Y:S01]  /*87b0*/  FMUL.FTZ R4, R4, c[0x0][0x2ec] ;  /* 0x0000bb0004047a20 */ /* 0x000fe20000410000 */
[----:B------:R1:W5:Y:S01]  /*87c0*/  LDL.LU R106, [R1+0x130] ;  /* 0x00013000016a7983 */ /* 0x0003620000300800 */
[----:B------:R-:W-:Y:S02]  /*87d0*/  FMUL.FTZ R19, R9, R5 ;  /* 0x0000000509137220 */ /* 0x000fe40000410000 */
[----:B------:R-:W-:Y:S02]  /*87e0*/  FADD.FTZ R9, -R2, R28 ;  /* 0x0000001c02097221 */ /* 0x000fe40000010100 */
[----:B------:R-:W-:Y:S02]  /*87f0*/  FMUL.FTZ R12, R105, R12 ;  /* 0x0000000c690c7220 */ /* 0x000fe40000410000 */
[----:B------:R-:W-:Y:S01]  /*8800*/  FMUL.FTZ R22, R8, R4 ;  /* 0x0000000408167220 */ /* 0x000fe20000410000 */
[----:B------:R1:W5:Y:S01]  /*8810*/  LDL.LU R105, [R1+0x12c] ;  /* 0x00012c0001697983 */ /* 0x0003620000300800 */
[----:B------:R-:W-:Y:S02]  /*8820*/  FADD.FTZ R8, -R2, R29 ;  /* 0x0000001d02087221 */ /* 0x000fe40000010100 */
[----:B------:R-:W-:Y:S02]  /*8830*/  FMUL.FTZ R9, R104, R9 ;  /* 0x0000000968097220 */ /* 0x000fe40000410000 */
        /* <DEDUP_REMOVED lines=12> */
[----:B------:R-:W-:Y:S02]  /*8900*/  FFMA.FTZ R4, -R249, R249, 1 ;  /* 0x3f800000f9047423 */ /* 0x000fe400000101f9 */
        /* <DEDUP_REMOVED lines=9> */
[----:B------:R-:W-:Y:S01]  /*89a0*/  FFMA.FTZ R6, -R232, R232, 1 ;  /* 0x3f800000e8067423 */ /* 0x000fe200000101e8 */
[----:B------:R1:W5:Y:S01]  /*89b0*/  LDL.LU R99, [R1+0x114] ;  /* 0x0001140001637983 */ /* 0x0003620000300800 */
[----:B------:R-:W-:Y:S02]  /*89c0*/  FMUL.FTZ R51, R8, R4 ;  /* 0x0000000408337220 */ /* 0x000fe40000410000 */
[----:B------:R-:W-:Y:S02]  /*89d0*/  FADD.FTZ R8, -R2, R45 ;  /* 0x0000002d02087221 */ /* 0x000fe40000010100 */
[----:B------:R-:W-:Y:S02]  /*89e0*/  FMUL.FTZ R9, R98, R9 ;  /* 0x0000000962097220 */ /* 0x000fe40000410000 */
[----:B------:R-:W-:Y:S01]  /*89f0*/  FFMA.FTZ R5, -R229, R229, 1 ;  /* 0x3f800000e5057423 */ /* 0x000fe200000101e5 */
[----:B------:R1:W5:Y:S01]  /*8a00*/  LDL.LU R98, [R1+0x110] ;  /* 0x0001100001627983 */ /* 0x0003620000300800 */
[----:B------:R-:W-:Y:S02]  /*8a10*/  FMUL.FTZ R6, R6, c[0x0][0x2ec] ;  /* 0x0000bb0006067a20 */ /* 0x000fe40000410000 */
[----:B------:R-:W-:Y:S02]  /*8a20*/  FMUL.FTZ R8, R97, R8 ;  /* 0x0000000861087220 */ /* 0x000fe40000410000 */
[----:B------:R-:W-:Y:S01]  /*8a30*/  FFMA.FTZ R4, -R228, R228, 1 ;  /* 0x3f800000e4047423 */ /* 0x000fe200000101e4 */
[----:B------:R1:W5:Y:S01]  /*8a40*/  LDL.LU R97, [R1+0x10c] ;  /* 0x00010c0001617983 */ /* 0x0003620000300800 */
[----:B------:R-:W-:Y:S02]  /*8a50*/  FMUL.FTZ R5, R5, c[0x0][0x2ec] ;  /* 0x0000bb0005057a20 */ /* 0x000fe40000410000 */
[----:B------:R-:W-:Y:S02]  /*8a60*/  FMUL.FTZ R49, R12, R6 ;  /* 0x000000060c317220 */ /* 0x000fe40000410000 */
[----:B------:R-:W-:Y:S02]  /*8a70*/  FADD.FTZ R12, -R2, R56 ;  /* 0x00000038020c7221 */ /* 0x000fe40000010100 */
[----:B------:R-:W-:Y:S02]  /*8a80*/  FFMA.FTZ R7, -R233, R233, 1 ;  /* 0x3f800000e9077423 */ /* 0x000fe400000101e9 */
[----:B------:R-:W-:Y:S02]  /*8a90*/  FMUL.FTZ R4, R4, c[0x0][0x2ec] ;  /* 0x0000bb0004047a20 */ /* 0x000fe40000410000 */
[----:B------:R-:W-:Y:S02]  /*8aa0*/  FMUL.FTZ R48, R9, R5 ;  /* 0x0000000509307220 */ /* 0x000fe40000410000 */
[----:B------:R-:W-:Y:S02]  /*8ab0*/  FADD.FTZ R9, -R2, R57 ;  /* 0x0000003902097221 */ /* 0x000fe40000010100 */
[----:B------:R-:W-:Y:S02]  /*8ac0*/  FMUL.FTZ R12, R96, R12 ;  /* 0x0000000c600c7220 */ /* 0x000fe40000410000 */
[----:B------:R-:W-:Y:S01]  /*8ad0*/  FFMA.FTZ R5, -R214, R214, 1 ;  /* 0x3f800000d6057423 */ /* 0x000fe200000101d6 */
[----:B------:R1:W5:Y:S01]  /*8ae0*/  LDL.LU R96, [R1+0x108] ;  /* 0x0001080001607983 */ /* 0x0003620000300800 */
[----:B------:R-:W-:Y:S02]  /*8af0*/  FMUL.FTZ R7, R7, c[0x0][0x2ec] ;  /* 0x0000bb0007077a20 */ /* 0x000fe40000410000 */
[----:B------:R-:W-:Y:S02]  /*8b00*/  FMUL.FTZ R45, R8, R4 ;  /* 0x00000004082d7220 */ /* 0x000fe40000410000 */
[----:B------:R-:W-:Y:S02]  /*8b10*/  FADD.FTZ R8, -R2, R60 ;  /* 0x0000003c02087221 */ /* 0x000fe40000010100 */
[----:B------:R-:W-:Y:S02]  /*8b20*/  FMUL.FTZ R9, R95, R9 ;  /* 0x000000095f097220 */ /* 0x000fe40000410000 */
[----:B------:R-:W-:Y:S01]  /*8b30*/  FFMA.FTZ R4, -R208, R208, 1 ;  /* 0x3f800000d0047423 */ /* 0x000fe200000101d0 */
[----:B------:R1:W5:Y:S01]  /*8b40*/  LDL.LU R95, [R1+0x104] ;  /* 0x00010400015f7983 */ /* 0x0003620000300800 */
[----:B------:R-:W-:Y:S02]  /*8b50*/  FMUL.FTZ R5, R5, c[0x0][0x2ec] ;  /* 0x0000bb0005057a20 */ /* 0x000fe40000410000 */
[----:B----4-:R-:W-:Y:S02]  /*8b60*/  FADD.FTZ R10, -R0, R10 ;  /* 0x0000000a000a7221 */ /* 0x010fe40000010100 */
[----:B------:R-:W-:Y:S02]  /*8b70*/  FMUL.FTZ R50, R13, R7 ;  /* 0x000000070d327220 */ /* 0x000fe40000410000 */
[----:B------:R-:W-:Y:S02]  /*8b80*/  FADD.FTZ R7, -R2, R61 ;  /* 0x0000003d02077221 */ /* 0x000fe40000010100 */
[----:B------:R-:W-:Y:S02]  /*8b90*/  FMUL.FTZ R8, R251, R8 ;  /* 0x00000008fb087220 */ /* 0x000fe40000410000 */
[----:B------:R-:W-:Y:S02]  /*8ba0*/  FFMA.FTZ R2, -R206, R206, 1 ;  /* 0x3f800000ce027423 */ /* 0x000fe400000101ce */
[----:B------:R-:W-:Y:S02]  /*8bb0*/  FMUL.FTZ R4, R4, c[0x0][0x2ec] ;  /* 0x0000bb0004047a20 */ /* 0x000fe40000410000 */
[----:B------:R-:W-:Y:S02]  /*8bc0*/  FMUL.FTZ R41, R9, R5 ;  /* 0x0000000509297220 */ /* 0x000fe40000410000 */
[----:B------:R-:W-:Y:S02]  /*8bd0*/  FADD.FTZ R9, -R0, R11 ;  /* 0x0000000b00097221 */ /* 0x000fe40000010100 */
[----:B------:R-:W-:Y:S02]  /*8be0*/  FMUL.FTZ R10, R94, R10 ;  /* 0x0000000a5e0a7220 */ /* 0x000fe40000410000 */
[----:B------:R-:W-:Y:S01]  /*8bf0*/  FMUL.FTZ R7, R248, R7 ;  /* 0x00000007f8077220 */ /* 0x000fe20000410000 */
[----:B------:R1:W5:Y:S01]  /*8c00*/  LDL.LU R94, [R1+0x100] ;  /* 0x00010000015e7983 */ /* 0x0003620000300800 */
[----:B------:R-:W-:Y:S02]  /*8c10*/  FMUL.FTZ R2, R2, c[0x0][0x2ec] ;  /* 0x0000bb0002027a20 */ /* 0x000fe40000410000 */
        /* <DEDUP_REMOVED lines=8> */
[----:B------:R-:W-:Y:S01]  /*8ca0*/  FMUL.FTZ R6, R6, c[0x0][0x2ec] ;  /* 0x0000bb0006067a20 */ /* 0x000fe20000410000 */
[----:B------:R1:W5:Y:S01]  /*8cb0*/  LDL.LU R92, [R1+0xf8] ;  /* 0x0000f800015c7983 */ /* 0x0003620000300800 */
[----:B------:R-:W-:Y:S02]  /*8cc0*/  FMUL.FTZ R7, R91, R7 ;  /* 0x000000075b077220 */ /* 0x000fe40000410000 */
[----:B------:R-:W-:Y:S01]  /*8cd0*/  FMUL.FTZ R44, R12, R6 ;  /* 0x000000060c2c7220 */ /* 0x000fe20000410000 */
[----:B------:R1:W5:Y:S01]  /*8ce0*/  LDL.LU R91, [R1+0xf4] ;  /* 0x0000f400015b7983 */ /* 0x0003620000300800 */
[----:B------:R-:W-:Y:S02]  /*8cf0*/  FFMA.FTZ R6, -R90, R90, 1 ;  /* 0x3f8000005a067423 */ /* 0x000fe4000001015a */
[----:B------:R-:W-:Y:S01]  /*8d00*/  FFMA.FTZ R5, -R89, R89, 1 ;  /* 0x3f80000059057423 */ /* 0x000fe20000010159 */
[----:B------:R1:W5:Y:S01]  /*8d10*/  LDL.LU R90, [R1+0xf0] ;  /* 0x0000f000015a7983 */ /* 0x0003620000300800 */
[----:B------:R-:W-:Y:S02]  /*8d20*/  FFMA.FTZ R4, -R88, R88, 1 ;  /* 0x3f80000058047423 */ /* 0x000fe40000010158 */
[----:B------:R-:W-:Y:S01]  /*8d30*/  FMUL.FTZ R6, R6, c[0x0][0x2ec] ;  /* 0x0000bb0006067a20 */ /* 0x000fe20000410000 */
[----:B------:R1:W5:Y:S01]  /*8d40*/  LDL.LU R89, [R1+0xec] ;  /* 0x0000ec0001597983 */ /* 0x0003620000300800 */
[----:B------:R-:W-:Y:S02]  /*8d50*/  FFMA.FTZ R2, -R87, R87, 1 ;  /* 0x3f80000057027423 */ /* 0x000fe40000010157 */
[----:B------:R-:W-:Y:S01]  /*8d60*/  FMUL.FTZ R5, R5, c[0x0][0x2ec] ;  /* 0x0000bb0005057a20 */ /* 0x000fe20000410000 */
[----:B------:R1:W5:Y:S01]  /*8d70*/  LDL.LU R88, [R1+0xe8] ;  /* 0x0000e80001587983 */ /* 0x0003620000300800 */
[----:B------:R-:W-:Y:S02]  /*8d80*/  FMUL.FTZ R18, R10, R6 ;  /* 0x000000060a127220 */ /* 0x000fe40000410000 */
[----:B------:R-:W-:Y:S01]  /*8d90*/  FADD.FTZ R10, -R0, R26 ;  /* 0x0000001a000a7221 */ /* 0x000fe20000010100 */
[----:B------:R1:W5:Y:S01]  /*8da0*/  LDL.LU R87, [R1+0xe4] ;  /* 0x0000e40001577983 */ /* 0x0003620000300800 */
[----:B------:R-:W-:Y:S02]  /*8db0*/  FMUL.FTZ R4, R4, c[0x0][0x2ec] ;  /* 0x0000bb0004047a20 */ /* 0x000fe40000410000 */
[----:B------:R-:W-:Y:S02]  /*8dc0*/  FMUL.FTZ R25, R9, R5 ;  /* 0x0000000509197220 */ /* 0x000fe40000410000 */
[----:B------:R-:W-:Y:S02]  /*8dd0*/  FADD.FTZ R9, -R0, R27 ;  /* 0x0000001b00097221 */ /* 0x000fe40000010100 */
[----:B------:R-:W-:Y:S02]  /*8de0*/  FMUL.FTZ R10, R86, R10 ;  /* 0x0000000a560a7220 */ /* 0x000fe40000410000 */
[----:B------:R-:W-:Y:S01]  /*8df0*/  FMUL.FTZ R2, R2, c[0x0][0x2ec] ;  /* 0x0000bb0002027a20 */ /* 0x000fe20000410000 */
[----:B------:R1:W5:Y:S01]  /*8e00*/  LDL.LU R86, [R1+0xe0] ;  /* 0x0000e00001567983 */ /* 0x0003620000300800 */
[----:B------:R-:W-:Y:S02]  /*8e10*/  FMUL.FTZ R16, R8, R4 ;  /* 0x0000000408107220 */ /* 0x000fe40000410000 */
[C---:B------:R-:W-:Y:S02]  /*8e20*/  FADD.FTZ R8, -R0.reuse, R30 ;  /* 0x0000001e00087221 */ /* 0x040fe40000010100 */
        /* <DEDUP_REMOVED lines=20> */
[----:B------:R-:W-:Y:S01]  /*8f70*/  FMUL.FTZ R17, R9, R5 ;  /* 0x0000000509117220 */ /* 0x000fe20000410000 */
[----:B------:R1:W5:Y:S01]  /*8f80*/  LDL.LU R79, [R1+0xc4] ;  /* 0x0000c400014f7983 */ /* 0x0003620000300800 */
        /* <DEDUP_REMOVED lines=45> */
[----:B------:R-:W-:Y:S02]  /*9260*/  FFMA.FTZ R0, -R230, R230, 1 ;  /* 0x3f800000e6007423 */ /* 0x000fe400000101e6 */
        /* <DEDUP_REMOVED lines=9> */
[----:B------:R-:W-:Y:S01]  /*9300*/  ISETP.GE.AND P2, PT, R204, c[0x0][0x220], PT ;  /* 0x00008800cc007a0c */ /* 0x000fe20003f46270 */
[----:B------:R-:W-:Y:S01]  /*9310*/  IMAD.MOV.U32 R11, RZ, RZ, c[0x0][0x190] ;  /* 0x00006400ff0b7624 */ /* 0x000fe200078e00ff */
[----:B------:R-:W-:Y:S03]  /*9320*/  ULOP3.LUT UR4, UR5, 0x1, URZ, 0xc0, !UPT ;  /* 0x0000000105047892 */ /* 0x000fe6000f8ec03f */
[C---:B------:R-:W-:Y:S01]  /*9330*/  IMAD.U32 R4, R11.reuse, -0x80, RZ ;  /* 0xffffff800b047824 */ /* 0x040fe200078e00ff */
[----:B------:R-:W-:Y:S04]  /*9340*/  UISETP.NE.U32.AND UP0, UPT, UR4, 0x1, UPT ;  /* 0x000000010400788c */ /* 0x000fe8000bf05070 */
[C---:B------:R-:W-:Y:S01]  /*9350*/  LEA R6, P5, R4.reuse, R210, 0x1 ;  /* 0x000000d204067211 */ /* 0x040fe200078a08ff */
[----:B------:R-:W-:Y:S01]  /*9360*/  USEL UR4, UR44, 0x4000, !UP0 ;  /* 0x000040002c047887 */ /* 0x000fe2000c000000 */
[----:B------:R-:W-:Y:S01]  /*9370*/  SHF.R.S32.HI R5, RZ, 0x1f, R4 ;  /* 0x0000001fff057819 */ /* 0x000fe20000011404 */
[----:B------:R-:W-:Y:S01]  /*9380*/  @!P2 IMAD.MOV.U32 R9, RZ, RZ, c[0x0][0x194] ;  /* 0x00006500ff09a624 */ /* 0x000fe200078e00ff */
[CC--:B------:R-:W-:Y:S01]  /*9390*/  @!P2 LEA R2, P3, R11.reuse, R4.reuse, 0x6 ;  /* 0x000000040b02a211 */ /* 0x0c0fe200078630ff */
[----:B------:R-:W-:Y:S01]  /*93a0*/  @!P2 IMAD.MOV.U32 R8, RZ, RZ, c[0x0][0x194] ;  /* 0x00006500ff08a624 */ /* 0x000fe200078e00ff */
[----:B------:R-:W-:Y:S01]  /*93b0*/  LEA.HI.X R7, R4, R209, R5, 0x1, P5 ;  /* 0x000000d104077211 */ /* 0x000fe200028f0c05 */
[----:B------:R-:W-:Y:S01]  /*93c0*/  @!P2 IMAD.MOV.U32 R15, RZ, RZ, c[0x0][0x194] ;  /* 0x00006500ff0fa624 */ /* 0x000fe200078e00ff */
[----:B------:R-:W-:Y:S02]  /*93d0*/  IADD3 R192, R192, UR4, RZ ;  /* 0x00000004c0c07c10 */ /* 0x000fe4000fffe0ff */
[C---:B------:R-:W-:Y:S02]  /*93e0*/  @!P2 LEA R0, P4, R11.reuse, R4, 0x5 ;  /* 0x000000040b00a211 */ /* 0x040fe400078828ff */
[CC--:B------:R-:W-:Y:S01]  /*93f0*/  @!P2 LEA.HI.X R9, R11.reuse, R5.reuse, R9, 0x6, P3 ;  /* 0x000000050b09a211 */ /* 0x0c0fe200018f3409 */
[----:B------:R2:W-:Y:S01]  /*9400*/  @P2 STS [R192], RZ ;  /* 0x000000ffc0002388 */ /* 0x0005e20000000800 */
[-C--:B------:R-:W-:Y:S02]  /*9410*/  @!P2 LEA R10, P3, R2, R210.reuse, 0x1 ;  /* 0x000000d2020aa211 */ /* 0x080fe400078608ff */
[C---:B------:R-:W-:Y:S01]  /*9420*/  @!P2 LEA.HI.X R8, R11.reuse, R5, R8, 0x5, P4 ;  /* 0x000000050b08a211 */ /* 0x040fe200020f2c08 */
[----:B------:R2:W-:Y:S01]  /*9430*/  @P2 STS [R192+0x4], RZ ;  /* 0x000004ffc0002388 */ /* 0x0005e20000000800 */
[-C--:B------:R-:W-:Y:S01]  /*9440*/  @!P2 LEA R12, P4, R0, R210.reuse, 0x1 ;  /* 0x000000d2000ca211 */ /* 0x080fe200078808ff */
[----:B------:R-:W-:Y:S01]  /*9450*/  @!P2 IMAD.WIDE.U32 R4, R11, 0x60, R4 ;  /* 0x000000600b04a825 */ /* 0x000fe200078e0004 */
[-C--:B------:R-:W-:Y:S01]  /*9460*/  @!P2 LEA.HI.X R11, R2, R209.reuse, R9, 0x1, P3 ;  /* 0x000000d1020ba211 */ /* 0x080fe200018f0c09 */
[----:B------:R2:W-:Y:S01]  /*9470*/  @P2 STS [R192+0x8], RZ ;  /* 0x000008ffc0002388 */ /* 0x0005e20000000800 */
[-C--:B------:R-:W-:Y:S01]  /*9480*/  @!P2 LEA.HI.X R13, R0, R209.reuse, R8, 0x1, P4 ;  /* 0x000000d1000da211 */ /* 0x080fe200020f0c08 */
[----:B------:R-:W-:Y:S01]  /*9490*/  @!P2 IMAD R2, R15, 0x60, RZ ;  /* 0x000000600f02a824 */ /* 0x000fe200078e02ff */
[----:B------:R-:W-:Y:S01]  /*94a0*/  IADD3 R0, R207, UR4, RZ ;  /* 0x00000004cf007c10 */ /* 0x000fe2000fffe0ff */
[----:B------:R2:W-:Y:S01]  /*94b0*/  @P2 STS [R192+0xc], RZ ;  /* 0x00000cffc0002388 */ /* 0x0005e20000000800 */
[----:B------:R-:W-:Y:S01]  /*94c0*/  @!P2 LEA R8, P3, R4, R210, 0x1 ;  /* 0x000000d20408a211 */ /* 0x000fe200078608ff */
[----:B------:R-:W-:Y:S01]  /*94d0*/  @!P2 IMAD.IADD R2, R5, 0x1, R2 ;  /* 0x000000010502a824 */ /* 0x000fe200078e0202 */
[----:B------:R-:W-:Y:S01]  /*94e0*/  IADD3 R188, R188, UR4, RZ ;  /* 0x00000004bcbc7c10 */ /* 0x000fe2000fffe0ff */
[----:B------:R-:W-:Y:S01]  /*94f0*/  @!PT LDS RZ, [RZ] ;  /* 0x00000000fffff984 */ /* 0x000fe20000000800 */
[----:B------:R-:W-:Y:S01]  /*9500*/  @!PT LDS RZ, [RZ] ;  /* 0x00000000fffff984 */ /* 0x000fe20000000800 */
[----:B------:R-:W-:Y:S01]  /*9510*/  @!PT LDS RZ, [RZ] ;  /* 0x00000000fffff984 */ /* 0x000fe20000000800 */
[----:B------:R2:W-:Y:S01]  /*9520*/  @!P2 LDGSTS.E.BYPASS.LTC128B.128 [R0], [R6.64] ;  /* 0x000000000600afae */ /* 0x0005e2000b901d4c */
[----:B------:R-:W-:Y:S02]  /*9530*/  IMAD.MOV.U32 R210, RZ, RZ, R6 ;  /* 0x000000ffffd27224 */ /* 0x000fe400078e0006 */
[----:B------:R-:W-:Y:S01]  /*9540*/  @!P2 LEA.HI.X R9, R4, R209, R2, 0x1, P3 ;  /* 0x000000d10409a211 */ /* 0x000fe200018f0c02 */
[----:B------:R2:W-:Y:S01]  /*9550*/  @P2 STS [R192+0x1000], RZ ;  /* 0x001000ffc0002388 */ /* 0x0005e20000000800 */
[C---:B------:R-:W-:Y:S01]  /*9560*/  @!P2 IADD3 R2, R207.reuse, UR4, RZ ;  /* 0x00000004cf02ac10 */ /* 0x040fe2000fffe0ff */
[----:B------:R-:W-:Y:S01]  /*9570*/  IMAD.MOV.U32 R209, RZ, RZ, R7 ;  /* 0x000000ffffd17224 */ /* 0x000fe200078e0007 */
[----:B------:R-:W-:Y:S01]  /*9580*/  @!P2 IADD3 R4, R207, UR4, RZ ;  /* 0x00000004cf04ac10 */ /* 0x000fe2000fffe0ff */
[----:B------:R2:W-:Y:S01]  /*9590*/  @P2 STS [R192+0x1004], RZ ;  /* 0x001004ffc0002388 */ /* 0x0005e20000000800 */
[----:B------:R-:W-:Y:S03]  /*95a0*/  IMAD.MOV.U32 R207, RZ, RZ, R0 ;  /* 0x000000ffffcf7224 */ /* 0x000fe600078e0000 */
[----:B------:R2:W-:Y:S04]  /*95b0*/  @P2 STS [R192+0x1008], RZ ;  /* 0x001008ffc0002388 */ /* 0x0005e80000000800 */
[----:B------:R2:W-:Y:S04]  /*95c0*/  @P2 STS [R192+0x100c], RZ ;  /* 0x00100cffc0002388 */ /* 0x0005e80000000800 */
[----:B------:R-:W-:Y:S01]  /*95d0*/  @!PT LDS RZ, [RZ] ;  /* 0x00000000fffff984 */ /* 0x000fe20000000800 */
[----:B------:R-:W-:Y:S01]  /*95e0*/  @!PT LDS RZ, [RZ] ;  /* 0x00000000fffff984 */ /* 0x000fe20000000800 */
[----:B------:R-:W-:Y:S01]  /*95f0*/  @!PT LDS RZ, [RZ] ;  /* 0x00000000fffff984 */ /* 0x000fe20000000800 */
[----:B------:R2:W-:Y:S04]  /*9600*/  @!P2 LDGSTS.E.BYPASS.LTC128B.128 [R2+0x1000], [R12.64] ;  /* 0x010000000c02afae */ /* 0x0005e8000b901d4c */
        /* <DEDUP_REMOVED lines=17> */
.L_x_955:
[----:B------:R-:W-:Y:S01]  /*9720*/  F2FP.PACK_AB R28, R158, R159 ;  /* 0x0000009f9e1c723e */ /* 0x000fe200000000ff */
[----:B------:R-:W3:Y:S01]  /*9730*/  LDL R42, [R1+0x48] ;  /* 0x00004800012a7983 */ /* 0x000ee20000100800 */
        /* <DEDUP_REMOVED lines=21> */
[----:B--2---:R-:W-:Y:S02]  /*9890*/  F2FP.PACK_AB R13, R37, R38 ;  /* 0x00000026250d723e */ /* 0x004fe400000000ff */
        /* <DEDUP_REMOVED lines=42> */
[----:B--2---:R-:W-:Y:S04]  /*9b40*/  IMAD.SHL.U32 R0, R190, 0x2, RZ ;  /* 0x00000002be007824 */ /* 0x004fe800078e00ff */
[----:B------:R-:W-:Y:S01]  /*9b50*/  IMAD.IADD R2, R0, 0x1, R181 ;  /* 0x0000000100027824 */ /* 0x000fe200078e02b5 */
[----:B-----5:R-:W-:Y:S04]  /*9b60*/  LDSM.16.MT88.4 R4, [R3+0x1c000] ;  /* 0x01c000000304783b */ /* 0x020fe80000004200 */
[----:B------:R-:W2:Y:S04]  /*9b70*/  LDSM.16.MT88.4 R8, [R0+0x8000] ;  /* 0x008000000008783b */ /* 0x000ea80000004200 */
[----:B------:R-:W4:Y:S04]  /*9b80*/  LDSM.16.MT88.4 R12, [R3+0x20000] ;  /* 0x02000000030c783b */ /* 0x000f280000004200 */
[----:B------:R-:W1:Y:S04]  /*9b90*/  LDSM.16.MT88.4 R16, [R2+0x8000] ;  /* 0x008000000210783b */ /* 0x000e680000004200 */
[----:B------:R-:W-:Y:S04]  /*9ba0*/  LDSM.16.MT88.4 R20, [R3+0x1c800] ;  /* 0x01c800000314783b */ /* 0x000fe80000004200 */
[----:B------:R-:W1:Y:S04]  /*9bb0*/  LDSM.16.MT88.4 R24, [R0+0x8800] ;  /* 0x008800000018783b */ /* 0x000e680000004200 */
[----:B------:R-:W1:Y:S04]  /*9bc0*/  LDSM.16.MT88.4 R28, [R3+0x20800] ;  /* 0x02080000031c783b */ /* 0x000e680000004200 */
[----:B------:R-:W1:Y:S01]  /*9bd0*/  LDSM.16.MT88.4 R32, [R2+0x8800] ;  /* 0x008800000220783b */ /* 0x000e620000004200 */
[-C--:B--2---:R-:W-:Y:S08]  /*9be0*/  HMMA.16816.F32 R68, R4, R8.reuse, R68 ;  /* 0x000000080444723c */ /* 0x084ff00000001844 */
[C---:B----4-:R-:W-:Y:S08]  /*9bf0*/  HMMA.16816.F32 R72, R12.reuse, R8, R72 ;  /* 0x000000080c48723c */ /* 0x050ff00000001848 */
[-C--:B------:R-:W-:Y:S08]  /*9c00*/  HMMA.16816.F32 R76, R12, R10.reuse, R76 ;  /* 0x0000000a0c4c723c */ /* 0x080ff0000000184c */
[C---:B------:R-:W-:Y:S01]  /*9c10*/  HMMA.16816.F32 R80, R4.reuse, R10, R80 ;  /* 0x0000000a0450723c */ /* 0x040fe20000001850 */
[----:B------:R-:W-:Y:S07]  /*9c20*/  LDSM.16.MT88.4 R8, [R0+0x9000] ;  /* 0x009000000008783b */ /* 0x000fee0000004200 */
[-C--:B-1----:R-:W-:Y:S08]  /*9c30*/  HMMA.16816.F32 R84, R4, R16.reuse, R84 ;  /* 0x000000100454723c */ /* 0x082ff00000001854 */
[C---:B------:R-:W-:Y:S08]  /*9c40*/  HMMA.16816.F32 R88, R12.reuse, R16, R88 ;  /* 0x000000100c58723c */ /* 0x040ff00000001858 */
[-C--:B------:R-:W-:Y:S01]  /*9c50*/  HMMA.16816.F32 R92, R12, R18.reuse, R92 ;  /* 0x000000120c5c723c */ /* 0x080fe2000000185c */
[----:B------:R-:W-:Y:S07]  /*9c60*/  LDSM.16.MT88.4 R12, [R3+0x21000] ;  /* 0x02100000030c783b */ /* 0x000fee0000004200 */
[----:B------:R-:W-:Y:S01]  /*9c70*/  HMMA.16816.F32 R96, R4, R18, R96 ;  /* 0x000000120460723c */ /* 0x000fe20000001860 */
[----:B------:R-:W1:Y:S04]  /*9c80*/  LDSM.16.MT88.4 R4, [R3+0x1d000] ;  /* 0x01d000000304783b */ /* 0x000e680000004200 */
[----:B------:R-:W2:Y:S03]  /*9c90*/  LDSM.16.MT88.4 R16, [R2+0x9000] ;  /* 0x009000000210783b */ /* 0x000ea60000004200 */
[-C--:B------:R-:W-:Y:S08]  /*9ca0*/  HMMA.16816.F32 R68, R20, R24.reuse, R68 ;  /* 0x000000181444723c */ /* 0x080ff00000001844 */
[C---:B------:R-:W-:Y:S08]  /*9cb0*/  HMMA.16816.F32 R72, R28.reuse, R24, R72 ;  /* 0x000000181c48723c */ /* 0x040ff00000001848 */
[-C--:B------:R-:W-:Y:S08]  /*9cc0*/  HMMA.16816.F32 R76, R28, R26.reuse, R76 ;  /* 0x0000001a1c4c723c */ /* 0x080ff0000000184c */
[C---:B------:R-:W-:Y:S01]  /*9cd0*/  HMMA.16816.F32 R80, R20.reuse, R26, R80 ;  /* 0x0000001a1450723c */ /* 0x040fe20000001850 */
[----:B------:R-:W-:Y:S07]  /*9ce0*/  LDSM.16.MT88.4 R24, [R0+0x9800] ;  /* 0x009800000018783b */ /* 0x000fee0000004200 */
[-C--:B------:R-:W-:Y:S04]  /*9cf0*/  HMMA.16816.F32 R84, R20, R32.reuse, R84 ;  /* 0x000000201454723c */ /* 0x080fe80000001854 */
[----:B---3--:R-:W-:Y:S04]  /*9d00*/  IMAD.SHL.U32 R146, R42, 0x2, RZ ;  /* 0x000000022a927824 */ /* 0x008fe800078e00ff */
        /* <DEDUP_REMOVED lines=117> */
.L_x_956:
        /* <DEDUP_REMOVED lines=9> */
[----:B------:R-:W-:Y:S01]  /*a4f0*/  IMAD.U32 R147, R147, -0x80, RZ ;  /* 0xffffff8093937824 */ /* 0x000fe200078e00ff */
[----:B------:R-:W4:Y:S01]  /*a500*/  LDSM.16.MT88.4 R36, [R2+0xc000] ;  /* 0x00c000000224783b */ /* 0x000f220000004200 */
[----:B------:R-:W-:Y:S03]  /*a510*/  UIADD3 UR4, UR5, -0x1, URZ ;  /* 0xffffffff05047890 */ /* 0x000fe6000fffe03f */
[----:B------:R-:W5:Y:S01]  /*a520*/  LDL R153, [R1+0x38] ;  /* 0x0000380001997983 */ /* 0x000f620000100800 */
[C---:B------:R-:W-:Y:S03]  /*a530*/  LEA R202, P2, R147.reuse, R160, 0x2 ;  /* 0x000000a093ca7211 */ /* 0x040fe600078410ff */
[----:B------:R-:W-:Y:S01]  /*a540*/  LDSM.16.M88.4 R40, [R187+0x14000] ;  /* 0x01400000bb28783b */ /* 0x000fe20000000200 */
[----:B------:R-:W-:Y:S01]  /*a550*/  LEA.HI.X.SX32 R201, R147, R161, 0x2, P2 ;  /* 0x000000a193c97211 */ /* 0x000fe200010f16ff */
[----:B------:R-:W-:Y:S01]  /*a560*/  IMAD.MOV.U32 R147, RZ, RZ, c[0x0][0x22c] ;  /* 0x00008b00ff937624 */ /* 0x000fe200078e00ff */
[----:B------:R-:W-:Y:S01]  /*a570*/  UMOV UR5, UR4 ;  /* 0x0000000400057c82 */ /* 0x000fe20008000000 */
[----:B------:R-:W5:Y:S02]  /*a580*/  LDL R152, [R1+0x4c] ;  /* 0x00004c0001987983 */ /* 0x000f640000100800 */
[----:B------:R-:W-:Y:S02]  /*a590*/  IMAD R147, R147, c[0x0][0x1c0], RZ ;  /* 0x0000700093937a24 */ /* 0x000fe400078e02ff */
[----:B------:R-:W1:Y:S02]  /*a5a0*/  LDSM.16.MT88.4 R44, [R0+0xc800] ;  /* 0x00c80000002c783b */ /* 0x000e640000004200 */
[----:B------:R-:W-:Y:S02]  /*a5b0*/  IMAD.SHL.U32 R147, R147, 0x8, RZ ;  /* 0x0000000893937824 */ /* 0x000fe400078e00ff */
        /* <DEDUP_REMOVED lines=83> */
[----:B------:R-:W-:Y:S08]  /*aaf0*/  HMMA.16816.F32 R32, R44, R134, R32 ;  /* 0x000000862c20723c */ /* 0x000ff00000001820 */
[-C--:B------:R-:W-:Y:S08]  /*ab00*/  HMMA.16816.F32 R4, R36, R48.reuse, R4 ;  /* 0x000000302404723c */ /* 0x080ff00000001804 */
[C---:B------:R-:W-:Y:S07]  /*ab10*/  HMMA.16816.F32 R8, R136.reuse, R48, R8 ;  /* 0x000000308808723c */ /* 0x040fee0000001808 */
[----:B------:R-:W-:Y:S01]  /*ab20*/  IMAD.MOV.U32 R48, RZ, RZ, c[0x0][0x22c] ;  /* 0x00008b00ff307624 */ /* 0x000fe200078e00ff */
[-C--:B------:R-:W-:Y:S04]  /*ab30*/  HMMA.16816.F32 R12, R136, R50.reuse, R12 ;  /* 0x00000032880c723c */ /* 0x080fe8000000180c */
[----:B------:R-:W-:Y:S04]  /*ab40*/  IMAD R48, R48, c[0x0][0x1c0], RZ ;  /* 0x0000700030307a24 */ /* 0x000fe800078e02ff */
[C---:B------:R-:W-:Y:S04]  /*ab50*/  HMMA.16816.F32 R16, R36.reuse, R50, R16 ;  /* 0x000000322410723c */ /* 0x040fe80000001810 */
[----:B------:R-:W-:Y:S04]  /*ab60*/  IMAD R48, R48, 0x48, RZ ;  /* 0x0000004830307824 */ /* 0x000fe800078e02ff */
        /* <DEDUP_REMOVED lines=8> */
[----:B------:R-:W-:Y:S01]  /*abf0*/  IMAD.MOV.U32 R36, RZ, RZ, R202 ;  /* 0x000000ffff247224 */ /* 0x000fe200078e00ca */
[----:B------:R-:W-:Y:S01]  /*ac00*/  @UP3 UIADD3.X UR7, UR7, -0x1, URZ, UP1, !UPT ;  /* 0xffffffff07073890 */ /* 0x000fe20008ffe43f */
[C---:B-1----:R-:W-:Y:S02]  /*ac10*/  HMMA.16816.F32 R8, R56.reuse, R52, R8 ;  /* 0x000000343808723c */ /* 0x042fe40000001808 */
[----:B------:R-:W2:Y:S02]  /*ac20*/  @P0 LDG.E R148, [R38.64+0x20] ;  /* 0x0000200c26940981 */ /* 0x000ea4000c1e1900 */
[CC--:B------:R-:W-:Y:S01]  /*ac30*/  LEA R44, P2, R147.reuse, R36.reuse, 0x2 ;  /* 0x00000024932c7211 */ /* 0x0c0fe200078410ff */
[----:B------:R-:W-:Y:S01]  /*ac40*/  IMAD.MOV.U32 R37, RZ, RZ, R201 ;  /* 0x000000ffff257224 */ /* 0x000fe200078e00c9 */
[----:B------:R-:W3:Y:S02]  /*ac50*/  @P0 LDG.E R149, [R38.64+0x120] ;  /* 0x0001200c26950981 */ /* 0x000ee4000c1e1900 */
[-C--:B------:R-:W-:Y:S02]  /*ac60*/  HMMA.16816.F32 R12, R56, R54.reuse, R12 ;  /* 0x00000036380c723c */ /* 0x080fe4000000180c */
[----:B------:R-:W4:Y:S02]  /*ac70*/  @P0 LDG.E R150, [R38.64+0x100] ;  /* 0x0001000c26960981 */ /* 0x000f24000c1e1900 */
[-C--:B------:R-:W-:Y:S02]  /*ac80*/  LEA.HI.X.SX32 R45, R147, R37.reuse, 0x2, P2 ;  /* 0x00000025932d7211 */ /* 0x080fe400010f16ff */
[----:B------:R-:W5:Y:S02]  /*ac90*/  @P0 LDG.E R151, [R38.64] ;  /* 0x0000000c26970981 */ /* 0x000f64000c1e1900 */
[C---:B------:R-:W-:Y:S02]  /*aca0*/  HMMA.16816.F32 R16, R40.reuse, R54, R16 ;  /* 0x000000362810723c */ /* 0x040fe40000001810 */
[----:B------:R-:W-:Y:S04]  /*acb0*/  RED.E.ADD.F32.FTZ.RN.STRONG.GPU [R36.64], R4 ;  /* 0x000000042400798e */ /* 0x000fe8000c10e78c */
[----:B------:R-:W-:Y:S02]  /*acc0*/  RED.E.ADD.F32.FTZ.RN.STRONG.GPU [R44.64], R5 ;  /* 0x000000052c00798e */ /* 0x000fe4000c10e78c */
[-C--:B------:R-:W-:Y:S08]  /*acd0*/  HMMA.16816.F32 R20, R40, R60.reuse, R20 ;  /* 0x0000003c2814723c */ /* 0x080ff00000001814 */
[C---:B------:R-:W-:Y:S08]  /*ace0*/  HMMA.16816.F32 R24, R56.reuse, R60, R24 ;  /* 0x0000003c3818723c */ /* 0x040ff00000001818 */
[-C--:B------:R-:W-:Y:S08]  /*acf0*/  HMMA.16816.F32 R28, R56, R62.reuse, R28 ;  /* 0x0000003e381c723c */ /* 0x080ff0000000181c */
[----:B------:R-:W-:Y:S07]  /*ad00*/  HMMA.16816.F32 R32, R40, R62, R32 ;  /* 0x0000003e2820723c */ /* 0x000fee0000001820 */
[----:B------:R-:W-:Y:S05]  /*ad10*/  IMAD.MOV.U32 R42, RZ, RZ, c[0x0][0x22c] ;  /* 0x00008b00ff2a7624 */ /* 0x000fea00078e00ff */
[----:B------:R-:W-:Y:S04]  /*ad20*/  IMAD R42, R42, c[0x0][0x1c0], RZ ;  /* 0x000070002a2a7a24 */ /* 0x000fe800078e02ff */
[----:B------:R-:W-:Y:S01]  /*ad30*/  IMAD R42, R42, 0x70, RZ ;  /* 0x000000702a2a7824 */ /* 0x000fe200078e02ff */
[----:B--2---:R1:W-:Y:S04]  /*ad40*/  @P0 STL [R1+0xc], R148 ;  /* 0x00000c9401000387 */ /* 0x0043e80000100800 */
[----:B---3--:R2:W-:Y:S04]  /*ad50*/  @P0 STL [R1+0x4], R149 ;  /* 0x0000049501000387 */ /* 0x0085e80000100800 */
[----:B----4-:R3:W-:Y:S04]  /*ad60*/  @P0 STL [R1], R150 ;  /* 0x0000009601000387 */ /* 0x0107e80000100800 */
[----:B-----5:R4:W-:Y:S04]  /*ad70*/  @P0 STL [R1+0x8], R151 ;  /* 0x0000089701000387 */ /* 0x0209e80000100800 */
[----:B------:R-:W5:Y:S04]  /*ad80*/  LDL R59, [R1+0x30] ;  /* 0x00003000013b7983 */ /* 0x000f680000100800 */
[----:B------:R-:W5:Y:S04]  /*ad90*/  LDL R58, [R1+0x2c] ;  /* 0x00002c00013a7983 */ /* 0x000f680000100800 */
[----:B------:R-:W5:Y:S01]  /*ada0*/  LDL R57, [R1+0x28] ;  /* 0x0000280001397983 */ /* 0x000f620000100800 */
[----:B-1----:R-:W-:Y:S03]  /*adb0*/  IMAD.MOV.U32 R148, RZ, RZ, c[0x0][0x22c] ;  /* 0x00008b00ff947624 */ /* 0x002fe600078e00ff */
[----:B------:R-:W5:Y:S01]  /*adc0*/  LDL R56, [R1+0x24] ;  /* 0x0000240001387983 */ /* 0x000f620000100800 */
[----:B------:R-:W-:Y:S02]  /*add0*/  IMAD R148, R148, c[0x0][0x1c0], RZ ;  /* 0x0000700094947a24 */ /* 0x000fe400078e02ff */
[----:B--2---:R-:W-:Y:S01]  /*ade0*/  IMAD.MOV.U32 R149, RZ, RZ, c[0x0][0x22c] ;  /* 0x00008b00ff957624 */ /* 0x004fe200078e00ff */
[----:B------:R-:W2:Y:S01]  /*adf0*/  LDL R55, [R1+0x20] ;  /* 0x0000200001377983 */ /* 0x000ea20000100800 */
[----:B------:R-:W-:Y:S02]  /*ae00*/  IMAD.SHL.U32 R148, R148, 0x10, RZ ;  /* 0x0000001094947824 */ /* 0x000fe400078e00ff */
[----:B---3--:R-:W-:Y:S01]  /*ae10*/  IMAD.MOV.U32 R150, RZ, RZ, c[0x0][0x22c] ;  /* 0x00008b00ff967624 */ /* 0x008fe200078e00ff */
[----:B------:R-:W3:Y:S01]  /*ae20*/  LDL R54, [R1+0x1c] ;  /* 0x00001c0001367983 */ /* 0x000ee20000100800 */
[----:B----4-:R-:W-:Y:S01]  /*ae30*/  IMAD.MOV.U32 R151, RZ, RZ, c[0x0][0x22c] ;  /* 0x00008b00ff977624 */ /* 0x010fe200078e00ff */
[-C--:B------:R-:W-:Y:S01]  /*ae40*/  LEA R46, P0, R148, R36.reuse, 0x2 ;  /* 0x00000024942e7211 */ /* 0x080fe200078010ff */
[----:B------:R-:W-:Y:S01]  /*ae50*/  IMAD R150, R150, c[0x0][0x1c0], RZ ;  /* 0x0000700096967a24 */ /* 0x000fe200078e02ff */
[----:B------:R-:W3:Y:S01]  /*ae60*/  LDL R53, [R1+0x18] ;  /* 0x0000180001357983 */ /* 0x000ee20000100800 */
[----:B------:R-:W-:Y:S01]  /*ae70*/  IMAD R151, R151, c[0x0][0x1c0], RZ ;  /* 0x0000700097977a24 */ /* 0x000fe200078e02ff */
[-C--:B------:R-:W-:Y:S01]  /*ae80*/  LEA.HI.X.SX32 R47, R148, R37.reuse, 0x2, P0 ;  /* 0x00000025942f7211 */ /* 0x080fe200000f16ff */
[----:B------:R-:W-:Y:S01]  /*ae90*/  IMAD.SHL.U32 R150, R150, 0x20, RZ ;  /* 0x0000002096967824 */ /* 0x000fe200078e00ff */
[----:B------:R-:W3:Y:S01]  /*aea0*/  LDL R52, [R1+0x14] ;  /* 0x0000140001347983 */ /* 0x000ee20000100800 */
[----:B------:R-:W-:Y:S01]  /*aeb0*/  IMAD R151, R151, 0x18, RZ ;  /* 0x0000001897977824 */ /* 0x000fe200078e02ff */
[----:B------:R-:W-:Y:S01]  /*aec0*/  IADD3 R62, R148, 0x20, RZ ;  /* 0x00000020943e7810 */ /* 0x000fe20007ffe0ff */
[----:B------:R-:W-:Y:S01]  /*aed0*/  IMAD R149, R149, c[0x0][0x1c0], RZ ;  /* 0x0000700095957a24 */ /* 0x000fe200078e02ff */
[----:B------:R1:W-:Y:S01]  /*aee0*/  RED.E.ADD.F32.FTZ.RN.STRONG.GPU [R46.64], R6 ;  /* 0x000000062e00798e */ /* 0x0003e2000c10e78c */
[CC--:B------:R-:W-:Y:S02]  /*aef0*/  LEA R4, P0, R150.reuse, R36.reuse, 0x2 ;  /* 0x0000002496047211 */ /* 0x0c0fe400078010ff */
[-C--:B------:R-:W-:Y:S01]  /*af00*/  LEA R40, P2, R151, R36.reuse, 0x2 ;  /* 0x0000002497287211 */ /* 0x080fe200078410ff */
[----:B------:R-:W-:Y:S01]  /*af10*/  IMAD R149, R149, 0x28, RZ ;  /* 0x0000002895957824 */ /* 0x000fe200078e02ff */
[-C--:B------:R-:W-:Y:S01]  /*af20*/  LEA.HI.X.SX32 R5, R150, R37.reuse, 0x2, P0 ;  /* 0x0000002596057211 */ /* 0x080fe200000f16ff */
[----:B------:R-:W-:Y:S01]  /*af30*/  IMAD.IADD R62, R147, 0x1, R62 ;  /* 0x00000001933e7824 */ /* 0x000fe200078e023e */
[-C--:B------:R-:W-:Y:S02]  /*af40*/  LEA.HI.X.SX32 R41, R151, R37.reuse, 0x2, P2 ;  /* 0x0000002597297211 */ /* 0x080fe400010f16ff */
[CC--:B------:R-:W-:Y:S02]  /*af50*/  LEA R38, P2, R149.reuse, R36.reuse, 0x2 ;  /* 0x0000002495267211 */ /* 0x0c0fe400078410ff */
[C---:B------:R-:W-:Y:S01]  /*af60*/  IADD3 R61, R148.reuse, 0x20, RZ ;  /* 0x00000020943d7810 */ /* 0x040fe20007ffe0ff */
[----:B------:R1:W-:Y:S01]  /*af70*/  RED.E.ADD.F32.FTZ.RN.STRONG.GPU [R40.64], R7 ;  /* 0x000000072800798e */ /* 0x0003e2000c10e78c */
[-C--:B------:R-:W-:Y:S02]  /*af80*/  LEA.HI.X.SX32 R39, R149, R37.reuse, 0x2, P2 ;  /* 0x0000002595277211 */ /* 0x080fe400010f16ff */
[C---:B------:R-:W-:Y:S01]  /*af90*/  IADD3 R60, R148.reuse, 0x20, RZ ;  /* 0x00000020943c7810 */ /* 0x040fe20007ffe0ff */
[----:B------:R1:W-:Y:S01]  /*afa0*/  RED.E.ADD.F32.FTZ.RN.STRONG.GPU [R4.64], R8 ;  /* 0x000000080400798e */ /* 0x0003e2000c10e78c */
[----:B------:R-:W-:Y:S01]  /*afb0*/  IADD3 R63, R148, 0x20, RZ ;  /* 0x00000020943f7810 */ /* 0x000fe20007ffe0ff */
[C---:B------:R-:W-:Y:S02]  /*afc0*/  IMAD.IADD R61, R147.reuse, 0x1, R61 ;  /* 0x00000001933d7824 */ /* 0x040fe400078e023d */
[----:B------:R1:W-:Y:S01]  /*afd0*/  RED.E.ADD.F32.FTZ.RN.STRONG.GPU [R38.64], R9 ;  /* 0x000000092600798e */ /* 0x0003e2000c10e78c */
[C---:B------:R-:W-:Y:S02]  /*afe0*/  IMAD.IADD R60, R147.reuse, 0x1, R60 ;  /* 0x00000001933c7824 */ /* 0x040fe400078e023c */
[C---:B------:R-:W-:Y:S02]  /*aff0*/  IMAD.IADD R61, R147.reuse, 0x1, R61 ;  /* 0x00000001933d7824 */ /* 0x040fe400078e023d */
[C---:B------:R-:W-:Y:S01]  /*b000*/  IMAD.IADD R60, R147.reuse, 0x1, R60 ;  /* 0x00000001933c7824 */ /* 0x040fe200078e023c */
[CC--:B-1----:R-:W-:Y:S03]  /*b010*/  LEA R6, P0, R0.reuse, R36.reuse, 0x2 ;  /* 0x0000002400067211 */ /* 0x0c2fe600078010ff */
[----:B------:R-:W-:Y:S01]  /*b020*/  IMAD.IADD R60, R147, 0x1, R60 ;  /* 0x00000001933c7824 */ /* 0x000fe200078e023c */
[CC--:B------:R-:W-:Y:S04]  /*b030*/  LEA R46, P6, R61.reuse, R36.reuse, 0x2 ;  /* 0x000000243d2e7211 */ /* 0x0c0fe800078c10ff */
[-C--:B------:R-:W-:Y:S02]  /*b040*/  LEA.HI.X.SX32 R47, R61, R37.reuse, 0x2, P6 ;  /* 0x000000253d2f7211 */ /* 0x080fe400030f16ff */
[-C--:B------:R-:W-:Y:S01]  /*b050*/  LEA.HI.X.SX32 R7, R0, R37.reuse, 0x2, P0 ;  /* 0x0000002500077211 */ /* 0x080fe200000f16ff */
[----:B------:R-:W-:Y:S02]  /*b060*/  IMAD.MOV.U32 R0, RZ, RZ, c[0x0][0x22c] ;  /* 0x00008b00ff007624 */ /* 0x000fe400078e00ff */
[----:B------:R-:W-:Y:S01]  /*b070*/  IMAD.MOV.U32 R41, RZ, RZ, c[0x0][0x22c] ;  /* 0x00008b00ff297624 */ /* 0x000fe200078e00ff */
[-C--:B------:R-:W-:Y:S01]  /*b080*/  LEA R4, P2, R2, R36.reuse, 0x2 ;  /* 0x0000002402047211 */ /* 0x080fe200078410ff */
[----:B------:R1:W-:Y:S01]  /*b090*/  RED.E.ADD.F32.FTZ.RN.STRONG.GPU [R6.64], R10 ;  /* 0x0000000a0600798e */ /* 0x0003e2000c10e78c */
[----:B------:R-:W-:Y:S02]  /*b0a0*/  IMAD R0, R0, c[0x0][0x1c0], RZ ;  /* 0x0000700000007a24 */ /* 0x000fe400078e02ff */
[-C--:B------:R-:W-:Y:S01]  /*b0b0*/  LEA.HI.X.SX32 R5, R2, R37.reuse, 0x2, P2 ;  /* 0x0000002502057211 */ /* 0x080fe200010f16ff */
[----:B------:R-:W-:Y:S02]  /*b0c0*/  IMAD.MOV.U32 R2, RZ, RZ, c[0x0][0x22c] ;  /* 0x00008b00ff027624 */ /* 0x000fe400078e00ff */
[----:B------:R-:W-:Y:S02]  /*b0d0*/  IMAD.SHL.U32 R0, R0, 0x40, RZ ;  /* 0x0000004000007824 */ /* 0x000fe400078e00ff */
[----:B------:R1:W-:Y:S01]  /*b0e0*/  RED.E.ADD.F32.FTZ.RN.STRONG.GPU [R4.64], R11 ;  /* 0x0000000b0400798e */ /* 0x0003e2000c10e78c */
[----:B------:R-:W-:Y:S02]  /*b0f0*/  IMAD R2, R2, c[0x0][0x1c0], RZ ;  /* 0x0000700002027a24 */ /* 0x000fe400078e02ff */
[-C--:B------:R-:W-:Y:S01]  /*b100*/  LEA R8, P0, R0, R36.reuse, 0x2 ;  /* 0x0000002400087211 */ /* 0x080fe200078010ff */
[----:B------:R-:W-:Y:S02]  /*b110*/  IMAD R41, R41, c[0x0][0x1c0], RZ ;  /* 0x0000700029297a24 */ /* 0x000fe400078e02ff */
[----:B------:R-:W-:Y:S01]  /*b120*/  IMAD R2, R2, 0x58, RZ ;  /* 0x0000005802027824 */ /* 0x000fe200078e02ff */
[-C--:B------:R-:W-:Y:S01]  /*b130*/  LEA.HI.X.SX32 R9, R0, R37.reuse, 0x2, P0 ;  /* 0x0000002500097211 */ /* 0x080fe200000f16ff */
[----:B------:R-:W-:Y:S02]  /*b140*/  IMAD.MOV.U32 R0, RZ, RZ, c[0x0][0x22c] ;  /* 0x00008b00ff007624 */ /* 0x000fe400078e00ff */
[----:B------:R-:W-:Y:S02]  /*b150*/  IMAD R41, R41, 0x68, RZ ;  /* 0x0000006829297824 */ /* 0x000fe400078e02ff */
[----:B------:R1:W-:Y:S01]  /*b160*/  RED.E.ADD.F32.FTZ.RN.STRONG.GPU [R8.64], R16 ;  /* 0x000000100800798e */ /* 0x0003e2000c10e78c */
[----:B------:R-:W-:Y:S02]  /*b170*/  IMAD R0, R0, c[0x0][0x1c0], RZ ;  /* 0x0000700000007a24 */ /* 0x000fe400078e02ff */
[----:B------:R-:W-:Y:S02]  /*b180*/  IMAD.MOV.U32 R40, RZ, RZ, c[0x0][0x22c] ;  /* 0x00008b00ff287624 */ /* 0x000fe400078e00ff */
[----:B------:R-:W-:Y:S01]  /*b190*/  IMAD R0, R0, 0x50, RZ ;  /* 0x0000005000007824 */ /* 0x000fe200078e02ff */
[-C--:B-1----:R-:W-:Y:S01]  /*b1a0*/  LEA R6, P2, R48, R36.reuse, 0x2 ;  /* 0x0000002430067211 */ /* 0x082fe200078410ff */
[----:B------:R-:W-:Y:S03]  /*b1b0*/  IMAD R40, R40, c[0x0][0x1c0], RZ ;  /* 0x0000700028287a24 */ /* 0x000fe600078e02ff */
[-C--:B------:R-:W-:Y:S01]  /*b1c0*/  LEA.HI.X.SX32 R7, R48, R37.reuse, 0x2, P2 ;  /* 0x0000002530077211 */ /* 0x080fe200010f16ff */
[----:B------:R-:W-:Y:S01]  /*b1d0*/  IMAD R40, R40, 0x78, RZ ;  /* 0x0000007828287824 */ /* 0x000fe200078e02ff */
[CC--:B------:R-:W-:Y:S03]  /*b1e0*/  LEA R4, P0, R0.reuse, R36.reuse, 0x2 ;  /* 0x0000002400047211 */ /* 0x0c0fe600078010ff */
[----:B------:R1:W-:Y:S01]  /*b1f0*/  RED.E.ADD.F32.FTZ.RN.STRONG.GPU [R6.64], R17 ;  /* 0x000000110600798e */ /* 0x0003e2000c10e78c */
[-C--:B------:R-:W-:Y:S01]  /*b200*/  LEA.HI.X.SX32 R5, R0, R37.reuse, 0x2, P0 ;  /* 0x0000002500057211 */ /* 0x080fe200000f16ff */
[----:B------:R-:W-:Y:S04]  /*b210*/  IMAD.MOV.U32 R0, RZ, RZ, c[0x0][0x22c] ;  /* 0x00008b00ff007624 */ /* 0x000fe800078e00ff */
[----:B------:R-:W-:Y:S01]  /*b220*/  IMAD R0, R0, c[0x0][0x1c0], RZ ;  /* 0x0000700000007a24 */ /* 0x000fe200078e02ff */
[----:B------:R1:W-:Y:S01]  /*b230*/  RED.E.ADD.F32.FTZ.RN.STRONG.GPU [R4.64], R18 ;  /* 0x000000120400798e */ /* 0x0003e2000c10e78c */
[-C--:B------:R-:W-:Y:S02]  /*b240*/  LEA R16, P2, R2, R36.reuse, 0x2 ;  /* 0x0000002402107211 */ /* 0x080fe400078410ff */
[----:B------:R-:W-:Y:S01]  /*b250*/  IMAD R0, R0, 0x60, RZ ;  /* 0x0000006000007824 */ /* 0x000fe200078e02ff */
[CC--:B------:R-:W-:Y:S04]  /*b260*/  LEA R8, P3, R41.reuse, R36.reuse, 0x2 ;  /* 0x0000002429087211 */ /* 0x0c0fe800078610ff */
[CC--:B------:R-:W-:Y:S02]  /*b270*/  LEA R10, P0, R0.reuse, R36.reuse, 0x2 ;  /* 0x00000024000a7211 */ /* 0x0c0fe400078010ff */
[-C--:B------:R-:W-:Y:S02]  /*b280*/  LEA.HI.X.SX32 R9, R41, R37.reuse, 0x2, P3 ;  /* 0x0000002529097211 */ /* 0x080fe400018f16ff */
[-C--:B------:R-:W-:Y:S02]  /*b290*/  LEA.HI.X.SX32 R11, R0, R37.reuse, 0x2, P0 ;  /* 0x00000025000b7211 */ /* 0x080fe400000f16ff */
[----:B------:R-:W4:Y:S01]  /*b2a0*/  LDL R0, [R1+0x34] ;  /* 0x0000340001007983 */ /* 0x000f220000100800 */
[-C--:B-1----:R-:W-:Y:S03]  /*b2b0*/  LEA.HI.X.SX32 R17, R2, R37.reuse, 0x2, P2 ;  /* 0x0000002502117211 */ /* 0x082fe600010f16ff */
[----:B------:R-:W4:Y:S01]  /*b2c0*/  LDL R2, [R1+0x10] ;  /* 0x0000100001027983 */ /* 0x000f220000100800 */
[CC--:B------:R-:W-:Y:S03]  /*b2d0*/  LEA R6, P2, R42.reuse, R36.reuse, 0x2 ;  /* 0x000000242a067211 */ /* 0x0c0fe600078410ff */
[----:B------:R1:W-:Y:S01]  /*b2e0*/  RED.E.ADD.F32.FTZ.RN.STRONG.GPU [R16.64], R19 ;  /* 0x000000131000798e */ /* 0x0003e2000c10e78c */
[-C--:B------:R-:W-:Y:S02]  /*b2f0*/  LEA.HI.X.SX32 R7, R42, R37.reuse, 0x2, P2 ;  /* 0x000000252a077211 */ /* 0x080fe400010f16ff */
[CC--:B------:R-:W-:Y:S01]  /*b300*/  LEA R4, P0, R40.reuse, R36.reuse, 0x2 ;  /* 0x0000002428047211 */ /* 0x0c0fe200078010ff */
[----:B------:R-:W-:Y:S01]  /*b310*/  RED.E.ADD.F32.FTZ.RN.STRONG.GPU [R10.64], R12 ;  /* 0x0000000c0a00798e */ /* 0x000fe2000c10e78c */
[CC--:B------:R-:W-:Y:S02]  /*b320*/  LEA R50, P2, R63.reuse, R36.reuse, 0x2 ;  /* 0x000000243f327211 */ /* 0x0c0fe400078410ff */
[-C--:B------:R-:W-:Y:S01]  /*b330*/  LEA.HI.X.SX32 R5, R40, R37.reuse, 0x2, P0 ;  /* 0x0000002528057211 */ /* 0x080fe200000f16ff */
[----:B------:R-:W-:Y:S01]  /*b340*/  RED.E.ADD.F32.FTZ.RN.STRONG.GPU [R8.64], R13 ;  /* 0x0000000d0800798e */ /* 0x000fe2000c10e78c */
[CC--:B------:R-:W-:Y:S02]  /*b350*/  LEA R48, P0, R62.reuse, R36.reuse, 0x2 ;  /* 0x000000243e307211 */ /* 0x0c0fe400078010ff */
[-C--:B------:R-:W-:Y:S01]  /*b360*/  LEA.HI.X.SX32 R51, R63, R37.reuse, 0x2, P2 ;  /* 0x000000253f337211 */ /* 0x080fe200010f16ff */
[----:B------:R2:W-:Y:S01]  /*b370*/  RED.E.ADD.F32.FTZ.RN.STRONG.GPU [R6.64], R14 ;  /* 0x0000000e0600798e */ /* 0x0005e2000c10e78c */
[-C--:B------:R-:W-:Y:S02]  /*b380*/  LEA.HI.X.SX32 R49, R62, R37.reuse, 0x2, P0 ;  /* 0x000000253e317211 */ /* 0x080fe400000f16ff */
[CC--:B------:R-:W-:Y:S01]  /*b390*/  LEA R42, P5, R60.reuse, R36.reuse, 0x2 ;  /* 0x000000243c2a7211 */ /* 0x0c0fe200078a10ff */
[----:B------:R1:W-:Y:S03]  /*b3a0*/  RED.E.ADD.F32.FTZ.RN.STRONG.GPU [R4.64], R15 ;  /* 0x0000000f0400798e */ /* 0x0003e6000c10e78c */
[-C--:B------:R-:W-:Y:S01]  /*b3b0*/  LEA.HI.X.SX32 R43, R60, R37.reuse, 0x2, P5 ;  /* 0x000000253c2b7211 */ /* 0x080fe200028f16ff */
[----:B------:R-:W-:Y:S04]  /*b3c0*/  RED.E.ADD.F32.FTZ.RN.STRONG.GPU [R36.64+0x80], R20 ;  /* 0x000080142400798e */ /* 0x000fe8000c10e78c */
[----:B------:R-:W-:Y:S04]  /*b3d0*/  RED.E.ADD.F32.FTZ.RN.STRONG.GPU [R44.64+0x80], R21 ;  /* 0x000080152c00798e */ /* 0x000fe8000c10e78c */
[----:B------:R-:W-:Y:S04]  /*b3e0*/  RED.E.ADD.F32.FTZ.RN.STRONG.GPU [R50.64], R22 ;  /* 0x000000163200798e */ /* 0x000fe8000c10e78c */
[----:B------:R-:W-:Y:S04]  /*b3f0*/  RED.E.ADD.F32.FTZ.RN.STRONG.GPU [R48.64], R23 ;  /* 0x000000173000798e */ /* 0x000fe8000c10e78c */
[----:B------:R-:W-:Y:S04]  /*b400*/  RED.E.ADD.F32.FTZ.RN.STRONG.GPU [R46.64], R24 ;  /* 0x000000182e00798e */ /* 0x000fe8000c10e78c */
[----:B------:R-:W-:Y:S04]  /*b410*/  RED.E.ADD.F32.FTZ.RN.STRONG.GPU [R42.64], R25 ;  /* 0x000000192a00798e */ /* 0x000fe8000c10e78c */
[----:B------:R-:W-:Y:S01]  /*b420*/  LDSM.16.MT88.4 R20, [R3+0x14800] ;  /* 0x014800000314783b */ /* 0x000fe20000004200 */
[CC--:B-----5:R-:W-:Y:S02]  /*b430*/  LEA R40, P4, R59.reuse, R36.reuse, 0x2 ;  /* 0x000000243b287211 */ /* 0x0e0fe400078810ff */
[CC--:B------:R-:W-:Y:S02]  /*b440*/  LEA R38, P3, R58.reuse, R36.reuse, 0x2 ;  /* 0x000000243a267211 */ /* 0x0c0fe400078610ff */
[-C--:B------:R-:W-:Y:S02]  /*b450*/  LEA.HI.X.SX32 R41, R59, R37.reuse, 0x2, P4 ;  /* 0x000000253b297211 */ /* 0x080fe400020f16ff */
[CC--:B------:R-:W-:Y:S02]  /*b460*/  LEA R18, P2, R57.reuse, R36.reuse, 0x2 ;  /* 0x0000002439127211 */ /* 0x0c0fe400078410ff */
[-C--:B------:R-:W-:Y:S01]  /*b470*/  LEA.HI.X.SX32 R39, R58, R37.reuse, 0x2, P3 ;  /* 0x000000253a277211 */ /* 0x080fe200018f16ff */
[----:B------:R-:W-:Y:S01]  /*b480*/  RED.E.ADD.F32.FTZ.RN.STRONG.GPU [R40.64], R26 ;  /* 0x0000001a2800798e */ /* 0x000fe2000c10e78c */
[CC--:B-1----:R-:W-:Y:S02]  /*b490*/  LEA R16, P0, R56.reuse, R36.reuse, 0x2 ;  /* 0x0000002438107211 */ /* 0x0c2fe400078010ff */
[-C--:B------:R-:W-:Y:S01]  /*b4a0*/  LEA.HI.X.SX32 R19, R57, R37.reuse, 0x2, P2 ;  /* 0x0000002539137211 */ /* 0x080fe200010f16ff */
[----:B------:R-:W-:Y:S01]  /*b4b0*/  RED.E.ADD.F32.FTZ.RN.STRONG.GPU [R38.64], R27 ;  /* 0x0000001b2600798e */ /* 0x000fe2000c10e78c */
[CC--:B--2---:R-:W-:Y:S02]  /*b4c0*/  LEA R14, P6, R55.reuse, R36.reuse, 0x2 ;  /* 0x00000024370e7211 */ /* 0x0c4fe400078c10ff */
[-C--:B------:R-:W-:Y:S01]  /*b4d0*/  LEA.HI.X.SX32 R17, R56, R37.reuse, 0x2, P0 ;  /* 0x0000002538117211 */ /* 0x080fe200000f16ff */
[----:B------:R-:W-:Y:S01]  /*b4e0*/  RED.E.ADD.F32.FTZ.RN.STRONG.GPU [R18.64], R32 ;  /* 0x000000201200798e */ /* 0x000fe2000c10e78c */
[CC--:B---3--:R-:W-:Y:S02]  /*b4f0*/  LEA R12, P5, R54.reuse, R36.reuse, 0x2 ;  /* 0x00000024360c7211 */ /* 0x0c8fe400078a10ff */
[-C--:B------:R-:W-:Y:S01]  /*b500*/  LEA.HI.X.SX32 R15, R55, R37.reuse, 0x2, P6 ;  /* 0x00000025370f7211 */ /* 0x080fe200030f16ff */
[----:B------:R-:W-:Y:S01]  /*b510*/  RED.E.ADD.F32.FTZ.RN.STRONG.GPU [R16.64], R33 ;  /* 0x000000211000798e */ /* 0x000fe2000c10e78c */
[CC--:B------:R-:W-:Y:S02]  /*b520*/  LEA R10, P4, R53.reuse, R36.reuse, 0x2 ;  /* 0x00000024350a7211 */ /* 0x0c0fe400078810ff */
[-C--:B------:R-:W-:Y:S01]  /*b530*/  LEA.HI.X.SX32 R13, R54, R37.reuse, 0x2, P5 ;  /* 0x00000025360d7211 */ /* 0x080fe200028f16ff */
[----:B------:R-:W-:Y:S01]  /*b540*/  RED.E.ADD.F32.FTZ.RN.STRONG.GPU [R14.64], R34 ;  /* 0x000000220e00798e */ /* 0x000fe2000c10e78c */
[CC--:B------:R-:W-:Y:S02]  /*b550*/  LEA R8, P3, R52.reuse, R36.reuse, 0x2 ;  /* 0x0000002434087211 */ /* 0x0c0fe400078610ff */
[-C--:B------:R-:W-:Y:S01]  /*b560*/  LEA.HI.X.SX32 R11, R53, R37.reuse, 0x2, P4 ;  /* 0x00000025350b7211 */ /* 0x080fe200020f16ff */
[----:B------:R-:W-:Y:S01]  /*b570*/  RED.E.ADD.F32.FTZ.RN.STRONG.GPU [R12.64], R35 ;  /* 0x000000230c00798e */ /* 0x000fe2000c10e78c */
[-C--:B------:R-:W-:Y:S03]  /*b580*/  LEA.HI.X.SX32 R9, R52, R37.reuse, 0x2, P3 ;  /* 0x0000002534097211 */ /* 0x080fe600018f16ff */
[----:B------:R-:W-:Y:S04]  /*b590*/  RED.E.ADD.F32.FTZ.RN.STRONG.GPU [R10.64], R28 ;  /* 0x0000001c0a00798e */ /* 0x000fe8000c10e78c */
[----:B------:R-:W-:Y:S04]  /*b5a0*/  RED.E.ADD.F32.FTZ.RN.STRONG.GPU [R8.64], R29 ;  /* 0x0000001d0800798e */ /* 0x000fe8000c10e78c */
[----:B------:R-:W-:Y:S04]  /*b5b0*/  LDSM.16.MT88.4 R8, [R180] ;  /* 0x00000000b408783b */ /* 0x000fe80000004200 */
[----:B------:R-:W-:Y:S04]  /*b5c0*/  LDSM.16.MT88.4 R12, [R3+0x18000] ;  /* 0x01800000030c783b */ /* 0x000fe80000004200 */
[----:B------:R-:W-:Y:S04]  /*b5d0*/  LDSM.16.MT88.4 R24, [R180+0x800] ;  /* 0x00080000b418783b */ /* 0x000fe80000004200 */
[----:B------:R-:W-:Y:S01]  /*b5e0*/  LDSM.16.MT88.4 R32, [R3+0x18800] ;  /* 0x018800000320783b */ /* 0x000fe20000004200 */
[CC--:B----4-:R-:W-:Y:S04]  /*b5f0*/  LEA R4, P0, R0.reuse, R36.reuse, 0x2 ;  /* 0x0000002400047211 */ /* 0x0d0fe800078010ff */
[-C--:B------:R-:W-:Y:S01]  /*b600*/  LEA.HI.X.SX32 R5, R0, R37.reuse, 0x2, P0 ;  /* 0x0000002500057211 */ /* 0x080fe200000f16ff */
[----:B------:R-:W-:Y:S01]  /*b610*/  IMAD.MOV.U32 R0, RZ, RZ, 0x40 ;  /* 0x00000040ff007424 */ /* 0x000fe200078e00ff */
[C---:B------:R-:W-:Y:S02]  /*b620*/  LEA R6, P2, R2.reuse, R36, 0x2 ;  /* 0x0000002402067211 */ /* 0x040fe400078410ff */
[----:B------:R-:W-:Y:S02]  /*b630*/  PLOP3.LUT P0, PT, PT, PT, UP2, 0x80, 0x0 ;  /* 0x000000000000781c */ /* 0x000fe40003f0f028 */
[----:B------:R-:W-:Y:S02]  /*b640*/  LEA.HI.X.SX32 R7, R2, R37, 0x2, P2 ;  /* 0x0000002502077211 */ /* 0x000fe400010f16ff */
[----:B------:R-:W-:Y:S01]  /*b650*/  SEL R181, R0, 0xffffffc0, !P1 ;  /* 0xffffffc000b57807 */ /* 0x000fe20004800000 */
[----:B------:R-:W-:Y:S01]  /*b660*/  LDSM.16.MT88.4 R36, [R3+0x19000] ;  /* 0x019000000324783b */ /* 0x000fe20000004200 */
[----:B------:R-:W-:Y:S01]  /*b670*/  PLOP3.LUT P2, PT, PT, PT, UP0, 0x80, 0x0 ;  /* 0x000000000000781c */ /* 0x000fe20003f4f008 */
[----:B------:R-:W-:Y:S02]  /*b680*/  @UP3 UIADD3 UR10, UP0, UR10, -0x200, URZ ;  /* 0xfffffe000a0a3890 */ /* 0x000fe4000ff1e03f */
[----:B------:R-:W-:Y:S01]  /*b690*/  RED.E.ADD.F32.FTZ.RN.STRONG.GPU [R6.64], R30 ;  /* 0x0000001e0600798e */ /* 0x000fe2000c10e78c */
[----:B------:R-:W-:Y:S01]  /*b6a0*/  IMAD.IADD R0, R181, 0x1, R180 ;  /* 0x00000001b5007824 */ /* 0x000fe200078e02b4 */
[----:B------:R-:W-:Y:S02]  /*b6b0*/  @UP3 UIADD3.X UR9, UR9, -0x1, URZ, UP0, !UPT ;  /* 0xffffffff09093890 */ /* 0x000fe400087fe43f */
        /* <DEDUP_REMOVED lines=226> */
.L_x_958:
        /* <DEDUP_REMOVED lines=19> */
.L_x_959:
        /* <DEDUP_REMOVED lines=47> */
.L_x_961:
[----:B------:R-:W-:Y:S05]  /*c900*/  BSYNC B0 ;  /* 0x0000000000007941 */ /* 0x000fea0003800000 */
.L_x_960:
        /* <DEDUP_REMOVED lines=15> */
.L_x_963:
[----:B------:R-:W-:Y:S05]  /*ca00*/  BSYNC B0 ;  /* 0x0000000000007941 */ /* 0x000fea0003800000 */
.L_x_962:
        /* <DEDUP_REMOVED lines=15> */
.L_x_965:
[----:B------:R-:W-:Y:S05]  /*cb00*/  BSYNC B0 ;  /* 0x0000000000007941 */ /* 0x000fea0003800000 */
.L_x_964:
        /* <DEDUP_REMOVED lines=14> */
.L_x_967:
[----:B------:R-:W-:Y:S05]  /*cbf0*/  BSYNC B0 ;  /* 0x0000000000007941 */ /* 0x000fea0003800000 */
.L_x_966:
        /* <DEDUP_REMOVED lines=25> */
.L_x_969:
[----:B------:R-:W-:Y:S05]  /*cd90*/  BSYNC B0 ;  /* 0x0000000000007941 */ /* 0x000fea0003800000 */
.L_x_968:
        /* <DEDUP_REMOVED lines=13> */
.L_x_971:
[----:B------:R-:W-:Y:S05]  /*ce70*/  BSYNC B0 ;  /* 0x0000000000007941 */ /* 0x000fea0003800000 */
.L_x_970:
        /* <DEDUP_REMOVED lines=13> */
.L_x_973:
[----:B------:R-:W-:Y:S05]  /*cf50*/  BSYNC B0 ;  /* 0x0000000000007941 */ /* 0x000fea0003800000 */
.L_x_972:
        /* <DEDUP_REMOVED lines=11> */
.L_x_922:
[----:B------:R-:W-:Y:S05]  /*d010*/  BSYNC B1 ;  /* 0x0000000000017941 */ /* 0x000fea0003800000 */
.L_x_900:
        /* <DEDUP_REMOVED lines=11> */
.L_x_974:
[----:B------:R-:W-:Y:S05]  /*d0d0*/  EXIT ;  /* 0x000000000000794d */ /* 0x000fea0003800000 */
.L_x_976:
        /* <DEDUP_REMOVED lines=10> */
.L_x_1272:


//--------------------- .text._ZN5flash44flash_bwd_dq_dk_dv_loop_seqk_parallel_kernelI23Flash_bwd_kernel_traitsILi64ELi128ELi128ELi8ELi4ELi4ELi4ELb0ELb0EN7cutlass6half_tE19Flash_kernel_traitsILi64ELi128ELi128ELi8ES3_EELb1ELb1ELb0ELb0ELb1ELb1ELb0EEEvNS_16Flash_bwd_paramsE --------------------------
	.section	.text._ZN5flash44flash_bwd_dq_dk_dv_loop_seqk_parallel_kernelI23Flash_bwd_kernel_traitsILi64ELi128ELi128ELi8ELi4ELi4ELi4ELb0ELb0EN7cutlass6half_tE19Flash_kernel_traitsILi64ELi128ELi128ELi8ES3_EELb1ELb1ELb0ELb0ELb1ELb1ELb0EEEvNS_16Flash_bwd_paramsE,"ax",@progbits
	.sectioninfo	@"SHI_REGISTERS=255"
	.align	128
        .global         _ZN5flash44flash_bwd_dq_dk_dv_loop_seqk_parallel_kernelI23Flash_bwd_kernel_traitsILi64ELi128ELi128ELi8ELi4ELi4ELi4ELb0ELb0EN7cutlass6half_tE19Flash_kernel_traitsILi64ELi128ELi128ELi8ES3_EELb1ELb1ELb0ELb0ELb1ELb1ELb0EEEvNS_16Flash_bwd_paramsE
        .type           _ZN5flash44flash_bwd_dq_dk_dv_loop_seqk_parallel_kernelI23Flash_bwd_kernel_traitsILi64ELi128ELi128ELi8ELi4ELi4ELi4ELb0ELb0EN7cutlass6half_tE19Flash_kernel_traitsILi64ELi128ELi128ELi8ES3_EELb1ELb1ELb0ELb0ELb1ELb1ELb0EEEvNS_16Flash_bwd_paramsE,@function
        .size           _ZN5flash44flash_bwd_dq_dk_dv_loop_seqk_parallel_kernelI23Flash_bwd_kernel_traitsILi64ELi128ELi128ELi8ELi4ELi4ELi4ELb0ELb0EN7cutlass6half_tE19Flash_kernel_traitsILi64ELi128ELi128ELi8ES3_EELb1ELb1ELb0ELb0ELb1ELb1ELb0EEEvNS_16Flash_bwd_paramsE,(.L_x_1273 - _ZN5flash44flash_bwd_dq_dk_dv_loop_seqk_parallel_kernelI23Flash_bwd_kernel_traitsILi64ELi128ELi128ELi8ELi4ELi4ELi4ELb0ELb0EN7cutlass6half_tE19Flash_kernel_traitsILi64ELi128ELi128ELi8ES3_EELb1ELb1ELb0ELb0ELb1ELb1ELb0EEEvNS_16Flash_bwd_paramsE)
        .other          _ZN5flash44flash_bwd_dq_dk_dv_loop_seqk_parallel_kernelI23Flash_bwd_kernel_traitsILi64ELi128ELi128ELi8ELi4ELi4ELi4ELb0ELb0EN7cutlass6half_tE19Flash_kernel_traitsILi64ELi128ELi128ELi8ES3_EELb1ELb1ELb0ELb0ELb1ELb1ELb0EEEvNS_16Flash_bwd_paramsE,@"STO_CUDA_ENTRY STV_DEFAULT"
_ZN5flash44flash_bwd_dq_dk_dv_loop_seqk_parallel_kernelI23Flash_bwd_kernel_traitsILi64ELi128ELi128ELi8ELi4ELi4ELi4ELb0ELb0EN7cutlass6half_tE19Flash_kernel_traitsILi64ELi128ELi128ELi8ES3_EELb1ELb1ELb0ELb0ELb1ELb1ELb0EEEvNS_16Flash_bwd_paramsE:
.text._ZN5flash44flash_bwd_dq_dk_dv_loop_seqk_parallel_kernelI23Flash_bwd_kernel_traitsILi64ELi128ELi128ELi8ELi4ELi4ELi4ELb0ELb0EN7cutlass6half_tE19Flash_kernel_traitsILi64ELi128ELi128ELi8ES3_EELb1ELb1ELb0ELb0ELb1ELb1ELb0EEEvNS_16Flash_bwd_paramsE:
        /* <DEDUP_REMOVED lines=30> */
[CC--:B------:R-:W-:Y:S01]  /*01e0*/  LEA.HI R0, R6.reuse, R11.reuse, RZ, 0x5 ;  /* 0x0000000b06007211 */ /* 0x0c0fe200078f28ff */
[----:B------:R-:W-:Y:S01]  /*01f0*/  ULDC UR18, c[0x0][0x224] ;  /* 0x0000890000127ab9 */ /* 0x000fe20000000800 */
[----:B------:R-:W-:Y:S01]  /*0200*/  SHF.R.S32.HI R3, RZ, 0x4, R7 ;  /* 0x00000004ff037819 */ /* 0x000fe20000011407 */
[----:B------:R-:W-:Y:S01]  /*0210*/  UMOV UR21, 0x4 ;  /* 0x0000000400157882 */ /* 0x000fe20000000000 */
[CC--:B------:R-:W-:Y:S01]  /*0220*/  LEA.HI R15, R6.reuse, R11.reuse, RZ, 0x7 ;  /* 0x0000000b060f7211 */ /* 0x0c0fe200078f38ff */
[----:B------:R-:W-:Y:S01]  /*0230*/  ULDC.64 UR34, c[0x0][0x200] ;  /* 0x0000800000227ab9 */ /* 0x000fe20000000a00 */
[CC--:B------:R-:W-:Y:S01]  /*0240*/  LEA.HI R10, R6.reuse, R11.reuse, RZ, 0x3 ;  /* 0x0000000b060a7211 */ /* 0x0c0fe200078f18ff */
[----:B------:R-:W-:Y:S01]  /*0250*/  ULDC.64 UR32, c[0x0][0x3c8] ;  /* 0x0000f20000207ab9 */ /* 0x000fe20000000a00 */
[CC--:B------:R-:W-:Y:S01]  /*0260*/  LEA.HI R14, R6.reuse, R11.reuse, RZ, 0x6 ;  /* 0x0000000b060e7211 */ /* 0x0c0fe200078f30ff */
[----:B------:R-:W-:Y:S01]  /*0270*/  ULDC UR17, c[0x0][0x224] ;  /* 0x0000890000117ab9 */ /* 0x000fe20000000800 */
[----:B------:R-:W-:Y:S01]  /*0280*/  LEA.HI R6, R6, R11, RZ, 0x2 ;  /* 0x0000000b06067211 */ /* 0x000fe200078f10ff */
[----:B------:R-:W-:Y:S01]  /*0290*/  ULDC UR16, c[0x0][0x22c] ;  /* 0x00008b0000107ab9 */ /* 0x000fe20000000800 */
[----:B------:R-:W-:Y:S01]  /*02a0*/  LOP3.LUT R4, R0, 0xffffffe0, RZ, 0xc0, !PT ;  /* 0xffffffe000047812 */ /* 0x000fe200078ec0ff */
[----:B------:R-:W-:Y:S01]  /*02b0*/  ULDC UR15, c[0x0][0x214] ;  /* 0x00008500000f7ab9 */ /* 0x000fe20000000800 */
[--C-:B------:R-:W-:Y:S01]  /*02c0*/  SHF.R.S32.HI R9, RZ, 0x5, R0.reuse ;  /* 0x00000005ff097819 */ /* 0x100fe20000011400 */
[----:B------:R-:W-:Y:S01]  /*02d0*/  ULDC UR14, c[0x0][0x2e8] ;  /* 0x0000ba00000e7ab9 */ /* 0x000fe20000000800 */
[----:B------:R-:W-:Y:S01]  /*02e0*/  SHF.R.S32.HI R5, RZ, 0x1f, R0 ;  /* 0x0000001fff057819 */ /* 0x000fe20000011400 */
[----:B------:R-:W-:Y:S01]  /*02f0*/  UMOV UR24, 0x6 ;  /* 0x0000000600187882 */ /* 0x000fe20000000000 */
[C---:B------:R-:W-:Y:S01]  /*0300*/  LEA.HI R0, R7.reuse, R3, RZ, 0x1 ;  /* 0x0000000307007211 */ /* 0x040fe200078f08ff */
[----:B------:R-:W-:Y:S01]  /*0310*/  ULDC UR13, c[0x0][0x1c0] ;  /* 0x00007000000d7ab9 */ /* 0x000fe20000000800 */
[----:B------:R-:W-:Y:S01]  /*0320*/  LOP3.LUT R2, R7, 0xfffffff0, RZ, 0xc0, !PT ;  /* 0xfffffff007027812 */ /* 0x000fe200078ec0ff */
[C---:B------:R-:W-:Y:S01]  /*0330*/  IMAD.IADD R7, R11.reuse, 0x1, -R4 ;  /* 0x000000010b077824 */ /* 0x040fe200078e0a04 */
[----:B------:R-:W-:Y:S01]  /*0340*/  LOP3.LUT R13, R10, 0xfffffff8, RZ, 0xc0, !PT ;  /* 0xfffffff80a0d7812 */ /* 0x000fe200078ec0ff */
[----:B------:R-:W-:Y:S01]  /*0350*/  ULDC UR12, c[0x0][0x214] ;  /* 0x00008500000c7ab9 */ /* 0x000fe20000000800 */
[----:B------:R-:W-:Y:S01]  /*0360*/  LOP3.LUT R12, R6, 0x7ffffffc, RZ, 0xc0, !PT ;  /* 0x7ffffffc060c7812 */ /* 0x000fe200078ec0ff */
[----:B------:R-:W-:Y:S01]  /*0370*/  IMAD.IADD R8, R11, 0x1, -R2 ;  /* 0x000000010b087824 */ /* 0x000fe200078e0a02 */
[----:B------:R-:W-:Y:S01]  /*0380*/  LOP3.LUT R0, R0, 0xfffffffe, RZ, 0xc0, !PT ;  /* 0xfffffffe00007812 */ /* 0x000fe200078ec0ff */
[----:B------:R-:W-:Y:S01]  /*0390*/  ULDC.U8 UR23, c[0x0][0x2d8] ;  /* 0x0000b60000177ab9 */ /* 0x000fe20000000000 */
[----:B------:R-:W-:Y:S01]  /*03a0*/  LEA.HI R2, R5, R9, RZ, 0x2 ;  /* 0x0000000905027211 */ /* 0x000fe200078f10ff */
[C---:B------:R-:W-:Y:S01]  /*03b0*/  IMAD.IADD R5, R11.reuse, 0x1, -R13 ;  /* 0x000000010b057824 */ /* 0x040fe200078e0a0d */
[----:B------:R-:W-:Y:S01]  /*03c0*/  SHF.R.S32.HI R4, RZ, 0x2, R6 ;  /* 0x00000002ff047819 */ /* 0x000fe20000011406 */
[----:B------:R-:W-:Y:S01]  /*03d0*/  IMAD.IADD R16, R11, 0x1, -R12 ;  /* 0x000000010b107824 */ /* 0x000fe200078e0a0c */
[----:B------:R-:W-:Y:S01]  /*03e0*/  LOP3.LUT R2, R2, 0xfffffffc, RZ, 0xc0, !PT ;  /* 0xfffffffc02027812 */ /* 0x000fe200078ec0ff */
[----:B------:R-:W-:Y:S01]  /*03f0*/  IMAD.IADD R11, R3, 0x1, -R0 ;  /* 0x00000001030b7824 */ /* 0x000fe200078e0a00 */
[----:B------:R-:W-:Y:S01]  /*0400*/  SHF.R.S32.HI R3, RZ, 0x3, R10 ;  /* 0x00000003ff037819 */ /* 0x000fe2000001140a */
[----:B------:R-:W-:Y:S01]  /*0410*/  UMOV UR22, 0xffffc000 ;  /* 0xffffc00000167882 */ /* 0x000fe20000000000 */
[----:B------:R-:W-:Y:S01]  /*0420*/  SHF.R.S32.HI R0, RZ, 0x1f, R6 ;  /* 0x0000001fff007819 */ /* 0x000fe20000011406 */
[----:B------:R-:W-:Y:S01]  /*0430*/  IMAD.IADD R17, R9, 0x1, -R2 ;  /* 0x0000000109117824 */ /* 0x000fe200078e0a02 */
[----:B------:R-:W-:Y:S01]  /*0440*/  SHF.R.S32.HI R242, RZ, 0x1f, R7 ;  /* 0x0000001ffff27819 */ /* 0x000fe20000011407 */
[----:B------:R-:W-:Y:S01]  /*0450*/  IMAD.SHL.U32 R3, R3, 0x40, RZ ;  /* 0x0000004003037824 */ /* 0x000fe200078e00ff */
[----:B------:R-:W-:Y:S01]  /*0460*/  LEA.HI R0, R0, R4, RZ, 0x3 ;  /* 0x0000000400007211 */ /* 0x000fe200078f18ff */
[----:B------:R-:W-:Y:S01]  /*0470*/  UIMAD UR25, UR4, UR25, URZ ;  /* 0x00000019041972a4 */ /* 0x000fe2000f8e023f */
[----:B------:R-:W-:Y:S01]  /*0480*/  LEA.HI R242, R242, R7, RZ, 0x2 ;  /* 0x00000007f2f27211 */ /* 0x000fe200078f10ff */
[----:B------:R-:W-:Y:S01]  /*0490*/  IMAD.SHL.U32 R7, R5, 0x8, RZ ;  /* 0x0000000805077824 */ /* 0x000fe200078e00ff */
[----:B------:R-:W-:Y:S01]  /*04a0*/  LOP3.LUT R2, R0, 0xfffffff8, RZ, 0xc0, !PT ;  /* 0xfffffff800027812 */ /* 0x000fe200078ec0ff */
[----:B------:R-:W-:Y:S01]  /*04b0*/  STL [R1+0x1c], R17 ;  /* 0x00001c1101007387 */ /* 0x000fe20000100800 */
[----:B------:R-:W-:Y:S01]  /*04c0*/  LOP3.LUT R0, R3, 0x1c0, RZ, 0xc0, !PT ;  /* 0x000001c003007812 */ /* 0x000fe200078ec0ff */
[----:B------:R-:W-:Y:S01]  /*04d0*/  USHF.R.S32.HI UR26, URZ, 0x1f, UR27 ;  /* 0x0000001f3f1a7899 */ /* 0x000fe2000801141b */
[----:B------:R-:W-:Y:S01]  /*04e0*/  SHF.R.S32.HI R3, RZ, 0x1f, R8 ;  /* 0x0000001fff037819 */ /* 0x000fe20000011408 */
[----:B------:R-:W-:Y:S01]  /*04f0*/  IMAD.IADD R6, R4, 0x1, -R2 ;  /* 0x0000000104067824 */ /* 0x000fe200078e0a02 */
[----:B------:R-:W-:Y:S01]  /*0500*/  SHF.R.U32.HI R2, RZ, 0x3, R0 ;  /* 0x00000003ff027819 */ /* 0x000fe20000011600 */
[----:B------:R-:W-:Y:S01]  /*0510*/  UMOV UR20, 0x6 ;  /* 0x0000000600147882 */ /* 0x000fe20000000000 */
[----:B------:R-:W-:-:S02]  /*0520*/  LEA.HI R12, R3, R8, RZ, 0x3 ;  /* 0x00000008030c7211 */ /* 0x000fc400078f18ff */
[----:B------:R-:W-:Y:S01]  /*0530*/  LOP3.LUT R3, R0, 0x38, R7, 0xf8, !PT ;  /* 0x0000003800037812 */ /* 0x000fe200078ef807 */
[----:B------:R-:W-:Y:S01]  /*0540*/  IMAD.SHL.U32 R7, R16, 0x2, RZ ;  /* 0x0000000210077824 */ /* 0x000fe200078e00ff */
[----:B------:R-:W-:Y:S02]  /*0550*/  LOP3.LUT R0, R12, 0xfffffff8, RZ, 0xc0, !PT ;  /* 0xfffffff80c007812 */ /* 0x000fe400078ec0ff */
[----:B------:R-:W-:Y:S01]  /*0560*/  LOP3.LUT R3, R3, R2, RZ, 0x3c, !PT ;  /* 0x0000000203037212 */ /* 0x000fe200078e3cff */
[----:B------:R-:W-:Y:S01]  /*0570*/  IMAD.SHL.U32 R2, R14, 0x8, RZ ;  /* 0x000000080e027824 */ /* 0x000fe200078e00ff */
[C---:B------:R-:W-:Y:S01]  /*0580*/  LOP3.LUT P4, RZ, R5.reuse, 0x2, RZ, 0xc0, !PT ;  /* 0x0000000205ff7812 */ /* 0x040fe2000788c0ff */
[----:B------:R-:W-:Y:S01]  /*0590*/  IMAD.IADD R13, R8, 0x1, -R0 ;  /* 0x00000001080d7824 */ /* 0x000fe200078e0a00 */
[C---:B------:R-:W-:Y:S01]  /*05a0*/  LOP3.LUT P3, RZ, R5.reuse, 0x4, RZ, 0xc0, !PT ;  /* 0x0000000405ff7812 */ /* 0x040fe2000786c0ff */
[----:B------:R-:W-:Y:S01]  /*05b0*/  IMAD.SHL.U32 R0, R5, 0x40, RZ ;  /* 0x0000004005007824 */ /* 0x000fe200078e00ff */
[----:B------:R-:W-:Y:S01]  /*05c0*/  LOP3.LUT R2, R3, 0xfffffe00, R2, 0xf8, !PT ;  /* 0xfffffe0003027812 */ /* 0x000fe200078ef802 */
[----:B------:R-:W-:Y:S01]  /*05d0*/  IMAD.SHL.U32 R3, R11, 0x200, RZ ;  /* 0x000002000b037824 */ /* 0x000fe200078e00ff */
[----:B------:R-:W-:-:S02]  /*05e0*/  LOP3.LUT R4, R6, 0x1, RZ, 0xc0, !PT ;  /* 0x0000000106047812 */ /* 0x000fc400078ec0ff */
[----:B------:R-:W-:Y:S01]  /*05f0*/  LOP3.LUT R0, R0, 0x1c0, RZ, 0xc0, !PT ;  /* 0x000001c000007812 */ /* 0x000fe200078ec0ff */
[----:B------:R1:W-:Y:S01]  /*0600*/  STL [R1+0x18], R2 ;  /* 0x0000180201007387 */ /* 0x0003e20000100800 */
[----:B------:R-:W-:Y:S02]  /*0610*/  SHF.R.S32.HI R8, RZ, 0x7, R15 ;  /* 0x00000007ff087819 */ /* 0x000fe4000001140f */
[----:B------:R-:W-:Y:S02]  /*0620*/  LOP3.LUT R178, R0, 0x8, R10, 0xf8, !PT ;  /* 0x0000000800b27812 */ /* 0x000fe400078ef80a */
[----:B------:R-:W-:Y:S02]  /*0630*/  ISETP.NE.U32.AND P0, PT, R4, 0x1, PT ;  /* 0x000000010400780c */ /* 0x000fe40003f05070 */
[----:B------:R-:W-:Y:S02]  /*0640*/  SEL R180, R233, 0xffffffe0, !P4 ;  /* 0xffffffe0e9b47807 */ /* 0x000fe40006000000 */
[----:B------:R-:W-:-:S02]  /*0650*/  R2P PR, R6, 0x6 ;  /* 0x0000000606007804 */ /* 0x000fc40000000000 */
[----:B------:R-:W-:-:S03]  /*0660*/  SEL R231, R231, 0x10, !P0 ;  /* 0x00000010e7e77807 */ /* 0x000fc60004000000 */
[----:B------:R-:W-:Y:S01]  /*0670*/  SEL R233, R233, 0xffffffe0, !P1 ;  /* 0xffffffe0e9e97807 */ /* 0x000fe20004800000 */
[----:B-1----:R-:W-:-:S05]  /*0680*/  IMAD.SHL.U32 R2, R17, 0x10, RZ ;  /* 0x0000001011027824 */ /* 0x002fca00078e00ff */
[----:B------:R-:W-:Y:S02]  /*0690*/  LOP3.LUT R5, R0, 0x30, R2, 0xf8, !PT ;  /* 0x0000003000057812 */ /* 0x000fe400078ef802 */
[----:B------:R-:W-:Y:S02]  /*06a0*/  SHF.R.U32.HI R0, RZ, 0x3, R0 ;  /* 0x00000003ff007819 */ /* 0x000fe40000011600 */
[----:B------:R-:W-:Y:S01]  /*06b0*/  LOP3.LUT R4, R5, 0x8, R10, 0xf8, !PT ;  /* 0x0000000805047812 */ /* 0x000fe200078ef80a */
[----:B------:R-:W-:Y:S01]  /*06c0*/  IMAD R5, R8, 0x2000, R7 ;  /* 0x0000200008057824 */ /* 0x000fe200078e0207 */
[----:B------:R-:W-:Y:S01]  /*06d0*/  LEA.HI.SX32 R242, R242, R2, 0x1e ;  /* 0x00000002f2f27211 */ /* 0x000fe200078ff2ff */
[----:B------:R-:W-:Y:S01]  /*06e0*/  IMAD R2, R8, 0x1000, R3 ;  /* 0x0000100008027824 */ /* 0x000fe200078e0203 */
[----:B------:R-:W-:Y:S01]  /*06f0*/  LOP3.LUT R178, R178, R0, RZ, 0x3c, !PT ;  /* 0x00000000b2b27212 */ /* 0x000fe200078e3cff */
[----:B------:R-:W-:Y:S01]  /*0700*/  IMAD R5, R17, 0x400, R5 ;  /* 0x0000040011057824 */ /* 0x000fe200078e0205 */
        /* <DEDUP_REMOVED lines=8> */
[----:B------:R-:W-:Y:S01]  /*0790*/  IMAD.SHL.U32 R3, R3, 0x2, RZ ;  /* 0x0000000203037824 */ /* 0x000fe200078e00ff */
[----:B------:R-:W-:Y:S01]  /*07a0*/  SHF.R.U32.HI R4, RZ, 0x3, R0 ;  /* 0x00000003ff047819 */ /* 0x000fe20000011600 */
[----:B------:R-:W-:Y:S01]  /*07b0*/  IMAD.IADD R181, R178, 0x1, R180 ;  /* 0x00000001b2b57824 */ /* 0x000fe200078e02b4 */
[----:B------:R-:W-:-:S02]  /*07c0*/  LOP3.LUT R9, R2, 0x10, R8, 0xf8, !PT ;  /* 0x0000001002097812 */ /* 0x000fc400078ef808 */
[CC--:B------:R-:W-:Y:S02]  /*07d0*/  LOP3.LUT R6, R4.reuse, R0.reuse, RZ, 0xfc, !PT ;  /* 0x0000000004067212 */ /* 0x0c0fe400078efcff */
[----:B------:R-:W-:Y:S01]  /*07e0*/  LOP3.LUT R8, R4, R0, R2, 0x1e, !PT ;  /* 0x0000000004087212 */ /* 0x000fe200078e1e02 */
[----:B------:R-:W-:Y:S02]  /*07f0*/  IMAD.SHL.U32 R2, R13, 0x40, RZ ;  /* 0x000000400d027824 */ /* 0x000fe400078e00ff */
[----:B------:R-:W-:Y:S02]  /*0800*/  IMAD.IADD R229, R6, 0x1, R5 ;  /* 0x0000000106e57824 */ /* 0x000fe400078e0205 */
[----:B------:R-:W-:Y:S01]  /*0810*/  IMAD.SHL.U32 R5, R11, 0x8, RZ ;  /* 0x000000080b057824 */ /* 0x000fe200078e00ff */
[----:B------:R-:W-:Y:S01]  /*0820*/  LOP3.LUT R2, R2, 0x1c0, RZ, 0xc0, !PT ;  /* 0x000001c002027812 */ /* 0x000fe200078ec0ff */
[----:B------:R-:W-:Y:S02]  /*0830*/  IMAD.SHL.U32 R0, R12, 0x40, RZ ;  /* 0x000000400c007824 */ /* 0x000fe400078e00ff */
[----:B------:R-:W-:Y:S01]  /*0840*/  IMAD R6, R17, 0x400, R7 ;  /* 0x0000040011067824 */ /* 0x000fe200078e0207 */
[----:B------:R-:W-:Y:S01]  /*0850*/  LOP3.LUT R5, R2, 0x8, R5, 0xf8, !PT ;  /* 0x0000000802057812 */ /* 0x000fe200078ef805 */
[----:B------:R-:W-:Y:S01]  /*0860*/  IMAD.SHL.U32 R229, R229, 0x2, RZ ;  /* 0x00000002e5e57824 */ /* 0x000fe200078e00ff */
[----:B------:R-:W-:Y:S01]  /*0870*/  SHF.R.U32.HI R4, RZ, 0x3, R2 ;  /* 0x00000003ff047819 */ /* 0x000fe20000011602 */
[----:B------:R-:W-:Y:S01]  /*0880*/  IMAD.IADD R6, R6, 0x1, R8 ;  /* 0x0000000106067824 */ /* 0x000fe200078e0208 */
[----:B------:R-:W-:Y:S01]  /*0890*/  LOP3.LUT R0, R0, 0xfffffe00, RZ, 0xc0, !PT ;  /* 0xfffffe0000007812 */ /* 0x000fe200078ec0ff */
[----:B------:R-:W-:Y:S01]  /*08a0*/  IMAD.IADD R232, R229, 0x1, R231 ;  /* 0x00000001e5e87824 */ /* 0x000fe200078e02e7 */
        /* <DEDUP_REMOVED lines=22> */
[--C-:B------:R-:W-:Y:S01]  /*0a10*/  IMAD.IADD R231, R231, 0x1, R230.reuse ;  /* 0x00000001e7e77824 */ /* 0x100fe200078e02e6 */
        /* <DEDUP_REMOVED lines=13> */
[----:B------:R-:W-:-:S03]  /*0af0*/  IMAD.SHL.U32 R182, R188, 0x2, RZ ;  /* 0x00000002bcb67824 */ /* 0x000fc600078e00ff */
        /* <DEDUP_REMOVED lines=12> */
.L_x_985:
        /* <DEDUP_REMOVED lines=9> */
[----:B------:R-:W-:-:S06]  /*0c50*/  @P1 IMAD.MOV.U32 R6, RZ, RZ, 0x4 ;  /* 0x00000004ff061424 */ /* 0x000fcc00078e00ff */
[----:B--2---:R-:W2:Y:S01]  /*0c60*/  @P0 S2R R0, SR_CTAID.Y ;  /* 0x0000000000000919 */ /* 0x004ea20000002600 */
        /* <DEDUP_REMOVED lines=94> */
.L_x_978:
[----:B------:R-:W-:-:S04]  /*1250*/  UIMAD UR45, UR43, UR19, UR44 ;  /* 0x000000132b2d72a4 */ /* 0x000fc8000f8e022c */
[----:B------:R-:W-:Y:S02]  /*1260*/  UIMAD UR45, UR45, UR18, URZ ;  /* 0x000000122d2d72a4 */ /* 0x000fe4000f8e023f */
.L_x_979:
[----:B------:R-:W2:Y:S01]  /*1270*/  LDL R25, [R1+0x18] ;  /* 0x0000180001197983 */ /* 0x000ea20000100800 */
[----:B------:R-:W-:Y:S01]  /*1280*/  IMAD.U32 R8, RZ, RZ, UR5 ;  /* 0x00000005ff087e24 */ /* 0x000fe2000f8e00ff */
[----:B------:R-:W-:Y:S01]  /*1290*/  UIADD3 UR40, UP0, UR41, UR40, URZ ;  /* 0x0000002829287290 */ /* 0x000fe2000ff1e03f */
[----:B------:R-:W-:Y:S01]  /*12a0*/  IMAD.U32 R5, RZ, RZ, UR4 ;  /* 0x00000004ff057e24 */ /* 0x000fe2000f8e00ff */
[----:B------:R-:W1:Y:S01]  /*12b0*/  S2R R22, SR_TID.X ;  /* 0x0000000000167919 */ /* 0x000e620000002100 */
[----:B------:R-:W-:Y:S01]  /*12c0*/  ULDC.64 UR4, c[0x0][0x368] ;  /* 0x0000da0000047ab9 */ /* 0x000fe20000000a00 */
[----:B------:R-:W-:Y:S01]  /*12d0*/  CS2R R126, SRZ ;  /* 0x00000000007e7805 */ /* 0x000fe2000001ff00 */
[----:B------:R-:W-:Y:S01]  /*12e0*/  UIMAD UR4, UR10, UR4, URZ ;  /* 0x000000040a0472a4 */ /* 0x000fe2000f8e023f */
[----:B------:R-:W3:Y:S01]  /*12f0*/  S2R R20, SR_CTAID.Y ;  /* 0x0000000000147919 */ /* 0x000ee20000002600 */
[----:B------:R-:W-:Y:S01]  /*1300*/  UIMAD.WIDE UR54, UR43, UR17, UR50 ;  /* 0x000000112b3672a5 */ /* 0x000fe2000f8e0232 */
[----:B------:R-:W-:Y:S01]  /*1310*/  IMAD.U32 R15, RZ, RZ, UR40 ;  /* 0x00000028ff0f7e24 */ /* 0x000fe2000f8e00ff */
[----:B------:R-:W-:Y:S01]  /*1320*/  UIMAD UR6, UR43, UR5, UR4 ;  /* 0x000000052b0672a4 */ /* 0x000fe2000f8e0204 */
[----:B------:R-:W4:Y:S01]  /*1330*/  S2R R24, SR_CTAID.Z ;  /* 0x0000000000187919 */ /* 0x000f220000002700 */
[----:B------:R-:W-:Y:S01]  /*1340*/  UIMAD UR53, UR53, UR16, UR25 ;  /* 0x00000010353572a4 */ /* 0x000fe2000f8e0219 */
[----:B------:R-:W-:Y:S01]  /*1350*/  CS2R R124, SRZ ;  /* 0x00000000007c7805 */ /* 0x000fe2000001ff00 */
[----:B------:R-:W-:Y:S01]  /*1360*/  ULDC.64 UR4, c[0x0][0x180] ;  /* 0x0000600000047ab9 */ /* 0x000fe20000000a00 */
[----:B------:R-:W-:Y:S01]  /*1370*/  CS2R R130, SRZ ;  /* 0x0000000000827805 */ /* 0x000fe2000001ff00 */
[----:B------:R-:W-:Y:S01]  /*1380*/  UIMAD UR4, UR10, UR4, URZ ;  /* 0x000000040a0472a4 */ /* 0x000fe2000f8e023f */
[----:B------:R-:W-:Y:S01]  /*1390*/  CS2R R128, SRZ ;  /* 0x0000000000807805 */ /* 0x000fe2000001ff00 */
[----:B------:R-:W-:Y:S01]  /*13a0*/  UIADD3 UR53, UR37, UR53, URZ ;  /* 0x0000003525357290 */ /* 0x000fe2000fffe03f */
[----:B------:R-:W-:Y:S01]  /*13b0*/  CS2R R122, SRZ ;  /* 0x00000000007a7805 */ /* 0x000fe2000001ff00 */
[----:B------:R-:W-:Y:S01]  /*13c0*/  UIMAD UR8, UR43, UR5, UR4 ;  /* 0x000000052b0872a4 */ /* 0x000fe2000f8e0204 */
[----:B------:R-:W-:Y:S01]  /*13d0*/  CS2R R120, SRZ ;  /* 0x0000000000787805 */ /* 0x000fe2000001ff00 */
[----:B------:R-:W-:Y:S01]  /*13e0*/  UIADD3.X UR48, UR11, UR48, URZ, UP0, !UPT ;  /* 0x000000300b307290 */ /* 0x000fe200087fe43f */
[----:B------:R-:W-:Y:S01]  /*13f0*/  CS2R R118, SRZ ;  /* 0x0000000000767805 */ /* 0x000fe2000001ff00 */
[----:B------:R-:W-:Y:S01]  /*1400*/  ULDC.64 UR4, c[0x0][0x188] ;  /* 0x0000620000047ab9 */ /* 0x000fe20000000a00 */
[----:B------:R-:W-:Y:S01]  /*1410*/  CS2R R116, SRZ ;  /* 0x0000000000747805 */ /* 0x000fe2000001ff00 */
[----:B------:R-:W-:Y:S01]  /*1420*/  UIMAD UR4, UR10, UR4, URZ ;  /* 0x000000040a0472a4 */ /* 0x000fe2000f8e023f */
[----:B-1----:R-:W-:Y:S01]  /*1430*/  SHF.R.S32.HI R23, RZ, 0x1f, R22 ;  /* 0x0000001fff177819 */ /* 0x002fe20000011416 */
[----:B------:R-:W-:Y:S01]  /*1440*/  UIADD3 UR45, UR50, UR45, URZ ;  /* 0x0000002d322d7290 */ /* 0x000fe2000fffe03f */
[----:B------:R-:W-:Y:S01]  /*1450*/  CS2R R110, SRZ ;  /* 0x00000000006e7805 */ /* 0x000fe2000001ff00 */
[----:B------:R-:W-:Y:S01]  /*1460*/  UIMAD UR5, UR43, UR5, UR4 ;  /* 0x000000052b0572a4 */ /* 0x000fe2000f8e0204 */
[CC--:B------:R-:W-:Y:S01]  /*1470*/  LEA.HI R4, R23.reuse, R22.reuse, RZ, 0x5 ;  /* 0x0000001617047211 */ /* 0x0c0fe200078f28ff */
[----:B------:R-:W-:Y:S01]  /*1480*/  UIADD3 UR46, UR50, UR46, URZ ;  /* 0x0000002e322e7290 */ /* 0x000fe2000fffe03f */
[----:B------:R-:W-:Y:S01]  /*1490*/  LEA.HI R11, R23, R22, RZ, 0x3 ;  /* 0x00000016170b7211 */ /* 0x000fe200078f18ff */
[----:B------:R-:W-:Y:S01]  /*14a0*/  CS2R R108, SRZ ;  /* 0x00000000006c7805 */ /* 0x000fe2000001ff00 */
[----:B------:R-:W-:Y:S01]  /*14b0*/  LOP3.LUT R2, R4, 0xffffffe0, RZ, 0xc0, !PT ;  /* 0xffffffe004027812 */ /* 0x000fe200078ec0ff */
[----:B------:R-:W-:Y:S01]  /*14c0*/  UIMAD.WIDE UR56, UR46, UR21, UR34 ;  /* 0x000000152e3872a5 */ /* 0x000fe2000f8e0222 */
[----:B------:R-:W-:Y:S01]  /*14d0*/  SHF.R.S32.HI R4, RZ, 0x5, R4 ;  /* 0x00000005ff047819 */ /* 0x000fe20000011404 */
[----:B------:R-:W-:Y:S01]  /*14e0*/  CS2R R114, SRZ ;  /* 0x0000000000727805 */ /* 0x000fe2000001ff00 */
[----:B------:R-:W-:Y:S01]  /*14f0*/  SHF.R.S32.HI R10, RZ, 0x3, R11 ;  /* 0x00000003ff0a7819 */ /* 0x000fe2000001140b */
[----:B------:R-:W-:Y:S01]  /*1500*/  IMAD.IADD R21, R22, 0x1, -R2 ;  /* 0x0000000116157824 */ /* 0x000fe200078e0a02 */
[----:B------:R-:W-:Y:S01]  /*1510*/  CS2R R112, SRZ ;  /* 0x0000000000707805 */ /* 0x000fe2000001ff00 */
[----:B------:R-:W-:Y:S01]  /*1520*/  CS2R R106, SRZ ;  /* 0x00000000006a7805 */ /* 0x000fe2000001ff00 */
[----:B------:R-:W-:Y:S01]  /*1530*/  SHF.R.S32.HI R14, RZ, 0x1f, R10 ;  /* 0x0000001fff0e7819 */ /* 0x000fe2000001140a */
[----:B------:R-:W-:Y:S01]  /*1540*/  IMAD R2, R4, UR28, R21 ;  /* 0x0000001c04027c24 */ /* 0x000fe2000f8e0215 */
[----:B------:R-:W-:Y:S01]  /*1550*/  CS2R R104, SRZ ;  /* 0x0000000000687805 */ /* 0x000fe2000001ff00 */
[----:B------:R-:W-:Y:S01]  /*1560*/  IMAD.WIDE.U32 R12, R10, c[0x0][0x1a0], RZ ;  /* 0x000068000a0c7a25 */ /* 0x000fe200078e00ff */
[----:B------:R-:W-:Y:S01]  /*1570*/  CS2R R102, SRZ ;  /* 0x0000000000667805 */ /* 0x000fe2000001ff00 */
[----:B------:R-:W-:Y:S01]  /*1580*/  CS2R R100, SRZ ;  /* 0x0000000000647805 */ /* 0x000fe2000001ff00 */
[----:B------:R-:W-:Y:S01]  /*1590*/  IADD3 R8, P2, P0, R2, UR27, R8 ;  /* 0x0000001b02087c10 */ /* 0x000fe2000f85e008 */
[C---:B------:R-:W-:Y:S01]  /*15a0*/  IMAD R6, R14.reuse, c[0x0][0x1a0], RZ ;  /* 0x000068000e067a24 */ /* 0x040fe200078e02ff */
[----:B------:R-:W-:Y:S01]  /*15b0*/  SHF.R.S32.HI R2, RZ, 0x1f, R2 ;  /* 0x0000001fff027819 */ /* 0x000fe20000011402 */
[----:B------:R-:W-:Y:S01]  /*15c0*/  IMAD R4, R14, c[0x0][0x198], RZ ;  /* 0x000066000e047a24 */ /* 0x000fe200078e02ff */
[----:B------:R-:W-:Y:S01]  /*15d0*/  CS2R R94, SRZ ;  /* 0x00000000005e7805 */ /* 0x000fe2000001ff00 */
[----:B------:R-:W-:Y:S01]  /*15e0*/  IMAD R6, R10, c[0x0][0x1a4], R6 ;  /* 0x000069000a067a24 */ /* 0x000fe200078e0206 */
[----:B------:R-:W-:Y:S01]  /*15f0*/  IADD3.X R2, R2, UR26, R5, P2, P0 ;  /* 0x0000001a02027c10 */ /* 0x000fe200097e0405 */
[----:B------:R-:W-:Y:S01]  /*1600*/  IMAD.WIDE.U32 R16, R10, c[0x0][0x198], RZ ;  /* 0x000066000a107a25 */ /* 0x000fe200078e00ff */
[----:B------:R-:W-:Y:S01]  /*1610*/  IADD3 R8, P0, R8, R7, RZ ;  /* 0x0000000708087210 */ /* 0x000fe20007f1e0ff */
[----:B------:R-:W-:Y:S01]  /*1620*/  CS2R R92, SRZ ;  /* 0x00000000005c7805 */ /* 0x000fe2000001ff00 */
[----:B------:R-:W-:Y:S01]  /*1630*/  CS2R R98, SRZ ;  /* 0x0000000000627805 */ /* 0x000fe2000001ff00 */
[----:B------:R-:W-:Y:S01]  /*1640*/  IMAD R4, R10, c[0x0][0x19c], R4 ;  /* 0x000067000a047a24 */ /* 0x000fe200078e0204 */
[----:B------:R-:W-:Y:S01]  /*1650*/  CS2R R96, SRZ ;  /* 0x0000000000607805 */ /* 0x000fe2000001ff00 */
[----:B------:R-:W-:Y:S01]  /*1660*/  IMAD.X R9, R2, 0x1, R9, P0 ;  /* 0x0000000102097824 */ /* 0x000fe200000e0609 */
[----:B------:R-:W-:Y:S01]  /*1670*/  LOP3.LUT R2, R11, 0xfffffff8, RZ, 0xc0, !PT ;  /* 0xfffffff80b027812 */ /* 0x000fe200078ec0ff */
[----:B------:R-:W-:Y:S01]  /*1680*/  IMAD.IADD R7, R13, 0x1, R6 ;  /* 0x000000010d077824 */ /* 0x000fe200078e0206 */
[----:B------:R-:W-:Y:S01]  /*1690*/  CS2R R90, SRZ ;  /* 0x00000000005a7805 */ /* 0x000fe2000001ff00 */
[----:B------:R-:W-:Y:S01]  /*16a0*/  IMAD.IADD R5, R17, 0x1, R4 ;  /* 0x0000000111057824 */ /* 0x000fe200078e0204 */
[----:B------:R-:W-:Y:S01]  /*16b0*/  CS2R R88, SRZ ;  /* 0x0000000000587805 */ /* 0x000fe2000001ff00 */
[----:B------:R-:W-:Y:S01]  /*16c0*/  IMAD.MOV.U32 R6, RZ, RZ, R12 ;  /* 0x000000ffff067224 */ /* 0x000fe200078e000c */
[----:B------:R-:W-:Y:S01]  /*16d0*/  CS2R R86, SRZ ;  /* 0x0000000000567805 */ /* 0x000fe2000001ff00 */
[----:B------:R-:W-:Y:S01]  /*16e0*/  IMAD.MOV.U32 R4, RZ, RZ, R16 ;  /* 0x000000ffff047224 */ /* 0x000fe200078e0010 */
[----:B------:R-:W-:Y:S01]  /*16f0*/  CS2R R84, SRZ ;  /* 0x0000000000547805 */ /* 0x000fe2000001ff00 */
[----:B------:R-:W-:Y:S01]  /*1700*/  IMAD.U32 R12, RZ, RZ, UR40 ;  /* 0x00000028ff0c7e24 */ /* 0x000fe2000f8e00ff */
[----:B------:R-:W-:Y:S01]  /*1710*/  CS2R R78, SRZ ;  /* 0x00000000004e7805 */ /* 0x000fe2000001ff00 */
[----:B------:R-:W-:Y:S01]  /*1720*/  IMAD.IADD R11, R22, 0x1, -R2 ;  /* 0x00000001160b7824 */ /* 0x000fe200078e0a02 */
[----:B------:R-:W-:Y:S01]  /*1730*/  IADD3 R2, P0, R10, UR50, RZ ;  /* 0x000000320a027c10 */ /* 0x000fe2000ff1e0ff */
[----:B------:R-:W-:Y:S01]  /*1740*/  IMAD.WIDE.U32 R12, R12, c[0x0][0x198], R4 ;  /* 0x000066000c0c7a25 */ /* 0x000fe200078e0004 */
[----:B------:R-:W-:Y:S01]  /*1750*/  CS2R R76, SRZ ;  /* 0x00000000004c7805 */ /* 0x000fe2000001ff00 */
[----:B------:R-:W-:Y:S01]  /*1760*/  CS2R R82, SRZ ;  /* 0x0000000000527805 */ /* 0x000fe2000001ff00 */
[----:B------:R-:W-:Y:S01]  /*1770*/  IADD3.X R18, R14, UR51, RZ, P0, !PT ;  /* 0x000000330e127c10 */ /* 0x000fe200087fe4ff */
[----:B------:R-:W-:Y:S01]  /*1780*/  IMAD.SHL.U32 R4, R11, 0x8, RZ ;  /* 0x000000080b047824 */ /* 0x000fe200078e00ff */
[----:B------:R-:W-:Y:S01]  /*1790*/  UIADD3 UR51, UP1, UR54, UR7, URZ ;  /* 0x0000000736337290 */ /* 0x000fe2000ff3e03f */
[----:B------:R-:W-:Y:S01]  /*17a0*/  IMAD.U32 R16, RZ, RZ, UR36 ;  /* 0x00000024ff107e24 */ /* 0x000fe2000f8e00ff */
[----:B------:R-:W-:Y:S01]  /*17b0*/  CS2R R80, SRZ ;  /* 0x0000000000507805 */ /* 0x000fe2000001ff00 */
[----:B------:R-:W-:Y:S01]  /*17c0*/  IMAD.WIDE.U32 R14, R15, c[0x0][0x1a0], R6 ;  /* 0x000068000f0e7a25 */ /* 0x000fe200078e0006 */
[----:B------:R-:W-:Y:S01]  /*17d0*/  SHF.R.S32.HI R5, RZ, 0x1f, R4 ;  /* 0x0000001fff057819 */ /* 0x000fe20000011404 */
[----:B------:R-:W-:Y:S01]  /*17e0*/  UIADD3.X UR52, UR55, UR52, URZ, UP1, !UPT ;  /* 0x0000003437347290 */ /* 0x000fe20008ffe43f */
[----:B------:R-:W-:Y:S01]  /*17f0*/  CS2R R74, SRZ ;  /* 0x00000000004a7805 */ /* 0x000fe2000001ff00 */
[----:B------:R-:W-:Y:S01]  /*1800*/  IMAD R6, R18, c[0x0][0x190], RZ ;  /* 0x0000640012067a24 */ /* 0x000fe200078e02ff */
[----:B------:R-:W-:Y:S01]  /*1810*/  UIMAD UR53, UR53, UR51, URZ ;  /* 0x00000033353572a4 */ /* 0x000fe2000f8e023f */
[----:B------:R-:W-:Y:S01]  /*1820*/  IMAD.U32 R17, RZ, RZ, UR37 ;  /* 0x00000025ff117e24 */ /* 0x000fe2000f8e00ff */
[----:B------:R-:W-:Y:S01]  /*1830*/  CS2R R72, SRZ ;  /* 0x0000000000487805 */ /* 0x000fe2000001ff00 */
[----:B------:R-:W-:Y:S01]  /*1840*/  IMAD.WIDE.U32 R16, R16, UR51, R8 ;  /* 0x0000003310107c25 */ /* 0x000fe2000f8e0008 */
[----:B------:R-:W-:Y:S01]  /*1850*/  UIMAD UR52, UR52, UR36, UR53 ;  /* 0x00000024343472a4 */ /* 0x000fe2000f8e0235 */
[----:B------:R-:W-:Y:S01]  /*1860*/  CS2R R70, SRZ ;  /* 0x0000000000467805 */ /* 0x000fe2000001ff00 */
[----:B------:R-:W-:Y:S01]  /*1870*/  CS2R R68, SRZ ;  /* 0x0000000000447805 */ /* 0x000fe2000001ff00 */
[----:B---3--:R-:W-:Y:S01]  /*1880*/  IMAD.WIDE.U32 R8, R20, c[0x0][0x368], R4 ;  /* 0x0000da0014087a25 */ /* 0x008fe200078e0004 */
[----:B------:R-:W-:Y:S01]  /*1890*/  @P1 BAR.SYNC.DEFER_BLOCKING 0x0 ;  /* 0x0000000000001b1d */ /* 0x000fe20000010000 */
[----:B------:R-:W-:-:S02]  /*18a0*/  LEA R190, P0, R16, c[0x0][0x350], 0x2 ;  /* 0x0000d40010be7a11 */ /* 0x000fc400078010ff */
[C---:B------:R-:W-:Y:S01]  /*18b0*/  IMAD R6, R2.reuse, c[0x0][0x194], R6 ;  /* 0x0000650002067a24 */ /* 0x040fe200078e0206 */
[----:B------:R-:W-:Y:S01]  /*18c0*/  IADD3 R9, R9, UR6, RZ ;  /* 0x0000000609097c10 */ /* 0x000fe2000fffe0ff */
[----:B------:R-:W-:Y:S01]  /*18d0*/  IMAD.WIDE.U32 R10, R2, c[0x0][0x190], R4 ;  /* 0x00006400020a7a25 */ /* 0x000fe200078e0004 */
[----:B------:R-:W-:-:S03]  /*18e0*/  ULDC.64 UR6, c[0x0][0x198] ;  /* 0x0000660000067ab9 */ /* 0x000fc60000000a00 */
[----:B------:R-:W-:Y:S02]  /*18f0*/  IMAD.IADD R11, R11, 0x1, R6 ;  /* 0x000000010b0b7824 */ /* 0x000fe400078e0206 */
[----:B------:R-:W-:-:S04]  /*1900*/  IMAD.WIDE.U32 R6, R20, c[0x0][0x180], R4 ;  /* 0x0000600014067a25 */ /* 0x000fc800078e0004 */
[----:B------:R-:W-:Y:S01]  /*1910*/  IMAD R18, R18, c[0x0][0x370], RZ ;  /* 0x0000dc0012127a24 */ /* 0x000fe200078e02ff */
[----:B------:R-:W-:Y:S01]  /*1920*/  IADD3 R7, R7, UR8, RZ ;  /* 0x0000000807077c10 */ /* 0x000fe2000fffe0ff */
[C---:B------:R-:W-:Y:S01]  /*1930*/  IMAD.WIDE.U32 R4, R20.reuse, c[0x0][0x188], R4 ;  /* 0x0000620014047a25 */ /* 0x040fe200078e0004 */
[----:B------:R-:W-:Y:S02]  /*1940*/  ULDC.64 UR8, c[0x0][0x178] ;  /* 0x00005e0000087ab9 */ /* 0x000fe40000000a00 */
[----:B------:R-:W-:Y:S01]  /*1950*/  UIMAD UR10, UR10, UR8, URZ ;  /* 0x000000080a0a72a4 */ /* 0x000fe2000f8e023f */
[----:B------:R-:W-:Y:S01]  /*1960*/  IMAD.WIDE.U32 R10, R20, c[0x0][0x178], R10 ;  /* 0x00005e00140a7a25 */ /* 0x000fe200078e000a */
[----:B------:R-:W-:Y:S01]  /*1970*/  IADD3 R5, R5, UR5, RZ ;  /* 0x0000000505057c10 */ /* 0x000fe2000fffe0ff */
[----:B------:R-:W-:Y:S02]  /*1980*/  UIMAD UR8, UR48, UR6, URZ ;  /* 0x00000006300872a4 */ /* 0x000fe4000f8e023f */
[C---:B------:R-:W-:Y:S01]  /*1990*/  IMAD R20, R2.reuse, c[0x0][0x374], R18 ;  /* 0x0000dd0002147a24 */ /* 0x040fe200078e0212 */
[----:B------:R-:W-:Y:S01]  /*19a0*/  ULDC.64 UR4, c[0x0][0x1a0] ;  /* 0x0000680000047ab9 */ /* 0x000fe20000000a00 */
[----:B------:R-:W-:Y:S01]  /*19b0*/  IMAD.WIDE.U32 R8, R2, c[0x0][0x370], R8 ;  /* 0x0000dc0002087a25 */ /* 0x000fe200078e0008 */
[----:B------:R-:W-:-:S02]  /*19c0*/  UIMAD UR8, UR40, UR7, UR8 ;  /* 0x00000007280872a4 */ /* 0x000fc4000f8e0208 */
[----:B------:R-:W-:Y:S01]  /*19d0*/  UIMAD UR51, UR48, UR4, URZ ;  /* 0x00000004303372a4 */ /* 0x000fe2000f8e023f */
[C---:B------:R-:W-:Y:S02]  /*19e0*/  IMAD R2, R19.reuse, c[0x0][0x1b8], RZ ;  /* 0x00006e0013027a24 */ /* 0x040fe400078e02ff */
[----:B------:R-:W-:Y:S01]  /*19f0*/  IMAD R18, R19, c[0x0][0x1b0], RZ ;  /* 0x00006c0013127a24 */ /* 0x000fe200078e02ff */
[----:B------:R-:W-:Y:S01]  /*1a00*/  UIMAD UR51, UR40, UR5, UR51 ;  /* 0x00000005283372a4 */ /* 0x000fe2000f8e0233 */
[C---:B------:R-:W-:Y:S01]  /*1a10*/  IMAD R19, R0.reuse, c[0x0][0x1bc], R2 ;  /* 0x00006f0000137a24 */ /* 0x040fe200078e0202 */
[----:B------:R-:W-:Y:S01]  /*1a20*/  IADD3 R2, R17, UR52, RZ ;  /* 0x0000003411027c10 */ /* 0x000fe2000fffe0ff */
[C---:B------:R-:W-:Y:S01]  /*1a30*/  IMAD R18, R0.reuse, c[0x0][0x1b4], R18 ;  /* 0x00006d0000127a24 */ /* 0x040fe200078e0212 */
[----:B------:R-:W-:Y:S01]  /*1a40*/  UIMAD UR52, UR43, UR9, UR10 ;  /* 0x000000092b3472a4 */ /* 0x000fe2000f8e020a */
[----:B------:R-:W-:Y:S01]  /*1a50*/  IMAD.WIDE.U32 R6, R0, c[0x0][0x1b0], R6 ;  /* 0x00006c0000067a25 */ /* 0x000fe200078e0006 */
[----:B------:R-:W-:Y:S01]  /*1a60*/  LEA.HI.X R191, R16, c[0x0][0x354], R2, 0x2, P0 ;  /* 0x0000d50010bf7a11 */ /* 0x000fe200000f1402 */
[----:B------:R-:W-:-:S02]  /*1a70*/  ULDC.64 UR10, c[0x0][0x1a8] ;  /* 0x00006a00000a7ab9 */ /* 0x000fc40000000a00 */
[----:B------:R-:W-:Y:S01]  /*1a80*/  IMAD.WIDE.U32 R4, R0, c[0x0][0x1b8], R4 ;  /* 0x00006e0000047a25 */ /* 0x000fe200078e0004 */
[----:B------:R-:W-:-:S03]  /*1a90*/  IADD3 R2, P2, R6, R12, RZ ;  /* 0x0000000c06027210 */ /* 0x000fc60007f5e0ff */
[----:B------:R-:W-:Y:S01]  /*1aa0*/  IMAD.IADD R0, R7, 0x1, R18 ;  /* 0x0000000107007824 */ /* 0x000fe200078e0212 */
[----:B------:R-:W-:Y:S01]  /*1ab0*/  IADD3 R16, P0, R4, R14, RZ ;  /* 0x0000000e04107210 */ /* 0x000fe20007f1e0ff */
[----:B------:R-:W-:Y:S01]  /*1ac0*/  IMAD.IADD R6, R5, 0x1, R19 ;  /* 0x0000000105067824 */ /* 0x000fe200078e0213 */
[----:B------:R-:W-:Y:S01]  /*1ad0*/  IADD3 R7, R11, UR52, RZ ;  /* 0x000000340b077c10 */ /* 0x000fe2000fffe0ff */
[----:B------:R-:W-:Y:S01]  /*1ae0*/  IMAD.IADD R5, R9, 0x1, R20 ;  /* 0x0000000109057824 */ /* 0x000fe200078e0214 */
[----:B------:R-:W-:Y:S01]  /*1af0*/  IADD3.X R13, R0, UR8, R13, P2, !PT ;  /* 0x00000008000d7c10 */ /* 0x000fe200097fe40d */
[----:B------:R-:W-:Y:S01]  /*1b00*/  ULDC.64 UR8, c[0x0][0x378] ;  /* 0x0000de0000087ab9 */ /* 0x000fe20000000a00 */
[----:B------:R-:W-:Y:S01]  /*1b10*/  IMAD.MOV.U32 R4, RZ, RZ, R8 ;  /* 0x000000ffff047224 */ /* 0x000fe200078e0008 */
[----:B------:R-:W-:Y:S01]  /*1b20*/  UIMAD UR8, UR49, UR8, URZ ;  /* 0x00000008310872a4 */ /* 0x000fe2000f8e023f */
[----:B------:R-:W-:Y:S01]  /*1b30*/  IADD3.X R15, R6, UR51, R15, P0, !PT ;  /* 0x00000033060f7c10 */ /* 0x000fe200087fe40f */
[----:B------:R-:W-:Y:S01]  /*1b40*/  UIMAD UR49, UR49, UR10, URZ ;  /* 0x0000000a313172a4 */ /* 0x000fe2000f8e023f */
[----:B----4-:R-:W-:Y:S01]  /*1b50*/  IMAD.WIDE.U32 R4, R24, c[0x0][0x378], R4 ;  /* 0x0000de0018047a25 */ /* 0x010fe200078e0004 */
[----:B------:R-:W-:Y:S01]  /*1b60*/  UIMAD UR8, UR44, UR9, UR8 ;  /* 0x000000092c0872a4 */ /* 0x000fe2000f8e0208 */
[----:B------:R-:W-:Y:S01]  /*1b70*/  LEA R12, P0, R2, c[0x0][0x168], 0x1 ;  /* 0x00005a00020c7a11 */ /* 0x000fe200078008ff */
[----:B------:R-:W-:Y:S01]  /*1b80*/  UIMAD UR49, UR44, UR11, UR49 ;  /* 0x0000000b2c3172a4 */ /* 0x000fe2000f8e0231 */
[----:B------:R-:W-:Y:S01]  /*1b90*/  IMAD.MOV.U32 R6, RZ, RZ, R10 ;  /* 0x000000ffff067224 */ /* 0x000fe200078e000a */
[----:B------:R-:W-:Y:S01]  /*1ba0*/  LEA R240, P2, R4, c[0x0][0x330], 0x1 ;  /* 0x0000cc0004f07a11 */ /* 0x000fe200078408ff */
[----:B------:R-:W-:Y:S01]  /*1bb0*/  UIADD3 UR10, UR47, -0x1, URZ ;  /* 0xffffffff2f0a7890 */ /* 0x000fe2000fffe03f */
[----:B------:R-:W-:Y:S01]  /*1bc0*/  IADD3 R0, R5, UR8, RZ ;  /* 0x0000000805007c10 */ /* 0x000fe2000fffe0ff */
[----:B------:R-:W-:Y:S01]  /*1bd0*/  IMAD.WIDE.U32 R6, R24, c[0x0][0x1a8], R6 ;  /* 0x00006a0018067a25 */ /* 0x000fe200078e0006 */
[----:B------:R-:W-:Y:S01]  /*1be0*/  ULDC.64 UR8, c[0x0][0x370] ;  /* 0x0000dc0000087ab9 */ /* 0x000fe20000000a00 */
[----:B------:R-:W-:Y:S01]  /*1bf0*/  LEA.HI.X R13, R2, c[0x0][0x16c], R13, 0x1, P0 ;  /* 0x00005b00020d7a11 */ /* 0x000fe200000f0c0d */
[----:B------:R-:W-:Y:S01]  /*1c00*/  USHF.L.U64.HI UR11, UR8, UR24, UR9 ;  /* 0x00000018080b7299 */ /* 0x000fe20008010209 */
[----:B------:R-:W-:Y:S01]  /*1c10*/  LEA.HI.X R241, R4, c[0x0][0x334], R0, 0x1, P2 ;  /* 0x0000cd0004f17a11 */ /* 0x000fe200010f0c00 */
[----:B------:R-:W-:Y:S01]  /*1c20*/  ULEA.HI UR51, UR10, UR10, URZ, 0x1 ;  /* 0x0000000a0a337291 */ /* 0x000fe2000f8f083f */
[----:B------:R-:W-:Y:S01]  /*1c30*/  IADD3 R0, R7, UR49, RZ ;  /* 0x0000003107007c10 */ /* 0x000fe2000fffe0ff */
[----:B------:R-:W-:Y:S01]  /*1c40*/  USHF.L.U32 UR49, UR8, 0x6, URZ ;  /* 0x0000000608317899 */ /* 0x000fe2000800063f */
[----:B------:R-:W-:Y:S01]  /*1c50*/  LEA R14, P0, R16, c[0x0][0x170], 0x1 ;  /* 0x00005c00100e7a11 */ /* 0x000fe200078008ff */
[----:B------:R-:W-:Y:S01]  /*1c60*/  ULOP3.LUT UR51, UR51, 0xfffffffe, URZ, 0xc0, !UPT ;  /* 0xfffffffe33337892 */ /* 0x000fe2000f8ec03f */
[----:B------:R-:W-:Y:S01]  /*1c70*/  LEA R238, P2, R6, c[0x0][0x160], 0x1 ;  /* 0x0000580006ee7a11 */ /* 0x000fe200078408ff */
[----:B------:R-:W-:Y:S01]  /*1c80*/  ULDC.64 UR8, c[0x0][0x190] ;  /* 0x0000640000087ab9 */ /* 0x000fe20000000a00 */
[----:B------:R-:W-:Y:S01]  /*1c90*/  LEA.HI.X R15, R16, c[0x0][0x174], R15, 0x1, P0 ;  /* 0x00005d00100f7a11 */ /* 0x000fe200000f0c0f */
[----:B------:R-:W-:Y:S01]  /*1ca0*/  UIADD3 UR51, UR10, -UR51, URZ ;  /* 0x800000330a337290 */ /* 0x000fe2000fffe03f */
[----:B------:R-:W-:Y:S01]  /*1cb0*/  IADD3 R4, P0, R240, UR49, RZ ;  /* 0x00000031f0047c10 */ /* 0x000fe2000ff1e0ff */
[----:B------:R-:W-:Y:S01]  /*1cc0*/  USHF.L.U64.HI UR9, UR8, UR24, UR9 ;  /* 0x0000001808097299 */ /* 0x000fe20008010209 */
[----:B------:R-:W-:Y:S01]  /*1cd0*/  LEA.HI.X R239, R6, c[0x0][0x164], R0, 0x1, P2 ;  /* 0x0000590006ef7a11 */ /* 0x000fe200010f0c00 */
[----:B------:R-:W-:Y:S01]  /*1ce0*/  USHF.L.U32 UR8, UR8, 0x6, URZ ;  /* 0x0000000608087899 */ /* 0x000fe2000800063f */
[----:B------:R-:W-:Y:S01]  /*1cf0*/  IADD3.X R5, R241, UR11, RZ, P0, !PT ;  /* 0x0000000bf1057c10 */ /* 0x000fe200087fe4ff */
[----:B------:R-:W-:Y:S01]  /*1d00*/  UISETP.NE.AND UP0, UPT, UR51, 0x1, UPT ;  /* 0x000000013300788c */ /* 0x000fe2000bf05270 */
[----:B------:R-:W-:Y:S01]  /*1d10*/  IADD3 R8, P0, R4, UR49, RZ ;  /* 0x0000003104087c10 */ /* 0x000fe2000ff1e0ff */
[----:B------:R-:W-:-:S03]  /*1d20*/  UIMAD.WIDE UR52, UR45, UR21, UR32 ;  /* 0x000000152d3472a5 */ /* 0x000fc6000f8e0220 */
[----:B------:R-:W-:Y:S02]  /*1d30*/  IADD3.X R9, R5, UR11, RZ, P0, !PT ;  /* 0x0000000b05097c10 */ /* 0x000fe400087fe4ff */
[----:B------:R-:W-:Y:S02]  /*1d40*/  IADD3 R6, P0, R238, UR8, RZ ;  /* 0x00000008ee067c10 */ /* 0x000fe4000ff1e0ff */
[----:B------:R-:W-:Y:S02]  /*1d50*/  PLOP3.LUT P2, PT, PT, PT, UP0, 0x80, 0x0 ;  /* 0x000000000000781c */ /* 0x000fe40003f4f008 */
[----:B------:R-:W-:Y:S01]  /*1d60*/  IADD3.X R7, R239, UR9, RZ, P0, !PT ;  /* 0x00000009ef077c10 */ /* 0x000fe200087fe4ff */
[C---:B--2---:R-:W-:Y:S01]  /*1d70*/  IMAD.SHL.U32 R0, R25.reuse, 0x2, RZ ;  /* 0x0000000219007824 */ /* 0x044fe200078e00ff */
[----:B------:R-:W-:-:S04]  /*1d80*/  IADD3 R2, R25, 0x2000, RZ ;  /* 0x0000200019027810 */ /* 0x000fc80007ffe0ff */
[----:B------:R-:W-:Y:S01]  /*1d90*/  @!PT LDS RZ, [RZ] ;  /* 0x00000000fffff984 */ /* 0x000fe20000000800 */
[----:B------:R-:W-:Y:S01]  /*1da0*/  @!PT LDS RZ, [RZ] ;  /* 0x00000000fffff984 */ /* 0x000fe20000000800 */
[----:B------:R-:W-:Y:S01]  /*1db0*/  @!PT LDS RZ, [RZ] ;  /* 0x00000000fffff984 */ /* 0x000fe20000000800 */
[----:B------:R1:W-:Y:S01]  /*1dc0*/  LDGSTS.E.BYPASS.LTC128B.128 [R0+0x8000], [R240.64] ;  /* 0x08000000f0007fae */ /* 0x0003e2000b901d66 */
[----:B------:R-:W-:-:S03]  /*1dd0*/  SEL R2, R2, R25, !P2 ;  /* 0x0000001902027207 */ /* 0x000fc60005000000 */
[----:B------:R2:W-:Y:S02]  /*1de0*/  LDGSTS.E.BYPASS.LTC128B.128 [R0+0x9000], [R4.64] ;  /* 0x0900000004007fae */ /* 0x0005e4000b901d66 */
[----:B------:R-:W-:Y:S02]  /*1df0*/  IMAD.SHL.U32 R2, R2, 0x2, RZ ;  /* 0x0000000202027824 */ /* 0x000fe400078e00ff */
[----:B------:R3:W-:Y:S01]  /*1e00*/  LDGSTS.E.BYPASS.LTC128B.128 [R0+0xa000], [R8.64] ;  /* 0x0a00000008007fae */ /* 0x0007e2000b901d66 */
[----:B--2---:R-:W-:-:S04]  /*1e10*/  IADD3 R4, P1, R8, UR49, RZ ;  /* 0x0000003108047c10 */ /* 0x004fc8000ff3e0ff */
[----:B------:R-:W-:Y:S01]  /*1e20*/  IADD3.X R5, R9, UR11, RZ, P1, !PT ;  /* 0x0000000b09057c10 */ /* 0x000fe20008ffe4ff */
[----:B------:R-:W-:Y:S02]  /*1e30*/  USHF.L.U32 UR11, UR6, 0x6, URZ ;  /* 0x00000006060b7899 */ /* 0x000fe4000800063f */
[----:B------:R-:W-:Y:S02]  /*1e40*/  USHF.L.U64.HI UR6, UR6, UR24, UR7 ;  /* 0x0000001806067299 */ /* 0x000fe40008010207 */
[----:B------:R2:W-:Y:S01]  /*1e50*/  LDGSTS.E.BYPASS.LTC128B.128 [R0+0xb000], [R4.64] ;  /* 0x0b00000004007fae */ /* 0x0005e2000b901d66 */
[----:B------:R-:W-:Y:S02]  /*1e60*/  USHF.L.U32 UR7, UR4, 0x6, URZ ;  /* 0x0000000604077899 */ /* 0x000fe4000800063f */
[----:B------:R-:W-:Y:S01]  /*1e70*/  USHF.L.U64.HI UR4, UR4, UR24, UR5 ;  /* 0x0000001804047299 */ /* 0x000fe20008010205 */
[----:B------:R1:W-:Y:S01]  /*1e80*/  LDGSTS.E.BYPASS.LTC128B.128 [R2], [R238.64] ;  /* 0x00000000ee027fae */ /* 0x0003e2000b901d66 */
[----:B------:R-:W-:-:S03]  /*1e90*/  UIADD3 UR5, -UR42, UR15, UR41 ;  /* 0x0000000f2a057290 */ /* 0x000fc6000fffe129 */
[----:B------:R4:W-:Y:S01]  /*1ea0*/  LDGSTS.E.BYPASS.LTC128B.128 [R2+0x1000], [R6.64] ;  /* 0x0100000006027fae */ /* 0x0009e2000b901d66 */
[----:B------:R-:W-:Y:S01]  /*1eb0*/  UIADD3 UR5, UR5, -UR14, URZ ;  /* 0x8000000e05057290 */ /* 0x000fe2000fffe03f */
[----:B--2---:R-:W-:-:S04]  /*1ec0*/  IADD3 R4, P0, R6, UR8, RZ ;  /* 0x0000000806047c10 */ /* 0x004fc8000ff1e0ff */
[----:B------:R-:W-:Y:S02]  /*1ed0*/  IADD3.X R5, R7, UR9, RZ, P0, !PT ;  /* 0x0000000907057c10 */ /* 0x000fe400087fe4ff */
[----:B---3--:R-:W-:-:S03]  /*1ee0*/  IADD3 R8, P0, R4, UR8, RZ ;  /* 0x0000000804087c10 */ /* 0x008fc6000ff1e0ff */
[----:B------:R2:W-:Y:S01]  /*1ef0*/  LDGSTS.E.BYPASS.LTC128B.128 [R2+0x2000], [R4.64] ;  /* 0x0200000004027fae */ /* 0x0005e2000b901d66 */
[----:B------:R-:W-:Y:S02]  /*1f00*/  IADD3.X R9, R5, UR9, RZ, P0, !PT ;  /* 0x0000000905097c10 */ /* 0x000fe400087fe4ff */
[----:B------:R-:W-:-:S03]  /*1f10*/  IADD3 R10, P0, R12, UR11, RZ ;  /* 0x0000000b0c0a7c10 */ /* 0x000fc6000ff1e0ff */
[----:B------:R3:W-:Y:S01]  /*1f20*/  LDGSTS.E.BYPASS.LTC128B.128 [R2+0x3000], [R8.64] ;  /* 0x0300000008027fae */ /* 0x0007e2000b901d66 */
[----:B------:R-:W-:Y:S02]  /*1f30*/  IADD3.X R11, R13, UR6, RZ, P0, !PT ;  /* 0x000000060d0b7c10 */ /* 0x000fe400087fe4ff */
[----:B----4-:R-:W-:Y:S01]  /*1f40*/  IADD3 R6, P0, R14, UR7, RZ ;  /* 0x000000070e067c10 */ /* 0x010fe2000ff1e0ff */
[----:B------:R4:W-:Y:S03]  /*1f50*/  LDGSTS.E.BYPASS.LTC128B.128 [R0+0xc000], [R12.64] ;  /* 0x0c0000000c007fae */ /* 0x0009e6000b901d66 */
[----:B------:R-:W-:Y:S01]  /*1f60*/  IADD3.X R7, R15, UR4, RZ, P0, !PT ;  /* 0x000000040f077c10 */ /* 0x000fe200087fe4ff */
[----:B------:R1:W-:Y:S01]  /*1f70*/  LDGSTS.E.BYPASS.LTC128B.128 [R0+0xd000], [R10.64] ;  /* 0x0d0000000a007fae */ /* 0x0003e2000b901d66 */
[----:B--2---:R-:W-:-:S04]  /*1f80*/  IADD3 R4, P0, R6, UR7, RZ ;  /* 0x0000000706047c10 */ /* 0x004fc8000ff1e0ff */
[----:B------:R-:W-:Y:S02]  /*1f90*/  IADD3.X R5, R7, UR4, RZ, P0, !PT ;  /* 0x0000000407057c10 */ /* 0x000fe400087fe4ff */
[----:B---3--:R-:W-:-:S04]  /*1fa0*/  IADD3 R8, P1, R10, UR11, RZ ;  /* 0x0000000b0a087c10 */ /* 0x008fc8000ff3e0ff */
[----:B------:R-:W-:Y:S02]  /*1fb0*/  IADD3.X R9, R11, UR6, RZ, P1, !PT ;  /* 0x000000060b097c10 */ /* 0x000fe40008ffe4ff */
[----:B----4-:R-:W-:-:S03]  /*1fc0*/  IADD3 R12, P1, R8, UR11, RZ ;  /* 0x0000000b080c7c10 */ /* 0x010fc6000ff3e0ff */
        /* <DEDUP_REMOVED lines=12> */
[----:B------:R-:W0:Y:S03]  /*2090*/  LDGDEPBAR ;  /* 0x00000000000079af */ /* 0x000e260000000000 */
[----:B------:R-:W-:-:S04]  /*20a0*/  UISETP.LT.AND UP0, UPT, URZ, UR4, UPT ;  /* 0x000000043f00728c */ /* 0x000fc8000bf01270 */
[----:B------:R-:W-:-:S04]  /*20b0*/  USEL UR4, URZ, UR4, !UP0 ;  /* 0x000000043f047287 */ /* 0x000fc8000c000000 */
[----:B------:R-:W-:-:S06]  /*20c0*/  UISETP.GT.AND UP0, UPT, UR47, UR4, UPT ;  /* 0x000000042f00728c */ /* 0x000fcc000bf04270 */
[----:B------:R-:W-:-:S13]  /*20d0*/  PLOP3.LUT P0, PT, PT, PT, UP0, 0x80, 0x0 ;  /* 0x000000000000781c */ /* 0x000fda0003f0f008 */
[----:B------:R-:W-:Y:S05]  /*20e0*/  @!P0 BRA `(.L_x_980) ;  /* 0x0000738000008947 */ /* 0x000fea0003800000 */
[----:B-1----:R-:W-:Y:S02]  /*20f0*/  IMAD.MOV.U32 R6, RZ, RZ, c[0x0][0x308] ;  /* 0x0000c200ff067624 */ /* 0x002fe400078e00ff */
[----:B------:R-:W-:-:S05]  /*2100*/  IMAD.MOV.U32 R7, RZ, RZ, c[0x0][0x30c] ;  /* 0x0000c300ff077624 */ /* 0x000fca00078e00ff */
[----:B------:R1:W2:Y:S04]  /*2110*/  LDG.E.64 R8, [R6.64] ;  /* 0x0000002606087981 */ /* 0x0002a8000c1e1b00 */
[----:B-1----:R-:W3:Y:S01]  /*2120*/  LDG.E.64 R6, [R6.64+0x8] ;  /* 0x0000082606067981 */ /* 0x002ee2000c1e1b00 */
[----:B------:R-:W-:Y:S01]  /*2130*/  LEA.HI R0, R23, R22, RZ, 0x4 ;  /* 0x0000001617007211 */ /* 0x000fe200078f20ff */
[----:B------:R-:W-:-:S03]  /*2140*/  IMAD.MOV.U32 R4, RZ, RZ, 0x4 ;  /* 0x00000004ff047424 */ /* 0x000fc600078e00ff */
[----:B------:R-:W-:Y:S01]  /*2150*/  LOP3.LUT R0, R0, 0xfffffff0, RZ, 0xc0, !PT ;  /* 0xfffffff000007812 */ /* 0x000fe200078ec0ff */
[----:B------:R-:W-:-:S04]  /*2160*/  IMAD.WIDE R4, R242, R4, UR56 ;  /* 0x00000038f2047e25 */ /* 0x000fc8000f8e0204 */
[----:B------:R-:W-:Y:S01]  /*2170*/  IMAD.IADD R0, R22, 0x1, -R0 ;  /* 0x0000000116007824 */ /* 0x000fe200078e0a00 */
[----:B------:R1:W5:Y:S04]  /*2180*/  LDG.E R248, [R4.64] ;  /* 0x0000002604f87981 */ /* 0x000368000c1e1900 */
[----:B------:R1:W5:Y:S04]  /*2190*/  LDG.E R247, [R4.64+0x20] ;  /* 0x0000202604f77981 */ /* 0x000368000c1e1900 */
[----:B------:R1:W5:Y:S04]  /*21a0*/  LDG.E R246, [R4.64+0x100] ;  /* 0x0001002604f67981 */ /* 0x000368000c1e1900 */
[----:B------:R1:W5:Y:S01]  /*21b0*/  LDG.E R243, [R4.64+0x120] ;  /* 0x0001202604f37981 */ /* 0x000362000c1e1900 */
[----:B------:R-:W-:Y:S01]  /*21c0*/  UIMAD UR11, UR43, UR13, UR44 ;  /* 0x0000000d2b0b72a4 */ /* 0x000fe2000f8e022c */
[----:B------:R-:W-:Y:S01]  /*21d0*/  IMAD.MOV.U32 R237, RZ, RZ, R2 ;  /* 0x000000ffffed7224 */ /* 0x000fe200078e0002 */
[----:B------:R-:W-:Y:S01]  /*21e0*/  IADD3 R2, R187, 0x2000, RZ ;  /* 0x00002000bb027810 */ /* 0x000fe20007ffe0ff */
[----:B------:R-:W-:Y:S01]  /*21f0*/  IMAD.MOV.U32 R185, RZ, RZ, 0x20 ;  /* 0x00000020ffb97424 */ /* 0x000fe200078e00ff */
[----:B------:R-:W-:Y:S01]  /*2200*/  USHF.L.U32 UR11, UR11, 0x5, URZ ;  /* 0x000000050b0b7899 */ /* 0x000fe2000800063f */
[----:B------:R-:W-:Y:S01]  /*2210*/  IMAD.MOV.U32 R177, RZ, RZ, 0x40 ;  /* 0x00000040ffb17424 */ /* 0x000fe200078e00ff */
[----:B------:R-:W-:Y:S01]  /*2220*/  SEL R2, R2, R187, !P2 ;  /* 0x000000bb02027207 */ /* 0x000fe20005000000 */
[----:B------:R-:W-:Y:S01]  /*2230*/  UIADD3 UR7, UR41, UR12, URZ ;  /* 0x0000000c29077290 */ /* 0x000fe2000fffe03f */
[----:B------:R-:W-:Y:S01]  /*2240*/  IMAD.MOV.U32 R127, RZ, RZ, RZ ;  /* 0x000000ffff7f7224 */ /* 0x000fe200078e00ff */
[----:B------:R-:W-:-:S02]  /*2250*/  USHF.R.S32.HI UR9, URZ, 0x1f, UR11 ;  /* 0x0000001f3f097899 */ /* 0x000fc4000801140b */
[----:B------:R-:W-:Y:S01]  /*2260*/  IMAD.SHL.U32 R176, R2, 0x2, RZ ;  /* 0x0000000202b07824 */ /* 0x000fe200078e00ff */
[----:B------:R-:W-:Y:S02]  /*2270*/  UMOV UR8, UR52 ;  /* 0x0000003400087c82 */ /* 0x000fe40008000000 */
[----:B------:R-:W-:Y:S01]  /*2280*/  UIADD3 UR7, -UR42, 0x80, UR7 ;  /* 0x000000802a077890 */ /* 0x000fe2000fffe107 */
[----:B-1----:R-:W-:-:S04]  /*2290*/  SHF.R.S32.HI R4, RZ, 0x1f, R0 ;  /* 0x0000001fff047819 */ /* 0x002fc80000011400 */
[----:B------:R-:W-:-:S04]  /*22a0*/  LEA.HI R4, R4, R0, RZ, 0x3 ;  /* 0x0000000004047211 */ /* 0x000fc800078f18ff */
[----:B------:R-:W-:-:S05]  /*22b0*/  LOP3.LUT R4, R4, 0xfffffff8, RZ, 0xc0, !PT ;  /* 0xfffffff804047812 */ /* 0x000fca00078ec0ff */
[----:B------:R-:W-:Y:S01]  /*22c0*/  IMAD.IADD R0, R0, 0x1, -R4 ;  /* 0x0000000100007824 */ /* 0x000fe200078e0a04 */
[----:B------:R-:W-:-:S04]  /*22d0*/  SHF.R.S32.HI R4, RZ, 0x1f, R21 ;  /* 0x0000001fff047819 */ /* 0x000fc80000011415 */
[C---:B------:R-:W-:Y:S02]  /*22e0*/  LOP3.LUT P0, RZ, R0.reuse, 0x2, RZ, 0xc0, !PT ;  /* 0x0000000200ff7812 */ /* 0x040fe4000780c0ff */
[----:B------:R-:W-:Y:S02]  /*22f0*/  LOP3.LUT P1, RZ, R0, 0x4, RZ, 0xc0, !PT ;  /* 0x0000000400ff7812 */ /* 0x000fe4000782c0ff */
[----:B------:R-:W-:Y:S02]  /*2300*/  IADD3 R0, R188, 0x2000, RZ ;  /* 0x00002000bc007810 */ /* 0x000fe40007ffe0ff */
[----:B------:R-:W-:Y:S02]  /*2310*/  SEL R185, R185, 0xffffffe0, !P0 ;  /* 0xffffffe0b9b97807 */ /* 0x000fe40004000000 */
[----:B------:R-:W-:Y:S02]  /*2320*/  SEL R0, R0, R188, !P2 ;  /* 0x000000bc00007207 */ /* 0x000fe40005000000 */
[----:B------:R-:W-:-:S03]  /*2330*/  SEL R177, R177, 0xffffffc0, !P1 ;  /* 0xffffffc0b1b17807 */ /* 0x000fc60004800000 */
[----:B------:R-:W-:Y:S01]  /*2340*/  IMAD.SHL.U32 R183, R0, 0x2, RZ ;  /* 0x0000000200b77824 */ /* 0x000fe200078e00ff */
[----:B--2---:R-:W1:Y:S08]  /*2350*/  R2UR UR6, R8 ;  /* 0x00000000080673c2 */ /* 0x004e7000000e0000 */
[----:B------:R-:W2:Y:S01]  /*2360*/  R2UR UR5, R9 ;  /* 0x00000000090573c2 */ /* 0x000ea200000e0000 */
[----:B-1----:R-:W-:Y:S01]  /*2370*/  UIADD3 UR52, UR6, -0x61c88647, URZ ;  /* 0x9e3779b906347890 */ /* 0x002fe2000fffe03f */
[----:B---3--:R-:W-:Y:S01]  /*2380*/  IADD3 R244, P4, P3, R6, UR11, R21 ;  /* 0x0000000b06f47c10 */ /* 0x008fe2000fb9e015 */
[----:B------:R-:W-:-:S02]  /*2390*/  UIADD3 UR50, UR6, 0x3c6ef372, URZ ;  /* 0x3c6ef37206327890 */ /* 0x000fc4000fffe03f */
[----:B------:R-:W-:Y:S01]  /*23a0*/  UIADD3 UR47, UR6, -0x255992d5, URZ ;  /* 0xdaa66d2b062f7890 */ /* 0x000fe2000fffe03f */
[----:B------:R-:W-:Y:S01]  /*23b0*/  IADD3.X R6, R7, UR9, R4, P4, P3 ;  /* 0x0000000907067c10 */ /* 0x000fe2000a7e6404 */
[----:B------:R-:W-:Y:S02]  /*23c0*/  UIADD3 UR45, UR6, 0x78dde6e4, URZ ;  /* 0x78dde6e4062d7890 */ /* 0x000fe4000fffe03f */
[----:B--2---:R-:W-:Y:S01]  /*23d0*/  UIADD3 UR51, UR5, -0x4498517b, URZ ;  /* 0xbb67ae8505337890 */ /* 0x004fe2000fffe03f */
[----:B------:R-:W-:Y:S01]  /*23e0*/  LOP3.LUT R0, R6, UR6, RZ, 0x3c, !PT ;  /* 0x0000000606007c12 */ /* 0x000fe2000f8e3cff */
[----:B------:R-:W-:Y:S02]  /*23f0*/  UIADD3 UR49, UR5, 0x76cf5d0a, URZ ;  /* 0x76cf5d0a05317890 */ /* 0x000fe4000fffe03f */
[----:B------:R-:W-:Y:S02]  /*2400*/  UIADD3 UR46, UR5, 0x32370b8f, URZ ;  /* 0x32370b8f052e7890 */ /* 0x000fe4000fffe03f */
[----:B------:R1:W-:Y:S01]  /*2410*/  STL [R1+0x14], R0 ;  /* 0x0000140001007387 */ /* 0x0003e20000100800 */
[----:B------:R-:W-:-:S02]  /*2420*/  UIADD3 UR44, UR5, -0x126145ec, URZ ;  /* 0xed9eba14052c7890 */ /* 0x000fc4000fffe03f */
[----:B------:R-:W-:Y:S02]  /*2430*/  UIADD3 UR43, UR6, 0x1715609d, URZ ;  /* 0x1715609d062b7890 */ /* 0x000fe4000fffe03f */
[----:B------:R-:W-:Y:S02]  /*2440*/  UIADD3 UR41, UR5, -0x56f99767, URZ ;  /* 0xa906689905297890 */ /* 0x000fe4000fffe03f */
[----:B------:R-:W-:Y:S02]  /*2450*/  UIADD3 UR11, UR6, -0x4ab325aa, URZ ;  /* 0xb54cda56060b7890 */ /* 0x000fe4000fffe03f */
[----:B------:R-:W-:Y:S02]  /*2460*/  UIADD3 UR9, UR5, 0x646e171e, URZ ;  /* 0x646e171e05097890 */ /* 0x000fe4000fffe03f */
[----:B-1----:R-:W-:Y:S01]  /*2470*/  MOV R0, c[0x0][0x22c] ;  /* 0x00008b0000007a02 */ /* 0x002fe20000000f00 */
[----:B------:R-:W-:Y:S02]  /*2480*/  IMAD.IADD R186, R182, 0x1, R185 ;  /* 0x00000001b6ba7824 */ /* 0x000fe400078e02b9 */
[----:B------:R-:W-:-:S04]  /*2490*/  IMAD.WIDE.U32 R244, R244, -0x2daee0ad, RZ ;  /* 0xd2511f53f4f47825 */ /* 0x000fc800078e00ff */
[----:B------:R-:W-:Y:S02]  /*24a0*/  IMAD R0, R0, c[0x0][0x1c0], RZ ;  /* 0x0000700000007a24 */ /* 0x000fe400078e02ff */
[----:B------:R-:W-:Y:S02]  /*24b0*/  IMAD.IADD R184, R182, 0x1, R185 ;  /* 0x00000001b6b87824 */ /* 0x000fe400078e02b9 */
[C---:B------:R-:W-:Y:S01]  /*24c0*/  IMAD.SHL.U32 R2, R0.reuse, 0x10, RZ ;  /* 0x0000001000027824 */ /* 0x040fe200078e00ff */
[----:B------:R-:W-:-:S04]  /*24d0*/  SHF.L.U32 R4, R0, 0x3, RZ ;  /* 0x0000000300047819 */ /* 0x000fc800000006ff */
[----:B------:R-:W-:-:S05]  /*24e0*/  IADD3 R2, R2, 0x20, RZ ;  /* 0x0000002002027810 */ /* 0x000fca0007ffe0ff */
[----:B------:R-:W-:-:S05]  /*24f0*/  IMAD.IADD R0, R4, 0x1, R2 ;  /* 0x0000000104007824 */ /* 0x000fca00078e0202 */
[----:B------:R-:W-:-:S05]  /*2500*/  IADD3 R0, R4, R0, RZ ;  /* 0x0000000004007210 */ /* 0x000fca0007ffe0ff */
[----:B------:R-:W-:-:S05]  /*2510*/  IMAD.IADD R0, R4, 0x1, R0 ;  /* 0x0000000104007824 */ /* 0x000fca00078e0200 */
[----:B------:R-:W-:-:S05]  /*2520*/  IADD3 R0, R4, R0, RZ ;  /* 0x0000000004007210 */ /* 0x000fca0007ffe0ff */
[----:B------:R1:W-:Y:S02]  /*2530*/  STL [R1+0x10], R0 ;  /* 0x0000100001007387 */ /* 0x0003e40000100800 */
[----:B-1----:R-:W-:-:S05]  /*2540*/  IMAD.IADD R0, R4, 0x1, R0 ;  /* 0x0000000104007824 */ /* 0x002fca00078e0200 */
[----:B------:R1:W-:Y:S02]  /*2550*/  STL [R1+0xc], R0 ;  /* 0x00000c0001007387 */ /* 0x0003e40000100800 */
[----:B-1----:R-:W-:-:S05]  /*2560*/  IADD3 R0, R4, R0, RZ ;  /* 0x0000000004007210 */ /* 0x002fca0007ffe0ff */
[----:B------:R1:W-:Y:S02]  /*2570*/  STL [R1+0x8], R0 ;  /* 0x0000080001007387 */ /* 0x0003e40000100800 */
[----:B-1----:R-:W-:-:S04]  /*2580*/  IADD3 R0, R4, R0, RZ ;  /* 0x0000000004007210 */ /* 0x002fc80007ffe0ff */
[C---:B------:R-:W-:Y:S01]  /*2590*/  IADD3 R5, R4.reuse, R0, RZ ;  /* 0x0000000004057210 */ /* 0x040fe20007ffe0ff */
[----:B------:R1:W-:Y:S04]  /*25a0*/  STL [R1+0x4], R0 ;  /* 0x0000040001007387 */ /* 0x0003e80000100800 */
[----:B------:R2:W-:Y:S01]  /*25b0*/  STL [R1], R5 ;  /* 0x0000000501007387 */ /* 0x0005e20000100800 */
[----:B------:R-:W-:-:S05]  /*25c0*/  IMAD.IADD R252, R4, 0x1, R5 ;  /* 0x0000000104fc7824 */ /* 0x000fca00078e0205 */
[----:B------:R-:W-:-:S05]  /*25d0*/  IADD3 R251, R4, R252, RZ ;  /* 0x000000fc04fb7210 */ /* 0x000fca0007ffe0ff */
[----:B------:R-:W-:-:S05]  /*25e0*/  IMAD.IADD R250, R4, 0x1, R251 ;  /* 0x0000000104fa7824 */ /* 0x000fca00078e02fb */
[----:B------:R-:W-:-:S04]  /*25f0*/  IADD3 R249, R4, R250, RZ ;  /* 0x000000fa04f97210 */ /* 0x000fc80007ffe0ff */
[----:B-1----:R-:W-:Y:S02]  /*2600*/  IADD3 R0, R4, R249, RZ ;  /* 0x000000f904007210 */ /* 0x002fe40007ffe0ff */
.L_x_983:
[----:B-----5:R-:W-:Y:S01]  /*2610*/  FSETP.NEU.FTZ.AND P2, PT, R248, -INF , PT ;  /* 0xff800000f800780b */ /* 0x020fe20003f5d000 */
[----:B------:R-:W0:Y:S01]  /*2620*/  LDGDEPBAR ;  /* 0x00000000000079af */ /* 0x000e220000000000 */
[C---:B------:R-:W-:Y:S01]  /*2630*/  IMAD.IADD R0, R183.reuse, 0x1, R185 ;  /* 0x00000001b7007824 */ /* 0x040fe200078e02b9 */
[----:B------:R-:W-:Y:S01]  /*2640*/  USHF.L.U32 UR6, UR10, 0x7, URZ ;  /* 0x000000070a067899 */ /* 0x000fe2000800063f */
[--C-:B------:R-:W-:Y:S01]  /*2650*/  IMAD.IADD R168, R183, 0x1, R177.reuse ;  /* 0x00000001b7a87824 */ /* 0x100fe200078e02b1 */
[----:B------:R-:W-:Y:S01]  /*2660*/  UISETP.GT.AND UP3, UPT, UR10, UR4, UPT ;  /* 0x000000040a00728c */ /* 0x000fe2000bf64270 */
[----:B------:R-:W-:Y:S01]  /*2670*/  IMAD.MOV.U32 R195, RZ, RZ, 0x1 ;  /* 0x00000001ffc37424 */ /* 0x000fe200078e00ff */
[----:B------:R-:W-:Y:S02]  /*2680*/  UISETP.GE.AND UP0, UPT, UR6, UR7, UPT ;  /* 0x000000070600728c */ /* 0x000fe4000bf06270 */
[----:B------:R-:W3:Y:S01]  /*2690*/  LDL R194, [R1+0x1c] ;  /* 0x00001c0001c27983 */ /* 0x000ee20000100800 */
[----:B------:R-:W-:Y:S03]  /*26a0*/  IMAD.U32 R2, RZ, RZ, UR6 ;  /* 0x00000006ff027e24 */ /* 0x000fe6000f8e00ff */
[----:B------:R-:W-:Y:S01]  /*26b0*/  PLOP3.LUT P0, PT, PT, PT, UP0, 0x80, 0x0 ;  /* 0x000000000000781c */ /* 0x000fe20003f0f008 */
[----:B------:R-:W4:Y:S04]  /*26c0*/  LDL R189, [R1+0x14] ;  /* 0x0000140001bd7983 */ /* 0x000f280000100800 */
[----:B------:R-:W1:Y:S08]  /*26d0*/  S2R R192, SR_TID.X ;  /* 0x0000000000c07919 */ /* 0x000e700000002100 */
[----:B------:R-:W2:Y:S01]  /*26e0*/  S2R R193, SR_TID.X ;  /* 0x0000000000c17919 */ /* 0x000ea20000002100 */
[----:B-1----:R-:W-:Y:S01]  /*26f0*/  SHF.R.S32.HI R192, RZ, 0x1f, R192 ;  /* 0x0000001fffc07819 */ /* 0x002fe200000114c0 */
[----:B------:R-:W-:Y:S06]  /*2700*/  DEPBAR.LE SB0, 0x0 ;  /* 0x000080000000791a */ /* 0x000fec0000000000 */
[----:B------:R-:W-:Y:S01]  /*2710*/  BAR.SYNC.DEFER_BLOCKING 0x0 ;  /* 0x0000000000007b1d */ /* 0x000fe20000010000 */
[----:B--2---:R-:W-:Y:S04]  /*2720*/  LEA.HI R192, R192, R193, RZ, 0x7 ;  /* 0x000000c1c0c07211 */ /* 0x004fe800078f38ff */
[----:B------:R-:W-:Y:S03]  /*2730*/  SHF.R.S32.HI R192, RZ, 0x7, R192 ;  /* 0x00000007ffc07819 */ /* 0x000fe600000114c0 */
[----:B------:R-:W-:Y:S08]  /*2740*/  LDSM.16.M88.4 R64, [R183] ;  /* 0x00000000b740783b */ /* 0x000ff00000000200 */
[----:B------:R-:W1:Y:S08]  /*2750*/  LDSM.16.M88.4 R16, [R178+0xc000] ;  /* 0x00c00000b210783b */ /* 0x000e700000000200 */
[----:B------:R-:W2:Y:S08]  /*2760*/  LDSM.16.M88.4 R60, [R183+0x2000] ;  /* 0x00200000b73c783b */ /* 0x000eb00000000200 */
[----:B------:R-:W2:Y:S08]  /*2770*/  LDSM.16.M88.4 R32, [R178+0xc800] ;  /* 0x00c80000b220783b */ /* 0x000eb00000000200 */
[----:B------:R-:W2:Y:S08]  /*2780*/  LDSM.16.M88.4 R48, [R178+0xd000] ;  /* 0x00d00000b230783b */ /* 0x000eb00000000200 */
[----:B------:R-:W2:Y:S01]  /*2790*/  LDSM.16.M88.4 R132, [R178+0xd800] ;  /* 0x00d80000b284783b */ /* 0x000ea20000000200 */
[-C--:B-1----:R-:W-:Y:S07]  /*27a0*/  HMMA.16816.F32 R4, R64, R16.reuse, RZ ;  /* 0x000000104004723c */ /* 0x082fee00000018ff */
[----:B------:R-:W-:Y:S01]  /*27b0*/  LDSM.16.M88.4 R136, [R0] ;  /* 0x000000000088783b */ /* 0x000fe20000000200 */
[C---:B--2---:R-:W-:Y:S07]  /*27c0*/  HMMA.16816.F32 R8, R60.reuse, R16, RZ ;  /* 0x000000103c08723c */ /* 0x044fee00000018ff */
        /* <DEDUP_REMOVED lines=9> */
[----:B--2---:R-:W-:Y:S01]  /*2860*/  IMAD.IADD R0, R0, 0x1, R177 ;  /* 0x0000000100007824 */ /* 0x004fe200078e02b1 */
[-C--:B------:R-:W-:Y:S06]  /*2870*/  HMMA.16816.F32 R28, R60, R34.reuse, RZ ;  /* 0x000000223c1c723c */ /* 0x080fec00000018ff */
[----:B------:R-:W-:Y:S02]  /*2880*/  LDSM.16.M88.4 R160, [R168] ;  /* 0x00000000a8a0783b */ /* 0x000fe40000000200 */
[C---:B------:R-:W-:Y:S06]  /*2890*/  HMMA.16816.F32 R32, R64.reuse, R34, RZ ;  /* 0x000000224020723c */ /* 0x040fec00000018ff */
[----:B------:R-:W2:Y:S02]  /*28a0*/  LDSM.16.M88.4 R164, [R179+0xc000] ;  /* 0x00c00000b3a4783b */ /* 0x000ea40000000200 */
[-C--:B------:R-:W-:Y:S06]  /*28b0*/  HMMA.16816.F32 R36, R64, R48.reuse, RZ ;  /* 0x000000304024723c */ /* 0x080fec00000018ff */
[----:B------:R-:W1:Y:S02]  /*28c0*/  LDSM.16.M88.4 R168, [R168+0x2000] ;  /* 0x00200000a8a8783b */ /* 0x000e640000000200 */
[C---:B------:R-:W-:Y:S06]  /*28d0*/  HMMA.16816.F32 R40, R60.reuse, R48, RZ ;  /* 0x000000303c28723c */ /* 0x040fec00000018ff */
[----:B------:R-:W1:Y:S02]  /*28e0*/  LDSM.16.M88.4 R172, [R179+0xc800] ;  /* 0x00c80000b3ac783b */ /* 0x000e640000000200 */
        /* <DEDUP_REMOVED lines=11> */
[----:B------:R-:W1:Y:S07]  /*29a0*/  LDSM.16.M88.4 R140, [R179+0xd800] ;  /* 0x00d80000b38c783b */ /* 0x000e6e0000000200 */
[-C--:B------:R-:W-:Y:S08]  /*29b0*/  HMMA.16816.F32 R20, R136, R148.reuse, R20 ;  /* 0x000000948814723c */ /* 0x080ff00000001814 */
[C---:B------:R-:W-:Y:S07]  /*29c0*/  HMMA.16816.F32 R24, R144.reuse, R148, R24 ;  /* 0x000000949018723c */ /* 0x040fee0000001818 */
[----:B------:R-:W-:Y:S01]  /*29d0*/  IMAD.U32 R148, RZ, RZ, UR10 ;  /* 0x0000000aff947e24 */ /* 0x000fe2000f8e00ff */
[-C--:B------:R-:W-:Y:S01]  /*29e0*/  HMMA.16816.F32 R28, R144, R150.reuse, R28 ;  /* 0x00000096901c723c */ /* 0x080fe2000000181c */
[----:B------:R-:W-:Y:S07]  /*29f0*/  IMAD.U32 R149, RZ, RZ, UR31 ;  /* 0x0000001fff957e24 */ /* 0x000fee000f8e00ff */
[C---:B------:R-:W-:Y:S01]  /*2a00*/  HMMA.16816.F32 R32, R136.reuse, R150, R32 ;  /* 0x000000968820723c */ /* 0x040fe20000001820 */
[----:B---3--:R-:W-:Y:S07]  /*2a10*/  IMAD R148, R148, 0x8, R194 ;  /* 0x0000000894947824 */ /* 0x008fee00078e02c2 */
[-C--:B------:R-:W-:Y:S08]  /*2a20*/  HMMA.16816.F32 R36, R136, R152.reuse, R36 ;  /* 0x000000988824723c */ /* 0x080ff00000001824 */
[C---:B------:R-:W-:Y:S08]  /*2a30*/  HMMA.16816.F32 R40, R144.reuse, R152, R40 ;  /* 0x000000989028723c */ /* 0x040ff00000001828 */
[-C--:B------:R-:W-:Y:S08]  /*2a40*/  HMMA.16816.F32 R44, R144, R154.reuse, R44 ;  /* 0x0000009a902c723c */ /* 0x080ff0000000182c */
[C---:B------:R-:W-:Y:S08]  /*2a50*/  HMMA.16816.F32 R48, R136.reuse, R154, R48 ;  /* 0x0000009a8830723c */ /* 0x040ff00000001830 */
[-C--:B------:R-:W-:Y:S08]  /*2a60*/  HMMA.16816.F32 R52, R136, R156.reuse, R52 ;  /* 0x0000009c8834723c */ /* 0x080ff00000001834 */
[C---:B------:R-:W-:Y:S07]  /*2a70*/  HMMA.16816.F32 R56, R144.reuse, R156, R56 ;  /* 0x0000009c9038723c */ /* 0x040fee0000001838 */
[----:B------:R-:W-:Y:S01]  /*2a80*/  LOP3.LUT R156, R244, UR51, RZ, 0x3c, !PT ;  /* 0x00000033f49c7c12 */ /* 0x000fe2000f8e3cff */
[-C--:B------:R-:W-:Y:S01]  /*2a90*/  HMMA.16816.F32 R60, R144, R158.reuse, R60 ;  /* 0x0000009e903c723c */ /* 0x080fe2000000183c */
[----:B------:R-:W-:Y:S07]  /*2aa0*/  LDSM.16.M88.4 R144, [R180+0xc000] ;  /* 0x00c00000b490783b */ /* 0x000fee0000000200 */
[----:B------:R-:W-:Y:S01]  /*2ab0*/  HMMA.16816.F32 R64, R136, R158, R64 ;  /* 0x0000009e8840723c */ /* 0x000fe20000001840 */
[----:B------:R-:W3:Y:S07]  /*2ac0*/  LDSM.16.M88.4 R136, [R0] ;  /* 0x000000000088783b */ /* 0x000eee0000000200 */
        /* <DEDUP_REMOVED lines=12> */
[----:B------:R2:W3:Y:S07]  /*2b90*/  LDSM.16.M88.4 R132, [R0+0x2000] ;  /* 0x002000000084783b */ /* 0x0004ee0000000200 */
[-C--:B-1----:R-:W-:Y:S08]  /*2ba0*/  HMMA.16816.F32 R52, R160, R140.reuse, R52 ;  /* 0x0000008ca034723c */ /* 0x082ff00000001834 */
[C---:B------:R-:W-:Y:S01]  /*2bb0*/  HMMA.16816.F32 R56, R168.reuse, R140, R56 ;  /* 0x0000008ca838723c */ /* 0x040fe20000001838 */
[----:B------:R-:W1:Y:S06]  /*2bc0*/  @!P0 S2R R141, SR_TID.X ;  /* 0x00000000008d8919 */ /* 0x000e6c0000002100 */
[----:B------:R-:W-:Y:S01]  /*2bd0*/  @!P0 IADD3 R140, R242, -c[0x0][0x214], R195 ;  /* 0x80008500f28c8a10 */ /* 0x000fe20007ffe0c3 */
[-C--:B------:R-:W-:Y:S01]  /*2be0*/  HMMA.16816.F32 R60, R168, R142.reuse, R60 ;  /* 0x0000008ea83c723c */ /* 0x080fe2000000183c */
[----:B--2---:R-:W-:Y:S03]  /*2bf0*/  IMAD.U32 R0, RZ, RZ, UR31 ;  /* 0x0000001fff007e24 */ /* 0x004fe6000f8e00ff */
[----:B------:R-:W-:Y:S01]  /*2c00*/  @!P0 IADD3 R2, R2, UR42, R140 ;  /* 0x0000002a02028c10 */ /* 0x000fe2000fffe08c */
[----:B------:R-:W-:Y:S03]  /*2c10*/  IMAD R0, R0, 0x2, R192 ;  /* 0x0000000200007824 */ /* 0x000fe600078e02c0 */
[----:B------:R-:W-:Y:S01]  /*2c20*/  HMMA.16816.F32 R64, R160, R142, R64 ;  /* 0x0000008ea040723c */ /* 0x000fe20000001840 */
[----:B------:R-:W-:Y:S05]  /*2c30*/  IMAD.SHL.U32 R0, R0, 0x2, RZ ;  /* 0x0000000200007824 */ /* 0x000fea00078e00ff */
[----:B------:R-:W-:Y:S01]  /*2c40*/  IADD3 R150, R0, 0x1, RZ ;  /* 0x0000000100967810 */ /* 0x000fe20007ffe0ff */
[C---:B------:R-:W-:Y:S01]  /*2c50*/  IMAD.WIDE.U32 R142, R148.reuse, -0x326172a9, RZ ;  /* 0xcd9e8d57948e7825 */ /* 0x040fe200078e00ff */
[----:B------:R-:W-:Y:S01]  /*2c60*/  IADD3 R148, R148, 0x4, RZ ;  /* 0x0000000494947810 */ /* 0x000fe20007ffe0ff */
[-C--:B---3--:R-:W-:Y:S03]  /*2c70*/  HMMA.16816.F32 R4, R136, R144.reuse, R4 ;  /* 0x000000908804723c */ /* 0x088fe60000001804 */
[----:B------:R-:W-:Y:S01]  /*2c80*/  LOP3.LUT R140, R245, UR5, R0, 0x96, !PT ;  /* 0x00000005f58c7c12 */ /* 0x000fe2000f8e9600 */
[----:B-1----:R-:W-:Y:S01]  /*2c90*/  @!P0 IMAD.SHL.U32 R0, R141, 0x2, RZ ;  /* 0x000000028d008824 */ /* 0x002fe200078e00ff */
[----:B------:R-:W-:Y:S02]  /*2ca0*/  LOP3.LUT R150, R245, UR5, R150, 0x96, !PT ;  /* 0x00000005f5967c12 */ /* 0x000fe4000f8e9696 */
[-C--:B----4-:R-:W-:Y:S01]  /*2cb0*/  LOP3.LUT R152, R143, R189.reuse, RZ, 0x3c, !PT ;  /* 0x000000bd8f987212 */ /* 0x090fe200078e3cff */
[----:B------:R-:W-:Y:S01]  /*2cc0*/  IMAD.WIDE.U32 R140, R140, -0x326172a9, RZ ;  /* 0xcd9e8d578c8c7825 */ /* 0x000fe200078e00ff */
[----:B------:R-:W-:Y:S01]  /*2cd0*/  @!P0 LOP3.LUT R0, R0, 0x6, RZ, 0xc0, !PT ;  /* 0x0000000600008812 */ /* 0x000fe200078ec0ff */
[C---:B------:R-:W-:Y:S02]  /*2ce0*/  HMMA.16816.F32 R8, R132.reuse, R144, R8 ;  /* 0x000000908408723c */ /* 0x040fe40000001808 */
[----:B------:R-:W-:Y:S01]  /*2cf0*/  IMAD.WIDE.U32 R150, R150, -0x326172a9, RZ ;  /* 0xcd9e8d5796967825 */ /* 0x000fe200078e00ff */
[----:B------:R-:W-:Y:S03]  /*2d00*/  LOP3.LUT R160, R141, UR52, R142, 0x96, !PT ;  /* 0x000000348da07c12 */ /* 0x000fe6000f8e968e */
[----:B------:R-:W-:Y:S01]  /*2d10*/  @!P0 IMAD R0, R192, 0x40, R0 ;  /* 0x00000040c0008824 */ /* 0x000fe200078e0200 */
[----:B------:R-:W-:Y:S01]  /*2d20*/  LOP3.LUT R162, R151, UR52, R142, 0x96, !PT ;  /* 0x0000003497a27c12 */ /* 0x000fe2000f8e968e */
[----:B------:R-:W-:Y:S01]  /*2d30*/  IMAD.WIDE.U32 R142, R148, -0x326172a9, RZ ;  /* 0xcd9e8d57948e7825 */ /* 0x000fe200078e00ff */
[----:B------:R-:W-:Y:S01]  /*2d40*/  @!P0 IMNMX R148, R2, UR42, PT ;  /* 0x0000002a02948c17 */ /* 0x000fe2000b800200 */
[-C--:B------:R-:W-:Y:S02]  /*2d50*/  HMMA.16816.F32 R12, R132, R146.reuse, R12 ;  /* 0x00000092840c723c */ /* 0x080fe4000000180c */
[----:B------:R-:W-:Y:S01]  /*2d60*/  @!P0 IMAD R0, R149, 0x80, R0 ;  /* 0x0000008095008824 */ /* 0x000fe200078e0200 */
[--C-:B------:R-:W-:Y:S01]  /*2d70*/  LOP3.LUT R164, R141, UR52, R142.reuse, 0x96, !PT ;  /* 0x000000348da47c12 */ /* 0x100fe2000f8e968e */
[----:B------:R-:W-:Y:S01]  /*2d80*/  IMAD.WIDE.U32 R160, R160, -0x2daee0ad, RZ ;  /* 0xd2511f53a0a07825 */ /* 0x000fe200078e00ff */
[----:B------:R-:W-:Y:S02]  /*2d90*/  LOP3.LUT R151, R151, UR52, R142, 0x96, !PT ;  /* 0x0000003497977c12 */ /* 0x000fe4000f8e968e */
[CC--:B------:R-:W-:Y:S01]  /*2da0*/  @!P0 ISETP.GE.AND P3, PT, R0.reuse, R148.reuse, PT ;  /* 0x000000940000820c */ /* 0x0c0fe20003f66270 */
[C---:B------:R-:W-:Y:S01]  /*2db0*/  HMMA.16816.F32 R16, R136.reuse, R146, R16 ;  /* 0x000000928810723c */ /* 0x040fe20000001810 */
[----:B------:R-:W-:Y:S03]  /*2dc0*/  @!P0 IADD3 R145, R0, 0x1, RZ ;  /* 0x0000000100918810 */ /* 0x000fe60007ffe0ff */
[----:B------:R-:W-:Y:S01]  /*2dd0*/  @!P0 IADD3 R142, R2, 0x8, RZ ;  /* 0x00000008028e8810 */ /* 0x000fe20007ffe0ff */
[----:B------:R-:W-:Y:S01]  /*2de0*/  IMAD.WIDE.U32 R162, R162, -0x2daee0ad, RZ ;  /* 0xd2511f53a2a27825 */ /* 0x000fe200078e00ff */
[----:B------:R-:W-:Y:S02]  /*2df0*/  LOP3.LUT R154, R143, R189, RZ, 0x3c, !PT ;  /* 0x000000bd8f9a7212 */ /* 0x000fe400078e3cff */
[----:B------:R-:W-:Y:S01]  /*2e00*/  @!P0 ISETP.GE.AND P4, PT, R145, R148, PT ;  /* 0x000000949100820c */ /* 0x000fe20003f86270 */
[----:B------:R-:W-:Y:S03]  /*2e10*/  FMUL.FTZ R149, R248, 1.4426950216293334961 ;  /* 0x3fb8aa3bf8957820 */ /* 0x000fe60000410000 */
[----:B------:R-:W-:Y:S01]  /*2e20*/  @!P0 IMNMX R142, R142, UR42, PT ;  /* 0x0000002a8e8e8c17 */ /* 0x000fe2000b800200 */
[C---:B------:R-:W-:Y:S01]  /*2e30*/  FMUL.FTZ R144, R247.reuse, 1.4426950216293334961 ;  /* 0x3fb8aa3bf7907820 */ /* 0x040fe20000410000 */
[----:B------:R-:W-:Y:S01]  /*2e40*/  @!P0 FSEL R4, R4, -INF , !P3 ;  /* 0xff80000004048808 */ /* 0x000fe20005800000 */
[----:B------:R-:W-:Y:S01]  /*2e50*/  IMAD.WIDE.U32 R152, R152, -0x2daee0ad, RZ ;  /* 0xd2511f5398987825 */ /* 0x000fe200078e00ff */
[----:B------:R-:W-:Y:S02]  /*2e60*/  FSETP.NEU.FTZ.AND P3, PT, R247, -INF , PT ;  /* 0xff800000f700780b */ /* 0x000fe40003f7d000 */
[----:B------:R-:W-:Y:S01]  /*2e70*/  @!P0 FSEL R5, R5, -INF , !P4 ;  /* 0xff80000005058808 */ /* 0x000fe20006000000 */
[----:B------:R-:W-:Y:S01]  /*2e80*/  IMAD.WIDE.U32 R154, R154, -0x2daee0ad, RZ ;  /* 0xd2511f539a9a7825 */ /* 0x000fe200078e00ff */
[-C--:B------:R-:W-:Y:S02]  /*2e90*/  @!P0 ISETP.GE.AND P4, PT, R0, R142.reuse, PT ;  /* 0x0000008e0000820c */ /* 0x080fe40003f86270 */
[----:B------:R-:W-:Y:S01]  /*2ea0*/  FSEL R149, R149, RZ, P2 ;  /* 0x000000ff95957208 */ /* 0x000fe20001000000 */
[----:B------:R-:W-:Y:S01]  /*2eb0*/  FMUL.FTZ R143, R246, 1.4426950216293334961 ;  /* 0x3fb8aa3bf68f7820 */ /* 0x000fe20000410000 */
[----:B------:R-:W-:Y:S02]  /*2ec0*/  FSEL R144, R144, RZ, P3 ;  /* 0x000000ff90907208 */ /* 0x000fe40001800000 */
[----:B------:R-:W-:Y:S01]  /*2ed0*/  LOP3.LUT R158, R156, R153, RZ, 0x3c, !PT ;  /* 0x000000999c9e7212 */ /* 0x000fe200078e3cff */
[--C-:B------:R-:W-:Y:S01]  /*2ee0*/  FFMA.FTZ R4, R4, c[0x0][0x23c], -R149.reuse ;  /* 0x00008f0004047a23 */ /* 0x100fe20000010895 */
[----:B------:R-:W-:Y:S01]  /*2ef0*/  @!P0 FSEL R6, R6, -INF , !P4 ;  /* 0xff80000006068808 */ /* 0x000fe20006000000 */
[----:B------:R-:W-:Y:S01]  /*2f00*/  FFMA.FTZ R5, R5, c[0x0][0x23c], -R149 ;  /* 0x00008f0005057a23 */ /* 0x000fe20000010895 */
[----:B------:R-:W-:Y:S01]  /*2f10*/  LOP3.LUT R156, R156, R155, RZ, 0x3c, !PT ;  /* 0x0000009b9c9c7212 */ /* 0x000fe200078e3cff */
[----:B------:R-:W-:Y:S01]  /*2f20*/  MUFU.EX2 R211, R4 ;  /* 0x0000000400d37308 */ /* 0x000fe20000000800 */
[----:B------:R-:W-:Y:S01]  /*2f30*/  @!P0 ISETP.GE.AND P3, PT, R145, R142, PT ;  /* 0x0000008e9100820c */ /* 0x000fe20003f66270 */
[----:B------:R-:W-:Y:S01]  /*2f40*/  FFMA.FTZ R6, R6, c[0x0][0x23c], -R144 ;  /* 0x00008f0006067a23 */ /* 0x000fe20000010890 */
[----:B------:R-:W-:Y:S01]  /*2f50*/  @!P0 IADD3 R141, R2, 0x40, RZ ;  /* 0x00000040028d8810 */ /* 0x000fe20007ffe0ff */
[----:B------:R-:W-:Y:S01]  /*2f60*/  IMAD.WIDE.U32 R158, R158, -0x326172a9, RZ ;  /* 0xcd9e8d579e9e7825 */ /* 0x000fe200078e00ff */
[----:B------:R-:W-:Y:S02]  /*2f70*/  @!P0 FSEL R7, R7, -INF , !P3 ;  /* 0xff80000007078808 */ /* 0x000fe40005800000 */
[----:B------:R-:W-:Y:S01]  /*2f80*/  FSETP.NEU.FTZ.AND P2, PT, R246, -INF , PT ;  /* 0xff800000f600780b */ /* 0x000fe20003f5d000 */
[----:B------:R-:W-:Y:S01]  /*2f90*/  IMAD.WIDE.U32 R156, R156, -0x326172a9, RZ ;  /* 0xcd9e8d579c9c7825 */ /* 0x000fe200078e00ff */
[--C-:B------:R-:W-:Y:S01]  /*2fa0*/  LOP3.LUT R165, R159, UR50, R140.reuse, 0x96, !PT ;  /* 0x000000329fa57c12 */ /* 0x100fe2000f8e968c */
[----:B------:R-:W1:Y:S01]  /*2fb0*/  MUFU.EX2 R208, R5 ;  /* 0x0000000500d07308 */ /* 0x000e620000000800 */
[----:B------:R-:W-:Y:S02]  /*2fc0*/  @!P0 IMNMX R141, R141, UR42, PT ;  /* 0x0000002a8d8d8c17 */ /* 0x000fe4000b800200 */
[----:B------:R-:W-:Y:S01]  /*2fd0*/  LOP3.LUT R166, R157, UR50, R140, 0x96, !PT ;  /* 0x000000329da67c12 */ /* 0x000fe2000f8e968c */
[----:B------:R-:W-:Y:S01]  /*2fe0*/  FFMA.FTZ R140, R7, c[0x0][0x23c], -R144 ;  /* 0x00008f00078c7a23 */ /* 0x000fe20000010890 */
[----:B------:R-:W-:Y:S02]  /*2ff0*/  FSEL R143, R143, RZ, P2 ;  /* 0x000000ff8f8f7208 */ /* 0x000fe40001000000 */
[-C--:B------:R-:W-:Y:S02]  /*3000*/  @!P0 ISETP.GE.AND P2, PT, R0, R141.reuse, PT ;  /* 0x0000008d0000820c */ /* 0x080fe40003f46270 */
[-C--:B------:R-:W-:Y:S01]  /*3010*/  @!P0 ISETP.GE.AND P3, PT, R145, R141.reuse, PT ;  /* 0x0000008d9100820c */ /* 0x080fe20003f66270 */
[----:B------:R2:W-:Y:S01]  /*3020*/  MUFU.EX2 R206, R6 ;  /* 0x0000000600ce7308 */ /* 0x0005e20000000800 */
[----:B------:R-:W-:Y:S02]  /*3030*/  @!P0 FSEL R8, R8, -INF , !P2 ;  /* 0xff80000008088808 */ /* 0x000fe40005000000 */
[----:B------:R-:W-:Y:S02]  /*3040*/  @!P0 FSEL R9, R9, -INF , !P3 ;  /* 0xff80000009098808 */ /* 0x000fe40005800000 */
[----:B------:R-:W-:Y:S01]  /*3050*/  FSETP.NEU.FTZ.AND P2, PT, R243, -INF , PT ;  /* 0xff800000f300780b */ /* 0x000fe20003f5d000 */
[--C-:B------:R-:W-:Y:S01]  /*3060*/  FFMA.FTZ R8, R8, c[0x0][0x23c], -R143.reuse ;  /* 0x00008f0008087a23 */ /* 0x100fe2000001088f */
[----:B------:R-:W-:Y:S01]  /*3070*/  LOP3.LUT R155, R159, UR50, R150, 0x96, !PT ;  /* 0x000000329f9b7c12 */ /* 0x000fe2000f8e9696 */
[--C-:B------:R-:W-:Y:S01]  /*3080*/  FFMA.FTZ R9, R9, c[0x0][0x23c], -R143.reuse ;  /* 0x00008f0009097a23 */ /* 0x100fe2000001088f */
[--C-:B------:R-:W-:Y:S01]  /*3090*/  LOP3.LUT R159, R161, UR49, R152.reuse, 0x96, !PT ;  /* 0x00000031a19f7c12 */ /* 0x100fe2000f8e9698 */
[----:B------:R3:W4:Y:S01]  /*30a0*/  MUFU.EX2 R220, R140 ;  /* 0x0000008c00dc7308 */ /* 0x0007220000000800 */
[----:B------:R-:W-:Y:S01]  /*30b0*/  LOP3.LUT R161, R163, UR49, R152, 0x96, !PT ;  /* 0x00000031a3a17c12 */ /* 0x000fe2000f8e9698 */
[----:B------:R-:W-:Y:S01]  /*30c0*/  IMAD.WIDE.U32 R152, R164, -0x2daee0ad, RZ ;  /* 0xd2511f53a4987825 */ /* 0x000fe200078e00ff */
[----:B------:R-:W-:Y:S03]  /*30d0*/  LOP3.LUT R157, R157, UR50, R150, 0x96, !PT ;  /* 0x000000329d9d7c12 */ /* 0x000fe6000f8e9696 */
[----:B------:R-:W-:Y:S01]  /*30e0*/  IMAD.WIDE.U32 R150, R151, -0x2daee0ad, RZ ;  /* 0xd2511f5397967825 */ /* 0x000fe200078e00ff */
[--C-:B------:R-:W-:Y:S03]  /*30f0*/  LOP3.LUT R153, R153, UR49, R154.reuse, 0x96, !PT ;  /* 0x0000003199997c12 */ /* 0x100fe6000f8e969a */
[----:B------:R1:W1:Y:S01]  /*3100*/  MUFU.EX2 R223, R8 ;  /* 0x0000000800df7308 */ /* 0x0002620000000800 */
[----:B------:R-:W-:Y:S01]  /*3110*/  LOP3.LUT R154, R151, UR49, R154, 0x96, !PT ;  /* 0x00000031979a7c12 */ /* 0x000fe2000f8e969a */
[----:B--2---:R-:W2:Y:S08]  /*3120*/  LDSM.16.M88.4 R4, [R180+0xc800] ;  /* 0x00c80000b404783b */ /* 0x004eb00000000200 */
[----:B------:R4:W2:Y:S01]  /*3130*/  MUFU.EX2 R224, R9 ;  /* 0x0000000900e07308 */ /* 0x0008a20000000800 */
[----:B---3--:R-:W-:Y:S01]  /*3140*/  @!P0 IADD3 R140, R2, 0x48, RZ ;  /* 0x00000048028c8810 */ /* 0x008fe20007ffe0ff */
[----:B------:R-:W-:Y:S03]  /*3150*/  FMUL.FTZ R2, R243, 1.4426950216293334961 ;  /* 0x3fb8aa3bf3027820 */ /* 0x000fe60000410000 */
[----:B------:R-:W-:Y:S02]  /*3160*/  @!P0 IMNMX R140, R140, UR42, PT ;  /* 0x0000002a8c8c8c17 */ /* 0x000fe4000b800200 */
[----:B------:R-:W-:Y:S02]  /*3170*/  FSEL R2, R2, RZ, P2 ;  /* 0x000000ff02027208 */ /* 0x000fe40001000000 */
[-C--:B------:R-:W-:Y:S02]  /*3180*/  @!P0 ISETP.GE.AND P3, PT, R0, R140.reuse, PT ;  /* 0x0000008c0000820c */ /* 0x080fe40003f66270 */
[-C--:B------:R-:W-:Y:S02]  /*3190*/  @!P0 ISETP.GE.AND P2, PT, R145, R140.reuse, PT ;  /* 0x0000008c9100820c */ /* 0x080fe40003f46270 */
[----:B------:R-:W-:Y:S02]  /*31a0*/  @!P0 FSEL R10, R10, -INF , !P3 ;  /* 0xff8000000a0a8808 */ /* 0x000fe40005800000 */
[----:B------:R-:W-:Y:S02]  /*31b0*/  @!P0 FSEL R11, R11, -INF , !P2 ;  /* 0xff8000000b0b8808 */ /* 0x000fe40005000000 */
[----:B-1----:R-:W-:Y:S01]  /*31c0*/  @!P0 IADD3 R8, R0, 0x8, RZ ;  /* 0x0000000800088810 */ /* 0x002fe20007ffe0ff */
[--C-:B------:R-:W-:Y:S02]  /*31d0*/  FFMA.FTZ R10, R10, c[0x0][0x23c], -R2.reuse ;  /* 0x00008f000a0a7a23 */ /* 0x100fe40000010802 */
[--C-:B------:R-:W-:Y:S01]  /*31e0*/  FFMA.FTZ R11, R11, c[0x0][0x23c], -R2.reuse ;  /* 0x00008f000b0b7a23 */ /* 0x100fe20000010802 */
[----:B----4-:R-:W-:Y:S01]  /*31f0*/  @!P0 IADD3 R9, R0, 0x9, RZ ;  /* 0x0000000900098810 */ /* 0x010fe20007ffe0ff */
[----:B------:R-:W1:Y:S01]  /*3200*/  MUFU.EX2 R228, R10 ;  /* 0x0000000a00e47308 */ /* 0x000e620000000800 */
[CC--:B------:R-:W-:Y:S02]  /*3210*/  @!P0 ISETP.GE.AND P6, PT, R8.reuse, R141.reuse, PT ;  /* 0x0000008d0800820c */ /* 0x0c0fe40003fc6270 */
[C---:B------:R-:W-:Y:S02]  /*3220*/  @!P0 ISETP.GE.AND P2, PT, R8.reuse, R140, PT ;  /* 0x0000008c0800820c */ /* 0x040fe40003f46270 */
[CC--:B------:R-:W-:Y:S02]  /*3230*/  @!P0 ISETP.GE.AND P3, PT, R9.reuse, R141.reuse, PT ;  /* 0x0000008d0900820c */ /* 0x0c0fe40003f66270 */
[C---:B------:R-:W-:Y:S02]  /*3240*/  @!P0 ISETP.GE.AND P4, PT, R8.reuse, R148, PT ;  /* 0x000000940800820c */ /* 0x040fe40003f86270 */
[----:B------:R-:W-:Y:S01]  /*3250*/  @!P0 ISETP.GE.AND P5, PT, R8, R142, PT ;  /* 0x0000008e0800820c */ /* 0x000fe20003fa6270 */
[----:B------:R3:W4:Y:S01]  /*3260*/  MUFU.EX2 R227, R11 ;  /* 0x0000000b00e37308 */ /* 0x0007220000000800 */
[----:B------:R-:W-:Y:S01]  /*3270*/  @!P0 FSEL R12, R12, -INF , !P6 ;  /* 0xff8000000c0c8808 */ /* 0x000fe20007000000 */
[-C--:B--2---:R-:W-:Y:S01]  /*3280*/  HMMA.16816.F32 R20, R136, R4.reuse, R20 ;  /* 0x000000048814723c */ /* 0x084fe20000001814 */
[----:B------:R-:W-:Y:S02]  /*3290*/  @!P0 ISETP.GE.AND P6, PT, R9, R140, PT ;  /* 0x0000008c0900820c */ /* 0x000fe40003fc6270 */
[----:B------:R-:W-:Y:S01]  /*32a0*/  @!P0 FSEL R13, R13, -INF , !P3 ;  /* 0xff8000000d0d8808 */ /* 0x000fe20005800000 */
[--C-:B------:R-:W-:Y:S01]  /*32b0*/  FFMA.FTZ R12, R12, c[0x0][0x23c], -R143.reuse ;  /* 0x00008f000c0c7a23 */ /* 0x100fe2000001088f */
[----:B------:R-:W-:Y:S02]  /*32c0*/  @!P0 FSEL R15, R15, -INF , !P6 ;  /* 0xff8000000f0f8808 */ /* 0x000fe40007000000 */
[C---:B------:R-:W-:Y:S01]  /*32d0*/  @!P0 ISETP.GE.AND P3, PT, R9.reuse, R148, PT ;  /* 0x000000940900820c */ /* 0x040fe20003f66270 */
[C---:B------:R-:W-:Y:S01]  /*32e0*/  HMMA.16816.F32 R24, R132.reuse, R4, R24 ;  /* 0x000000048418723c */ /* 0x040fe20000001818 */
[----:B------:R-:W-:Y:S01]  /*32f0*/  @!P0 FSEL R14, R14, -INF , !P2 ;  /* 0xff8000000e0e8808 */ /* 0x000fe20005000000 */
[----:B------:R-:W-:Y:S01]  /*3300*/  MUFU.EX2 R222, R12 ;  /* 0x0000000c00de7308 */ /* 0x000fe20000000800 */
[----:B------:R-:W-:Y:S01]  /*3310*/  @!P0 ISETP.GE.AND P2, PT, R9, R142, PT ;  /* 0x0000008e0900820c */ /* 0x000fe20003f46270 */
[--C-:B------:R-:W-:Y:S01]  /*3320*/  FFMA.FTZ R15, R15, c[0x0][0x23c], -R2.reuse ;  /* 0x00008f000f0f7a23 */ /* 0x100fe20000010802 */
[----:B------:R-:W-:Y:S01]  /*3330*/  @!P0 FSEL R16, R16, -INF , !P4 ;  /* 0xff80000010108808 */ /* 0x000fe20006000000 */
[----:B------:R-:W-:Y:S01]  /*3340*/  FFMA.FTZ R14, R14, c[0x0][0x23c], -R2 ;  /* 0x00008f000e0e7a23 */ /* 0x000fe20000010802 */
[----:B------:R-:W-:Y:S01]  /*3350*/  @!P0 FSEL R19, R19, -INF , !P2 ;  /* 0xff80000013138808 */ /* 0x000fe20005000000 */
[-C--:B------:R-:W-:Y:S01]  /*3360*/  HMMA.16816.F32 R28, R132, R6.reuse, R28 ;  /* 0x00000006841c723c */ /* 0x080fe2000000181c */
[C---:B------:R-:W-:Y:S03]  /*3370*/  @!P0 IADD3 R4, R0.reuse, 0x10, RZ ;  /* 0x0000001000048810 */ /* 0x040fe60007ffe0ff */
[----:B------:R-:W-:Y:S01]  /*3380*/  @!P0 IADD3 R5, R0, 0x11, RZ ;  /* 0x0000001100058810 */ /* 0x000fe20007ffe0ff */
[----:B------:R-:W-:Y:S01]  /*3390*/  FFMA.FTZ R13, R13, c[0x0][0x23c], -R143 ;  /* 0x00008f000d0d7a23 */ /* 0x000fe2000001088f */
[C---:B------:R-:W-:Y:S01]  /*33a0*/  @!P0 ISETP.GE.AND P6, PT, R4.reuse, R148, PT ;  /* 0x000000940400820c */ /* 0x040fe20003fc6270 */
[----:B---3--:R-:W2:Y:S01]  /*33b0*/  LDSM.16.M88.4 R8, [R180+0xd000] ;  /* 0x00d00000b408783b */ /* 0x008ea20000000200 */
[----:B------:R-:W-:Y:S01]  /*33c0*/  @!P0 ISETP.GE.AND P4, PT, R4, R142, PT ;  /* 0x0000008e0400820c */ /* 0x000fe20003f86270 */
[C---:B------:R-:W-:Y:S01]  /*33d0*/  HMMA.16816.F32 R32, R136.reuse, R6, R32 ;  /* 0x000000068820723c */ /* 0x040fe20000001820 */
[----:B------:R-:W-:Y:S01]  /*33e0*/  @!P0 ISETP.GE.AND P2, PT, R5, R148, PT ;  /* 0x000000940500820c */ /* 0x000fe20003f46270 */
[----:B------:R-:W-:Y:S01]  /*33f0*/  MUFU.EX2 R226, R14 ;  /* 0x0000000e00e27308 */ /* 0x000fe20000000800 */
[----:B------:R-:W-:Y:S01]  /*3400*/  @!P0 FSEL R17, R17, -INF , !P3 ;  /* 0xff80000011118808 */ /* 0x000fe20005800000 */
[--C-:B------:R-:W-:Y:S01]  /*3410*/  FFMA.FTZ R16, R16, c[0x0][0x23c], -R149.reuse ;  /* 0x00008f0010107a23 */ /* 0x100fe20000010895 */
[-C--:B------:R-:W-:Y:S01]  /*3420*/  @!P0 ISETP.GE.AND P3, PT, R4, R141.reuse, PT ;  /* 0x0000008d0400820c */ /* 0x080fe20003f66270 */
[--C-:B------:R-:W-:Y:S01]  /*3430*/  FFMA.FTZ R19, R19, c[0x0][0x23c], -R144.reuse ;  /* 0x00008f0013137a23 */ /* 0x100fe20000010890 */
[----:B------:R-:W-:Y:S01]  /*3440*/  @!P0 FSEL R18, R18, -INF , !P5 ;  /* 0xff80000012128808 */ /* 0x000fe20006800000 */
[--C-:B------:R-:W-:Y:S01]  /*3450*/  FFMA.FTZ R17, R17, c[0x0][0x23c], -R149.reuse ;  /* 0x00008f0011117a23 */ /* 0x100fe20000010895 */
[----:B------:R-:W-:Y:S03]  /*3460*/  @!P0 ISETP.GE.AND P5, PT, R4, R140, PT ;  /* 0x0000008c0400820c */ /* 0x000fe60003fa6270 */
[----:B------:R-:W-:Y:S01]  /*3470*/  @!P0 FSEL R20, R20, -INF , !P6 ;  /* 0xff80000014148808 */ /* 0x000fe20007000000 */
[--C-:B------:R-:W-:Y:S01]  /*3480*/  FFMA.FTZ R18, R18, c[0x0][0x23c], -R144.reuse ;  /* 0x00008f0012127a23 */ /* 0x100fe20000010890 */
[----:B------:R-:W-:Y:S01]  /*3490*/  @!P0 ISETP.GE.AND P6, PT, R5, R142, PT ;  /* 0x0000008e0500820c */ /* 0x000fe20003fc6270 */
[----:B------:R3:W-:Y:S01]  /*34a0*/  MUFU.EX2 R225, R15 ;  /* 0x0000000f00e17308 */ /* 0x0007e20000000800 */
[----:B------:R-:W-:Y:S01]  /*34b0*/  @!P0 FSEL R21, R21, -INF , !P2 ;  /* 0xff80000015158808 */ /* 0x000fe20005000000 */
[--C-:B------:R-:W-:Y:S01]  /*34c0*/  FFMA.FTZ R20, R20, c[0x0][0x23c], -R149.reuse ;  /* 0x00008f0014147a23 */ /* 0x100fe20000010895 */
[-C--:B------:R-:W-:Y:S02]  /*34d0*/  @!P0 ISETP.GE.AND P2, PT, R5, R141.reuse, PT ;  /* 0x0000008d0500820c */ /* 0x080fe40003f46270 */
[----:B------:R-:W-:Y:S01]  /*34e0*/  @!P0 FSEL R22, R22, -INF , !P4 ;  /* 0xff80000016168808 */ /* 0x000fe20006000000 */
[----:B------:R-:W-:Y:S01]  /*34f0*/  FFMA.FTZ R21, R21, c[0x0][0x23c], -R149 ;  /* 0x00008f0015157a23 */ /* 0x000fe20000010895 */
[-C--:B------:R-:W-:Y:S02]  /*3500*/  @!P0 ISETP.GE.AND P4, PT, R5, R140.reuse, PT ;  /* 0x0000008c0500820c */ /* 0x080fe40003f86270 */
[----:B------:R-:W-:Y:S01]  /*3510*/  @!P0 IADD3 R5, R0, 0x18, RZ ;  /* 0x0000001800058810 */ /* 0x000fe20007ffe0ff */
[--C-:B------:R-:W-:Y:S01]  /*3520*/  FFMA.FTZ R22, R22, c[0x0][0x23c], -R144.reuse ;  /* 0x00008f0016167a23 */ /* 0x100fe20000010890 */
[----:B------:R-:W-:Y:S01]  /*3530*/  @!P0 IADD3 R4, R0, 0x19, RZ ;  /* 0x0000001900048810 */ /* 0x000fe20007ffe0ff */
[----:B------:R-:W-:Y:S01]  /*3540*/  MUFU.EX2 R202, R20 ;  /* 0x0000001400ca7308 */ /* 0x000fe20000000800 */
[----:B------:R-:W-:Y:S02]  /*3550*/  @!P0 FSEL R23, R23, -INF , !P6 ;  /* 0xff80000017178808 */ /* 0x000fe40007000000 */
[-C--:B------:R-:W-:Y:S02]  /*3560*/  @!P0 ISETP.GE.AND P6, PT, R5, R141.reuse, PT ;  /* 0x0000008d0500820c */ /* 0x080fe40003fc6270 */
[----:B------:R-:W-:Y:S01]  /*3570*/  @!P0 FSEL R24, R24, -INF , !P3 ;  /* 0xff80000018188808 */ /* 0x000fe20005800000 */
[----:B------:R-:W-:Y:S01]  /*3580*/  FFMA.FTZ R23, R23, c[0x0][0x23c], -R144 ;  /* 0x00008f0017177a23 */ /* 0x000fe20000010890 */
[----:B------:R-:W-:Y:S02]  /*3590*/  @!P0 ISETP.GE.AND P3, PT, R5, R140, PT ;  /* 0x0000008c0500820c */ /* 0x000fe40003f66270 */
[----:B------:R-:W-:Y:S01]  /*35a0*/  @!P0 FSEL R27, R27, -INF , !P4 ;  /* 0xff8000001b1b8808 */ /* 0x000fe20006000000 */
[--C-:B------:R-:W-:Y:S01]  /*35b0*/  FFMA.FTZ R24, R24, c[0x0][0x23c], -R143.reuse ;  /* 0x00008f0018187a23 */ /* 0x100fe2000001088f */
[-C--:B------:R-:W-:Y:S01]  /*35c0*/  @!P0 ISETP.GE.AND P4, PT, R4, R141.reuse, PT ;  /* 0x0000008d0400820c */ /* 0x080fe20003f86270 */
[-C--:B--2---:R-:W-:Y:S01]  /*35d0*/  HMMA.16816.F32 R36, R136, R8.reuse, R36 ;  /* 0x000000088824723c */ /* 0x084fe20000001824 */
[----:B------:R-:W-:Y:S01]  /*35e0*/  @!P0 FSEL R25, R25, -INF , !P2 ;  /* 0xff80000019198808 */ /* 0x000fe20005000000 */
[--C-:B------:R-:W-:Y:S01]  /*35f0*/  FFMA.FTZ R27, R27, c[0x0][0x23c], -R2.reuse ;  /* 0x00008f001b1b7a23 */ /* 0x100fe20000010802 */
[----:B------:R-:W-:Y:S01]  /*3600*/  @!P0 ISETP.GE.AND P2, PT, R5, R148, PT ;  /* 0x000000940500820c */ /* 0x000fe20003f46270 */
[----:B---3--:R-:W-:Y:S01]  /*3610*/  IMAD.WIDE.U32 R14, R165, -0x2daee0ad, RZ ;  /* 0xd2511f53a50e7825 */ /* 0x008fe200078e00ff */
[----:B------:R-:W-:Y:S01]  /*3620*/  @!P0 FSEL R26, R26, -INF , !P5 ;  /* 0xff8000001a1a8808 */ /* 0x000fe20006800000 */
[----:B------:R2:W3:Y:S01]  /*3630*/  MUFU.EX2 R221, R13 ;  /* 0x0000000d00dd7308 */ /* 0x0004e20000000800 */
[----:B------:R-:W-:Y:S01]  /*3640*/  @!P0 ISETP.GE.AND P5, PT, R5, R142, PT ;  /* 0x0000008e0500820c */ /* 0x000fe20003fa6270 */
[--C-:B------:R-:W-:Y:S01]  /*3650*/  FFMA.FTZ R25, R25, c[0x0][0x23c], -R143.reuse ;  /* 0x00008f0019197a23 */ /* 0x100fe2000001088f */
[----:B------:R-:W-:Y:S01]  /*3660*/  @!P0 FSEL R28, R28, -INF , !P6 ;  /* 0xff8000001c1c8808 */ /* 0x000fe20007000000 */
[C---:B------:R-:W-:Y:S01]  /*3670*/  HMMA.16816.F32 R40, R132.reuse, R8, R40 ;  /* 0x000000088428723c */ /* 0x040fe20000001828 */
[----:B------:R-:W-:Y:S01]  /*3680*/  @!P0 ISETP.GE.AND P6, PT, R4, R140, PT ;  /* 0x0000008c0400820c */ /* 0x000fe20003fc6270 */
[--C-:B------:R-:W-:Y:S01]  /*3690*/  FFMA.FTZ R26, R26, c[0x0][0x23c], -R2.reuse ;  /* 0x00008f001a1a7a23 */ /* 0x100fe20000010802 */
[----:B------:R-:W-:Y:S01]  /*36a0*/  @!P0 FSEL R29, R29, -INF , !P4 ;  /* 0xff8000001d1d8808 */ /* 0x000fe20006000000 */
[--C-:B------:R-:W-:Y:S01]  /*36b0*/  FFMA.FTZ R28, R28, c[0x0][0x23c], -R143.reuse ;  /* 0x00008f001c1c7a23 */ /* 0x100fe2000001088f */
[----:B------:R-:W-:Y:S01]  /*36c0*/  @!P0 FSEL R31, R31, -INF , !P6 ;  /* 0xff8000001f1f8808 */ /* 0x000fe20007000000 */
[----:B------:R-:W-:Y:S01]  /*36d0*/  MUFU.EX2 R219, R26 ;  /* 0x0000001a00db7308 */ /* 0x000fe20000000800 */
[----:B------:R-:W-:Y:S01]  /*36e0*/  @!P0 ISETP.GE.AND P4, PT, R4, R148, PT ;  /* 0x000000940400820c */ /* 0x000fe20003f86270 */
[-C--:B------:R-:W-:Y:S01]  /*36f0*/  HMMA.16816.F32 R44, R132, R10.reuse, R44 ;  /* 0x0000000a842c723c */ /* 0x080fe2000000182c */
[----:B------:R-:W-:Y:S02]  /*3700*/  @!P0 FSEL R30, R30, -INF , !P3 ;  /* 0xff8000001e1e8808 */ /* 0x000fe40005800000 */
[----:B------:R-:W-:Y:S01]  /*3710*/  @!P0 ISETP.GE.AND P3, PT, R4, R142, PT ;  /* 0x0000008e0400820c */ /* 0x000fe20003f66270 */
[----:B------:R-:W-:Y:S01]  /*3720*/  FFMA.FTZ R29, R29, c[0x0][0x23c], -R143 ;  /* 0x00008f001d1d7a23 */ /* 0x000fe2000001088f */
[----:B------:R-:W-:Y:S01]  /*3730*/  @!P0 IADD3 R8, R0, 0x20, RZ ;  /* 0x0000002000088810 */ /* 0x000fe20007ffe0ff */
[----:B------:R-:W1:Y:S01]  /*3740*/  LDSM.16.M88.4 R4, [R180+0xd800] ;  /* 0x00d80000b404783b */ /* 0x000e620000000200 */
[----:B------:R-:W-:Y:S01]  /*3750*/  @!P0 FSEL R32, R32, -INF , !P2 ;  /* 0xff80000020208808 */ /* 0x000fe20005000000 */
[C---:B------:R-:W-:Y:S01]  /*3760*/  HMMA.16816.F32 R48, R136.reuse, R10, R48 ;  /* 0x0000000a8830723c */ /* 0x040fe20000001830 */
[C---:B------:R-:W-:Y:S01]  /*3770*/  @!P0 ISETP.GE.AND P6, PT, R8.reuse, R148, PT ;  /* 0x000000940800820c */ /* 0x040fe20003fc6270 */
[----:B------:R-:W-:Y:S01]  /*3780*/  MUFU.EX2 R204, R29 ;  /* 0x0000001d00cc7308 */ /* 0x000fe20000000800 */
[----:B------:R-:W-:Y:S01]  /*3790*/  @!P0 ISETP.GE.AND P2, PT, R8, R142, PT ;  /* 0x0000008e0800820c */ /* 0x000fe20003f46270 */
[--C-:B------:R-:W-:Y:S01]  /*37a0*/  FFMA.FTZ R30, R30, c[0x0][0x23c], -R2.reuse ;  /* 0x00008f001e1e7a23 */ /* 0x100fe20000010802 */
[----:B------:R-:W-:Y:S01]  /*37b0*/  @!P0 FSEL R33, R33, -INF , !P4 ;  /* 0xff80000021218808 */ /* 0x000fe20006000000 */
[----:B------:R-:W-:Y:S01]  /*37c0*/  FFMA.FTZ R31, R31, c[0x0][0x23c], -R2 ;  /* 0x00008f001f1f7a23 */ /* 0x000fe20000010802 */
[-C--:B------:R-:W-:Y:S01]  /*37d0*/  @!P0 ISETP.GE.AND P4, PT, R8, R141.reuse, PT ;  /* 0x0000008d0800820c */ /* 0x080fe20003f86270 */
[--C-:B------:R-:W-:Y:S01]  /*37e0*/  FFMA.FTZ R32, R32, c[0x0][0x23c], -R149.reuse ;  /* 0x00008f0020207a23 */ /* 0x100fe20000010895 */
[----:B------:R-:W-:Y:S02]  /*37f0*/  @!P0 FSEL R34, R34, -INF , !P5 ;  /* 0xff80000022228808 */ /* 0x000fe40006800000 */
[----:B------:R-:W-:Y:S01]  /*3800*/  @!P0 ISETP.GE.AND P5, PT, R8, R140, PT ;  /* 0x0000008c0800820c */ /* 0x000fe20003fa6270 */
[----:B------:R-:W-:Y:S01]  /*3810*/  MUFU.EX2 R196, R32 ;  /* 0x0000002000c47308 */ /* 0x000fe20000000800 */
[----:B------:R-:W-:Y:S01]  /*3820*/  @!P0 IADD3 R8, R0, 0x21, RZ ;  /* 0x0000002100088810 */ /* 0x000fe20007ffe0ff */
[--C-:B------:R-:W-:Y:S01]  /*3830*/  FFMA.FTZ R34, R34, c[0x0][0x23c], -R144.reuse ;  /* 0x00008f0022227a23 */ /* 0x100fe20000010890 */
[----:B------:R-:W-:Y:S01]  /*3840*/  @!P0 FSEL R35, R35, -INF , !P3 ;  /* 0xff80000023238808 */ /* 0x000fe20005800000 */
[--C-:B------:R-:W-:Y:S01]  /*3850*/  FFMA.FTZ R33, R33, c[0x0][0x23c], -R149.reuse ;  /* 0x00008f0021217a23 */ /* 0x100fe20000010895 */
[----:B------:R-:W-:Y:S01]  /*3860*/  @!P0 ISETP.GE.AND P3, PT, R8, R148, PT ;  /* 0x000000940800820c */ /* 0x000fe20003f66270 */
[----:B--2---:R-:W-:Y:S01]  /*3870*/  IMAD.WIDE.U32 R12, R166, -0x2daee0ad, RZ ;  /* 0xd2511f53a60c7825 */ /* 0x004fe200078e00ff */
[----:B------:R-:W-:Y:S02]  /*3880*/  @!P0 FSEL R36, R36, -INF , !P6 ;  /* 0xff80000024248808 */ /* 0x000fe40007000000 */
[----:B------:R-:W-:Y:S01]  /*3890*/  @!P0 ISETP.GE.AND P6, PT, R8, R142, PT ;  /* 0x0000008e0800820c */ /* 0x000fe20003fc6270 */
[----:B------:R-:W-:Y:S01]  /*38a0*/  FFMA.FTZ R35, R35, c[0x0][0x23c], -R144 ;  /* 0x00008f0023237a23 */ /* 0x000fe20000010890 */
[----:B------:R-:W-:Y:S01]  /*38b0*/  LOP3.LUT R20, R13, UR46, R152, 0x96, !PT ;  /* 0x0000002e0d147c12 */ /* 0x000fe2000f8e9698 */
[----:B------:R-:W-:Y:S01]  /*38c0*/  MUFU.EX2 R195, R34 ;  /* 0x0000002200c37308 */ /* 0x000fe20000000800 */
[----:B------:R-:W-:Y:S01]  /*38d0*/  @!P0 FSEL R37, R37, -INF , !P3 ;  /* 0xff80000025258808 */ /* 0x000fe20005800000 */
[--C-:B------:R-:W-:Y:S01]  /*38e0*/  FFMA.FTZ R36, R36, c[0x0][0x23c], -R149.reuse ;  /* 0x00008f0024247a23 */ /* 0x100fe20000010895 */
[-C--:B------:R-:W-:Y:S01]  /*38f0*/  @!P0 ISETP.GE.AND P3, PT, R8, R141.reuse, PT ;  /* 0x0000008d0800820c */ /* 0x080fe20003f66270 */
[----:B------:R-:W-:Y:S01]  /*3900*/  IMAD.WIDE.U32 R10, R159, -0x326172a9, RZ ;  /* 0xcd9e8d579f0a7825 */ /* 0x000fe200078e00ff */
[----:B------:R-:W-:Y:S02]  /*3910*/  @!P0 FSEL R38, R38, -INF , !P2 ;  /* 0xff80000026268808 */ /* 0x000fe40005000000 */
[----:B------:R-:W-:Y:S01]  /*3920*/  @!P0 FSEL R41, R41, -INF , !P3 ;  /* 0xff80000029298808 */ /* 0x000fe20005800000 */
[----:B------:R-:W-:Y:S01]  /*3930*/  FFMA.FTZ R37, R37, c[0x0][0x23c], -R149 ;  /* 0x00008f0025257a23 */ /* 0x000fe20000010895 */
[----:B------:R-:W-:Y:S01]  /*3940*/  @!P0 ISETP.GE.AND P2, PT, R8, R140, PT ;  /* 0x0000008c0800820c */ /* 0x000fe20003f46270 */
[----:B------:R-:W-:Y:S01]  /*3950*/  MUFU.EX2 R189, R35 ;  /* 0x0000002300bd7308 */ /* 0x000fe20000000800 */
[----:B------:R-:W-:Y:S01]  /*3960*/  @!P0 IADD3 R9, R0, 0x28, RZ ;  /* 0x0000002800098810 */ /* 0x000fe20007ffe0ff */
[--C-:B------:R-:W-:Y:S01]  /*3970*/  FFMA.FTZ R38, R38, c[0x0][0x23c], -R144.reuse ;  /* 0x00008f0026267a23 */ /* 0x100fe20000010890 */
[----:B------:R-:W-:Y:S01]  /*3980*/  @!P0 IADD3 R8, R0, 0x29, RZ ;  /* 0x0000002900088810 */ /* 0x000fe20007ffe0ff */
[-C--:B-1----:R-:W-:Y:S01]  /*3990*/  HMMA.16816.F32 R52, R136, R4.reuse, R52 ;  /* 0x000000048834723c */ /* 0x082fe20000001834 */
[----:B------:R-:W-:Y:S01]  /*39a0*/  @!P0 ISETP.GE.AND P3, PT, R9, R148, PT ;  /* 0x000000940900820c */ /* 0x000fe20003f66270 */
[--C-:B------:R-:W-:Y:S01]  /*39b0*/  FFMA.FTZ R41, R41, c[0x0][0x23c], -R143.reuse ;  /* 0x00008f0029297a23 */ /* 0x100fe2000001088f */
[----:B------:R-:W-:Y:S02]  /*39c0*/  @!P0 FSEL R39, R39, -INF , !P6 ;  /* 0xff80000027278808 */ /* 0x000fe40007000000 */
[CC--:B------:R-:W-:Y:S01]  /*39d0*/  @!P0 ISETP.GE.AND P6, PT, R9.reuse, R141.reuse, PT ;  /* 0x0000008d0900820c */ /* 0x0c0fe20003fc6270 */
[----:B------:R-:W-:Y:S01]  /*39e0*/  MUFU.EX2 R192, R33 ;  /* 0x0000002100c07308 */ /* 0x000fe20000000800 */
[----:B------:R-:W-:Y:S01]  /*39f0*/  @!P0 FSEL R40, R40, -INF , !P4 ;  /* 0xff80000028288808 */ /* 0x000fe20006000000 */
[C---:B------:R-:W-:Y:S01]  /*3a00*/  HMMA.16816.F32 R56, R132.reuse, R4, R56 ;  /* 0x000000048438723c */ /* 0x040fe20000001838 */
[-C--:B------:R-:W-:Y:S03]  /*3a10*/  @!P0 ISETP.GE.AND P4, PT, R9, R140.reuse, PT ;  /* 0x0000008c0900820c */ /* 0x080fe60003f86270 */
[----:B------:R-:W-:Y:S01]  /*3a20*/  @!P0 FSEL R43, R43, -INF , !P2 ;  /* 0xff8000002b2b8808 */ /* 0x000fe20005000000 */
[----:B------:R-:W-:Y:S01]  /*3a30*/  FFMA.FTZ R39, R39, c[0x0][0x23c], -R144 ;  /* 0x00008f0027277a23 */ /* 0x000fe20000010890 */
[-C--:B------:R-:W-:Y:S01]  /*3a40*/  @!P0 ISETP.GE.AND P2, PT, R8, R141.reuse, PT ;  /* 0x0000008d0800820c */ /* 0x080fe20003f46270 */
[--C-:B------:R-:W-:Y:S01]  /*3a50*/  FFMA.FTZ R40, R40, c[0x0][0x23c], -R143.reuse ;  /* 0x00008f0028287a23 */ /* 0x100fe2000001088f */
[----:B------:R-:W-:Y:S01]  /*3a60*/  @!P0 FSEL R44, R44, -INF , !P6 ;  /* 0xff8000002c2c8808 */ /* 0x000fe20007000000 */
[-C--:B------:R-:W-:Y:S01]  /*3a70*/  HMMA.16816.F32 R60, R132, R6.reuse, R60 ;  /* 0x00000006843c723c */ /* 0x080fe2000000183c */
[----:B------:R-:W-:Y:S01]  /*3a80*/  @!P0 ISETP.GE.AND P6, PT, R8, R140, PT ;  /* 0x0000008c0800820c */ /* 0x000fe20003fc6270 */
[----:B------:R-:W-:Y:S01]  /*3a90*/  MUFU.EX2 R205, R22 ;  /* 0x0000001600cd7308 */ /* 0x000fe20000000800 */
[----:B------:R-:W-:Y:S01]  /*3aa0*/  @!P0 FSEL R45, R45, -INF , !P2 ;  /* 0xff8000002d2d8808 */ /* 0x000fe20005000000 */
[--C-:B------:R-:W-:Y:S01]  /*3ab0*/  FFMA.FTZ R44, R44, c[0x0][0x23c], -R143.reuse ;  /* 0x00008f002c2c7a23 */ /* 0x100fe2000001088f */
[----:B------:R-:W-:Y:S01]  /*3ac0*/  @!P0 FSEL R46, R46, -INF , !P4 ;  /* 0xff8000002e2e8808 */ /* 0x000fe20006000000 */
[--C-:B------:R-:W-:Y:S01]  /*3ad0*/  FFMA.FTZ R43, R43, c[0x0][0x23c], -R2.reuse ;  /* 0x00008f002b2b7a23 */ /* 0x100fe20000010802 */
[C---:B------:R-:W-:Y:S01]  /*3ae0*/  @!P0 ISETP.GE.AND P2, PT, R8.reuse, R148, PT ;  /* 0x000000940800820c */ /* 0x040fe20003f46270 */
[----:B------:R-:W-:Y:S01]  /*3af0*/  HMMA.16816.F32 R64, R136, R6, R64 ;  /* 0x000000068840723c */ /* 0x000fe20000001840 */
[----:B------:R-:W-:Y:S03]  /*3b00*/  @!P0 ISETP.GE.AND P4, PT, R8, R142, PT ;  /* 0x0000008e0800820c */ /* 0x000fe60003f86270 */
[----:B------:R-:W-:Y:S01]  /*3b10*/  @!P0 FSEL R47, R47, -INF , !P6 ;  /* 0xff8000002f2f8808 */ /* 0x000fe20007000000 */
[----:B------:R-:W-:Y:S01]  /*3b20*/  IMAD.WIDE.U32 R132, R157, -0x2daee0ad, RZ ;  /* 0xd2511f539d847825 */ /* 0x000fe200078e00ff */
[C---:B------:R-:W-:Y:S01]  /*3b30*/  @!P0 IADD3 R8, R0.reuse, 0x30, RZ ;  /* 0x0000003000088810 */ /* 0x040fe20007ffe0ff */
[----:B------:R-:W-:Y:S01]  /*3b40*/  MUFU.EX2 R214, R30 ;  /* 0x0000001e00d67308 */ /* 0x000fe20000000800 */
[----:B------:R-:W-:Y:S01]  /*3b50*/  @!P0 IADD3 R4, R0, 0x31, RZ ;  /* 0x0000003100048810 */ /* 0x000fe20007ffe0ff */
[----:B------:R-:W-:Y:S01]  /*3b60*/  FFMA.FTZ R45, R45, c[0x0][0x23c], -R143 ;  /* 0x00008f002d2d7a23 */ /* 0x000fe2000001088f */
[----:B------:R-:W-:Y:S02]  /*3b70*/  @!P0 ISETP.GE.AND P6, PT, R8, R148, PT ;  /* 0x000000940800820c */ /* 0x000fe40003fc6270 */
[----:B------:R-:W-:Y:S01]  /*3b80*/  @!P0 FSEL R48, R48, -INF , !P3 ;  /* 0xff80000030308808 */ /* 0x000fe20005800000 */
[--C-:B------:R-:W-:Y:S01]  /*3b90*/  FFMA.FTZ R46, R46, c[0x0][0x23c], -R2.reuse ;  /* 0x00008f002e2e7a23 */ /* 0x100fe20000010802 */
[----:B------:R-:W-:Y:S01]  /*3ba0*/  @!P0 ISETP.GE.AND P3, PT, R8, R142, PT ;  /* 0x0000008e0800820c */ /* 0x000fe20003f66270 */
[----:B------:R-:W-:Y:S01]  /*3bb0*/  FFMA.FTZ R47, R47, c[0x0][0x23c], -R2 ;  /* 0x00008f002f2f7a23 */ /* 0x000fe20000010802 */
[----:B------:R-:W-:Y:S01]  /*3bc0*/  @!P0 FSEL R51, R51, -INF , !P4 ;  /* 0xff80000033338808 */ /* 0x000fe20006000000 */
[----:B------:R-:W1:Y:S01]  /*3bd0*/  MUFU.EX2 R210, R16 ;  /* 0x0000001000d27308 */ /* 0x000e620000000800 */
[----:B------:R-:W-:Y:S01]  /*3be0*/  @!P0 ISETP.GE.AND P4, PT, R4, R148, PT ;  /* 0x000000940400820c */ /* 0x000fe20003f86270 */
[--C-:B------:R-:W-:Y:S01]  /*3bf0*/  FFMA.FTZ R48, R48, c[0x0][0x23c], -R149.reuse ;  /* 0x00008f0030307a23 */ /* 0x100fe20000010895 */
[----:B------:R-:W-:Y:S01]  /*3c00*/  @!P0 FSEL R49, R49, -INF , !P2 ;  /* 0xff80000031318808 */ /* 0x000fe20005000000 */
[--C-:B------:R-:W-:Y:S01]  /*3c10*/  FFMA.FTZ R51, R51, c[0x0][0x23c], -R144.reuse ;  /* 0x00008f0033337a23 */ /* 0x100fe20000010890 */
[-C--:B------:R-:W-:Y:S02]  /*3c20*/  @!P0 ISETP.GE.AND P2, PT, R8, R141.reuse, PT ;  /* 0x0000008d0800820c */ /* 0x080fe40003f46270 */
[----:B------:R-:W-:Y:S01]  /*3c30*/  @!P0 FSEL R52, R52, -INF , !P6 ;  /* 0xff80000034348808 */ /* 0x000fe20007000000 */
[--C-:B------:R-:W-:Y:S01]  /*3c40*/  FFMA.FTZ R49, R49, c[0x0][0x23c], -R149.reuse ;  /* 0x00008f0031317a23 */ /* 0x100fe20000010895 */
[----:B------:R-:W-:Y:S01]  /*3c50*/  @!P0 ISETP.GE.AND P6, PT, R4, R142, PT ;  /* 0x0000008e0400820c */ /* 0x000fe20003fc6270 */
[----:B------:R-:W-:Y:S01]  /*3c60*/  MUFU.EX2 R215, R18 ;  /* 0x0000001200d77308 */ /* 0x000fe20000000800 */
[----:B------:R-:W-:Y:S01]  /*3c70*/  @!P0 FSEL R53, R53, -INF , !P4 ;  /* 0xff80000035358808 */ /* 0x000fe20006000000 */
[--C-:B------:R-:W-:Y:S01]  /*3c80*/  FFMA.FTZ R52, R52, c[0x0][0x23c], -R149.reuse ;  /* 0x00008f0034347a23 */ /* 0x100fe20000010895 */
[-C--:B------:R-:W-:Y:S02]  /*3c90*/  @!P0 ISETP.GE.AND P4, PT, R4, R141.reuse, PT ;  /* 0x0000008d0400820c */ /* 0x080fe40003f86270 */
[----:B------:R-:W-:Y:S01]  /*3ca0*/  @!P0 FSEL R54, R54, -INF , !P3 ;  /* 0xff80000036368808 */ /* 0x000fe20005800000 */
[----:B------:R-:W-:Y:S01]  /*3cb0*/  FFMA.FTZ R53, R53, c[0x0][0x23c], -R149 ;  /* 0x00008f0035357a23 */ /* 0x000fe20000010895 */
[----:B------:R-:W-:Y:S02]  /*3cc0*/  @!P0 ISETP.GE.AND P3, PT, R4, R140, PT ;  /* 0x0000008c0400820c */ /* 0x000fe40003f66270 */
[----:B------:R-:W-:Y:S01]  /*3cd0*/  @!P0 IADD3 R4, R0, 0x38, RZ ;  /* 0x0000003800048810 */ /* 0x000fe20007ffe0ff */
[----:B------:R2:W-:Y:S01]  /*3ce0*/  MUFU.EX2 R213, R19 ;  /* 0x0000001300d57308 */ /* 0x0005e20000000800 */
[----:B------:R-:W-:Y:S01]  /*3cf0*/  @!P0 FSEL R59, R59, -INF , !P3 ;  /* 0xff8000003b3b8808 */ /* 0x000fe20005800000 */
[----:B------:R-:W-:Y:S01]  /*3d00*/  FFMA.FTZ R54, R54, c[0x0][0x23c], -R144 ;  /* 0x00008f0036367a23 */ /* 0x000fe20000010890 */
[----:B------:R-:W-:Y:S02]  /*3d10*/  @!P0 IADD3 R0, R0, 0x39, RZ ;  /* 0x0000003900008810 */ /* 0x000fe40007ffe0ff */
[----:B------:R-:W-:Y:S01]  /*3d20*/  @!P0 ISETP.GE.AND P3, PT, R4, R148, PT ;  /* 0x000000940400820c */ /* 0x000fe20003f66270 */
[--C-:B------:R-:W-:Y:S01]  /*3d30*/  FFMA.FTZ R59, R59, c[0x0][0x23c], -R2.reuse ;  /* 0x00008f003b3b7a23 */ /* 0x100fe20000010802 */
[----:B------:R-:W-:Y:S02]  /*3d40*/  @!P0 FSEL R56, R56, -INF , !P2 ;  /* 0xff80000038388808 */ /* 0x000fe40005000000 */
[-C--:B------:R-:W-:Y:S01]  /*3d50*/  @!P0 ISETP.GE.AND P2, PT, R0, R141.reuse, PT ;  /* 0x0000008d0000820c */ /* 0x080fe20003f46270 */
[----:B------:R1:W-:Y:S01]  /*3d60*/  MUFU.EX2 R203, R23 ;  /* 0x0000001700cb7308 */ /* 0x0003e20000000800 */
[----:B------:R-:W-:Y:S01]  /*3d70*/  @!P0 FSEL R42, R42, -INF , !P5 ;  /* 0xff8000002a2a8808 */ /* 0x000fe20006800000 */
[--C-:B------:R-:W-:Y:S01]  /*3d80*/  FFMA.FTZ R56, R56, c[0x0][0x23c], -R143.reuse ;  /* 0x00008f0038387a23 */ /* 0x100fe2000001088f */
[----:B------:R-:W-:Y:S02]  /*3d90*/  @!P0 ISETP.GE.AND P5, PT, R9, R142, PT ;  /* 0x0000008e0900820c */ /* 0x000fe40003fa6270 */
[----:B------:R-:W-:Y:S01]  /*3da0*/  @!P0 FSEL R55, R55, -INF , !P6 ;  /* 0xff80000037378808 */ /* 0x000fe20007000000 */
[----:B------:R-:W-:Y:S01]  /*3db0*/  FFMA.FTZ R42, R42, c[0x0][0x23c], -R2 ;  /* 0x00008f002a2a7a23 */ /* 0x000fe20000010802 */
[C---:B------:R-:W-:Y:S02]  /*3dc0*/  @!P0 ISETP.GE.AND P6, PT, R4.reuse, R141, PT ;  /* 0x0000008d0400820c */ /* 0x040fe40003fc6270 */
[----:B------:R-:W-:Y:S01]  /*3dd0*/  @!P0 FSEL R57, R57, -INF , !P4 ;  /* 0xff80000039398808 */ /* 0x000fe20006000000 */
[----:B------:R-:W1:Y:S01]  /*3de0*/  MUFU.EX2 R207, R17 ;  /* 0x0000001100cf7308 */ /* 0x000e620000000800 */
[----:B------:R-:W-:Y:S01]  /*3df0*/  @!P0 ISETP.GE.AND P4, PT, R4, R140, PT ;  /* 0x0000008c0400820c */ /* 0x000fe20003f86270 */
[----:B------:R-:W-:Y:S01]  /*3e00*/  FFMA.FTZ R55, R55, c[0x0][0x23c], -R144 ;  /* 0x00008f0037377a23 */ /* 0x000fe20000010890 */
[----:B------:R-:W-:Y:S01]  /*3e10*/  @!P0 FSEL R61, R61, -INF , !P2 ;  /* 0xff8000003d3d8808 */ /* 0x000fe20005000000 */
[----:B--2---:R-:W-:Y:S01]  /*3e20*/  IMAD.WIDE.U32 R18, R154, -0x326172a9, RZ ;  /* 0xcd9e8d579a127825 */ /* 0x004fe200078e00ff */
[----:B------:R-:W-:Y:S02]  /*3e30*/  @!P0 ISETP.GE.AND P2, PT, R4, R142, PT ;  /* 0x0000008e0400820c */ /* 0x000fe40003f46270 */
[----:B------:R-:W-:Y:S01]  /*3e40*/  @!P0 FSEL R50, R50, -INF , !P5 ;  /* 0xff80000032328808 */ /* 0x000fe20006800000 */
[----:B------:R-:W-:Y:S01]  /*3e50*/  IMAD.WIDE.U32 R4, R153, -0x326172a9, RZ ;  /* 0xcd9e8d5799047825 */ /* 0x000fe200078e00ff */
[-C--:B------:R-:W-:Y:S01]  /*3e60*/  @!P0 ISETP.GE.AND P5, PT, R8, R140.reuse, PT ;  /* 0x0000008c0800820c */ /* 0x080fe20003fa6270 */
[----:B------:R-:W-:Y:S01]  /*3e70*/  MUFU.EX2 R201, R21 ;  /* 0x0000001500c97308 */ /* 0x000fe20000000800 */
[----:B------:R-:W-:Y:S01]  /*3e80*/  LOP3.LUT R134, R15, UR46, R160, 0x96, !PT ;  /* 0x0000002e0f867c12 */ /* 0x000fe2000f8e96a0 */
[----:B------:R-:W-:Y:S01]  /*3e90*/  FFMA.FTZ R50, R50, c[0x0][0x23c], -R144 ;  /* 0x00008f0032327a23 */ /* 0x000fe20000010890 */
[----:B------:R-:W-:Y:S01]  /*3ea0*/  @!P0 FSEL R58, R58, -INF , !P5 ;  /* 0xff8000003a3a8808 */ /* 0x000fe20006800000 */
[----:B------:R-:W-:Y:S01]  /*3eb0*/  IMAD.WIDE.U32 R8, R161, -0x326172a9, RZ ;  /* 0xcd9e8d57a1087825 */ /* 0x000fe200078e00ff */
[----:B------:R-:W-:Y:S02]  /*3ec0*/  @!P0 ISETP.GE.AND P5, PT, R0, R140, PT ;  /* 0x0000008c0000820c */ /* 0x000fe40003fa6270 */
[----:B------:R-:W-:Y:S01]  /*3ed0*/  LOP3.LUT R22, R5, UR47, R156, 0x96, !PT ;  /* 0x0000002f05167c12 */ /* 0x000fe2000f8e969c */
[----:B------:R-:W-:Y:S01]  /*3ee0*/  IMAD.WIDE.U32 R140, R155, -0x2daee0ad, RZ ;  /* 0xd2511f539b8c7825 */ /* 0x000fe200078e00ff */
[----:B------:R-:W-:Y:S01]  /*3ef0*/  LOP3.LUT R16, R11, UR47, R158, 0x96, !PT ;  /* 0x0000002f0b107c12 */ /* 0x000fe2000f8e969e */
[----:B------:R2:W2:Y:S01]  /*3f00*/  MUFU.EX2 R217, R24 ;  /* 0x0000001800d97308 */ /* 0x0004a20000000800 */
[----:B------:R-:W-:Y:S01]  /*3f10*/  LOP3.LUT R150, R133, UR46, R150, 0x96, !PT ;  /* 0x0000002e85967c12 */ /* 0x000fe2000f8e9696 */
[----:B------:R-:W-:Y:S01]  /*3f20*/  IMAD.WIDE.U32 R134, R134, -0x326172a9, RZ ;  /* 0xcd9e8d5786867825 */ /* 0x000fe200078e00ff */
[----:B------:R-:W-:Y:S02]  /*3f30*/  LOP3.LUT R26, R141, UR46, R162, 0x96, !PT ;  /* 0x0000002e8d1a7c12 */ /* 0x000fe4000f8e96a2 */
[----:B------:R-:W-:Y:S01]  /*3f40*/  LOP3.LUT R158, R9, UR47, R158, 0x96, !PT ;  /* 0x0000002f099e7c12 */ /* 0x000fe2000f8e969e */
[----:B-1----:R-:W-:Y:S01]  /*3f50*/  IMAD.WIDE.U32 R22, R22, -0x2daee0ad, RZ ;  /* 0xd2511f5316167825 */ /* 0x002fe200078e00ff */
[----:B------:R-:W-:Y:S02]  /*3f60*/  LOP3.LUT R15, R19, UR47, R156, 0x96, !PT ;  /* 0x0000002f130f7c12 */ /* 0x000fe4000f8e969c */
[----:B------:R-:W-:Y:S01]  /*3f70*/  @!P0 FSEL R60, R60, -INF , !P6 ;  /* 0xff8000003c3c8808 */ /* 0x000fe20007000000 */
[----:B------:R1:W-:Y:S01]  /*3f80*/  MUFU.EX2 R218, R27 ;  /* 0x0000001b00da7308 */ /* 0x0003e20000000800 */
[----:B------:R-:W-:Y:S01]  /*3f90*/  @!P0 ISETP.GE.AND P6, PT, R0, R148, PT ;  /* 0x000000940000820c */ /* 0x000fe20003fc6270 */
[--C-:B------:R-:W-:Y:S01]  /*3fa0*/  FFMA.FTZ R57, R57, c[0x0][0x23c], -R143.reuse ;  /* 0x00008f0039397a23 */ /* 0x100fe2000001088f */
[----:B------:R-:W-:Y:S01]  /*3fb0*/  @!P0 FSEL R62, R62, -INF , !P4 ;  /* 0xff8000003e3e8808 */ /* 0x000fe20006000000 */
[--C-:B------:R-:W-:Y:S01]  /*3fc0*/  FFMA.FTZ R60, R60, c[0x0][0x23c], -R143.reuse ;  /* 0x00008f003c3c7a23 */ /* 0x100fe2000001088f */
[----:B------:R-:W-:Y:S01]  /*3fd0*/  @!P0 ISETP.GE.AND P4, PT, R0, R142, PT ;  /* 0x0000008e0000820c */ /* 0x000fe20003f86270 */
[----:B------:R-:W-:Y:S01]  /*3fe0*/  FFMA.FTZ R143, R61, c[0x0][0x23c], -R143 ;  /* 0x00008f003d8f7a23 */ /* 0x000fe2000001088f */
[----:B------:R-:W-:Y:S01]  /*3ff0*/  @!P0 FSEL R66, R66, -INF , !P2 ;  /* 0xff80000042428808 */ /* 0x000fe20005000000 */
[----:B------:R-:W-:Y:S01]  /*4000*/  FFMA.FTZ R62, R62, c[0x0][0x23c], -R2 ;  /* 0x00008f003e3e7a23 */ /* 0x000fe20000010802 */
[----:B------:R-:W-:Y:S01]  /*4010*/  @!P0 FSEL R64, R64, -INF , !P3 ;  /* 0xff80000040408808 */ /* 0x000fe20005800000 */
[----:B------:R3:W-:Y:S01]  /*4020*/  MUFU.EX2 R209, R28 ;  /* 0x0000001c00d17308 */ /* 0x0007e20000000800 */
[----:B------:R-:W-:Y:S01]  /*4030*/  @!P0 FSEL R67, R67, -INF , !P4 ;  /* 0xff80000043438808 */ /* 0x000fe20006000000 */
[----:B------:R-:W-:Y:S01]  /*4040*/  FFMA.FTZ R66, R66, c[0x0][0x23c], -R144 ;  /* 0x00008f0042427a23 */ /* 0x000fe20000010890 */
[----:B------:R-:W-:Y:S01]  /*4050*/  @!P0 FSEL R65, R65, -INF , !P6 ;  /* 0xff80000041418808 */ /* 0x000fe20007000000 */
[--C-:B------:R-:W-:Y:S01]  /*4060*/  FFMA.FTZ R64, R64, c[0x0][0x23c], -R149.reuse ;  /* 0x00008f0040407a23 */ /* 0x100fe20000010895 */
[----:B--2---:R-:W-:Y:S01]  /*4070*/  LOP3.LUT R24, R135, UR45, R10, 0x96, !PT ;  /* 0x0000002d87187c12 */ /* 0x004fe2000f8e960a */
[----:B------:R-:W-:Y:S01]  /*4080*/  FFMA.FTZ R144, R67, c[0x0][0x23c], -R144 ;  /* 0x00008f0043907a23 */ /* 0x000fe20000010890 */
[----:B------:R-:W-:Y:S01]  /*4090*/  @!P0 FSEL R63, R63, -INF , !P5 ;  /* 0xff8000003f3f8808 */ /* 0x000fe20006800000 */
[----:B------:R-:W-:Y:S02]  /*40a0*/  FFMA.FTZ R149, R65, c[0x0][0x23c], -R149 ;  /* 0x00008f0041957a23 */ /* 0x000fe40000010895 */
[----:B------:R2:W2:Y:S01]  /*40b0*/  MUFU.EX2 R216, R25 ;  /* 0x0000001900d87308 */ /* 0x0004a20000000800 */
[----:B------:R-:W-:Y:S04]  /*40c0*/  IMAD.WIDE.U32 R10, R150, -0x326172a9, RZ ;  /* 0xcd9e8d57960a7825 */ /* 0x000fe800078e00ff */
[----:B-1----:R-:W-:Y:S04]  /*40d0*/  IMAD.WIDE.U32 R26, R26, -0x326172a9, RZ ;  /* 0xcd9e8d571a1a7825 */ /* 0x002fe800078e00ff */
[----:B------:R-:W-:Y:S01]  /*40e0*/  FFMA.FTZ R58, R58, c[0x0][0x23c], -R2 ;  /* 0x00008f003a3a7a23 */ /* 0x000fe20000010802 */
[----:B------:R-:W-:Y:S01]  /*40f0*/  LOP3.LUT R133, R27, UR45, R8, 0x96, !PT ;  /* 0x0000002d1b857c12 */ /* 0x000fe2000f8e9608 */
[----:B------:R-:W-:Y:S01]  /*4100*/  MUFU.EX2 R160, R49 ;  /* 0x0000003100a07308 */ /* 0x000fe20000000800 */
[----:B------:R-:W-:Y:S01]  /*4110*/  FFMA.FTZ R2, R63, c[0x0][0x23c], -R2 ;  /* 0x00008f003f027a23 */ /* 0x000fe20000010802 */
[----:B---3--:R-:W-:Y:S01]  /*4120*/  LOP3.LUT R28, R23, UR44, R12, 0x96, !PT ;  /* 0x0000002c171c7c12 */ /* 0x008fe2000f8e960c */
[----:B------:R-:W-:Y:S01]  /*4130*/  IMAD.WIDE.U32 R20, R20, -0x326172a9, RZ ;  /* 0xcd9e8d5714147825 */ /* 0x000fe200078e00ff */
[----:B------:R-:W-:Y:S03]  /*4140*/  LOP3.LUT R23, R11, UR45, R18, 0x96, !PT ;  /* 0x0000002d0b177c12 */ /* 0x000fe6000f8e9612 */
[----:B------:R-:W-:Y:S03]  /*4150*/  IMAD.WIDE.U32 R16, R16, -0x2daee0ad, RZ ;  /* 0xd2511f5310107825 */ /* 0x000fe600078e00ff */
[----:B------:R1:W3:Y:S01]  /*4160*/  MUFU.EX2 R212, R31 ;  /* 0x0000001f00d47308 */ /* 0x0002e20000000800 */
[----:B------:R-:W-:Y:S01]  /*4170*/  IMAD.WIDE.U32 R28, R28, -0x326172a9, RZ ;  /* 0xcd9e8d571c1c7825 */ /* 0x000fe200078e00ff */
[----:B------:R-:W-:Y:S02]  /*4180*/  LOP3.LUT R13, R17, UR44, R14, 0x96, !PT ;  /* 0x0000002c110d7c12 */ /* 0x000fe4000f8e960e */
[----:B------:R-:W-:Y:S01]  /*4190*/  LOP3.LUT R17, R21, UR45, R4, 0x96, !PT ;  /* 0x0000002d15117c12 */ /* 0x000fe2000f8e9604 */
[----:B------:R-:W-:Y:S04]  /*41a0*/  IMAD.WIDE.U32 R4, R158, -0x2daee0ad, RZ ;  /* 0xd2511f539e047825 */ /* 0x000fe800078e00ff */
[----:B------:R-:W-:Y:S01]  /*41b0*/  IMAD.WIDE.U32 R14, R15, -0x2daee0ad, RZ ;  /* 0xd2511f530f0e7825 */ /* 0x000fe200078e00ff */
[----:B------:R-:W-:Y:S01]  /*41c0*/  LOP3.LUT R18, R5, UR44, R140, 0x96, !PT ;  /* 0x0000002c05127c12 */ /* 0x000fe2000f8e968c */
[----:B------:R-:W-:Y:S01]  /*41d0*/  MUFU.EX2 R161, R48 ;  /* 0x0000003000a17308 */ /* 0x000fe20000000800 */
[----:B------:R-:W-:Y:S01]  /*41e0*/  LOP3.LUT R5, R29, UR43, R20, 0x96, !PT ;  /* 0x0000002b1d057c12 */ /* 0x000fe2000f8e9614 */
[----:B--2---:R-:W-:Y:S01]  /*41f0*/  IMAD.WIDE.U32 R24, R24, -0x2daee0ad, RZ ;  /* 0xd2511f5318187825 */ /* 0x004fe200078e00ff */
[----:B------:R-:W-:Y:S03]  /*4200*/  LOP3.LUT R21, R15, UR44, R132, 0x96, !PT ;  /* 0x0000002c0f157c12 */ /* 0x000fe6000f8e9684 */
[----:B------:R-:W-:Y:S01]  /*4210*/  IMAD.WIDE.U32 R132, R133, -0x2daee0ad, RZ ;  /* 0xd2511f5385847825 */ /* 0x000fe200078e00ff */
[----:B------:R-:W-:Y:S03]  /*4220*/  LOP3.LUT R8, R25, UR41, R16, 0x96, !PT ;  /* 0x0000002919087c12 */ /* 0x000fe6000f8e9610 */
[----:B------:R-:W-:Y:S01]  /*4230*/  IMAD.WIDE.U32 R12, R13, -0x326172a9, RZ ;  /* 0xcd9e8d570d0c7825 */ /* 0x000fe200078e00ff */
[----:B------:R-:W-:Y:S01]  /*4240*/  LOP3.LUT R0, R133, UR41, R4, 0x96, !PT ;  /* 0x0000002985007c12 */ /* 0x000fe2000f8e9604 */
[----:B------:R-:W-:Y:S02]  /*4250*/  MUFU.EX2 R164, R51 ;  /* 0x0000003300a47308 */ /* 0x000fe40000000800 */
[----:B------:R-:W-:Y:S01]  /*4260*/  IMAD.WIDE.U32 R16, R17, -0x2daee0ad, RZ ;  /* 0xd2511f5311107825 */ /* 0x000fe200078e00ff */
        /* <DEDUP_REMOVED lines=11> */
[----:B------:R-:W-:Y:S01]  /*4320*/  LOP3.LUT R26, R4, 0xffff, RZ, 0xc0, !PT ;  /* 0x0000ffff041a7812 */ /* 0x000fe200078ec0ff */
[----:B------:R-:W-:Y:S01]  /*4330*/  MUFU.EX2 R153, R64 ;  /* 0x0000004000997308 */ /* 0x000fe20000000800 */
[----:B------:R-:W-:Y:S01]  /*4340*/  SHF.R.U32.HI R17, RZ, 0x18, R4 ;  /* 0x00000018ff117819 */ /* 0x000fe20000011604 */
[----:B------:R-:W-:Y:S01]  /*4350*/  IMAD.WIDE.U32 R6, R0, -0x326172a9, RZ ;  /* 0xcd9e8d5700067825 */ /* 0x000fe200078e00ff */
[----:B------:R-:W-:Y:S02]  /*4360*/  SHF.R.U32.HI R25, RZ, 0x10, R8 ;  /* 0x00000010ff197819 */ /* 0x000fe40000011608 */
[C---:B------:R-:W-:Y:S01]  /*4370*/  LOP3.LUT R15, R8.reuse, 0xff, RZ, 0xc0, !PT ;  /* 0x000000ff080f7812 */ /* 0x040fe200078ec0ff */
[----:B------:R-:W-:Y:S01]  /*4380*/  IMAD.WIDE.U32 R10, R11, -0x2daee0ad, RZ ;  /* 0xd2511f530b0a7825 */ /* 0x000fe200078e00ff */
[----:B------:R-:W-:Y:S02]  /*4390*/  SHF.R.U32.HI R29, RZ, 0x10, R4 ;  /* 0x00000010ff1d7819 */ /* 0x000fe40000011604 */
[----:B------:R-:W-:Y:S01]  /*43a0*/  LOP3.LUT R21, R8, 0xffff, RZ, 0xc0, !PT ;  /* 0x0000ffff08157812 */ /* 0x000fe200078ec0ff */
[----:B------:R-:W-:Y:S01]  /*43b0*/  MUFU.EX2 R151, R66 ;  /* 0x0000004200977308 */ /* 0x000fe20000000800 */
[----:B------:R-:W-:Y:S02]  /*43c0*/  LOP3.LUT R12, R9, UR11, R12, 0x96, !PT ;  /* 0x0000000b090c7c12 */ /* 0x000fe4000f8e960c */
[----:B------:R-:W-:Y:S02]  /*43d0*/  SHF.R.U32.HI R23, RZ, 0x18, R8 ;  /* 0x00000018ff177819 */ /* 0x000fe40000011608 */
[----:B------:R-:W-:Y:S02]  /*43e0*/  LOP3.LUT R9, R11, UR9, R24, 0x96, !PT ;  /* 0x000000090b097c12 */ /* 0x000fe4000f8e9618 */
[----:B------:R-:W-:Y:S02]  /*43f0*/  LOP3.LUT R8, R5, UR9, R16, 0x96, !PT ;  /* 0x0000000905087c12 */ /* 0x000fe4000f8e9610 */
[--C-:B------:R-:W-:Y:S01]  /*4400*/  SHF.R.U32.HI R24, RZ, 0x18, R10.reuse ;  /* 0x00000018ff187819 */ /* 0x100fe2000001160a */
[----:B------:R-:W-:Y:S01]  /*4410*/  MUFU.EX2 R150, R144 ;  /* 0x0000009000967308 */ /* 0x000fe20000000800 */
[----:B------:R-:W-:Y:S01]  /*4420*/  LOP3.LUT R16, R4, 0xff, RZ, 0xc0, !PT ;  /* 0x000000ff04107812 */ /* 0x000fe200078ec0ff */
[----:B------:R-:W-:Y:S01]  /*4430*/  IMAD.WIDE.U32 R4, R13, -0x326172a9, RZ ;  /* 0xcd9e8d570d047825 */ /* 0x000fe200078e00ff */
[C---:B------:R-:W-:Y:S02]  /*4440*/  LOP3.LUT R30, R10.reuse, 0xffff, RZ, 0xc0, !PT ;  /* 0x0000ffff0a1e7812 */ /* 0x040fe400078ec0ff */
[----:B------:R-:W-:Y:S02]  /*4450*/  LOP3.LUT R19, R10, 0xff, RZ, 0xc0, !PT ;  /* 0x000000ff0a137812 */ /* 0x000fe400078ec0ff */
[----:B-1----:R-:W-:Y:S02]  /*4460*/  SHF.R.U32.HI R31, RZ, 0x10, R10 ;  /* 0x00000010ff1f7819 */ /* 0x002fe4000001160a */
[----:B------:R-:W-:Y:S01]  /*4470*/  LOP3.LUT R10, R7, UR11, R18, 0x96, !PT ;  /* 0x0000000b070a7c12 */ /* 0x000fe2000f8e9612 */
[----:B------:R-:W-:Y:S01]  /*4480*/  MUFU.EX2 R155, R60 ;  /* 0x0000003c009b7308 */ /* 0x000fe20000000800 */
[----:B------:R-:W-:Y:S02]  /*4490*/  SHF.R.U32.HI R11, RZ, 0x18, R4 ;  /* 0x00000018ff0b7819 */ /* 0x000fe40000011604 */
[----:B------:R-:W-:Y:S02]  /*44a0*/  LOP3.LUT R33, R6, 0xffff, RZ, 0xc0, !PT ;  /* 0x0000ffff06217812 */ /* 0x000fe400078ec0ff */
[----:B------:R-:W-:Y:S02]  /*44b0*/  LOP3.LUT R0, R5, UR11, R28, 0x96, !PT ;  /* 0x0000000b05007c12 */ /* 0x000fe4000f8e961c */
[C---:B------:R-:W-:Y:S02]  /*44c0*/  LOP3.LUT R7, R4.reuse, 0xffff, RZ, 0xc0, !PT ;  /* 0x0000ffff04077812 */ /* 0x040fe400078ec0ff */
[----:B------:R-:W-:Y:S01]  /*44d0*/  SHF.R.U32.HI R27, RZ, 0x18, R6 ;  /* 0x00000018ff1b7819 */ /* 0x000fe20000011606 */
[----:B------:R-:W-:Y:S01]  /*44e0*/  MUFU.EX2 R154, R143 ;  /* 0x0000008f009a7308 */ /* 0x000fe20000000800 */
[----:B------:R-:W-:Y:S02]  /*44f0*/  LOP3.LUT R14, R4, 0xff, RZ, 0xc0, !PT ;  /* 0x000000ff040e7812 */ /* 0x000fe400078ec0ff */
[----:B------:R-:W-:Y:S02]  /*4500*/  SHF.R.U32.HI R13, RZ, 0x10, R4 ;  /* 0x00000010ff0d7819 */ /* 0x000fe40000011604 */
[C---:B------:R-:W-:Y:S02]  /*4510*/  LOP3.LUT R4, R12.reuse, 0xffff, RZ, 0xc0, !PT ;  /* 0x0000ffff0c047812 */ /* 0x040fe400078ec0ff */
[----:B------:R-:W-:Y:S02]  /*4520*/  LOP3.LUT R5, R12, 0xff, RZ, 0xc0, !PT ;  /* 0x000000ff0c057812 */ /* 0x000fe400078ec0ff */
[----:B------:R-:W-:Y:S01]  /*4530*/  SHF.R.U32.HI R4, RZ, 0x8, R4 ;  /* 0x00000008ff047819 */ /* 0x000fe20000011604 */
[----:B------:R-:W-:Y:S01]  /*4540*/  MUFU.EX2 R163, R62 ;  /* 0x0000003e00a37308 */ /* 0x000fe20000000800 */
[----:B------:R-:W-:Y:S02]  /*4550*/  LOP3.LUT R18, R6, 0xff, RZ, 0xc0, !PT ;  /* 0x000000ff06127812 */ /* 0x000fe400078ec0ff */
[----:B------:R-:W-:Y:S02]  /*4560*/  LOP3.LUT R4, R4, 0xffff, RZ, 0xc0, !PT ;  /* 0x0000ffff04047812 */ /* 0x000fe400078ec0ff */
[----:B------:R-:W-:Y:S02]  /*4570*/  SHF.R.U32.HI R32, RZ, 0x10, R6 ;  /* 0x00000010ff207819 */ /* 0x000fe40000011606 */
[----:B------:R-:W-:Y:S02]  /*4580*/  ISETP.LE.U32.AND P2, PT, R4, UR23, PT ;  /* 0x0000001704007c0c */ /* 0x000fe4000bf43070 */
[C---:B------:R-:W-:Y:S01]  /*4590*/  LOP3.LUT R4, R0.reuse, 0xffff, RZ, 0xc0, !PT ;  /* 0x0000ffff00047812 */ /* 0x040fe200078ec0ff */
[----:B------:R-:W-:Y:S01]  /*45a0*/  MUFU.EX2 R152, R149 ;  /* 0x0000009500987308 */ /* 0x000fe20000000800 */
[----:B------:R-:W-:Y:S02]  /*45b0*/  ISETP.LE.U32.AND P3, PT, R5, UR23, PT ;  /* 0x0000001705007c0c */ /* 0x000fe4000bf63070 */
[--C-:B------:R-:W-:Y:S02]  /*45c0*/  SHF.R.U32.HI R5, RZ, 0x18, R12.reuse ;  /* 0x00000018ff057819 */ /* 0x100fe4000001160c */
[----:B------:R-:W-:Y:S02]  /*45d0*/  SHF.R.U32.HI R12, RZ, 0x10, R12 ;  /* 0x00000010ff0c7819 */ /* 0x000fe4000001160c */
[----:B------:R-:W-:Y:S02]  /*45e0*/  LOP3.LUT R6, R0, 0xff, RZ, 0xc0, !PT ;  /* 0x000000ff00067812 */ /* 0x000fe400078ec0ff */
[----:B------:R-:W-:Y:S01]  /*45f0*/  LOP3.LUT R12, R12, 0xff, RZ, 0xc0, !PT ;  /* 0x000000ff0c0c7812 */ /* 0x000fe200078ec0ff */
[----:B------:R-:W-:Y:S01]  /*4600*/  MUFU.EX2 R157, R52 ;  /* 0x00000034009d7308 */ /* 0x000fe20000000800 */
[----:B------:R-:W-:Y:S01]  /*4610*/  SHF.R.U32.HI R4, RZ, 0x8, R4 ;  /* 0x00000008ff047819 */ /* 0x000fe20000011604 */
[----:B------:R-:W-:Y:S01]  /*4620*/  @!P2 FADD.FTZ R208, -R208, -RZ ;  /* 0x800000ffd0d0a221 */ /* 0x000fe20000010100 */
[----:B------:R-:W-:Y:S01]  /*4630*/  ISETP.LE.U32.AND P6, PT, R5, UR23, PT ;  /* 0x0000001705007c0c */ /* 0x000fe2000bfc3070 */
[----:B------:R-:W-:Y:S01]  /*4640*/  @!P3 FADD.FTZ R211, -R211, -RZ ;  /* 0x800000ffd3d3b221 */ /* 0x000fe20000010100 */
[----:B------:R-:W-:Y:S02]  /*4650*/  ISETP.LE.U32.AND P4, PT, R6, UR23, PT ;  /* 0x0000001706007c0c */ /* 0x000fe4000bf83070 */
[----:B------:R-:W-:Y:S02]  /*4660*/  ISETP.LE.U32.AND P0, PT, R12, UR23, PT ;  /* 0x000000170c007c0c */ /* 0x000fe4000bf03070 */
[--C-:B------:R-:W-:Y:S01]  /*4670*/  SHF.R.U32.HI R5, RZ, 0x10, R0.reuse ;  /* 0x00000010ff057819 */ /* 0x100fe20000011600 */
[----:B------:R-:W-:Y:S01]  /*4680*/  MUFU.EX2 R158, R2 ;  /* 0x00000002009e7308 */ /* 0x000fe20000000800 */
[----:B------:R-:W-:Y:S02]  /*4690*/  LOP3.LUT R12, R31, 0xff, RZ, 0xc0, !PT ;  /* 0x000000ff1f0c7812 */ /* 0x000fe400078ec0ff */
[----:B------:R-:W-:Y:S02]  /*46a0*/  LOP3.LUT R4, R4, 0xffff, RZ, 0xc0, !PT ;  /* 0x0000ffff04047812 */ /* 0x000fe400078ec0ff */
[----:B------:R-:W-:Y:S01]  /*46b0*/  LOP3.LUT R5, R5, 0xff, RZ, 0xc0, !PT ;  /* 0x000000ff05057812 */ /* 0x000fe200078ec0ff */
[----:B------:R-:W-:Y:S01]  /*46c0*/  @!P6 FADD.FTZ R220, -R220, -RZ ;  /* 0x800000ffdcdce221 */ /* 0x000fe20000010100 */
[----:B------:R-:W-:Y:S01]  /*46d0*/  ISETP.LE.U32.AND P2, PT, R4, UR23, PT ;  /* 0x0000001704007c0c */ /* 0x000fe2000bf43070 */
[----:B------:R-:W-:Y:S01]  /*46e0*/  @!P4 FADD.FTZ R223, -R223, -RZ ;  /* 0x800000ffdfdfc221 */ /* 0x000fe20000010100 */
[----:B------:R-:W-:Y:S01]  /*46f0*/  SHF.R.U32.HI R4, RZ, 0x18, R0 ;  /* 0x00000018ff047819 */ /* 0x000fe20000011600 */
[----:B------:R-:W-:Y:S01]  /*4700*/  @!P0 FADD.FTZ R206, -R206, -RZ ;  /* 0x800000ffcece8221 */ /* 0x000fe20000010100 */
[----:B------:R-:W-:Y:S01]  /*4710*/  SHF.R.U32.HI R0, RZ, 0x8, R7 ;  /* 0x00000008ff007819 */ /* 0x000fe20000011607 */
[----:B------:R-:W-:Y:S01]  /*4720*/  IMAD.WIDE.U32 R6, R134, -0x2daee0ad, RZ ;  /* 0xd2511f5386067825 */ /* 0x000fe200078e00ff */
[----:B------:R-:W-:Y:S01]  /*4730*/  ISETP.LE.U32.AND P3, PT, R5, UR23, PT ;  /* 0x0000001705007c0c */ /* 0x000fe2000bf63070 */
[----:B------:R-:W-:Y:S01]  /*4740*/  MUFU.EX2 R162, R54 ;  /* 0x0000003600a27308 */ /* 0x000fe20000000800 */
[----:B------:R-:W-:Y:S02]  /*4750*/  LOP3.LUT R0, R0, 0xffff, RZ, 0xc0, !PT ;  /* 0x0000ffff00007812 */ /* 0x000fe400078ec0ff */
[----:B------:R-:W-:Y:S02]  /*4760*/  ISETP.LE.U32.AND P0, PT, R4, UR23, PT ;  /* 0x0000001704007c0c */ /* 0x000fe4000bf03070 */
[----:B------:R-:W-:Y:S01]  /*4770*/  ISETP.LE.U32.AND P4, PT, R0, UR23, PT ;  /* 0x0000001700007c0c */ /* 0x000fe2000bf83070 */
[----:B------:R-:W-:Y:S01]  /*4780*/  @!P2 FADD.FTZ R224, -R224, -RZ ;  /* 0x800000ffe0e0a221 */ /* 0x000fe20000010100 */
[----:B------:R-:W-:Y:S02]  /*4790*/  SHF.R.U32.HI R0, RZ, 0x8, R21 ;  /* 0x00000008ff007819 */ /* 0x000fe40000011615 */
[----:B------:R-:W-:Y:S01]  /*47a0*/  ISETP.LE.U32.AND P5, PT, R15, UR23, PT ;  /* 0x000000170f007c0c */ /* 0x000fe2000bfa3070 */
[----:B------:R-:W-:Y:S01]  /*47b0*/  MUFU.EX2 R166, R57 ;  /* 0x0000003900a67308 */ /* 0x000fe20000000800 */
[----:B------:R-:W-:Y:S01]  /*47c0*/  LOP3.LUT R0, R0, 0xffff, RZ, 0xc0, !PT ;  /* 0x0000ffff00007812 */ /* 0x000fe200078ec0ff */
[----:B------:R-:W-:Y:S01]  /*47d0*/  @!P3 FADD.FTZ R228, -R228, -RZ ;  /* 0x800000ffe4e4b221 */ /* 0x000fe20000010100 */
[----:B------:R-:W-:Y:S02]  /*47e0*/  LOP3.LUT R4, R13, 0xff, RZ, 0xc0, !PT ;  /* 0x000000ff0d047812 */ /* 0x000fe400078ec0ff */
[----:B------:R-:W-:Y:S01]  /*47f0*/  ISETP.LE.U32.AND P3, PT, R11, UR23, PT ;  /* 0x000000170b007c0c */ /* 0x000fe2000bf63070 */
[----:B----4-:R-:W-:Y:S01]  /*4800*/  @!P0 FADD.FTZ R227, -R227, -RZ ;  /* 0x800000ffe3e38221 */ /* 0x010fe20000010100 */
[----:B------:R-:W-:Y:S01]  /*4810*/  ISETP.LE.U32.AND P2, PT, R4, UR23, PT ;  /* 0x0000001704007c0c */ /* 0x000fe2000bf43070 */
[----:B------:R-:W-:Y:S01]  /*4820*/  @!P4 FADD.FTZ R221, -R221, -RZ ;  /* 0x800000ffddddc221 */ /* 0x000fe20000010100 */
[----:B------:R-:W-:Y:S01]  /*4830*/  ISETP.LE.U32.AND P4, PT, R0, UR23, PT ;  /* 0x0000001700007c0c */ /* 0x000fe2000bf83070 */
[----:B------:R-:W-:Y:S01]  /*4840*/  MUFU.EX2 R168, R59 ;  /* 0x0000003b00a87308 */ /* 0x000fe20000000800 */
[----:B------:R-:W-:Y:S01]  /*4850*/  ISETP.LE.U32.AND P0, PT, R23, UR23, PT ;  /* 0x0000001717007c0c */ /* 0x000fe2000bf03070 */
[----:B------:R-:W-:Y:S01]  /*4860*/  @!P5 FADD.FTZ R210, -R210, -RZ ;  /* 0x800000ffd2d2d221 */ /* 0x000fe20000010100 */
[----:B------:R-:W-:Y:S02]  /*4870*/  LOP3.LUT R0, R25, 0xff, RZ, 0xc0, !PT ;  /* 0x000000ff19007812 */ /* 0x000fe400078ec0ff */
[----:B------:R-:W-:Y:S02]  /*4880*/  LOP3.LUT R4, R9, 0xff, RZ, 0xc0, !PT ;  /* 0x000000ff09047812 */ /* 0x000fe400078ec0ff */
[----:B------:R-:W-:Y:S01]  /*4890*/  SHF.R.U32.HI R11, RZ, 0x8, R30 ;  /* 0x00000008ff0b7819 */ /* 0x000fe2000001161e */
[----:B------:R-:W-:Y:S01]  /*48a0*/  @!P3 FADD.FTZ R225, -R225, -RZ ;  /* 0x800000ffe1e1b221 */ /* 0x000fe20000010100 */
[----:B------:R-:W-:Y:S01]  /*48b0*/  ISETP.LE.U32.AND P5, PT, R4, UR23, PT ;  /* 0x0000001704007c0c */ /* 0x000fe2000bfa3070 */
[----:B------:R-:W-:Y:S01]  /*48c0*/  @!P2 FADD.FTZ R226, -R226, -RZ ;  /* 0x800000ffe2e2a221 */ /* 0x000fe20000010100 */
[----:B------:R-:W-:Y:S01]  /*48d0*/  ISETP.LE.U32.AND P3, PT, R0, UR23, PT ;  /* 0x0000001700007c0c */ /* 0x000fe2000bf63070 */
[----:B------:R-:W-:Y:S01]  /*48e0*/  @!P4 FADD.FTZ R207, -R207, -RZ ;  /* 0x800000ffcfcfc221 */ /* 0x000fe20000010100 */
[----:B------:R-:W-:Y:S01]  /*48f0*/  LOP3.LUT R0, R9, 0xffff, RZ, 0xc0, !PT ;  /* 0x0000ffff09007812 */ /* 0x000fe200078ec0ff */
[----:B------:R-:W-:Y:S01]  /*4900*/  @!P0 FADD.FTZ R213, -R213, -RZ ;  /* 0x800000ffd5d58221 */ /* 0x000fe20000010100 */
[--C-:B------:R-:W-:Y:S01]  /*4910*/  SHF.R.U32.HI R4, RZ, 0x18, R9.reuse ;  /* 0x00000018ff047819 */ /* 0x100fe20000011609 */
[----:B------:R-:W-:Y:S01]  /*4920*/  MUFU.EX2 R156, R53 ;  /* 0x00000035009c7308 */ /* 0x000fe20000000800 */
[----:B------:R-:W-:Y:S02]  /*4930*/  SHF.R.U32.HI R9, RZ, 0x10, R9 ;  /* 0x00000010ff097819 */ /* 0x000fe40000011609 */
[----:B------:R-:W-:Y:S02]  /*4940*/  ISETP.LE.U32.AND P4, PT, R4, UR23, PT ;  /* 0x0000001704007c0c */ /* 0x000fe4000bf83070 */
[----:B------:R-:W-:Y:S01]  /*4950*/  LOP3.LUT R4, R9, 0xff, RZ, 0xc0, !PT ;  /* 0x000000ff09047812 */ /* 0x000fe200078ec0ff */
[----:B------:R-:W-:Y:S01]  /*4960*/  @!P5 FADD.FTZ R202, -R202, -RZ ;  /* 0x800000ffcacad221 */ /* 0x000fe20000010100 */
[----:B------:R-:W-:Y:S01]  /*4970*/  SHF.R.U32.HI R0, RZ, 0x8, R0 ;  /* 0x00000008ff007819 */ /* 0x000fe20000011600 */
[----:B------:R-:W-:Y:S01]  /*4980*/  @!P3 FADD.FTZ R215, -R215, -RZ ;  /* 0x800000ffd7d7b221 */ /* 0x000fe20000010100 */
[----:B------:R-:W-:Y:S01]  /*4990*/  ISETP.LE.U32.AND P0, PT, R4, UR23, PT ;  /* 0x0000001704007c0c */ /* 0x000fe2000bf03070 */
[----:B------:R-:W-:Y:S01]  /*49a0*/  MUFU.EX2 R159, R55 ;  /* 0x00000037009f7308 */ /* 0x000fe20000000800 */
[----:B------:R-:W-:Y:S02]  /*49b0*/  LOP3.LUT R4, R8, 0xff, RZ, 0xc0, !PT ;  /* 0x000000ff08047812 */ /* 0x000fe400078ec0ff */
[----:B------:R-:W-:Y:S02]  /*49c0*/  LOP3.LUT R0, R0, 0xffff, RZ, 0xc0, !PT ;  /* 0x0000ffff00007812 */ /* 0x000fe400078ec0ff */
[----:B------:R-:W-:Y:S01]  /*49d0*/  ISETP.LE.U32.AND P5, PT, R4, UR23, PT ;  /* 0x0000001704007c0c */ /* 0x000fe2000bfa3070 */
[----:B------:R-:W-:Y:S01]  /*49e0*/  @!P4 FADD.FTZ R203, -R203, -RZ ;  /* 0x800000ffcbcbc221 */ /* 0x000fe20000010100 */
[----:B------:R-:W-:Y:S02]  /*49f0*/  ISETP.LE.U32.AND P3, PT, R0, UR23, PT ;  /* 0x0000001700007c0c */ /* 0x000fe4000bf63070 */
[----:B------:R-:W-:Y:S01]  /*4a00*/  SHF.R.U32.HI R5, RZ, 0x10, R8 ;  /* 0x00000010ff057819 */ /* 0x000fe20000011608 */
[----:B------:R-:W-:Y:S01]  /*4a10*/  MUFU.EX2 R167, R56 ;  /* 0x0000003800a77308 */ /* 0x000fe20000000800 */
[----:B------:R-:W-:Y:S01]  /*4a20*/  LOP3.LUT R0, R8, 0xffff, RZ, 0xc0, !PT ;  /* 0x0000ffff08007812 */ /* 0x000fe200078ec0ff */
[----:B------:R-:W-:Y:S01]  /*4a30*/  @!P0 FADD.FTZ R205, -R205, -RZ ;  /* 0x800000ffcdcd8221 */ /* 0x000fe20000010100 */
[----:B------:R-:W-:Y:S02]  /*4a40*/  LOP3.LUT R4, R5, 0xff, RZ, 0xc0, !PT ;  /* 0x000000ff05047812 */ /* 0x000fe400078ec0ff */
[----:B------:R-:W-:Y:S02]  /*4a50*/  SHF.R.U32.HI R0, RZ, 0x8, R0 ;  /* 0x00000008ff007819 */ /* 0x000fe40000011600 */
[----:B------:R-:W-:Y:S01]  /*4a60*/  ISETP.LE.U32.AND P0, PT, R4, UR23, PT ;  /* 0x0000001704007c0c */ /* 0x000fe2000bf03070 */
[----:B------:R-:W-:Y:S01]  /*4a70*/  IMAD.WIDE.U32 R4, R133, -0x326172a9, RZ ;  /* 0xcd9e8d5785047825 */ /* 0x000fe200078e00ff */
        /* <DEDUP_REMOVED lines=8> */
[----:B------:R-:W-:Y:S01]  /*4b00*/  SHF.R.U32.HI R0, RZ, 0x8, R26 ;  /* 0x00000008ff007819 */ /* 0x000fe2000001161a */
[----:B------:R-:W-:Y:S01]  /*4b10*/  @!P0 FADD.FTZ R219, -R219, -RZ ;  /* 0x800000ffdbdb8221 */ /* 0x000fe20000010100 */
[----:B------:R-:W-:Y:S01]  /*4b20*/  ISETP.LE.U32.AND P2, PT, R17, UR23, PT ;  /* 0x0000001711007c0c */ /* 0x000fe2000bf43070 */
[----:B------:R-:W-:Y:S01]  /*4b30*/  MUFU.EX2 R193, R41 ;  /* 0x0000002900c17308 */ /* 0x000fe20000000800 */
[----:B------:R-:W-:Y:S02]  /*4b40*/  LOP3.LUT R0, R0, 0xffff, RZ, 0xc0, !PT ;  /* 0x0000ffff00007812 */ /* 0x000fe400078ec0ff */
[----:B------:R-:W-:Y:S01]  /*4b50*/  ISETP.LE.U32.AND P4, PT, R19, UR23, PT ;  /* 0x0000001713007c0c */ /* 0x000fe2000bf83070 */
[----:B------:R-:W-:Y:S01]  /*4b60*/  @!P6 FADD.FTZ R222, -R222, -RZ ;  /* 0x800000ffdedee221 */ /* 0x000fe20000010100 */
[----:B------:R-:W-:Y:S01]  /*4b70*/  ISETP.LE.U32.AND P0, PT, R0, UR23, PT ;  /* 0x0000001700007c0c */ /* 0x000fe2000bf03070 */
[----:B------:R-:W-:Y:S01]  /*4b80*/  @!P3 FADD.FTZ R216, -R216, -RZ ;  /* 0x800000ffd8d8b221 */ /* 0x000fe20000010100 */
[----:B------:R-:W-:Y:S01]  /*4b90*/  LOP3.LUT R0, R29, 0xff, RZ, 0xc0, !PT ;  /* 0x000000ff1d007812 */ /* 0x000fe200078ec0ff */
[----:B------:R-:W-:Y:S01]  /*4ba0*/  @!P5 FADD.FTZ R218, -R218, -RZ ;  /* 0x800000ffdadad221 */ /* 0x000fe20000010100 */
[----:B------:R-:W-:Y:S01]  /*4bb0*/  ISETP.LE.U32.AND P6, PT, R16, UR23, PT ;  /* 0x0000001710007c0c */ /* 0x000fe2000bfc3070 */
[----:B------:R-:W1:Y:S01]  /*4bc0*/  MUFU.EX2 R171, R36 ;  /* 0x0000002400ab7308 */ /* 0x000e620000000800 */
[----:B------:R-:W-:Y:S01]  /*4bd0*/  ISETP.LE.U32.AND P5, PT, R0, UR23, PT ;  /* 0x0000001700007c0c */ /* 0x000fe2000bfa3070 */
[----:B---3--:R-:W-:Y:S01]  /*4be0*/  @!P2 FADD.FTZ R212, -R212, -RZ ;  /* 0x800000ffd4d4a221 */ /* 0x008fe20000010100 */
[----:B------:R-:W-:Y:S02]  /*4bf0*/  LOP3.LUT R11, R11, 0xffff, RZ, 0xc0, !PT ;  /* 0x0000ffff0b0b7812 */ /* 0x000fe400078ec0ff */
[----:B------:R-:W-:Y:S01]  /*4c00*/  ISETP.LE.U32.AND P3, PT, R24, UR23, PT ;  /* 0x0000001718007c0c */ /* 0x000fe2000bf63070 */
[----:B------:R-:W-:Y:S01]  /*4c10*/  @!P4 FADD.FTZ R196, -R196, -RZ ;  /* 0x800000ffc4c4c221 */ /* 0x000fe20000010100 */
[----:B------:R-:W-:Y:S01]  /*4c20*/  ISETP.LE.U32.AND P2, PT, R11, UR23, PT ;  /* 0x000000170b007c0c */ /* 0x000fe2000bf43070 */
[----:B------:R-:W-:Y:S01]  /*4c30*/  @!P0 FADD.FTZ R204, -R204, -RZ ;  /* 0x800000ffcccc8221 */ /* 0x000fe20000010100 */
[----:B------:R-:W-:Y:S01]  /*4c40*/  LOP3.LUT R11, R10, 0xffff, RZ, 0xc0, !PT ;  /* 0x0000ffff0a0b7812 */ /* 0x000fe200078ec0ff */
[----:B------:R-:W2:Y:S01]  /*4c50*/  MUFU.EX2 R172, R39 ;  /* 0x0000002700ac7308 */ /* 0x000ea20000000800 */
[----:B------:R-:W-:Y:S01]  /*4c60*/  LOP3.LUT R19, R6, 0xff, RZ, 0xc0, !PT ;  /* 0x000000ff06137812 */ /* 0x000fe200078ec0ff */
[----:B------:R-:W-:Y:S01]  /*4c70*/  @!P6 FADD.FTZ R209, -R209, -RZ ;  /* 0x800000ffd1d1e221 */ /* 0x000fe20000010100 */
[----:B------:R-:W-:Y:S01]  /*4c80*/  SHF.R.U32.HI R17, RZ, 0x10, R6 ;  /* 0x00000010ff117819 */ /* 0x000fe20000011606 */
[----:B------:R-:W-:Y:S01]  /*4c90*/  @!P5 FADD.FTZ R214, -R214, -RZ ;  /* 0x800000ffd6d6d221 */ /* 0x000fe20000010100 */
[----:B------:R-:W-:Y:S02]  /*4ca0*/  ISETP.LE.U32.AND P5, PT, R12, UR23, PT ;  /* 0x000000170c007c0c */ /* 0x000fe4000bfa3070 */
[----:B------:R-:W-:Y:S01]  /*4cb0*/  LOP3.LUT R12, R10, 0xff, RZ, 0xc0, !PT ;  /* 0x000000ff0a0c7812 */ /* 0x000fe200078ec0ff */
[----:B------:R-:W-:Y:S01]  /*4cc0*/  @!P3 FADD.FTZ R189, -R189, -RZ ;  /* 0x800000ffbdbdb221 */ /* 0x000fe20000010100 */
[----:B------:R-:W-:Y:S01]  /*4cd0*/  LOP3.LUT R9, R5, UR11, R20, 0x96, !PT ;  /* 0x0000000b05097c12 */ /* 0x000fe2000f8e9614 */
[----:B------:R-:W-:Y:S01]  /*4ce0*/  MUFU.EX2 R170, R37 ;  /* 0x0000002500aa7308 */ /* 0x000fe20000000800 */
[----:B------:R-:W-:Y:S01]  /*4cf0*/  ISETP.LE.U32.AND P4, PT, R12, UR23, PT ;  /* 0x000000170c007c0c */ /* 0x000fe2000bf83070 */
[----:B------:R-:W-:Y:S01]  /*4d00*/  @!P2 FADD.FTZ R192, -R192, -RZ ;  /* 0x800000ffc0c0a221 */ /* 0x000fe20000010100 */
[----:B------:R-:W-:Y:S02]  /*4d10*/  ISETP.LE.U32.AND P6, PT, R18, UR23, PT ;  /* 0x0000001712007c0c */ /* 0x000fe4000bfc3070 */
[----:B------:R-:W-:Y:S02]  /*4d20*/  LOP3.LUT R18, R6, 0xffff, RZ, 0xc0, !PT ;  /* 0x0000ffff06127812 */ /* 0x000fe400078ec0ff */
[----:B------:R-:W-:Y:S01]  /*4d30*/  SHF.R.U32.HI R20, RZ, 0x18, R6 ;  /* 0x00000018ff147819 */ /* 0x000fe20000011606 */
[----:B------:R-:W-:Y:S01]  /*4d40*/  @!P5 FADD.FTZ R195, -R195, -RZ ;  /* 0x800000ffc3c3d221 */ /* 0x000fe20000010100 */
[----:B------:R-:W-:Y:S01]  /*4d50*/  SHF.R.U32.HI R6, RZ, 0x10, R10 ;  /* 0x00000010ff067819 */ /* 0x000fe2000001160a */
[----:B------:R-:W3:Y:S01]  /*4d60*/  MUFU.EX2 R175, R38 ;  /* 0x0000002600af7308 */ /* 0x000ee20000000800 */
[----:B------:R-:W-:Y:S02]  /*4d70*/  LOP3.LUT R8, R7, UR9, R132, 0x96, !PT ;  /* 0x0000000907087c12 */ /* 0x000fe4000f8e9684 */
[----:B------:R-:W-:Y:S01]  /*4d80*/  SHF.R.U32.HI R7, RZ, 0x8, R11 ;  /* 0x00000008ff077819 */ /* 0x000fe2000001160b */
[----:B-1----:R-:W-:Y:S01]  /*4d90*/  @!P4 FADD.FTZ R171, -R171, -RZ ;  /* 0x800000ffababc221 */ /* 0x002fe20000010100 */
[----:B------:R-:W-:Y:S01]  /*4da0*/  SHF.R.U32.HI R11, RZ, 0x18, R10 ;  /* 0x00000018ff0b7819 */ /* 0x000fe2000001160a */
[----:B------:R-:W-:Y:S01]  /*4db0*/  @!P6 FADD.FTZ R161, -R161, -RZ ;  /* 0x800000ffa1a1e221 */ /* 0x000fe20000010100 */
[----:B------:R-:W-:Y:S02]  /*4dc0*/  LOP3.LUT R6, R6, 0xff, RZ, 0xc0, !PT ;  /* 0x000000ff06067812 */ /* 0x000fe400078ec0ff */
[----:B------:R-:W-:Y:S01]  /*4dd0*/  ISETP.LE.U32.AND P2, PT, R11, UR23, PT ;  /* 0x000000170b007c0c */ /* 0x000fe2000bf43070 */
[----:B------:R-:W-:Y:S01]  /*4de0*/  MUFU.EX2 R200, R42 ;  /* 0x0000002a00c87308 */ /* 0x000fe20000000800 */
[----:B------:R-:W-:Y:S02]  /*4df0*/  ISETP.LE.U32.AND P3, PT, R6, UR23, PT ;  /* 0x0000001706007c0c */ /* 0x000fe4000bf63070 */
[C---:B------:R-:W-:Y:S02]  /*4e00*/  LOP3.LUT R6, R9.reuse, 0xff, RZ, 0xc0, !PT ;  /* 0x000000ff09067812 */ /* 0x040fe400078ec0ff */
[----:B------:R-:W-:Y:S02]  /*4e10*/  LOP3.LUT R10, R9, 0xffff, RZ, 0xc0, !PT ;  /* 0x0000ffff090a7812 */ /* 0x000fe400078ec0ff */
[----:B------:R-:W-:Y:S02]  /*4e20*/  LOP3.LUT R7, R7, 0xffff, RZ, 0xc0, !PT ;  /* 0x0000ffff07077812 */ /* 0x000fe400078ec0ff */
[----:B------:R-:W-:Y:S01]  /*4e30*/  ISETP.LE.U32.AND P4, PT, R6, UR23, PT ;  /* 0x0000001706007c0c */ /* 0x000fe2000bf83070 */
[----:B------:R-:W1:Y:S01]  /*4e40*/  MUFU.EX2 R194, R40 ;  /* 0x0000002800c27308 */ /* 0x000e620000000800 */
[----:B------:R-:W-:Y:S01]  /*4e50*/  ISETP.LE.U32.AND P5, PT, R7, UR23, PT ;  /* 0x0000001707007c0c */ /* 0x000fe2000bfa3070 */
[----:B--2---:R-:W-:Y:S01]  /*4e60*/  @!P2 FADD.FTZ R172, -R172, -RZ ;  /* 0x800000ffacaca221 */ /* 0x004fe20000010100 */
[----:B------:R-:W-:Y:S01]  /*4e70*/  SHF.R.U32.HI R6, RZ, 0x8, R10 ;  /* 0x00000008ff067819 */ /* 0x000fe2000001160a */
[----:B---3--:R-:W-:Y:S01]  /*4e80*/  @!P3 FADD.FTZ R175, -R175, -RZ ;  /* 0x800000ffafafb221 */ /* 0x008fe20000010100 */
[--C-:B------:R-:W-:Y:S02]  /*4e90*/  SHF.R.U32.HI R7, RZ, 0x10, R9.reuse ;  /* 0x00000010ff077819 */ /* 0x100fe40000011609 */
[----:B------:R-:W-:Y:S02]  /*4ea0*/  LOP3.LUT R6, R6, 0xffff, RZ, 0xc0, !PT ;  /* 0x0000ffff06067812 */ /* 0x000fe400078ec0ff */
[--C-:B------:R-:W-:Y:S01]  /*4eb0*/  SHF.R.U32.HI R16, RZ, 0x10, R4.reuse ;  /* 0x00000010ff107819 */ /* 0x100fe20000011604 */
[----:B------:R-:W2:Y:S01]  /*4ec0*/  MUFU.EX2 R174, R45 ;  /* 0x0000002d00ae7308 */ /* 0x000ea20000000800 */
[C---:B------:R-:W-:Y:S02]  /*4ed0*/  LOP3.LUT R13, R4.reuse, 0xffff, RZ, 0xc0, !PT ;  /* 0x0000ffff040d7812 */ /* 0x040fe400078ec0ff */
[----:B------:R-:W-:Y:S01]  /*4ee0*/  LOP3.LUT R14, R4, 0xff, RZ, 0xc0, !PT ;  /* 0x000000ff040e7812 */ /* 0x000fe200078ec0ff */
[----:B------:R-:W-:Y:S01]  /*4ef0*/  @!P5 FADD.FTZ R170, -R170, -RZ ;  /* 0x800000ffaaaad221 */ /* 0x000fe20000010100 */
[----:B------:R-:W-:Y:S01]  /*4f00*/  SHF.R.U32.HI R15, RZ, 0x18, R4 ;  /* 0x00000018ff0f7819 */ /* 0x000fe20000011604 */
[----:B------:R-:W-:Y:S01]  /*4f10*/  IMAD.WIDE.U32 R4, R135, -0x2daee0ad, RZ ;  /* 0xd2511f5387047825 */ /* 0x000fe200078e00ff */
[----:B------:R-:W-:Y:S02]  /*4f20*/  ISETP.LE.U32.AND P2, PT, R6, UR23, PT ;  /* 0x0000001706007c0c */ /* 0x000fe4000bf43070 */
[----:B------:R-:W-:Y:S01]  /*4f30*/  SHF.R.U32.HI R11, RZ, 0x18, R9 ;  /* 0x00000018ff0b7819 */ /* 0x000fe20000011609 */
[----:B------:R-:W3:Y:S01]  /*4f40*/  MUFU.EX2 R173, R44 ;  /* 0x0000002c00ad7308 */ /* 0x000ee20000000800 */
[----:B------:R-:W-:Y:S02]  /*4f50*/  LOP3.LUT R7, R7, 0xff, RZ, 0xc0, !PT ;  /* 0x000000ff07077812 */ /* 0x000fe400078ec0ff */
[----:B------:R-:W-:Y:S01]  /*4f60*/  LOP3.LUT R0, R5, UR9, R22, 0x96, !PT ;  /* 0x0000000905007c12 */ /* 0x000fe2000f8e9616 */
[----:B-1----:R-:W-:Y:S01]  /*4f70*/  @!P4 FADD.FTZ R194, -R194, -RZ ;  /* 0x800000ffc2c2c221 */ /* 0x002fe20000010100 */
[----:B------:R-:W-:Y:S02]  /*4f80*/  ISETP.LE.U32.AND P5, PT, R11, UR23, PT ;  /* 0x000000170b007c0c */ /* 0x000fe4000bfa3070 */
[C---:B------:R-:W-:Y:S02]  /*4f90*/  LOP3.LUT R11, R4.reuse, 0xffff, RZ, 0xc0, !PT ;  /* 0x0000ffff040b7812 */ /* 0x040fe400078ec0ff */
[----:B------:R-:W-:Y:S01]  /*4fa0*/  SHF.R.U32.HI R5, RZ, 0x8, R13 ;  /* 0x00000008ff057819 */ /* 0x000fe2000001160d */
[----:B------:R-:W-:Y:S01]  /*4fb0*/  @!P2 FADD.FTZ R193, -R193, -RZ ;  /* 0x800000ffc1c1a221 */ /* 0x000fe20000010100 */
[----:B------:R-:W-:Y:S01]  /*4fc0*/  ISETP.LE.U32.AND P3, PT, R7, UR23, PT ;  /* 0x0000001707007c0c */ /* 0x000fe2000bf63070 */
[----:B------:R-:W1:Y:S01]  /*4fd0*/  MUFU.EX2 R198, R46 ;  /* 0x0000002e00c67308 */ /* 0x000e620000000800 */
[----:B------:R-:W-:Y:S02]  /*4fe0*/  LOP3.LUT R5, R5, 0xffff, RZ, 0xc0, !PT ;  /* 0x0000ffff05057812 */ /* 0x000fe400078ec0ff */
[----:B------:R-:W-:Y:S02]  /*4ff0*/  LOP3.LUT R10, R4, 0xff, RZ, 0xc0, !PT ;  /* 0x000000ff040a7812 */ /* 0x000fe400078ec0ff */
[----:B------:R-:W-:Y:S02]  /*5000*/  ISETP.LE.U32.AND P2, PT, R5, UR23, PT ;  /* 0x0000001705007c0c */ /* 0x000fe4000bf43070 */
[--C-:B------:R-:W-:Y:S02]  /*5010*/  SHF.R.U32.HI R7, RZ, 0x18, R4.reuse ;  /* 0x00000018ff077819 */ /* 0x100fe40000011604 */
[----:B------:R-:W-:Y:S01]  /*5020*/  SHF.R.U32.HI R9, RZ, 0x10, R4 ;  /* 0x00000010ff097819 */ /* 0x000fe20000011604 */
[----:B------:R-:W4:Y:S01]  /*5030*/  MUFU.EX2 R199, R43 ;  /* 0x0000002b00c77308 */ /* 0x000f220000000800 */
[----:B------:R-:W-:Y:S01]  /*5040*/  LOP3.LUT R4, R16, 0xff, RZ, 0xc0, !PT ;  /* 0x000000ff10047812 */ /* 0x000fe200078ec0ff */
[----:B------:R-:W-:Y:S01]  /*5050*/  @!P3 FADD.FTZ R200, -R200, -RZ ;  /* 0x800000ffc8c8b221 */ /* 0x000fe20000010100 */
[----:B------:R-:W-:Y:S02]  /*5060*/  ISETP.LE.U32.AND P4, PT, R14, UR23, PT ;  /* 0x000000170e007c0c */ /* 0x000fe4000bf83070 */
[----:B------:R-:W-:Y:S02]  /*5070*/  ISETP.LE.U32.AND P3, PT, R4, UR23, PT ;  /* 0x0000001704007c0c */ /* 0x000fe4000bf63070 */
[----:B------:R-:W-:Y:S01]  /*5080*/  SHF.R.U32.HI R4, RZ, 0x8, R33 ;  /* 0x00000008ff047819 */ /* 0x000fe20000011621 */
[----:B--2---:R-:W-:Y:S01]  /*5090*/  @!P2 FADD.FTZ R174, -R174, -RZ ;  /* 0x800000ffaeaea221 */ /* 0x004fe20000010100 */
[----:B------:R-:W-:Y:S01]  /*50a0*/  LOP3.LUT R5, R32, 0xff, RZ, 0xc0, !PT ;  /* 0x000000ff20057812 */ /* 0x000fe200078ec0ff */
[----:B------:R-:W2:Y:S01]  /*50b0*/  MUFU.EX2 R197, R47 ;  /* 0x0000002f00c57308 */ /* 0x000ea20000000800 */
[----:B------:R-:W-:Y:S02]  /*50c0*/  LOP3.LUT R4, R4, 0xffff, RZ, 0xc0, !PT ;  /* 0x0000ffff04047812 */ /* 0x000fe400078ec0ff */
[----:B------:R-:W-:Y:S02]  /*50d0*/  LOP3.LUT R6, R0, 0xff, RZ, 0xc0, !PT ;  /* 0x000000ff00067812 */ /* 0x000fe400078ec0ff */
[----:B------:R-:W-:Y:S01]  /*50e0*/  ISETP.LE.U32.AND P2, PT, R4, UR23, PT ;  /* 0x0000001704007c0c */ /* 0x000fe2000bf43070 */
[----:B---3--:R-:W-:Y:S01]  /*50f0*/  @!P4 FADD.FTZ R173, -R173, -RZ ;  /* 0x800000ffadadc221 */ /* 0x008fe20000010100 */
[----:B------:R-:W-:Y:S01]  /*5100*/  LOP3.LUT R4, R8, 0xffff, RZ, 0xc0, !PT ;  /* 0x0000ffff08047812 */ /* 0x000fe200078ec0ff */
[----:B-1----:R-:W-:Y:S01]  /*5110*/  @!P3 FADD.FTZ R198, -R198, -RZ ;  /* 0x800000ffc6c6b221 */ /* 0x002fe20000010100 */
[----:B------:R-:W-:Y:S02]  /*5120*/  ISETP.LE.U32.AND P4, PT, R5, UR23, PT ;  /* 0x0000001705007c0c */ /* 0x000fe4000bf83070 */
[----:B------:R-:W-:Y:S02]  /*5130*/  SHF.R.U32.HI R4, RZ, 0x8, R4 ;  /* 0x00000008ff047819 */ /* 0x000fe40000011604 */
[----:B------:R-:W-:Y:S01]  /*5140*/  LOP3.LUT R5, R8, 0xff, RZ, 0xc0, !PT ;  /* 0x000000ff08057812 */ /* 0x000fe200078ec0ff */
[----:B----4-:R-:W-:Y:S01]  /*5150*/  @!P5 FADD.FTZ R199, -R199, -RZ ;  /* 0x800000ffc7c7d221 */ /* 0x010fe20000010100 */
[----:B------:R-:W-:Y:S02]  /*5160*/  LOP3.LUT R4, R4, 0xffff, RZ, 0xc0, !PT ;  /* 0x0000ffff04047812 */ /* 0x000fe400078ec0ff */
[----:B------:R-:W-:Y:S01]  /*5170*/  ISETP.LE.U32.AND P3, PT, R5, UR23, PT ;  /* 0x0000001705007c0c */ /* 0x000fe2000bf63070 */
[----:B------:R-:W-:Y:S01]  /*5180*/  @!P2 FADD.FTZ R160, -R160, -RZ ;  /* 0x800000ffa0a0a221 */ /* 0x000fe20000010100 */
[----:B------:R-:W-:Y:S02]  /*5190*/  ISETP.LE.U32.AND P2, PT, R4, UR23, PT ;  /* 0x0000001704007c0c */ /* 0x000fe4000bf43070 */
[--C-:B------:R-:W-:Y:S01]  /*51a0*/  SHF.R.U32.HI R5, RZ, 0x18, R8.reuse ;  /* 0x00000018ff057819 */ /* 0x100fe20000011608 */
[----:B------:R-:W-:Y:S01]  /*51b0*/  @!P4 FADD.FTZ R165, -R165, -RZ ;  /* 0x800000ffa5a5c221 */ /* 0x000fe20000010100 */
[----:B------:R-:W-:Y:S02]  /*51c0*/  LOP3.LUT R4, R0, 0xffff, RZ, 0xc0, !PT ;  /* 0x0000ffff00047812 */ /* 0x000fe400078ec0ff */
[----:B------:R-:W-:Y:S02]  /*51d0*/  SHF.R.U32.HI R8, RZ, 0x10, R8 ;  /* 0x00000010ff087819 */ /* 0x000fe40000011608 */
[----:B------:R-:W-:Y:S02]  /*51e0*/  SHF.R.U32.HI R4, RZ, 0x8, R4 ;  /* 0x00000008ff047819 */ /* 0x000fe40000011604 */
[----:B------:R-:W-:Y:S01]  /*51f0*/  ISETP.LE.U32.AND P5, PT, R15, UR23, PT ;  /* 0x000000170f007c0c */ /* 0x000fe2000bfa3070 */
[----:B------:R-:W-:Y:S01]  /*5200*/  @!P3 FADD.FTZ R157, -R157, -RZ ;  /* 0x800000ff9d9db221 */ /* 0x000fe20000010100 */
[----:B------:R-:W-:Y:S01]  /*5210*/  LOP3.LUT R8, R8, 0xff, RZ, 0xc0, !PT ;  /* 0x000000ff08087812 */ /* 0x000fe200078ec0ff */
[----:B------:R-:W-:Y:S01]  /*5220*/  @!P2 FADD.FTZ R156, -R156, -RZ ;  /* 0x800000ff9c9ca221 */ /* 0x000fe20000010100 */
[----:B------:R-:W-:Y:S02]  /*5230*/  LOP3.LUT R4, R4, 0xffff, RZ, 0xc0, !PT ;  /* 0x0000ffff04047812 */ /* 0x000fe400078ec0ff */
[----:B------:R-:W-:Y:S02]  /*5240*/  ISETP.LE.U32.AND P6, PT, R8, UR23, PT ;  /* 0x0000001708007c0c */ /* 0x000fe4000bfc3070 */
[----:B------:R-:W-:Y:S02]  /*5250*/  ISETP.LE.U32.AND P3, PT, R4, UR23, PT ;  /* 0x0000001704007c0c */ /* 0x000fe4000bf63070 */
[----:B------:R-:W-:Y:S02]  /*5260*/  SHF.R.U32.HI R4, RZ, 0x8, R18 ;  /* 0x00000008ff047819 */ /* 0x000fe40000011612 */
[----:B------:R-:W-:Y:S01]  /*5270*/  ISETP.LE.U32.AND P0, PT, R27, UR23, PT ;  /* 0x000000171b007c0c */ /* 0x000fe2000bf03070 */
[----:B--2---:R-:W-:Y:S01]  /*5280*/  @!P5 FADD.FTZ R197, -R197, -RZ ;  /* 0x800000ffc5c5d221 */ /* 0x004fe20000010100 */
[----:B------:R-:W-:Y:S02]  /*5290*/  ISETP.LE.U32.AND P5, PT, R5, UR23, PT ;  /* 0x0000001705007c0c */ /* 0x000fe4000bfa3070 */
[--C-:B------:R-:W-:Y:S02]  /*52a0*/  SHF.R.U32.HI R5, RZ, 0x10, R0.reuse ;  /* 0x00000010ff057819 */ /* 0x100fe40000011600 */
[----:B------:R-:W-:Y:S01]  /*52b0*/  SHF.R.U32.HI R0, RZ, 0x18, R0 ;  /* 0x00000018ff007819 */ /* 0x000fe20000011600 */
[----:B------:R-:W-:Y:S01]  /*52c0*/  @!P6 FADD.FTZ R162, -R162, -RZ ;  /* 0x800000ffa2a2e221 */ /* 0x000fe20000010100 */
[----:B------:R-:W-:Y:S01]  /*52d0*/  LOP3.LUT R5, R5, 0xff, RZ, 0xc0, !PT ;  /* 0x000000ff05057812 */ /* 0x000fe200078ec0ff */
[----:B------:R-:W-:Y:S01]  /*52e0*/  @!P3 FADD.FTZ R166, -R166, -RZ ;  /* 0x800000ffa6a6b221 */ /* 0x000fe20000010100 */
[----:B------:R-:W-:Y:S02]  /*52f0*/  ISETP.LE.U32.AND P6, PT, R0, UR23, PT ;  /* 0x0000001700007c0c */ /* 0x000fe4000bfc3070 */
[----:B------:R-:W-:Y:S01]  /*5300*/  LOP3.LUT R0, R4, 0xffff, RZ, 0xc0, !PT ;  /* 0x0000ffff04007812 */ /* 0x000fe200078ec0ff */
[----:B------:R-:W-:Y:S01]  /*5310*/  @!P0 FADD.FTZ R164, -R164, -RZ ;  /* 0x800000ffa4a48221 */ /* 0x000fe20000010100 */
[----:B------:R-:W-:Y:S01]  /*5320*/  ISETP.LE.U32.AND P0, PT, R5, UR23, PT ;  /* 0x0000001705007c0c */ /* 0x000fe2000bf03070 */
[----:B------:R-:W-:Y:S01]  /*5330*/  @!P5 FADD.FTZ R159, -R159, -RZ ;  /* 0x800000ff9f9fd221 */ /* 0x000fe20000010100 */
[----:B------:R-:W-:Y:S02]  /*5340*/  ISETP.LE.U32.AND P3, PT, R0, UR23, PT ;  /* 0x0000001700007c0c */ /* 0x000fe4000bf63070 */
[----:B------:R-:W-:Y:S02]  /*5350*/  LOP3.LUT R0, R17, 0xff, RZ, 0xc0, !PT ;  /* 0x000000ff11007812 */ /* 0x000fe400078ec0ff */
[----:B------:R-:W-:Y:S02]  /*5360*/  SHF.R.U32.HI R5, RZ, 0x8, R11 ;  /* 0x00000008ff057819 */ /* 0x000fe4000001160b */
[----:B------:R-:W-:Y:S01]  /*5370*/  ISETP.LE.U32.AND P4, PT, R6, UR23, PT ;  /* 0x0000001706007c0c */ /* 0x000fe2000bf83070 */
[----:B------:R-:W-:Y:S01]  /*5380*/  @!P6 FADD.FTZ R168, -R168, -RZ ;  /* 0x800000ffa8a8e221 */ /* 0x000fe20000010100 */
[----:B------:R-:W-:Y:S02]  /*5390*/  F2FP.RELU.PACK_AB R6, R208, R211 ;  /* 0x000000d3d006723e */ /* 0x000fe400000008ff */
[----:B------:R-:W-:Y:S01]  /*53a0*/  ISETP.LE.U32.AND P6, PT, R0, UR23, PT ;  /* 0x0000001700007c0c */ /* 0x000fe2000bfc3070 */
[----:B------:R-:W-:Y:S01]  /*53b0*/  @!P0 FADD.FTZ R169, -R169, -RZ ;  /* 0x800000ffa9a98221 */ /* 0x000fe20000010100 */
[----:B------:R-:W-:Y:S01]  /*53c0*/  LOP3.LUT R0, R5, 0xffff, RZ, 0xc0, !PT ;  /* 0x0000ffff05007812 */ /* 0x000fe200078ec0ff */
[----:B------:R-:W-:Y:S01]  /*53d0*/  @!P3 FADD.FTZ R152, -R152, -RZ ;  /* 0x800000ff9898b221 */ /* 0x000fe20000010100 */
[----:B------:R-:W-:Y:S01]  /*53e0*/  F2FP.RELU.PACK_AB R5, R220, R206 ;  /* 0x000000cedc05723e */ /* 0x000fe200000008ff */
[----:B------:R1:W-:Y:S01]  /*53f0*/  STS [R229+0x1c000], R6 ;  /* 0x01c00006e5007388 */ /* 0x0003e20000000800 */
[----:B------:R-:W-:Y:S02]  /*5400*/  ISETP.LE.U32.AND P3, PT, R0, UR23, PT ;  /* 0x0000001700007c0c */ /* 0x000fe4000bf63070 */
[----:B------:R-:W-:Y:S01]  /*5410*/  F2FP.RELU.PACK_AB R0, R213, R215 ;  /* 0x000000d7d500723e */ /* 0x000fe200000008ff */
[----:B------:R2:W-:Y:S01]  /*5420*/  STS [R229+0x1c400], R5 ;  /* 0x01c40005e5007388 */ /* 0x0005e20000000800 */
[----:B------:R-:W-:Y:S01]  /*5430*/  ISETP.LE.U32.AND P2, PT, R19, UR23, PT ;  /* 0x0000001713007c0c */ /* 0x000fe2000bf43070 */
[----:B------:R-:W-:Y:S01]  /*5440*/  @!P4 FADD.FTZ R167, -R167, -RZ ;  /* 0x800000ffa7a7c221 */ /* 0x000fe20000010100 */
[----:B------:R-:W-:Y:S01]  /*5450*/  LOP3.LUT R4, R9, 0xff, RZ, 0xc0, !PT ;  /* 0x000000ff09047812 */ /* 0x000fe200078ec0ff */
[----:B------:R3:W-:Y:S01]  /*5460*/  STS [R232+0x1c400], R0 ;  /* 0x01c40000e8007388 */ /* 0x0007e20000000800 */
[----:B------:R-:W-:Y:S01]  /*5470*/  F2FP.RELU.PACK_AB R2, R199, R200 ;  /* 0x000000c8c702723e */ /* 0x000fe200000008ff */
[----:B------:R-:W-:Y:S01]  /*5480*/  @!P6 FADD.FTZ R151, -R151, -RZ ;  /* 0x800000ff9797e221 */ /* 0x000fe20000010100 */
[----:B------:R-:W-:Y:S02]  /*5490*/  ISETP.LE.U32.AND P5, PT, R20, UR23, PT ;  /* 0x0000001714007c0c */ /* 0x000fe4000bfa3070 */
[----:B------:R-:W-:Y:S01]  /*54a0*/  ISETP.LE.U32.AND P0, PT, R7, UR23, PT ;  /* 0x0000001707007c0c */ /* 0x000fe2000bf03070 */
[----:B------:R-:W-:Y:S01]  /*54b0*/  @!P3 FADD.FTZ R154, -R154, -RZ ;  /* 0x800000ff9a9ab221 */ /* 0x000fe20000010100 */
[----:B------:R-:W-:Y:S02]  /*54c0*/  ISETP.LE.U32.AND P4, PT, R10, UR23, PT ;  /* 0x000000170a007c0c */ /* 0x000fe4000bf83070 */
[----:B------:R-:W-:Y:S01]  /*54d0*/  FSETP.GE.FTZ.AND P3, PT, R211, RZ, PT ;  /* 0x000000ffd300720b */ /* 0x000fe20003f76000 */
[----:B------:R-:W-:Y:S01]  /*54e0*/  @!P2 FADD.FTZ R153, -R153, -RZ ;  /* 0x800000ff9999a221 */ /* 0x000fe20000010100 */
[----:B------:R-:W-:Y:S02]  /*54f0*/  ISETP.LE.U32.AND P2, PT, R4, UR23, PT ;  /* 0x0000001704007c0c */ /* 0x000fe4000bf43070 */
[----:B------:R-:W-:Y:S03]  /*5500*/  F2FP.RELU.PACK_AB R4, R207, R210 ;  /* 0x000000d2cf04723e */ /* 0x000fe600000008ff */
[----:B------:R-:W-:Y:S01]  /*5510*/  @!P5 FADD.FTZ R150, -R150, -RZ ;  /* 0x800000ff9696d221 */ /* 0x000fe20000010100 */
[----:B-1----:R-:W-:Y:S01]  /*5520*/  F2FP.RELU.PACK_AB R6, R224, R223 ;  /* 0x000000dfe006723e */ /* 0x002fe200000008ff */
[----:B------:R1:W-:Y:S01]  /*5530*/  STS [R232+0x1c000], R4 ;  /* 0x01c00004e8007388 */ /* 0x0003e20000000800 */
[----:B------:R-:W-:Y:S01]  /*5540*/  @!P0 FADD.FTZ R158, -R158, -RZ ;  /* 0x800000ff9e9e8221 */ /* 0x000fe20000010100 */
[----:B------:R-:W-:Y:S01]  /*5550*/  FSETP.GE.FTZ.AND P5, PT, R196, RZ, PT ;  /* 0x000000ffc400720b */ /* 0x000fe20003fb6000 */
[----:B------:R-:W-:Y:S01]  /*5560*/  @!P4 FADD.FTZ R155, -R155, -RZ ;  /* 0x800000ff9b9bc221 */ /* 0x000fe20000010100 */
[----:B--2---:R-:W-:Y:S01]  /*5570*/  F2FP.RELU.PACK_AB R5, R227, R228 ;  /* 0x000000e4e305723e */ /* 0x004fe200000008ff */
[----:B------:R2:W-:Y:S01]  /*5580*/  STS [R229+0x1e000], R6 ;  /* 0x01e00006e5007388 */ /* 0x0005e20000000800 */
[----:B------:R-:W-:Y:S01]  /*5590*/  @!P2 FADD.FTZ R163, -R163, -RZ ;  /* 0x800000ffa3a3a221 */ /* 0x000fe20000010100 */
[----:B---3--:R-:W-:Y:S02]  /*55a0*/  F2FP.RELU.PACK_AB R0, R225, R226 ;  /* 0x000000e2e100723e */ /* 0x008fe400000008ff */
[----:B------:R3:W-:Y:S01]  /*55b0*/  STS [R229+0x1e400], R5 ;  /* 0x01e40005e5007388 */ /* 0x0007e20000000800 */
[----:B------:R-:W-:Y:S02]  /*55c0*/  FSETP.GE.FTZ.AND P2, PT, R208, RZ, PT ;  /* 0x000000ffd000720b */ /* 0x000fe40003f56000 */
[----:B------:R-:W-:Y:S01]  /*55d0*/  FSETP.GE.FTZ.AND P4, PT, R210, RZ, PT ;  /* 0x000000ffd200720b */ /* 0x000fe20003f96000 */
[----:B------:R4:W-:Y:S01]  /*55e0*/  STS [R232+0x1e400], R0 ;  /* 0x01e40000e8007388 */ /* 0x0009e20000000800 */
[----:B-1----:R-:W-:Y:S02]  /*55f0*/  F2FP.RELU.PACK_AB R4, R221, R222 ;  /* 0x000000dedd04723e */ /* 0x002fe400000008ff */
[----:B--2---:R-:W-:Y:S03]  /*5600*/  F2FP.RELU.PACK_AB R6, R201, R202 ;  /* 0x000000cac906723e */ /* 0x004fe600000008ff */
[----:B------:R1:W-:Y:S01]  /*5610*/  STS [R232+0x1e000], R4 ;  /* 0x01e00004e8007388 */ /* 0x0003e20000000800 */
[----:B---3--:R-:W-:Y:S03]  /*5620*/  F2FP.RELU.PACK_AB R5, R203, R205 ;  /* 0x000000cdcb05723e */ /* 0x008fe600000008ff */
[----:B------:R2:W-:Y:S01]  /*5630*/  STS [R236+0x1c000], R6 ;  /* 0x01c00006ec007388 */ /* 0x0005e20000000800 */
[----:B----4-:R-:W-:Y:S03]  /*5640*/  F2FP.RELU.PACK_AB R0, R189, R195 ;  /* 0x000000c3bd00723e */ /* 0x010fe600000008ff */
[----:B------:R3:W-:Y:S04]  /*5650*/  STS [R236+0x1c400], R5 ;  /* 0x01c40005ec007388 */ /* 0x0007e80000000800 */
[----:B------:R4:W-:Y:S01]  /*5660*/  STS [R235+0x1c400], R0 ;  /* 0x01c40000eb007388 */ /* 0x0009e20000000800 */
[----:B-1----:R-:W-:Y:S02]  /*5670*/  F2FP.RELU.PACK_AB R4, R192, R196 ;  /* 0x000000c4c004723e */ /* 0x002fe400000008ff */
[----:B--2---:R-:W-:Y:S03]  /*5680*/  F2FP.RELU.PACK_AB R6, R218, R219 ;  /* 0x000000dbda06723e */ /* 0x004fe600000008ff */
[----:B------:R1:W-:Y:S01]  /*5690*/  STS [R235+0x1c000], R4 ;  /* 0x01c00004eb007388 */ /* 0x0003e20000000800 */
[----:B---3--:R-:W-:Y:S03]  /*56a0*/  F2FP.RELU.PACK_AB R5, R204, R209 ;  /* 0x000000d1cc05723e */ /* 0x008fe600000008ff */
[----:B------:R2:W-:Y:S01]  /*56b0*/  STS [R236+0x1e400], R6 ;  /* 0x01e40006ec007388 */ /* 0x0005e20000000800 */
[----:B----4-:R-:W-:Y:S05]  /*56c0*/  F2FP.RELU.PACK_AB R0, R216, R217 ;  /* 0x000000d9d800723e */ /* 0x010fea00000008ff */
[----:B------:R3:W-:Y:S04]  /*56d0*/  STS [R236+0x1e000], R0 ;  /* 0x01e00000ec007388 */ /* 0x0007e80000000800 */
[----:B------:R4:W-:Y:S01]  /*56e0*/  STS [R235+0x1e000], R5 ;  /* 0x01e00005eb007388 */ /* 0x0009e20000000800 */
[----:B-1----:R-:W-:Y:S02]  /*56f0*/  F2FP.RELU.PACK_AB R4, R212, R214 ;  /* 0x000000d6d404723e */ /* 0x002fe400000008ff */
[----:B--2---:R-:W-:Y:S03]  /*5700*/  F2FP.RELU.PACK_AB R6, R172, R175 ;  /* 0x000000afac06723e */ /* 0x004fe600000008ff */
[----:B------:R1:W-:Y:S04]  /*5710*/  STS [R235+0x1e400], R4 ;  /* 0x01e40004eb007388 */ /* 0x0003e80000000800 */
[----:B------:R2:W-:Y:S01]  /*5720*/  STS [R230+0x1c400], R6 ;  /* 0x01c40006e6007388 */ /* 0x0005e20000000800 */
[----:B---3--:R-:W-:Y:S02]  /*5730*/  F2FP.RELU.PACK_AB R0, R170, R171 ;  /* 0x000000abaa00723e */ /* 0x008fe400000008ff */
[----:B----4-:R-:W-:Y:S03]  /*5740*/  F2FP.RELU.PACK_AB R5, R193, R194 ;  /* 0x000000c2c105723e */ /* 0x010fe600000008ff */
[----:B------:R3:W-:Y:S01]  /*5750*/  STS [R230+0x1c000], R0 ;  /* 0x01c00000e6007388 */ /* 0x0007e20000000800 */
[----:B-1----:R-:W-:Y:S02]  /*5760*/  F2FP.RELU.PACK_AB R4, R160, R161 ;  /* 0x000000a1a004723e */ /* 0x002fe400000008ff */
[----:B--2---:R-:W-:Y:S03]  /*5770*/  F2FP.RELU.PACK_AB R6, R174, R173 ;  /* 0x000000adae06723e */ /* 0x004fe600000008ff */
[----:B------:R1:W-:Y:S01]  /*5780*/  STS [R231+0x1c000], R4 ;  /* 0x01c00004e7007388 */ /* 0x0003e20000000800 */
[----:B---3--:R-:W-:Y:S05]  /*5790*/  F2FP.RELU.PACK_AB R0, R164, R165 ;  /* 0x000000a5a400723e */ /* 0x008fea00000008ff */
[----:B------:R2:W-:Y:S04]  /*57a0*/  STS [R231+0x1c400], R0 ;  /* 0x01c40000e7007388 */ /* 0x0005e80000000800 */
[----:B------:R3:W-:Y:S04]  /*57b0*/  STS [R230+0x1e000], R5 ;  /* 0x01e00005e6007388 */ /* 0x0007e80000000800 */
[----:B------:R4:W-:Y:S04]  /*57c0*/  STS [R230+0x1e400], R2 ;  /* 0x01e40002e6007388 */ /* 0x0009e80000000800 */
[----:B------:R4:W-:Y:S01]  /*57d0*/  STS [R231+0x1e000], R6 ;  /* 0x01e00006e7007388 */ /* 0x0009e20000000800 */
[----:B-1----:R-:W-:Y:S02]  /*57e0*/  F2FP.RELU.PACK_AB R4, R156, R157 ;  /* 0x0000009d9c04723e */ /* 0x002fe400000008ff */
[----:B--2---:R-:W-:Y:S02]  /*57f0*/  F2FP.RELU.PACK_AB R0, R152, R153 ;  /* 0x000000999800723e */ /* 0x004fe400000008ff */
[----:B---3--:R-:W-:Y:S02]  /*5800*/  F2FP.RELU.PACK_AB R5, R197, R198 ;  /* 0x000000c6c505723e */ /* 0x008fe400000008ff */
        /* <DEDUP_REMOVED lines=199> */
[----:B------:R-:W-:Y:S02]  /*6480*/  FSETP.GE.FTZ.AND P4, PT, R222, RZ, PT ;  /* 0x000000ffde00720b */ /* 0x000fe40003f96000 */
[----:B------:R-:W-:Y:S01]  /*6490*/  FSEL R18, R18, R144, P2 ;  /* 0x0000009012127208 */ /* 0x000fe20001000000 */
[----:B------:R-:W-:Y:S01]  /*64a0*/  FADD.FTZ R64, -R146, R64 ;  /* 0x0000004092407221 */ /* 0x000fe20000010100 */
[----:B------:R-:W-:Y:S01]  /*64b0*/  FSETP.GE.FTZ.AND P2, PT, R205, RZ, PT ;  /* 0x000000ffcd00720b */ /* 0x000fe20003f56000 */
[----:B------:R-:W-:Y:S03]  /*64c0*/  FADD.FTZ R5, -R144, R66 ;  /* 0x0000004290057221 */ /* 0x000fe60000010100 */
[----:B------:R-:W-:Y:S01]  /*64d0*/  FSEL R64, R64, R146, P3 ;  /* 0x0000009240407208 */ /* 0x000fe20001800000 */
[----:B------:R-:W-:Y:S01]  /*64e0*/  @P0 FADD.FTZ R146, -R146, R65 ;  /* 0x0000004192920221 */ /* 0x000fe20000010100 */
        /* <DEDUP_REMOVED lines=34> */
[----:B------:R-:W-:Y:S01]  /*6710*/  FADD.FTZ R45, -R2, R45 ;  /* 0x0000002d022d7221 */ /* 0x000fe20000010100 */
[----:B------:R-:W-:Y:S01]  /*6720*/  FSETP.GE.FTZ.AND P2, PT, R150, RZ, PT ;  /* 0x000000ff9600720b */ /* 0x000fe20003f56000 */
[----:B----4-:R-:W-:Y:S01]  /*6730*/  FADD.FTZ R10, -R0, R10 ;  /* 0x0000000a000a7221 */ /* 0x010fe20000010100 */
[----:B------:R-:W-:Y:S01]  /*6740*/  FSEL R4, R4, R2, P0 ;  /* 0x0000000204047208 */ /* 0x000fe20000000000 */
[C---:B------:R-:W-:Y:S01]  /*6750*/  FADD.FTZ R26, -R0.reuse, R26 ;  /* 0x0000001a001a7221 */ /* 0x040fe20000010100 */
        /* <DEDUP_REMOVED lines=155> */
.L_x_981:
        /* <DEDUP_REMOVED lines=190> */
.L_x_982:
        /* <DEDUP_REMOVED lines=23> */
[----:B------:R-:W-:Y:S02]  /*7e60*/  IMAD R149, R149, 0x18, RZ ;  /* 0x0000001895957824 */ /* 0x000fe400078e02ff */
        /* <DEDUP_REMOVED lines=9> */
[----:B------:R-:W3:Y:S04]  /*7f00*/  LDSM.16.MT88.4 R132, [R2+0xd000] ;  /* 0x00d000000284783b */ /* 0x000ee80000004200 */
[-C--:B------:R-:W-:Y:S01]  /*7f10*/  HMMA.16816.F32 R12, R28, R18.reuse, RZ ;  /* 0x000000121c0c723c */ /* 0x080fe200000018ff */
[----:B------:R-:W-:Y:S05]  /*7f20*/  LDSM.16.M88.4 R136, [R144+0x16000] ;  /* 0x016000009088783b */ /* 0x000fea0000000200 */
[----:B------:R-:W-:Y:S02]  /*7f30*/  LDSM.16.MT88.4 R140, [R2+0xd800] ;  /* 0x00d80000028c783b */ /* 0x000fe40000004200 */
[C---:B------:R-:W-:Y:S08]  /*7f40*/  HMMA.16816.F32 R16, R32.reuse, R18, RZ ;  /* 0x000000122010723c */ /* 0x040ff000000018ff */
        /* <DEDUP_REMOVED lines=22> */
[-C--:B---3--:R-:W-:Y:S08]  /*80b0*/  HMMA.16816.F32 R20, R56, R132.reuse, R20 ;  /* 0x000000843814723c */ /* 0x088ff00000001814 */
        /* <DEDUP_REMOVED lines=26> */
[----:B------:R1:W-:Y:S07]  /*8260*/  LDSM.16.MT88.4 R52, [R0+0xf800] ;  /* 0x00f800000034783b */ /* 0x0003ee0000004200 */
[----:B------:R-:W-:Y:S01]  /*8270*/  HMMA.16816.F32 R32, R40, R62, R32 ;  /* 0x0000003e2820723c */ /* 0x000fe20000001820 */
[----:B------:R-:W4:Y:S05]  /*8280*/  LDSM.16.M88.4 R40, [R144+0x18000] ;  /* 0x018000009028783b */ /* 0x000f2a0000000200 */
[----:B------:R3:W-:Y:S02]  /*8290*/  LDSM.16.MT88.4 R60, [R2+0xf800] ;  /* 0x00f80000023c783b */ /* 0x0007e40000004200 */
[-C--:B--2---:R-:W-:Y:S08]  /*82a0*/  HMMA.16816.F32 R4, R44, R56.reuse, R4 ;  /* 0x000000382c04723c */ /* 0x084ff00000001804 */
[C---:B------:R-:W-:Y:S01]  /*82b0*/  HMMA.16816.F32 R8, R64.reuse, R56, R8 ;  /* 0x000000384008723c */ /* 0x040fe20000001808 */
[----:B-1----:R-:W-:Y:S04]  /*82c0*/  IMAD.MOV.U32 R0, RZ, RZ, c[0x0][0x22c] ;  /* 0x00008b00ff007624 */ /* 0x002fe800078e00ff */
[----:B------:R-:W-:Y:S03]  /*82d0*/  IMAD R0, R0, c[0x0][0x1c0], RZ ;  /* 0x0000700000007a24 */ /* 0x000fe600078e02ff */
[-C--:B------:R-:W-:Y:S04]  /*82e0*/  HMMA.16816.F32 R12, R64, R58.reuse, R12 ;  /* 0x0000003a400c723c */ /* 0x080fe8000000180c */
[----:B------:R-:W-:Y:S02]  /*82f0*/  IMAD.SHL.U32 R0, R0, 0x40, RZ ;  /* 0x0000004000007824 */ /* 0x000fe400078e00ff */
        /* <DEDUP_REMOVED lines=20> */
[CC--:B------:R-:W-:Y:S01]  /*8440*/  LEA R38, P2, R146.reuse, R190.reuse, 0x2 ;  /* 0x000000be92267211 */ /* 0x0c0fe200078410ff */
[-C--:B----4-:R-:W-:Y:S05]  /*8450*/  HMMA.16816.F32 R4, R40, R52.reuse, R4 ;  /* 0x000000342804723c */ /* 0x090fea0000001804 */
[----:B------:R-:W-:Y:S02]  /*8460*/  LEA.HI.X.SX32 R39, R146, R191, 0x2, P2 ;  /* 0x000000bf92277211 */ /* 0x000fe400010f16ff */
        /* <DEDUP_REMOVED lines=15> */
[----:B------:R-:W-:Y:S01]  /*8560*/  IMAD.SHL.U32 R147, R147, 0x20, RZ ;  /* 0x0000002093937824 */ /* 0x000fe200078e00ff */
        /* <DEDUP_REMOVED lines=13> */
[----:B------:R-:W-:Y:S01]  /*8640*/  IMAD.MOV.U32 R147, RZ, RZ, c[0x0][0x22c] ;  /* 0x00008b00ff937624 */ /* 0x000fe200078e00ff */
[CC--:B-1----:R-:W-:Y:S01]  /*8650*/  LEA R36, P2, R150.reuse, R190.reuse, 0x2 ;  /* 0x000000be96247211 */ /* 0x0c2fe200078410ff */
[----:B------:R1:W-:Y:S01]  /*8660*/  RED.E.ADD.F32.FTZ.RN.STRONG.GPU [R40.64], R7 ;  /* 0x000000072800798e */ /* 0x0003e2000c10e7a6 */
[----:B------:R-:W-:Y:S02]  /*8670*/  IMAD R149, R149, c[0x0][0x1c0], RZ ;  /* 0x0000700095957a24 */ /* 0x000fe400078e02ff */
[-C--:B------:R-:W-:Y:S01]  /*8680*/  LEA.HI.X.SX32 R37, R150, R191.reuse, 0x2, P2 ;  /* 0x000000bf96257211 */ /* 0x080fe200010f16ff */
[----:B------:R-:W-:Y:S01]  /*8690*/  IMAD R147, R147, c[0x0][0x1c0], RZ ;  /* 0x0000700093937a24 */ /* 0x000fe200078e02ff */
        /* <DEDUP_REMOVED lines=11> */
[----:B------:R-:W4:Y:S01]  /*8750*/  LDL R40, [R1+0x10] ;  /* 0x0000100001287983 */ /* 0x000f220000100800 */
[----:B------:R-:W-:Y:S01]  /*8760*/  IMAD.MOV.U32 R149, RZ, RZ, c[0x0][0x22c] ;  /* 0x00008b00ff957624 */ /* 0x000fe200078e00ff */
[-C--:B--2---:R-:W-:Y:S03]  /*8770*/  LEA R4, P2, R147, R190.reuse, 0x2 ;  /* 0x000000be93047211 */ /* 0x084fe600078410ff */
[----:B------:R1:W-:Y:S01]  /*8780*/  RED.E.ADD.F32.FTZ.RN.STRONG.GPU [R6.64], R10 ;  /* 0x0000000a0600798e */ /* 0x0003e2000c10e7a6 */
[CC--:B------:R-:W-:Y:S01]  /*8790*/  LEA R8, P0, R0.reuse, R190.reuse, 0x2 ;  /* 0x000000be00087211 */ /* 0x0c0fe200078010ff */
[----:B------:R-:W-:Y:S01]  /*87a0*/  IMAD R149, R149, c[0x0][0x1c0], RZ ;  /* 0x0000700095957a24 */ /* 0x000fe200078e02ff */
[-C--:B------:R-:W-:Y:S01]  /*87b0*/  LEA.HI.X.SX32 R5, R147, R191.reuse, 0x2, P2 ;  /* 0x000000bf93057211 */ /* 0x080fe200010f16ff */
[----:B------:R-:W-:Y:S01]  /*87c0*/  IMAD.MOV.U32 R147, RZ, RZ, c[0x0][0x22c] ;  /* 0x00008b00ff937624 */ /* 0x000fe200078e00ff */
[-C--:B---3--:R-:W-:Y:S01]  /*87d0*/  LEA.HI.X.SX32 R9, R0, R191.reuse, 0x2, P0 ;  /* 0x000000bf00097211 */ /* 0x088fe200000f16ff */
[----:B------:R-:W2:Y:S01]  /*87e0*/  LDL R37, [R1+0xc] ;  /* 0x00000c0001257983 */ /* 0x000ea20000100800 */
[----:B------:R-:W-:Y:S02]  /*87f0*/  IMAD.MOV.U32 R0, RZ, RZ, c[0x0][0x22c] ;  /* 0x00008b00ff007624 */ /* 0x000fe400078e00ff */
[----:B------:R-:W-:Y:S02]  /*8800*/  IMAD.SHL.U32 R149, R149, 0x10, RZ ;  /* 0x0000001095957824 */ /* 0x000fe400078e00ff */
[----:B------:R3:W-:Y:S01]  /*8810*/  RED.E.ADD.F32.FTZ.RN.STRONG.GPU [R4.64], R11 ;  /* 0x0000000b0400798e */ /* 0x0007e2000c10e7a6 */
[----:B------:R-:W-:Y:S02]  /*8820*/  IMAD R0, R0, c[0x0][0x1c0], RZ ;  /* 0x0000700000007a24 */ /* 0x000fe400078e02ff */
[----:B------:R-:W-:Y:S01]  /*8830*/  IMAD R147, R147, c[0x0][0x1c0], RZ ;  /* 0x0000700093937a24 */ /* 0x000fe200078e02ff */
[----:B------:R-:W-:Y:S01]  /*8840*/  IADD3 R41, R149, 0x20, RZ ;  /* 0x0000002095297810 */ /* 0x000fe20007ffe0ff */
[----:B------:R3:W-:Y:S01]  /*8850*/  RED.E.ADD.F32.FTZ.RN.STRONG.GPU [R8.64], R16 ;  /* 0x000000100800798e */ /* 0x0007e2000c10e7a6 */
[----:B------:R-:W-:Y:S02]  /*8860*/  IMAD R0, R0, 0x58, RZ ;  /* 0x0000005800007824 */ /* 0x000fe400078e02ff */
[----:B------:R-:W-:Y:S02]  /*8870*/  IMAD.SHL.U32 R147, R147, 0x8, RZ ;  /* 0x0000000893937824 */ /* 0x000fe400078e00ff */
[----:B------:R-:W2:Y:S01]  /*8880*/  LDL R36, [R1+0x8] ;  /* 0x0000080001247983 */ /* 0x000ea20000100800 */
        /* <DEDUP_REMOVED lines=20> */
[----:B------:R-:W-:Y:S01]  /*89d0*/  IADD3 R43, R148, 0x20, RZ ;  /* 0x00000020942b7810 */ /* 0x000fe20007ffe0ff */
[----:B------:R1:W-:Y:S01]  /*89e0*/  RED.E.ADD.F32.FTZ.RN.STRONG.GPU [R10.64], R12 ;  /* 0x0000000c0a00798e */ /* 0x0003e2000c10e7a6 */
[-C--:B---3--:R-:W-:Y:S02]  /*89f0*/  LEA R4, P0, R42, R190.reuse, 0x2 ;  /* 0x000000be2a047211 */ /* 0x088fe400078010ff */
[-C--:B------:R-:W-:Y:S01]  /*8a00*/  LEA R8, P3, R0, R190.reuse, 0x2 ;  /* 0x000000be00087211 */ /* 0x080fe200078610ff */
[C---:B------:R-:W-:Y:S01]  /*8a10*/  IMAD.IADD R43, R147.reuse, 0x1, R43 ;  /* 0x00000001932b7824 */ /* 0x040fe200078e022b */
[-C--:B------:R-:W-:Y:S02]  /*8a20*/  LEA.HI.X.SX32 R5, R42, R191.reuse, 0x2, P0 ;  /* 0x000000bf2a057211 */ /* 0x080fe400000f16ff */
[-C--:B------:R-:W-:Y:S02]  /*8a30*/  LEA.HI.X.SX32 R9, R0, R191.reuse, 0x2, P3 ;  /* 0x000000bf00097211 */ /* 0x080fe400018f16ff */
[----:B------:R-:W3:Y:S01]  /*8a40*/  LDL R0, [R1] ;  /* 0x0000000001007983 */ /* 0x000ee20000100800 */
[C---:B------:R-:W-:Y:S04]  /*8a50*/  IADD3 R42, R148.reuse, 0x20, RZ ;  /* 0x00000020942a7810 */ /* 0x040fe80007ffe0ff */
        /* <DEDUP_REMOVED lines=61> */
[----:B------:R-:W-:Y:S01]  /*8e30*/  IMAD.MOV.U32 R0, RZ, RZ, 0x40 ;  /* 0x00000040ff007424 */ /* 0x000fe200078e00ff */
[----:B------:R-:W-:Y:S02]  /*8e40*/  PLOP3.LUT P0, PT, PT, PT, UP2, 0x80, 0x0 ;  /* 0x000000000000781c */ /* 0x000fe40003f0f028 */
[----:B------:R-:W-:Y:S02]  /*8e50*/  LDSM.16.MT88.4 R32, [R3+0x18800] ;  /* 0x018800000320783b */ /* 0x000fe40000004200 */
        /* <DEDUP_REMOVED lines=97> */
.L_x_980:
[----:B-1----:R-:W2:Y:S04]  /*9470*/  LDL R31, [R1+0x1c] ;  /* 0x00001c00011f7983 */ /* 0x002ea80000100800 */
[----:B------:R-:W3:Y:S04]  /*9480*/  LDL R30, [R1+0x18] ;  /* 0x00001800011e7983 */ /* 0x000ee80000100800 */
[----:B------:R-:W1:Y:S01]  /*9490*/  S2R R11, SR_TID.X ;  /* 0x00000000000b7919 */ /* 0x000e620000002100 */
[----:B------:R-:W-:Y:S01]  /*94a0*/  FMUL.FTZ R100, R100, c[0x0][0x2e0] ;  /* 0x0000b80064647a20 */ /* 0x000fe20000410000 */
[----:B------:R-:W-:-:S02]  /*94b0*/  ULDC.64 UR6, c[0x0][0x3a0] ;  /* 0x0000e80000067ab9 */ /* 0x000fc40000000a00 */
[----:B------:R-:W4:Y:S01]  /*94c0*/  LDL R46, [R1+0x4c] ;  /* 0x00004c00012e7983 */ /* 0x000f220000100800 */
[----:B------:R-:W-:Y:S01]  /*94d0*/  FMUL.FTZ R101, R101, c[0x0][0x2e0] ;  /* 0x0000b80065657a20 */ /* 0x000fe20000410000 */
[----:B------:R-:W-:Y:S02]  /*94e0*/  ULDC.64 UR4, c[0x0][0x3a8] ;  /* 0x0000ea0000047ab9 */ /* 0x000fe40000000a00 */
        /* <DEDUP_REMOVED lines=11> */
[----:B------:R-:W1:Y:S04]  /*95a0*/  S2R R6, SR_TID.X ;  /* 0x0000000000067919 */ /* 0x000e680000002100 */
[----:B------:R-:W1:Y:S02]  /*95b0*/  S2R R8, SR_TID.X ;  /* 0x0000000000087919 */ /* 0x000e640000002100 */
[----:B-1----:R-:W-:-:S04]  /*95c0*/  SHF.R.S32.HI R7, RZ, 0x1f, R11 ;  /* 0x0000001fff077819 */ /* 0x002fc8000001140b */
[----:B------:R-:W-:-:S04]  /*95d0*/  LEA.HI R4, R7, R11, RZ, 0x2 ;  /* 0x0000000b07047211 */ /* 0x000fc800078f10ff */
[--C-:B------:R-:W-:Y:S02]  /*95e0*/  SHF.R.S32.HI R5, RZ, 0x2, R4.reuse ;  /* 0x00000002ff057819 */ /* 0x100fe40000011404 */
[----:B------:R-:W-:-:S04]  /*95f0*/  SHF.R.S32.HI R0, RZ, 0x1f, R4 ;  /* 0x0000001fff007819 */ /* 0x000fc80000011404 */
[----:B------:R-:W-:Y:S01]  /*9600*/  LEA.HI R0, R0, R5, RZ, 0x3 ;  /* 0x0000000500007211 */ /* 0x000fe200078f18ff */
[----:B------:R-:W1:Y:S01]  /*9610*/  S2R R33, SR_CTAID.Y ;  /* 0x0000000000217919 */ /* 0x000e620000002600 */
[----:B------:R-:W-:Y:S02]  /*9620*/  LEA.HI R7, R7, R11, RZ, 0x3 ;  /* 0x0000000b07077211 */ /* 0x000fe400078f18ff */
[----:B------:R-:W-:Y:S02]  /*9630*/  LOP3.LUT R2, R0, 0xfffffff8, RZ, 0xc0, !PT ;  /* 0xfffffff800027812 */ /* 0x000fe400078ec0ff */
[----:B------:R-:W-:Y:S02]  /*9640*/  SHF.R.S32.HI R6, RZ, 0x1f, R6 ;  /* 0x0000001fff067819 */ /* 0x000fe40000011406 */
[----:B------:R-:W-:Y:S02]  /*9650*/  IADD3 R2, R5, -R2, RZ ;  /* 0x8000000205027210 */ /* 0x000fe40007ffe0ff */
[----:B------:R-:W-:-:S02]  /*9660*/  LEA.HI R6, R6, R8, RZ, 0x7 ;  /* 0x0000000806067211 */ /* 0x000fc400078f38ff */
[----:B------:R-:W-:Y:S02]  /*9670*/  SHF.R.S32.HI R0, RZ, 0x3, R7 ;  /* 0x00000003ff007819 */ /* 0x000fe40000011407 */
[----:B------:R-:W-:Y:S02]  /*9680*/  LOP3.LUT R4, R4, 0x7ffffffc, RZ, 0xc0, !PT ;  /* 0x7ffffffc04047812 */ /* 0x000fe400078ec0ff */
[----:B------:R-:W-:Y:S02]  /*9690*/  SHF.R.S32.HI R6, RZ, 0x7, R6 ;  /* 0x00000007ff067819 */ /* 0x000fe40000011406 */
[----:B------:R-:W-:Y:S01]  /*96a0*/  SHF.L.U32 R2, R2, 0x6, RZ ;  /* 0x0000000602027819 */ /* 0x000fe200000006ff */
[----:B------:R-:W-:Y:S01]  /*96b0*/  IMAD.IADD R4, R11, 0x1, -R4 ;  /* 0x000000010b047824 */ /* 0x000fe200078e0a04 */
[----:B------:R-:W-:Y:S02]  /*96c0*/  SHF.R.S32.HI R10, RZ, 0x1f, R0 ;  /* 0x0000001fff0a7819 */ /* 0x000fe40000011400 */
[----:B------:R-:W-:-:S02]  /*96d0*/  SHF.L.U32 R5, R6, 0x3, RZ ;  /* 0x0000000306057819 */ /* 0x000fc400000006ff */
[----:B------:R-:W-:Y:S01]  /*96e0*/  LOP3.LUT R2, R2, 0x1c0, RZ, 0xc0, !PT ;  /* 0x000001c002027812 */ /* 0x000fe200078ec0ff */
[----:B------:R-:W-:Y:S01]  /*96f0*/  IMAD R8, R10, c[0x0][0x3a0], RZ ;  /* 0x0000e8000a087a24 */ /* 0x000fe200078e02ff */
[----:B------:R-:W-:Y:S02]  /*9700*/  LOP3.LUT R5, R5, 0x8, RZ, 0xc0, !PT ;  /* 0x0000000805057812 */ /* 0x000fe400078ec0ff */
[----:B------:R-:W-:Y:S02]  /*9710*/  SHF.R.U32.HI R6, RZ, 0x3, R2 ;  /* 0x00000003ff067819 */ /* 0x000fe40000011602 */
[----:B------:R-:W-:Y:S01]  /*9720*/  SHF.L.U32 R4, R4, 0x1, RZ ;  /* 0x0000000104047819 */ /* 0x000fe200000006ff */
[----:B------:R-:W-:Y:S01]  /*9730*/  IMAD.WIDE.U32 R12, R0, c[0x0][0x3a0], RZ ;  /* 0x0000e800000c7a25 */ /* 0x000fe200078e00ff */
[----:B------:R-:W-:-:S03]  /*9740*/  LOP3.LUT R2, R6, R2, R5, 0x1e, !PT ;  /* 0x0000000206027212 */ /* 0x000fc600078e1e05 */
[----:B------:R-:W-:Y:S01]  /*9750*/  IMAD R8, R0, c[0x0][0x3a4], R8 ;  /* 0x0000e90000087a24 */ /* 0x000fe200078e0208 */
[----:B-1----:R-:W-:Y:S01]  /*9760*/  SHF.R.S32.HI R6, RZ, 0x1f, R33 ;  /* 0x0000001fff067819 */ /* 0x002fe20000011421 */
[----:B------:R-:W-:Y:S01]  /*9770*/  FMUL.FTZ R102, R102, c[0x0][0x2e0] ;  /* 0x0000b80066667a20 */ /* 0x000fe20000410000 */
[----:B------:R-:W-:Y:S02]  /*9780*/  LOP3.LUT R7, R7, 0xfffffff8, RZ, 0xc0, !PT ;  /* 0xfffffff807077812 */ /* 0x000fe400078ec0ff */
[----:B------:R-:W-:Y:S01]  /*9790*/  IADD3 R9, R13, R8, RZ ;  /* 0x000000080d097210 */ /* 0x000fe20007ffe0ff */
[----:B------:R-:W-:Y:S02]  /*97a0*/  IMAD.MOV.U32 R8, RZ, RZ, R12 ;  /* 0x000000ffff087224 */ /* 0x000fe400078e000c */
[----:B------:R-:W-:Y:S02]  /*97b0*/  FMUL.FTZ R103, R103, c[0x0][0x2e0] ;  /* 0x0000b80067677a20 */ /* 0x000fe40000410000 */
        /* <DEDUP_REMOVED lines=8> */
[----:B------:R-:W-:Y:S01]  /*9840*/  IMAD R32, R6, c[0x0][0x390], RZ ;  /* 0x0000e40006207a24 */ /* 0x000fe200078e02ff */
[----:B------:R-:W-:Y:S01]  /*9850*/  F2FP.PACK_AB R100, R101, R100 ;  /* 0x000000646564723e */ /* 0x000fe200000000ff */
[----:B------:R-:W-:Y:S01]  /*9860*/  FMUL.FTZ R108, R108, c[0x0][0x2e0] ;  /* 0x0000b8006c6c7a20 */ /* 0x000fe20000410000 */
[----:B------:R-:W-:Y:S01]  /*9870*/  F2FP.PACK_AB R102, R103, R102 ;  /* 0x000000666766723e */ /* 0x000fe200000000ff */
        /* <DEDUP_REMOVED lines=31> */
[----:B------:R-:W-:Y:S02]  /*9a70*/  FMUL.FTZ R29, R69, c[0x0][0x2dc] ;  /* 0x0000b700451d7a20 */ /* 0x000fe40000410000 */
        /* <DEDUP_REMOVED lines=49> */
[----:B------:R-:W-:Y:S01]  /*9d90*/  MOV R13, UR40 ;  /* 0x00000028000d7c02 */ /* 0x000fe20008000f00 */
[----:B--2---:R-:W-:Y:S01]  /*9da0*/  IMAD R5, R31, 0x400, R4 ;  /* 0x000004001f057824 */ /* 0x004fe200078e0204 */
[----:B------:R-:W-:-:S04]  /*9db0*/  IADD3 R4, -R7, R11, RZ ;  /* 0x0000000b07047210 */ /* 0x000fc80007ffe1ff */
[----:B------:R-:W-:Y:S01]  /*9dc0*/  IADD3 R12, R5, R2, RZ ;  /* 0x00000002050c7210 */ /* 0x000fe20007ffe0ff */
[----:B------:R-:W-:Y:S02]  /*9dd0*/  IMAD R2, R10, c[0x0][0x3a8], RZ ;  /* 0x0000ea000a027a24 */ /* 0x000fe400078e02ff */
[----:B------:R-:W-:Y:S02]  /*9de0*/  IMAD R31, R6, c[0x0][0x388], RZ ;  /* 0x0000e200061f7a24 */ /* 0x000fe400078e02ff */
[C---:B------:R-:W-:Y:S02]  /*9df0*/  IMAD R2, R0.reuse, c[0x0][0x3ac], R2 ;  /* 0x0000eb0000027a24 */ /* 0x040fe400078e0202 */
[----:B------:R-:W-:Y:S01]  /*9e00*/  IMAD.WIDE.U32 R6, R0, c[0x0][0x3a8], RZ ;  /* 0x0000ea0000067a25 */ /* 0x000fe200078e00ff */
[----:B------:R-:W-:Y:S01]  /*9e10*/  LEA R0, R12, 0xc000, 0x1 ;  /* 0x0000c0000c007811 */ /* 0x000fe200078e08ff */
[----:B------:R-:W-:Y:S01]  /*9e20*/  BAR.SYNC.DEFER_BLOCKING 0x0 ;  /* 0x0000000000007b1d */ /* 0x000fe20000010000 */
[----:B---3--:R-:W-:-:S05]  /*9e30*/  MOV R34, R30 ;  /* 0x0000001e00227202 */ /* 0x008fca0000000f00 */
[----:B------:R-:W-:Y:S04]  /*9e40*/  STS [R0], R100 ;  /* 0x0000006400007388 */ /* 0x000fe80000000800 */
[----:B------:R-:W-:Y:S04]  /*9e50*/  STS [R0+0x400], R102 ;  /* 0x0004006600007388 */ /* 0x000fe80000000800 */
[----:B----4-:R-:W-:Y:S04]  /*9e60*/  STS [R46], R112 ;  /* 0x000000702e007388 */ /* 0x010fe80000000800 */
[----:B------:R-:W-:Y:S04]  /*9e70*/  STS [R45], R114 ;  /* 0x000000722d007388 */ /* 0x000fe80000000800 */
[----:B------:R-:W-:Y:S04]  /*9e80*/  STS [R0+0x2000], R104 ;  /* 0x0020006800007388 */ /* 0x000fe80000000800 */
[----:B------:R-:W-:Y:S04]  /*9e90*/  STS [R0+0x2400], R106 ;  /* 0x0024006a00007388 */ /* 0x000fe80000000800 */
[----:B------:R-:W-:Y:S04]  /*9ea0*/  STS [R44], R108 ;  /* 0x0000006c2c007388 */ /* 0x000fe80000000800 */
        /* <DEDUP_REMOVED lines=14> */
[----:B------:R1:W-:Y:S04]  /*9f90*/  STS [R0+0x6400], R26 ;  /* 0x0064001a00007388 */ /* 0x0003e80000000800 */
[----:B------:R-:W-:Y:S04]  /*9fa0*/  STS [R44+0x4000], R23 ;  /* 0x004000172c007388 */ /* 0x000fe80000000800 */
[----:B------:R-:W-:Y:S01]  /*9fb0*/  STS [R43+0x4000], R22 ;  /* 0x004000162b007388 */ /* 0x000fe20000000800 */
[----:B------:R-:W-:-:S03]  /*9fc0*/  IMAD.U32 R30, RZ, RZ, UR40 ;  /* 0x00000028ff1e7e24 */ /* 0x000fc6000f8e00ff */
[----:B------:R-:W-:Y:S01]  /*9fd0*/  STS [R42+0x4000], R21 ;  /* 0x004000152a007388 */ /* 0x000fe20000000800 */
[----:B------:R-:W-:-:S03]  /*9fe0*/  IADD3 R7, R7, R2, RZ ;  /* 0x0000000207077210 */ /* 0x000fc60007ffe0ff */
[----:B------:R-:W-:Y:S04]  /*9ff0*/  STS [R41+0x4000], R20 ;  /* 0x0040001429007388 */ /* 0x000fe80000000800 */
[----:B------:R-:W-:Y:S04]  /*a000*/  STS [R40+0x4000], R17 ;  /* 0x0040001128007388 */ /* 0x000fe80000000800 */
[----:B------:R-:W-:Y:S01]  /*a010*/  STS [R39+0x4000], R16 ;  /* 0x0040001027007388 */ /* 0x000fe20000000800 */
[----:B------:R-:W-:-:S03]  /*a020*/  IMAD.WIDE.U32 R12, R13, c[0x0][0x3a0], R8 ;  /* 0x0000e8000d0c7a25 */ /* 0x000fc600078e0008 */
[----:B------:R-:W-:Y:S01]  /*a030*/  STS [R38+0x4000], R19 ;  /* 0x0040001326007388 */ /* 0x000fe20000000800 */
[----:B------:R-:W-:-:S03]  /*a040*/  IMAD.WIDE.U32 R8, R30, c[0x0][0x3a8], R6 ;  /* 0x0000ea001e087a25 */ /* 0x000fc600078e0006 */
[----:B------:R-:W-:Y:S04]  /*a050*/  STS [R37+0x4000], R18 ;  /* 0x0040001225007388 */ /* 0x000fe80000000800 */
[----:B------:R-:W-:Y:S04]  /*a060*/  STS [R36+0x4000], R15 ;  /* 0x0040000f24007388 */ /* 0x000fe80000000800 */
[----:B------:R-:W-:Y:S04]  /*a070*/  STS [R35+0x4000], R14 ;  /* 0x0040000e23007388 */ /* 0x000fe80000000800 */
[----:B------:R-:W2:Y:S01]  /*a080*/  S2R R30, SR_CTAID.Z ;  /* 0x00000000001e7919 */ /* 0x000ea20000002700 */
[----:B------:R-:W-:-:S02]  /*a090*/  SHF.L.U32 R4, R4, 0x3, RZ ;  /* 0x0000000304047819 */ /* 0x000fc400000006ff */
[----:B-1----:R-:W-:Y:S01]  /*a0a0*/  SHF.L.U32 R0, R34, 0x1, RZ ;  /* 0x0000000122007819 */ /* 0x002fe200000006ff */
[----:B------:R-:W-:Y:S01]  /*a0b0*/  BAR.SYNC.DEFER_BLOCKING 0x0 ;  /* 0x0000000000007b1d */ /* 0x000fe20000010000 */
[----:B------:R-:W-:Y:S01]  /*a0c0*/  SHF.R.S32.HI R5, RZ, 0x1f, R4 ;  /* 0x0000001fff057819 */ /* 0x000fe20000011404 */
[----:B------:R-:W-:-:S04]  /*a0d0*/  IMAD R31, R33, c[0x0][0x38c], R31 ;  /* 0x0000e300211f7a24 */ /* 0x000fc800078e021f */
[----:B------:R-:W-:-:S04]  /*a0e0*/  IMAD.WIDE.U32 R10, R33, c[0x0][0x388], R4 ;  /* 0x0000e200210a7a25 */ /* 0x000fc800078e0004 */
[C---:B------:R-:W-:Y:S02]  /*a0f0*/  IMAD R32, R33.reuse, c[0x0][0x394], R32 ;  /* 0x0000e50021207a24 */ /* 0x040fe400078e0220 */
[----:B------:R-:W-:Y:S01]  /*a100*/  IMAD.WIDE.U32 R4, R33, c[0x0][0x390], R4 ;  /* 0x0000e40021047a25 */ /* 0x000fe200078e0004 */
[----:B------:R-:W-:Y:S02]  /*a110*/  MOV R6, R10 ;  /* 0x0000000a00067202 */ /* 0x000fe40000000f00 */
[----:B------:R-:W-:Y:S02]  /*a120*/  IADD3 R7, R11, R31, RZ ;  /* 0x0000001f0b077210 */ /* 0x000fe40007ffe0ff */
[----:B--2---:R-:W-:Y:S01]  /*a130*/  SHF.R.S32.HI R2, RZ, 0x1f, R30 ;  /* 0x0000001fff027819 */ /* 0x004fe2000001141e */
[----:B------:R-:W1:Y:S04]  /*a140*/  LDS.128 R36, [R0+0xc000] ;  /* 0x00c0000000247984 */ /* 0x000e680000000c00 */
[----:B------:R-:W-:Y:S01]  /*a150*/  IMAD R10, R2, c[0x0][0x3b8], RZ ;  /* 0x0000ee00020a7a24 */ /* 0x000fe200078e02ff */
[----:B------:R-:W2:Y:S01]  /*a160*/  LDS.128 R44, [R0+0xd000] ;  /* 0x00d00000002c7984 */ /* 0x000ea20000000c00 */
[----:B------:R-:W-:-:S03]  /*a170*/  IMAD.IADD R5, R5, 0x1, R32 ;  /* 0x0000000105057824 */ /* 0x000fc600078e0220 */
[----:B------:R-:W3:Y:S01]  /*a180*/  LDS.128 R40, [R0+0xe000] ;  /* 0x00e0000000287984 */ /* 0x000ee20000000c00 */
[----:B------:R-:W-:Y:S02]  /*a190*/  IMAD R11, R2, c[0x0][0x3c0], RZ ;  /* 0x0000f000020b7a24 */ /* 0x000fe400078e02ff */
[C---:B------:R-:W-:Y:S01]  /*a1a0*/  IMAD R2, R30.reuse, c[0x0][0x3bc], R10 ;  /* 0x0000ef001e027a24 */ /* 0x040fe200078e020a */
[----:B------:R-:W4:Y:S01]  /*a1b0*/  LDS.128 R32, [R0+0xf000] ;  /* 0x00f0000000207984 */ /* 0x000f220000000c00 */
[C---:B------:R-:W-:Y:S01]  /*a1c0*/  IMAD.WIDE.U32 R6, R30.reuse, c[0x0][0x3b8], R6 ;  /* 0x0000ee001e067a25 */ /* 0x040fe200078e0006 */
[----:B------:R-:W-:Y:S02]  /*a1d0*/  UIMAD UR8, UR48, UR6, URZ ;  /* 0x00000006300872a4 */ /* 0x000fe4000f8e023f */
[----:B------:R-:W-:Y:S01]  /*a1e0*/  LDS.128 R24, [R0+0x11000] ;  /* 0x0110000000187984 */ /* 0x000fe20000000c00 */
[C---:B------:R-:W-:Y:S02]  /*a1f0*/  IMAD R10, R30.reuse, c[0x0][0x3c4], R11 ;  /* 0x0000f1001e0a7a24 */ /* 0x040fe400078e020b */
[----:B------:R-:W-:Y:S01]  /*a200*/  IMAD.WIDE.U32 R4, R30, c[0x0][0x3c0], R4 ;  /* 0x0000f0001e047a25 */ /* 0x000fe200078e0004 */
[----:B------:R-:W-:Y:S04]  /*a210*/  LDS.128 R20, [R0+0x12000] ;  /* 0x0120000000147984 */ /* 0x000fe80000000c00 */
[----:B------:R-:W3:Y:S01]  /*a220*/  LDS.128 R28, [R0+0x10000] ;  /* 0x01000000001c7984 */ /* 0x000ee20000000c00 */
[----:B------:R-:W-:-:S03]  /*a230*/  UIMAD UR8, UR40, UR7, UR8 ;  /* 0x00000007280872a4 */ /* 0x000fc6000f8e0208 */
[----:B------:R-:W4:Y:S01]  /*a240*/  LDS.128 R16, [R0+0x13000] ;  /* 0x0130000000107984 */ /* 0x000f220000000c00 */
[----:B------:R-:W-:Y:S01]  /*a250*/  IADD3 R7, R7, R2, RZ ;  /* 0x0000000207077210 */ /* 0x000fe20007ffe0ff */
[----:B------:R-:W-:Y:S01]  /*a260*/  UIMAD UR48, UR48, UR4, URZ ;  /* 0x00000004303072a4 */ /* 0x000fe2000f8e023f */
[----:B------:R-:W-:Y:S02]  /*a270*/  IADD3 R2, P1, R6, R12, RZ ;  /* 0x0000000c06027210 */ /* 0x000fe40007f3e0ff */
[----:B------:R-:W-:Y:S01]  /*a280*/  IADD3 R6, P0, R4, R8, RZ ;  /* 0x0000000804067210 */ /* 0x000fe20007f1e0ff */
[----:B------:R-:W-:Y:S01]  /*a290*/  UIMAD UR48, UR40, UR5, UR48 ;  /* 0x00000005283072a4 */ /* 0x000fe2000f8e0230 */
        /* <DEDUP_REMOVED lines=31> */
.L_x_977:
        /* <DEDUP_REMOVED lines=11> */
.L_x_984:
[----:B------:R-:W-:Y:S05]  /*a540*/  EXIT ;  /* 0x000000000000794d */ /* 0x000fea0003800000 */
.L_x_986:
        /* <DEDUP_REMOVED lines=11> */
.L_x_1273:


//--------------------- .text._ZN5flash44flash_bwd_dq_dk_dv_loop_seqk_parallel_kernelI23Flash_bwd_kernel_traitsILi64ELi128ELi128ELi8ELi4ELi4ELi4ELb0ELb0EN7cutlass6half_tE19Flash_kernel_traitsILi64ELi128ELi128ELi8ES3_EELb0ELb1ELb0ELb0ELb1ELb1ELb1EEEvNS_16Flash_bwd_paramsE --------------------------
	.section	.text._ZN5flash44flash_bwd_dq_dk_dv_loop_seqk_parallel_kernelI23Flash_bwd_kernel_traitsILi64ELi128ELi128ELi8ELi4ELi4ELi4ELb0ELb0EN7cutlass6half_tE19Flash_kernel_traitsILi64ELi128ELi128ELi8ES3_EELb0ELb1ELb0ELb0ELb1ELb1ELb1EEEvNS_16Flash_bwd_paramsE,"ax",@progbits
	.sectioninfo	@"SHI_REGISTERS=255"
	.align	128
        .global         _ZN5flash44flash_bwd_dq_dk_dv_loop_seqk_parallel_kernelI23Flash_bwd_kernel_traitsILi64ELi128ELi128ELi8ELi4ELi4ELi4ELb0ELb0EN7cutlass6half_tE19Flash_kernel_traitsILi64ELi128ELi128ELi8ES3_EELb0ELb1ELb0ELb0ELb1ELb1ELb1EEEvNS_16Flash_bwd_paramsE
        .type           _ZN5flash44flash_bwd_dq_dk_dv_loop_seqk_parallel_kernelI23Flash_bwd_kernel_traitsILi64ELi128ELi128ELi8ELi4ELi4ELi4ELb0ELb0EN7cutlass6half_tE19Flash_kernel_traitsILi64ELi128ELi128ELi8ES3_EELb0ELb1ELb0ELb0ELb1ELb1ELb1EEEvNS_16Flash_bwd_paramsE,@function
        .size           _ZN5flash44flash_bwd_dq_dk_dv_loop_seqk_parallel_kernelI23Flash_bwd_kernel_traitsILi64ELi128ELi128ELi8ELi4ELi4ELi4ELb0ELb0EN7cutlass6half_tE19Flash_kernel_traitsILi64ELi128ELi128ELi8ES3_EELb0ELb1ELb0ELb0ELb1ELb1ELb1EEEvNS_16Flash_bwd_paramsE,(.L_x_1274 - _ZN5flash44flash_bwd_dq_dk_dv_loop_seqk_parallel_kernelI23Flash_bwd_kernel_traitsILi64ELi128ELi128ELi8ELi4ELi4ELi4ELb0ELb0EN7cutlass6half_tE19Flash_kernel_traitsILi64ELi128ELi128ELi8ES3_EELb0ELb1ELb0ELb0ELb1ELb1ELb1EEEvNS_16Flash_bwd_paramsE)
        .other          _ZN5flash44flash_bwd_dq_dk_dv_loop_seqk_parallel_kernelI23Flash_bwd_kernel_traitsILi64ELi128ELi128ELi8ELi4ELi4ELi4ELb0ELb0EN7cutlass6half_tE19Flash_kernel_traitsILi64ELi128ELi128ELi8ES3_EELb0ELb1ELb0ELb0ELb1ELb1ELb1EEEvNS_16Flash_bwd_paramsE,@"STO_CUDA_ENTRY STV_DEFAULT"
_ZN5flash44flash_bwd_dq_dk_dv_loop_seqk_parallel_kernelI23Flash_bwd_kernel_traitsILi64ELi128ELi128ELi8ELi4ELi4ELi4ELb0ELb0EN7cutlass6half_tE19Flash_kernel_traitsILi64ELi128ELi128ELi8ES3_EELb0ELb1ELb0ELb0ELb1ELb1ELb1EEEvNS_16Flash_bwd_paramsE:
.text._ZN5flash44flash_bwd_dq_dk_dv_loop_seqk_parallel_kernelI23Flash_bwd_kernel_traitsILi64ELi128ELi128ELi8ELi4ELi4ELi4ELb0ELb0EN7cutlass6half_tE19Flash_kernel_traitsILi64ELi128ELi128ELi8ES3_EELb0ELb1ELb0ELb0ELb1ELb1ELb1EEEvNS_16Flash_bwd_paramsE:
        /* <DEDUP_REMOVED lines=30> */
[----:B------:R-:W-:Y:S01]  /*01e0*/  LEA.HI R5, R13, R14, RZ, 0x5 ;  /* 0x0000000e0d057211 */ /* 0x000fe200078f28ff */
        /* <DEDUP_REMOVED lines=23> */
[--C-:B------:R-:W-:Y:S01]  /*0360*/  SHF.R.S32.HI R7, RZ, 0x2, R15.reuse ;  /* 0x00000002ff077819 */ /* 0x100fe2000001140f */
        /* <DEDUP_REMOVED lines=25> */
[----:B------:R-:W-:Y:S01]  /*0500*/  LOP3.LUT R4, R6, R4, RZ, 0x3c, !PT ;  /* 0x0000000406047212 */ /* 0x000fe200078e3cff */
[----:B------:R-:W-:Y:S01]  /*0510*/  IMAD.SHL.U32 R6, R11, 0x200, RZ ;  /* 0x000002000b067824 */ /* 0x000fe200078e00ff */
[----:B------:R-:W-:Y:S01]  /*0520*/  LOP3.LUT P4, RZ, R0, 0x2, RZ, 0xc0, !PT ;  /* 0x0000000200ff7812 */ /* 0x000fe2000788c0ff */
[----:B------:R-:W-:Y:S01]  /*0530*/  IMAD.IADD R12, R2, 0x1, -R3 ;  /* 0x00000001020c7824 */ /* 0x000fe200078e0a03 */
[----:B------:R-:W-:-:S02]  /*0540*/  LOP3.LUT R2, R4, 0xfffffe00, R5, 0xf8, !PT ;  /* 0xfffffe0004027812 */ /* 0x000fc400078ef805 */
[C---:B------:R-:W-:Y:S01]  /*0550*/  LOP3.LUT P3, RZ, R0.reuse, 0x4, RZ, 0xc0, !PT ;  /* 0x0000000400ff7812 */ /* 0x040fe2000786c0ff */
[----:B------:R-:W-:Y:S01]  /*0560*/  IMAD.SHL.U32 R0, R0, 0x40, RZ ;  /* 0x0000004000007824 */ /* 0x000fe200078e00ff */
[----:B------:R-:W-:Y:S01]  /*0570*/  LEA.HI R4, R13, R14, RZ, 0x7 ;  /* 0x0000000e0d047211 */ /* 0x000fe200078f38ff */
[----:B------:R1:W-:Y:S01]  /*0580*/  STL [R1+0x38], R2 ;  /* 0x0000380201007387 */ /* 0x0003e20000100800 */
[----:B------:R-:W-:Y:S02]  /*0590*/  SEL R184, R198, 0xffffffe0, !P4 ;  /* 0xffffffe0c6b87807 */ /* 0x000fe40006000000 */
[----:B------:R-:W-:Y:S02]  /*05a0*/  LOP3.LUT R0, R0, 0x1c0, RZ, 0xc0, !PT ;  /* 0x000001c000007812 */ /* 0x000fe400078ec0ff */
[----:B------:R-:W-:Y:S02]  /*05b0*/  SHF.R.S32.HI R4, RZ, 0x7, R4 ;  /* 0x00000007ff047819 */ /* 0x000fe40000011404 */
[----:B------:R-:W-:-:S02]  /*05c0*/  LOP3.LUT R182, R0, 0x8, R16, 0xf8, !PT ;  /* 0x0000000800b67812 */ /* 0x000fc400078ef810 */
[----:B------:R-:W-:-:S04]  /*05d0*/  SHF.R.U32.HI R5, RZ, 0x3, R0 ;  /* 0x00000003ff057819 */ /* 0x000fc80000011600 */
[----:B------:R-:W-:Y:S02]  /*05e0*/  LOP3.LUT R182, R182, R5, RZ, 0x3c, !PT ;  /* 0x00000005b6b67212 */ /* 0x000fe400078e3cff */
[----:B-1----:R-:W-:-:S04]  /*05f0*/  LOP3.LUT R2, R7, 0x1, RZ, 0xc0, !PT ;  /* 0x0000000107027812 */ /* 0x002fc800078ec0ff */
[----:B------:R-:W-:Y:S01]  /*0600*/  ISETP.NE.U32.AND P0, PT, R2, 0x1, PT ;  /* 0x000000010200780c */ /* 0x000fe20003f05070 */
[----:B------:R-:W-:-:S03]  /*0610*/  IMAD.SHL.U32 R2, R191, 0x10, RZ ;  /* 0x00000010bf027824 */ /* 0x000fc600078e00ff */
[C---:B------:R-:W-:Y:S02]  /*0620*/  R2P PR, R7.reuse, 0x6 ;  /* 0x0000000607007804 */ /* 0x040fe40000000000 */
        /* <DEDUP_REMOVED lines=9> */
[C---:B------:R-:W-:Y:S01]  /*06c0*/  IMAD.SHL.U32 R6, R14.reuse, 0x2, RZ ;  /* 0x000000020e067824 */ /* 0x040fe200078e00ff */
[----:B------:R-:W-:Y:S01]  /*06d0*/  STL [R1+0x58], R17 ;  /* 0x0000581101007387 */ /* 0x000fe20000100800 */
[----:B------:R-:W-:Y:S01]  /*06e0*/  IMAD.IADD R0, R14, 0x1, -R0 ;  /* 0x000000010e007824 */ /* 0x000fe200078e0a00 */
[----:B------:R-:W-:Y:S01]  /*06f0*/  SEL R198, R198, 0xffffffe0, !P1 ;  /* 0xffffffe0c6c67807 */ /* 0x000fe20004800000 */
[----:B------:R-:W-:Y:S01]  /*0700*/  IMAD.SHL.U32 R5, R4, 0x8, RZ ;  /* 0x0000000804057824 */ /* 0x000fe200078e00ff */
[----:B------:R-:W-:Y:S01]  /*0710*/  LOP3.LUT R6, R6, 0x6, RZ, 0xc0, !PT ;  /* 0x0000000606067812 */ /* 0x000fe200078ec0ff */
[----:B------:R-:W-:Y:S01]  /*0720*/  IMAD.SHL.U32 R8, R0, 0x2, RZ ;  /* 0x0000000200087824 */ /* 0x000fe200078e00ff */
[----:B------:R-:W-:Y:S01]  /*0730*/  LOP3.LUT R0, R2, 0x1c0, RZ, 0xc0, !PT ;  /* 0x000001c002007812 */ /* 0x000fe200078ec0ff */
[----:B------:R-:W-:Y:S01]  /*0740*/  IMAD.SHL.U32 R182, R182, 0x2, RZ ;  /* 0x00000002b6b67824 */ /* 0x000fe200078e00ff */
[----:B------:R-:W-:Y:S01]  /*0750*/  LOP3.LUT R2, R5, 0x8, RZ, 0xc0, !PT ;  /* 0x0000000805027812 */ /* 0x000fe200078ec0ff */
[----:B------:R-:W-:Y:S01]  /*0760*/  IMAD R6, R4, 0x40, R6 ;  /* 0x0000004004067824 */ /* 0x000fe200078e0206 */
[----:B------:R-:W-:Y:S01]  /*0770*/  SEL R196, R196, 0x10, !P0 ;  /* 0x00000010c4c47807 */ /* 0x000fe20004000000 */
[----:B------:R-:W-:Y:S01]  /*0780*/  IMAD R5, R4, 0x2000, R8 ;  /* 0x0000200004057824 */ /* 0x000fe200078e0208 */
[----:B------:R-:W-:Y:S01]  /*0790*/  SHF.R.U32.HI R4, RZ, 0x3, R0 ;  /* 0x00000003ff047819 */ /* 0x000fe20000011600 */
[----:B------:R-:W-:Y:S01]  /*07a0*/  IMAD.IADD R185, R182, 0x1, R184 ;  /* 0x00000001b6b97824 */ /* 0x000fe200078e02b8 */
[----:B------:R-:W-:Y:S01]  /*07b0*/  LOP3.LUT R9, R2, 0x10, R7, 0xf8, !PT ;  /* 0x0000001002097812 */ /* 0x000fe200078ef807 */
[----:B------:R1:W-:Y:S01]  /*07c0*/  STL [R1+0x50], R6 ;  /* 0x0000500601007387 */ /* 0x0003e20000100800 */
[----:B------:R-:W-:Y:S01]  /*07d0*/  LOP3.LUT R7, R4, R0, R2, 0x1e, !PT ;  /* 0x0000000004077212 */ /* 0x000fe200078e1e02 */
[----:B------:R-:W-:-:S02]  /*07e0*/  IMAD.SHL.U32 R2, R12, 0x40, RZ ;  /* 0x000000400c027824 */ /* 0x000fc400078e00ff */
[----:B------:R-:W-:Y:S02]  /*07f0*/  IMAD R5, R191, 0x400, R5 ;  /* 0x00000400bf057824 */ /* 0x000fe400078e0205 */
[----:B------:R-:W-:Y:S01]  /*0800*/  IMAD.SHL.U32 R3, R3, 0x2, RZ ;  /* 0x0000000203037824 */ /* 0x000fe200078e00ff */
[----:B------:R-:W-:Y:S02]  /*0810*/  LOP3.LUT R2, R2, 0x1c0, RZ, 0xc0, !PT ;  /* 0x000001c002027812 */ /* 0x000fe400078ec0ff */
[----:B-1----:R-:W-:Y:S01]  /*0820*/  LOP3.LUT R6, R4, R0, RZ, 0xfc, !PT ;  /* 0x0000000004067212 */ /* 0x002fe200078efcff */
[----:B------:R-:W-:Y:S01]  /*0830*/  IMAD.SHL.U32 R0, R10, 0x40, RZ ;  /* 0x000000400a007824 */ /* 0x000fe200078e00ff */
[----:B------:R-:W-:-:S03]  /*0840*/  SHF.R.U32.HI R4, RZ, 0x3, R2 ;  /* 0x00000003ff047819 */ /* 0x000fc60000011602 */
[----:B------:R-:W-:Y:S01]  /*0850*/  IMAD.IADD R194, R6, 0x1, R5 ;  /* 0x0000000106c27824 */ /* 0x000fe200078e0205 */
[----:B------:R-:W-:Y:S01]  /*0860*/  LOP3.LUT R0, R0, 0xfffffe00, RZ, 0xc0, !PT ;  /* 0xfffffe0000007812 */ /* 0x000fe200078ec0ff */
[----:B------:R-:W-:Y:S02]  /*0870*/  IMAD.SHL.U32 R5, R11, 0x8, RZ ;  /* 0x000000080b057824 */ /* 0x000fe400078e00ff */
[C---:B------:R-:W-:Y:S02]  /*0880*/  IMAD R6, R191.reuse, 0x400, R8 ;  /* 0x00000400bf067824 */ /* 0x040fe400078e0208 */
[----:B------:R-:W-:Y:S01]  /*0890*/  IMAD R191, R191, 0x400, R0 ;  /* 0x00000400bfbf7824 */ /* 0x000fe200078e0200 */
[----:B------:R-:W-:Y:S01]  /*08a0*/  LOP3.LUT R5, R2, 0x8, R5, 0xf8, !PT ;  /* 0x0000000802057812 */ /* 0x000fe200078ef805 */
[----:B------:R-:W-:Y:S01]  /*08b0*/  IMAD.IADD R6, R6, 0x1, R7 ;  /* 0x0000000106067824 */ /* 0x000fe200078e0207 */
[----:B------:R-:W-:Y:S01]  /*08c0*/  LOP3.LUT R2, R4, R9, R2, 0x1e, !PT ;  /* 0x0000000904027212 */ /* 0x000fe200078e1e02 */
[----:B------:R-:W-:Y:S01]  /*08d0*/  IMAD.MOV.U32 R7, RZ, RZ, 0x1 ;  /* 0x00000001ff077424 */ /* 0x000fe200078e00ff */
[----:B------:R-:W-:Y:S01]  /*08e0*/  LOP3.LUT R5, R5, R4, RZ, 0x3c, !PT ;  /* 0x0000000405057212 */ /* 0x000fe200078e3cff */
[----:B------:R-:W-:Y:S01]  /*08f0*/  IMAD.MOV.U32 R4, RZ, RZ, 0x40 ;  /* 0x00000040ff047424 */ /* 0x000fe200078e00ff */
[----:B------:R-:W-:Y:S01]  /*0900*/  LOP3.LUT R190, R2, R0, RZ, 0xfc, !PT ;  /* 0x0000000002be7212 */ /* 0x000fe200078efcff */
[----:B------:R-:W-:Y:S01]  /*0910*/  IMAD.SHL.U32 R194, R194, 0x2, RZ ;  /* 0x00000002c2c27824 */ /* 0x000fe200078e00ff */
[----:B------:R-:W-:Y:S01]  /*0920*/  IADD3 R0, R17, -0x80, RZ ;  /* 0xffffff8011007810 */ /* 0x000fe20007ffe0ff */
[----:B------:R-:W-:Y:S01]  /*0930*/  IMAD.IADD R191, R191, 0x1, R5 ;  /* 0x00000001bfbf7824 */ /* 0x000fe200078e0205 */
[----:B------:R-:W-:Y:S01]  /*0940*/  SEL R183, R4, 0xffffffc0, !P3 ;  /* 0xffffffc004b77807 */ /* 0x000fe20005800000 */
[----:B------:R-:W-:Y:S01]  /*0950*/  IMAD.MOV.U32 R5, RZ, RZ, 0x440 ;  /* 0x00000440ff057424 */ /* 0x000fe200078e00ff */
[----:B------:R-:W-:Y:S01]  /*0960*/  SHF.R.S32.HI R2, RZ, 0x1f, R0 ;  /* 0x0000001fff027819 */ /* 0x000fe20000011400 */
[----:B------:R-:W-:Y:S01]  /*0970*/  IMAD.IADD R197, R194, 0x1, R196 ;  /* 0x00000001c2c57824 */ /* 0x000fe200078e02c4 */
[----:B------:R-:W-:Y:S01]  /*0980*/  IADD3 R7, R17, -c[0x0][0x214], R7 ;  /* 0x8000850011077a10 */ /* 0x000fe20007ffe007 */
[----:B------:R-:W-:Y:S01]  /*0990*/  IMAD.IADD R183, R182, 0x1, R183 ;  /* 0x00000001b6b77824 */ /* 0x000fe200078e02b7 */
[----:B------:R-:W-:Y:S01]  /*09a0*/  SEL R4, R4, 0xffffffc0, !P2 ;  /* 0xffffffc004047807 */ /* 0x000fe20005000000 */
[----:B------:R-:W-:Y:S01]  /*09b0*/  IMAD.IADD R201, R194, 0x1, R198 ;  /* 0x00000001c2c97824 */ /* 0x000fe200078e02c6 */
[----:B------:R-:W-:Y:S01]  /*09c0*/  LEA R8, R6, 0xc000, 0x1 ;  /* 0x0000c00006087811 */ /* 0x000fe200078e08ff */
[----:B------:R1:W-:Y:S01]  /*09d0*/  STL [R1+0x4c], R7 ;  /* 0x00004c0701007387 */ /* 0x0003e20000100800 */
[C---:B------:R-:W-:Y:S01]  /*09e0*/  SHF.L.U64.HI R2, R0.reuse, 0x2, R2 ;  /* 0x0000000200027819 */ /* 0x040fe20000010202 */
[----:B------:R-:W-:Y:S01]  /*09f0*/  IMAD.SHL.U32 R0, R0, 0x4, RZ ;  /* 0x0000000400007824 */ /* 0x000fe200078e00ff */
[----:B------:R-:W-:Y:S01]  /*0a00*/  SEL R5, R5, 0x3c0, !P2 ;  /* 0x000003c005057807 */ /* 0x000fe20005000000 */
[----:B------:R-:W-:Y:S01]  /*0a10*/  IMAD.IADD R6, R198, 0x1, R8 ;  /* 0x00000001c6067824 */ /* 0x000fe200078e0208 */
[C---:B------:R-:W-:Y:S01]  /*0a20*/  IADD3 R11, R8.reuse, 0x420, RZ ;  /* 0x00000420080b7810 */ /* 0x040fe20007ffe0ff */
[----:B------:R2:W-:Y:S01]  /*0a30*/  STL [R1+0x48], R2 ;  /* 0x0000480201007387 */ /* 0x0005e20000100800 */
[----:B------:R-:W-:Y:S01]  /*0a40*/  @P1 IADD3 R11, R8, 0x3e0, RZ ;  /* 0x000003e0080b1810 */ /* 0x000fe20007ffe0ff */
[----:B------:R-:W-:Y:S01]  /*0a50*/  IMAD.IADD R195, R194, 0x1, R4 ;  /* 0x00000001c2c37824 */ /* 0x000fe200078e0204 */
[C---:B------:R-:W-:Y:S01]  /*0a60*/  IADD3 R10, R8.reuse, 0x2420, RZ ;  /* 0x00002420080a7810 */ /* 0x040fe20007ffe0ff */
[----:B------:R3:W-:Y:S01]  /*0a70*/  STL [R1+0x44], R0 ;  /* 0x0000440001007387 */ /* 0x0007e20000100800 */
[----:B------:R-:W-:Y:S01]  /*0a80*/  IADD3 R9, R8, 0x2040, RZ ;  /* 0x0000204008097810 */ /* 0x000fe20007ffe0ff */
[----:B------:R-:W-:Y:S01]  /*0a90*/  IMAD.IADD R196, R196, 0x1, R195 ;  /* 0x00000001c4c47824 */ /* 0x000fe200078e02c3 */
[C---:B------:R-:W-:Y:S01]  /*0aa0*/  @P1 IADD3 R10, R8.reuse, 0x23e0, RZ ;  /* 0x000023e0080a1810 */ /* 0x040fe20007ffe0ff */
[----:B------:R-:W-:Y:S01]  /*0ab0*/  STL [R1+0x54], R8 ;  /* 0x0000540801007387 */ /* 0x000fe20000100800 */
[----:B------:R-:W-:Y:S01]  /*0ac0*/  @P2 IADD3 R9, R8, 0x1fc0, RZ ;  /* 0x00001fc008092810 */ /* 0x000fe20007ffe0ff */
[----:B------:R-:W-:-:S02]  /*0ad0*/  IMAD.IADD R200, R197, 0x1, R198 ;  /* 0x00000001c5c87824 */ /* 0x000fc400078e02c6 */
[----:B------:R-:W-:Y:S02]  /*0ae0*/  IMAD.IADD R199, R198, 0x1, R195 ;  /* 0x00000001c6c77824 */ /* 0x000fe400078e02c3 */
[----:B------:R-:W-:Y:S02]  /*0af0*/  IMAD.IADD R184, R184, 0x1, R183 ;  /* 0x00000001b8b87824 */ /* 0x000fe400078e02b7 */
[----:B-1----:R-:W-:-:S05]  /*0b00*/  IMAD.IADD R7, R4, 0x1, R8 ;  /* 0x0000000104077824 */ /* 0x002fca00078e0208 */
[----:B------:R-:W-:Y:S01]  /*0b10*/  STL [R1+0x6c], R7 ;  /* 0x00006c0701007387 */ /* 0x000fe20000100800 */
[C---:B--2---:R-:W-:Y:S02]  /*0b20*/  IADD3 R2, R8.reuse, 0x2020, RZ ;  /* 0x0000202008027810 */ /* 0x044fe40007ffe0ff */
[C---:B------:R-:W-:Y:S01]  /*0b30*/  @P1 IADD3 R2, R8.reuse, 0x1fe0, RZ ;  /* 0x00001fe008021810 */ /* 0x040fe20007ffe0ff */
[----:B------:R1:W-:Y:S01]  /*0b40*/  STL [R1+0x88], R6 ;  /* 0x0000880601007387 */ /* 0x0003e20000100800 */
[----:B---3--:R-:W-:-:S03]  /*0b50*/  IMAD.IADD R0, R8, 0x1, R5 ;  /* 0x0000000108007824 */ /* 0x008fc600078e0205 */
[----:B------:R-:W-:Y:S02]  /*0b60*/  IMAD.IADD R4, R4, 0x1, R2 ;  /* 0x0000000104047824 */ /* 0x000fe400078e0202 */
[----:B------:R2:W-:Y:S04]  /*0b70*/  STL [R1+0x68], R0 ;  /* 0x0000680001007387 */ /* 0x0005e80000100800 */
[----:B------:R-:W-:Y:S04]  /*0b80*/  STL [R1+0x74], R11 ;  /* 0x0000740b01007387 */ /* 0x000fe80000100800 */
[----:B------:R-:W-:Y:S04]  /*0b90*/  STL [R1+0x5c], R2 ;  /* 0x00005c0201007387 */ /* 0x000fe80000100800 */
[----:B------:R-:W-:Y:S04]  /*0ba0*/  STL [R1+0x70], R10 ;  /* 0x0000700a01007387 */ /* 0x000fe80000100800 */
[----:B------:R-:W-:Y:S01]  /*0bb0*/  STL [R1+0x64], R9 ;  /* 0x0000640901007387 */ /* 0x000fe20000100800 */
[----:B-1----:R-:W-:-:S02]  /*0bc0*/  IADD3 R6, R8, 0x2440, RZ ;  /* 0x0000244008067810 */ /* 0x002fc40007ffe0ff */
[----:B------:R-:W-:Y:S01]  /*0bd0*/  @P2 IADD3 R6, R8, 0x23c0, RZ ;  /* 0x000023c008062810 */ /* 0x000fe20007ffe0ff */
[----:B--2---:R-:W-:-:S04]  /*0be0*/  IMAD.IADD R0, R198, 0x1, R0 ;  /* 0x00000001c6007824 */ /* 0x004fc800078e0200 */
[----:B------:R1:W-:Y:S02]  /*0bf0*/  STL [R1+0x60], R6 ;  /* 0x0000600601007387 */ /* 0x0003e40000100800 */
[C---:B-1----:R-:W-:Y:S02]  /*0c00*/  IMAD.IADD R6, R198.reuse, 0x1, R7 ;  /* 0x00000001c6067824 */ /* 0x042fe400078e0207 */
[----:B------:R-:W-:-:S03]  /*0c10*/  IMAD.IADD R198, R198, 0x1, R196 ;  /* 0x00000001c6c67824 */ /* 0x000fc600078e02c4 */
[----:B------:R-:W-:Y:S04]  /*0c20*/  STL [R1+0x84], R6 ;  /* 0x0000840601007387 */ /* 0x000fe80000100800 */
[----:B------:R1:W-:Y:S04]  /*0c30*/  STL [R1+0x80], R0 ;  /* 0x0000800001007387 */ /* 0x0003e80000100800 */
[----:B------:R2:W-:Y:S01]  /*0c40*/  STL [R1+0x7c], R4 ;  /* 0x00007c0401007387 */ /* 0x0005e20000100800 */
[----:B-1----:R-:W-:-:S05]  /*0c50*/  IMAD.IADD R0, R5, 0x1, R2 ;  /* 0x0000000105007824 */ /* 0x002fca00078e0202 */
[----:B------:R2:W-:Y:S02]  /*0c60*/  STL [R1+0x78], R0 ;  /* 0x0000780001007387 */ /* 0x0005e40000100800 */
.L_x_995:
        /* <DEDUP_REMOVED lines=31> */
[----:B------:R-:W-:Y:S05]  /*0e60*/  @P0 BRA `(.L_x_987) ;  /* 0x0000945000000947 */ /* 0x000fea0003800000 */
        /* <DEDUP_REMOVED lines=73> */
.L_x_988:
[----:B------:R-:W-:-:S04]  /*1300*/  UIMAD UR41, UR10, UR18, UR45 ;  /* 0x000000120a2972a4 */ /* 0x000fc8000f8e022d */
[----:B------:R-:W-:Y:S02]  /*1310*/  UIMAD UR41, UR41, UR17, URZ ;  /* 0x00000011292972a4 */ /* 0x000fe4000f8e023f */
.L_x_989:
[----:B------:R-:W1:Y:S01]  /*1320*/  S2R R22, SR_TID.X ;  /* 0x0000000000167919 */ /* 0x000e620000002100 */
[----:B------:R-:W-:-:S03]  /*1330*/  IMAD.U32 R8, RZ, RZ, UR5 ;  /* 0x00000005ff087e24 */ /* 0x000fc6000f8e00ff */
[----:B------:R-:W2:Y:S01]  /*1340*/  LDL R25, [R1+0x38] ;  /* 0x0000380001197983 */ /* 0x000ea20000100800 */
[----:B------:R-:W-:Y:S01]  /*1350*/  IMAD.U32 R5, RZ, RZ, UR4 ;  /* 0x00000004ff057e24 */ /* 0x000fe2000f8e00ff */
[----:B------:R-:W-:Y:S01]  /*1360*/  UIADD3 UR38, UP0, UR39, UR38, URZ ;  /* 0x0000002627267290 */ /* 0x000fe2000ff1e03f */
[----:B------:R-:W-:Y:S01]  /*1370*/  IMAD.U32 R15, RZ, RZ, UR35 ;  /* 0x00000023ff0f7e24 */ /* 0x000fe2000f8e00ff */
        /* <DEDUP_REMOVED lines=32> */
[----:B------:R-:W-:Y:S02]  /*1580*/  IMAD R6, R10, c[0x0][0x1a4], R6 ;  /* 0x000069000a067a24 */ /* 0x000fe400078e0206 */
[----:B------:R-:W-:Y:S01]  /*1590*/  IMAD.X R9, R2, 0x1, R9, P0 ;  /* 0x0000000102097824 */ /* 0x000fe200000e0609 */
[----:B------:R-:W-:Y:S01]  /*15a0*/  LOP3.LUT R2, R11, 0xfffffff8, RZ, 0xc0, !PT ;  /* 0xfffffff80b027812 */ /* 0x000fe200078ec0ff */
[----:B------:R-:W-:Y:S02]  /*15b0*/  IMAD.IADD R5, R17, 0x1, R4 ;  /* 0x0000000111057824 */ /* 0x000fe400078e0204 */
[----:B------:R-:W-:Y:S02]  /*15c0*/  IMAD.IADD R7, R13, 0x1, R6 ;  /* 0x000000010d077824 */ /* 0x000fe400078e0206 */
[----:B------:R-:W-:Y:S02]  /*15d0*/  IMAD.MOV.U32 R4, RZ, RZ, R16 ;  /* 0x000000ffff047224 */ /* 0x000fe400078e0010 */
[----:B------:R-:W-:-:S02]  /*15e0*/  IMAD.U32 R11, RZ, RZ, UR38 ;  /* 0x00000026ff0b7e24 */ /* 0x000fc4000f8e00ff */
[----:B------:R-:W-:Y:S01]  /*15f0*/  IMAD.MOV.U32 R6, RZ, RZ, R12 ;  /* 0x000000ffff067224 */ /* 0x000fe200078e000c */
[----:B------:R-:W-:Y:S01]  /*1600*/  IADD3 R12, P0, R10, UR48, RZ ;  /* 0x000000300a0c7c10 */ /* 0x000fe2000ff1e0ff */
[----:B------:R-:W-:Y:S02]  /*1610*/  IMAD.IADD R2, R22, 0x1, -R2 ;  /* 0x0000000116027824 */ /* 0x000fe400078e0a02 */
[----:B------:R-:W-:Y:S01]  /*1620*/  IMAD.WIDE.U32 R18, R11, c[0x0][0x198], R4 ;  /* 0x000066000b127a25 */ /* 0x000fe200078e0004 */
[----:B------:R-:W-:Y:S01]  /*1630*/  IADD3.X R20, R14, UR49, RZ, P0, !PT ;  /* 0x000000310e147c10 */ /* 0x000fe200087fe4ff */
[----:B------:R-:W-:Y:S02]  /*1640*/  UIADD3 UR49, UP1, UR52, UR7, URZ ;  /* 0x0000000734317290 */ /* 0x000fe4000ff3e03f */
[----:B------:R-:W-:Y:S02]  /*1650*/  IMAD.SHL.U32 R4, R2, 0x8, RZ ;  /* 0x0000000802047824 */ /* 0x000fe400078e00ff */
[----:B------:R-:W-:Y:S01]  /*1660*/  IMAD R2, R20, c[0x0][0x190], RZ ;  /* 0x0000640014027a24 */ /* 0x000fe200078e02ff */
[----:B------:R-:W-:Y:S01]  /*1670*/  UIADD3.X UR50, UR53, UR50, URZ, UP1, !UPT ;  /* 0x0000003235327290 */ /* 0x000fe20008ffe43f */
[----:B------:R-:W-:Y:S01]  /*1680*/  IMAD.U32 R14, RZ, RZ, UR34 ;  /* 0x00000022ff0e7e24 */ /* 0x000fe2000f8e00ff */
[----:B------:R-:W-:Y:S01]  /*1690*/  SHF.R.S32.HI R5, RZ, 0x1f, R4 ;  /* 0x0000001fff057819 */ /* 0x000fe20000011404 */
[----:B------:R-:W-:Y:S01]  /*16a0*/  IMAD.U32 R13, RZ, RZ, UR38 ;  /* 0x00000026ff0d7e24 */ /* 0x000fe2000f8e00ff */
[----:B------:R-:W-:Y:S01]  /*16b0*/  UIMAD UR51, UR51, UR49, URZ ;  /* 0x00000031333372a4 */ /* 0x000fe2000f8e023f */
[----:B------:R-:W-:-:S02]  /*16c0*/  IMAD R2, R12, c[0x0][0x194], R2 ;  /* 0x000065000c027a24 */ /* 0x000fc400078e0202 */
[----:B------:R-:W-:Y:S01]  /*16d0*/  IMAD.WIDE.U32 R10, R12, c[0x0][0x190], R4 ;  /* 0x000064000c0a7a25 */ /* 0x000fe200078e0004 */
[----:B------:R-:W-:-:S03]  /*16e0*/  UIMAD UR50, UR50, UR34, UR51 ;  /* 0x00000022323272a4 */ /* 0x000fc6000f8e0233 */
[----:B------:R-:W-:-:S04]  /*16f0*/  IMAD.WIDE.U32 R14, R14, UR49, R8 ;  /* 0x000000310e0e7c25 */ /* 0x000fc8000f8e0008 */
[----:B---3--:R-:W-:Y:S01]  /*1700*/  IMAD.WIDE.U32 R8, R24, c[0x0][0x368], R4 ;  /* 0x0000da0018087a25 */ /* 0x008fe200078e0004 */
[----:B------:R-:W-:-:S03]  /*1710*/  LEA R192, P0, R14, c[0x0][0x350], 0x2 ;  /* 0x0000d4000ec07a11 */ /* 0x000fc600078010ff */
[----:B------:R-:W-:Y:S01]  /*1720*/  IMAD.WIDE.U32 R16, R13, c[0x0][0x1a0], R6 ;  /* 0x000068000d107a25 */ /* 0x000fe200078e0006 */
[----:B------:R-:W-:Y:S01]  /*1730*/  IADD3 R9, R9, UR6, RZ ;  /* 0x0000000609097c10 */ /* 0x000fe2000fffe0ff */
[----:B------:R-:W-:Y:S02]  /*1740*/  ULDC.64 UR6, c[0x0][0x198] ;  /* 0x0000660000067ab9 */ /* 0x000fe40000000a00 */
[----:B------:R-:W-:Y:S02]  /*1750*/  IMAD.IADD R11, R11, 0x1, R2 ;  /* 0x000000010b0b7824 */ /* 0x000fe400078e0202 */
[----:B------:R-:W-:-:S04]  /*1760*/  IMAD.WIDE.U32 R6, R24, c[0x0][0x180], R4 ;  /* 0x0000600018067a25 */ /* 0x000fc800078e0004 */
[----:B------:R-:W-:Y:S01]  /*1770*/  IMAD R2, R20, c[0x0][0x370], RZ ;  /* 0x0000dc0014027a24 */ /* 0x000fe200078e02ff */
[----:B------:R-:W-:Y:S01]  /*1780*/  IADD3 R7, R7, UR8, RZ ;  /* 0x0000000807077c10 */ /* 0x000fe2000fffe0ff */
[----:B------:R-:W-:Y:S01]  /*1790*/  IMAD.WIDE.U32 R4, R24, c[0x0][0x188], R4 ;  /* 0x0000620018047a25 */ /* 0x000fe200078e0004 */
[----:B------:R-:W-:Y:S02]  /*17a0*/  ULDC.64 UR8, c[0x0][0x178] ;  /* 0x00005e0000087ab9 */ /* 0x000fe40000000a00 */
[----:B------:R-:W-:Y:S01]  /*17b0*/  UIMAD UR49, UR11, UR8, URZ ;  /* 0x000000080b3172a4 */ /* 0x000fe2000f8e023f */
[C---:B------:R-:W-:Y:S01]  /*17c0*/  IMAD R20, R12.reuse, c[0x0][0x374], R2 ;  /* 0x0000dd000c147a24 */ /* 0x040fe200078e0202 */
[----:B------:R-:W-:Y:S01]  /*17d0*/  IADD3 R5, R5, UR5, RZ ;  /* 0x0000000505057c10 */ /* 0x000fe2000fffe0ff */
[----:B------:R-:W-:Y:S01]  /*17e0*/  IMAD R2, R21, c[0x0][0x1b8], RZ ;  /* 0x00006e0015027a24 */ /* 0x000fe200078e02ff */
[----:B------:R-:W-:Y:S01]  /*17f0*/  ULDC.64 UR4, c[0x0][0x1a0] ;  /* 0x0000680000047ab9 */ /* 0x000fe20000000a00 */
[----:B------:R-:W-:Y:S01]  /*1800*/  IMAD.WIDE.U32 R8, R12, c[0x0][0x370], R8 ;  /* 0x0000dc000c087a25 */ /* 0x000fe200078e0008 */
[----:B------:R-:W-:-:S02]  /*1810*/  UIMAD UR47, UR44, UR4, URZ ;  /* 0x000000042c2f72a4 */ /* 0x000fc4000f8e023f */
[----:B------:R-:W-:Y:S01]  /*1820*/  UIMAD UR8, UR44, UR6, URZ ;  /* 0x000000062c0872a4 */ /* 0x000fe2000f8e023f */
[----:B------:R-:W-:Y:S01]  /*1830*/  IMAD R12, R21, c[0x0][0x1b0], RZ ;  /* 0x00006c00150c7a24 */ /* 0x000fe200078e02ff */
[----:B------:R-:W-:Y:S01]  /*1840*/  UIMAD UR47, UR38, UR5, UR47 ;  /* 0x00000005262f72a4 */ /* 0x000fe2000f8e022f */
[C---:B------:R-:W-:Y:S01]  /*1850*/  IMAD R13, R0.reuse, c[0x0][0x1bc], R2 ;  /* 0x00006f00000d7a24 */ /* 0x040fe200078e0202 */
[----:B------:R-:W-:Y:S01]  /*1860*/  IADD3 R2, R15, UR50, RZ ;  /* 0x000000320f027c10 */ /* 0x000fe2000fffe0ff */
[----:B------:R-:W-:Y:S01]  /*1870*/  IMAD.WIDE.U32 R6, R0, c[0x0][0x1b0], R6 ;  /* 0x00006c0000067a25 */ /* 0x000fe200078e0006 */
[----:B------:R-:W-:Y:S01]  /*1880*/  UIMAD UR8, UR38, UR7, UR8 ;  /* 0x00000007260872a4 */ /* 0x000fe2000f8e0208 */
[----:B------:R-:W1:Y:S01]  /*1890*/  S2R R21, SR_CTAID.Z ;  /* 0x0000000000157919 */ /* 0x000e620000002700 */
[----:B------:R-:W-:Y:S01]  /*18a0*/  LEA.HI.X R193, R14, c[0x0][0x354], R2, 0x2, P0 ;  /* 0x0000d5000ec17a11 */ /* 0x000fe200000f1402 */
[----:B------:R-:W-:Y:S01]  /*18b0*/  IMAD.WIDE.U32 R4, R0, c[0x0][0x1b8], R4 ;  /* 0x00006e0000047a25 */ /* 0x000fe200078e0004 */
[----:B------:R-:W-:Y:S01]  /*18c0*/  IADD3 R2, P2, R6, R18, RZ ;  /* 0x0000001206027210 */ /* 0x000fe20007f5e0ff */
[----:B------:R-:W-:-:S02]  /*18d0*/  UIMAD UR49, UR10, UR9, UR49 ;  /* 0x000000090a3172a4 */ /* 0x000fc4000f8e0231 */
[----:B------:R-:W-:Y:S01]  /*18e0*/  IMAD R12, R0, c[0x0][0x1b4], R12 ;  /* 0x00006d00000c7a24 */ /* 0x000fe200078e020c */
[----:B------:R-:W-:Y:S01]  /*18f0*/  IADD3 R15, P0, R4, R16, RZ ;  /* 0x00000010040f7210 */ /* 0x000fe20007f1e0ff */
[----:B------:R-:W-:Y:S01]  /*1900*/  IMAD.IADD R6, R5, 0x1, R13 ;  /* 0x0000000105067824 */ /* 0x000fe200078e020d */
[----:B------:R-:W-:Y:S01]  /*1910*/  ULDC.64 UR10, c[0x0][0x1a8] ;  /* 0x00006a00000a7ab9 */ /* 0x000fe20000000a00 */
[----:B------:R-:W-:Y:S01]  /*1920*/  IMAD.IADD R0, R7, 0x1, R12 ;  /* 0x0000000107007824 */ /* 0x000fe200078e020c */
[----:B------:R-:W-:Y:S01]  /*1930*/  UIMAD UR10, UR46, UR10, URZ ;  /* 0x0000000a2e0a72a4 */ /* 0x000fe2000f8e023f */
[----:B------:R-:W-:Y:S01]  /*1940*/  IMAD.WIDE.U32 R10, R24, c[0x0][0x178], R10 ;  /* 0x00005e00180a7a25 */ /* 0x000fe200078e000a */
[----:B------:R-:W-:Y:S02]  /*1950*/  IADD3.X R16, R6, UR47, R17, P0, !PT ;  /* 0x0000002f06107c10 */ /* 0x000fe400087fe411 */
[----:B------:R-:W-:Y:S01]  /*1960*/  IADD3.X R18, R0, UR8, R19, P2, !PT ;  /* 0x0000000800127c10 */ /* 0x000fe200097fe413 */
[----:B------:R-:W-:Y:S01]  /*1970*/  ULDC.64 UR8, c[0x0][0x378] ;  /* 0x0000de0000087ab9 */ /* 0x000fe20000000a00 */
[C---:B------:R-:W-:Y:S01]  /*1980*/  LEA R12, P0, R2.reuse, c[0x0][0x168], 0x1 ;  /* 0x00005a00020c7a11 */ /* 0x040fe200078008ff */
[----:B------:R-:W-:Y:S01]  /*1990*/  UIMAD UR8, UR46, UR8, URZ ;  /* 0x000000082e0872a4 */ /* 0x000fe2000f8e023f */
[----:B------:R-:W-:Y:S01]  /*19a0*/  IMAD.IADD R5, R9, 0x1, R20 ;  /* 0x0000000109057824 */ /* 0x000fe200078e0214 */
[----:B------:R-:W-:Y:S01]  /*19b0*/  IADD3 R7, R11, UR49, RZ ;  /* 0x000000310b077c10 */ /* 0x000fe2000fffe0ff */
[----:B------:R-:W-:Y:S01]  /*19c0*/  IMAD.MOV.U32 R4, RZ, RZ, R8 ;  /* 0x000000ffff047224 */ /* 0x000fe200078e0008 */
[----:B------:R-:W-:Y:S01]  /*19d0*/  LEA.HI.X R13, R2, c[0x0][0x16c], R18, 0x1, P0 ;  /* 0x00005b00020d7a11 */ /* 0x000fe200000f0c12 */
[----:B------:R-:W-:Y:S01]  /*19e0*/  UIMAD UR8, UR45, UR9, UR8 ;  /* 0x000000092d0872a4 */ /* 0x000fe2000f8e0208 */
[----:B------:R-:W-:Y:S01]  /*19f0*/  LEA R14, P0, R15, c[0x0][0x170], 0x1 ;  /* 0x00005c000f0e7a11 */ /* 0x000fe200078008ff */
[----:B-1----:R-:W-:Y:S01]  /*1a00*/  IMAD.WIDE.U32 R4, R21, c[0x0][0x378], R4 ;  /* 0x0000de0015047a25 */ /* 0x002fe200078e0004 */
[----:B------:R-:W-:-:S02]  /*1a10*/  UIMAD UR11, UR45, UR11, UR10 ;  /* 0x0000000b2d0b72a4 */ /* 0x000fc4000f8e020a */
[----:B------:R-:W-:Y:S01]  /*1a20*/  LEA.HI.X R15, R15, c[0x0][0x174], R16, 0x1, P0 ;  /* 0x00005d000f0f7a11 */ /* 0x000fe200000f0c10 */
[----:B------:R-:W-:Y:S01]  /*1a30*/  IMAD.MOV.U32 R6, RZ, RZ, R10 ;  /* 0x000000ffff067224 */ /* 0x000fe200078e000a */
[----:B------:R-:W3:Y:S01]  /*1a40*/  LDL R16, [R1+0x58] ;  /* 0x0000580001107983 */ /* 0x000ee20000100800 */
[----:B------:R-:W-:Y:S01]  /*1a50*/  IADD3 R0, R5, UR8, RZ ;  /* 0x0000000805007c10 */ /* 0x000fe2000fffe0ff */
[----:B------:R-:W-:Y:S01]  /*1a60*/  ULDC.64 UR8, c[0x0][0x370] ;  /* 0x0000dc0000087ab9 */ /* 0x000fe20000000a00 */
[----:B------:R-:W-:Y:S01]  /*1a70*/  IMAD.WIDE.U32 R6, R21, c[0x0][0x1a8], R6 ;  /* 0x00006a0015067a25 */ /* 0x000fe200078e0006 */
[C---:B------:R-:W-:Y:S01]  /*1a80*/  LEA R204, P2, R4.reuse, c[0x0][0x330], 0x1 ;  /* 0x0000cc0004cc7a11 */ /* 0x040fe200078408ff */
[----:B------:R-:W-:Y:S02]  /*1a90*/  UIADD3 UR10, UR43, -0x1, URZ ;  /* 0xffffffff2b0a7890 */ /* 0x000fe4000fffe03f */
[----:B------:R-:W-:Y:S01]  /*1aa0*/  USHF.L.U64.HI UR45, UR8, UR22, UR9 ;  /* 0x00000016082d7299 */ /* 0x000fe20008010209 */
[----:B------:R-:W-:Y:S01]  /*1ab0*/  LEA.HI.X R205, R4, c[0x0][0x334], R0, 0x1, P2 ;  /* 0x0000cd0004cd7a11 */ /* 0x000fe200010f0c00 */
[----:B------:R-:W-:Y:S01]  /*1ac0*/  ULEA.HI UR46, UR10, UR10, URZ, 0x1 ;  /* 0x0000000a0a2e7291 */ /* 0x000fe2000f8f083f */
[----:B------:R-:W-:Y:S01]  /*1ad0*/  IADD3 R0, R7, UR11, RZ ;  /* 0x0000000b07007c10 */ /* 0x000fe2000fffe0ff */
[----:B------:R-:W-:Y:S01]  /*1ae0*/  USHF.L.U32 UR11, UR8, 0x6, URZ ;  /* 0x00000006080b7899 */ /* 0x000fe2000800063f */
[----:B------:R-:W-:Y:S01]  /*1af0*/  LEA R202, P2, R6, c[0x0][0x160], 0x1 ;  /* 0x0000580006ca7a11 */ /* 0x000fe200078408ff */
[----:B------:R-:W-:-:S02]  /*1b00*/  ULOP3.LUT UR46, UR46, 0xfffffffe, URZ, 0xc0, !UPT ;  /* 0xfffffffe2e2e7892 */ /* 0x000fc4000f8ec03f */
[----:B------:R-:W-:Y:S01]  /*1b10*/  ULDC.64 UR8, c[0x0][0x190] ;  /* 0x0000640000087ab9 */ /* 0x000fe20000000a00 */
[----:B------:R-:W-:Y:S01]  /*1b20*/  LEA.HI.X R203, R6, c[0x0][0x164], R0, 0x1, P2 ;  /* 0x0000590006cb7a11 */ /* 0x000fe200010f0c00 */
[----:B------:R-:W-:Y:S01]  /*1b30*/  UIADD3 UR46, UR10, -UR46, URZ ;  /* 0x8000002e0a2e7290 */ /* 0x000fe2000fffe03f */
[----:B------:R-:W-:Y:S01]  /*1b40*/  IADD3 R4, P0, R204, UR11, RZ ;  /* 0x0000000bcc047c10 */ /* 0x000fe2000ff1e0ff */
[----:B------:R-:W-:Y:S02]  /*1b50*/  USHF.L.U64.HI UR9, UR8, UR22, UR9 ;  /* 0x0000001608097299 */ /* 0x000fe40008010209 */
[----:B------:R-:W-:Y:S01]  /*1b60*/  USHF.L.U32 UR8, UR8, 0x6, URZ ;  /* 0x0000000608087899 */ /* 0x000fe2000800063f */
[----:B------:R-:W-:Y:S01]  /*1b70*/  IADD3.X R5, R205, UR45, RZ, P0, !PT ;  /* 0x0000002dcd057c10 */ /* 0x000fe200087fe4ff */
[----:B------:R-:W-:Y:S01]  /*1b80*/  UISETP.NE.AND UP0, UPT, UR46, 0x1, UPT ;  /* 0x000000012e00788c */ /* 0x000fe2000bf05270 */
[----:B------:R-:W-:-:S04]  /*1b90*/  IADD3 R8, P0, R4, UR11, RZ ;  /* 0x0000000b04087c10 */ /* 0x000fc8000ff1e0ff */
[----:B------:R-:W-:Y:S02]  /*1ba0*/  IADD3.X R9, R5, UR45, RZ, P0, !PT ;  /* 0x0000002d05097c10 */ /* 0x000fe400087fe4ff */
[----:B------:R-:W-:Y:S02]  /*1bb0*/  IADD3 R6, P0, R202, UR8, RZ ;  /* 0x00000008ca067c10 */ /* 0x000fe4000ff1e0ff */
[----:B------:R-:W-:Y:S02]  /*1bc0*/  PLOP3.LUT P2, PT, PT, PT, UP0, 0x80, 0x0 ;  /* 0x000000000000781c */ /* 0x000fe40003f4f008 */
        /* <DEDUP_REMOVED lines=100> */
[----:B------:R1:W2:Y:S04]  /*2210*/  LDG.E R9, [R4.64] ;  /* 0x0000002404097981 */ /* 0x0002a8000c1e1900 */
[----:B------:R1:W3:Y:S04]  /*2220*/  LDG.E R8, [R4.64+0x20] ;  /* 0x0000202404087981 */ /* 0x0002e8000c1e1900 */
[----:B------:R1:W4:Y:S04]  /*2230*/  LDG.E R7, [R4.64+0x100] ;  /* 0x0001002404077981 */ /* 0x000328000c1e1900 */
[----:B-1----:R1:W5:Y:S01]  /*2240*/  LDG.E R5, [R4.64+0x120] ;  /* 0x0001202404057981 */ /* 0x002362000c1e1900 */
[----:B------:R-:W-:Y:S01]  /*2250*/  LEA.HI R0, R23, R22, RZ, 0x4 ;  /* 0x0000001617007211 */ /* 0x000fe200078f20ff */
[----:B------:R-:W-:Y:S01]  /*2260*/  IMAD.MOV.U32 R206, RZ, RZ, R2 ;  /* 0x000000ffffce7224 */ /* 0x000fe200078e0002 */
[----:B------:R-:W-:Y:S01]  /*2270*/  IADD3 R2, R191, 0x2000, RZ ;  /* 0x00002000bf027810 */ /* 0x000fe20007ffe0ff */
[----:B------:R-:W-:Y:S01]  /*2280*/  IMAD.MOV.U32 R189, RZ, RZ, 0x20 ;  /* 0x00000020ffbd7424 */ /* 0x000fe200078e00ff */
[----:B------:R-:W-:Y:S01]  /*2290*/  LOP3.LUT R0, R0, 0xfffffff0, RZ, 0xc0, !PT ;  /* 0xfffffff000007812 */ /* 0x000fe200078ec0ff */
[----:B------:R-:W-:Y:S01]  /*22a0*/  IMAD.MOV.U32 R181, RZ, RZ, 0x40 ;  /* 0x00000040ffb57424 */ /* 0x000fe200078e00ff */
[----:B------:R-:W-:Y:S01]  /*22b0*/  SEL R2, R2, R191, !P2 ;  /* 0x000000bf02027207 */ /* 0x000fe20005000000 */
[----:B------:R-:W-:Y:S01]  /*22c0*/  UIADD3 UR9, UR39, UR12, URZ ;  /* 0x0000000c27097290 */ /* 0x000fe2000fffe03f */
[----:B------:R-:W-:Y:S01]  /*22d0*/  IMAD.MOV.U32 R127, RZ, RZ, RZ ;  /* 0x000000ffff7f7224 */ /* 0x000fe200078e00ff */
[----:B------:R-:W-:Y:S01]  /*22e0*/  UMOV UR8, UR42 ;  /* 0x0000002a00087c82 */ /* 0x000fe20008000000 */
[----:B------:R-:W-:Y:S01]  /*22f0*/  IMAD.IADD R0, R22, 0x1, -R0 ;  /* 0x0000000116007824 */ /* 0x000fe200078e0a00 */
[----:B------:R-:W-:Y:S01]  /*2300*/  UIADD3 UR9, -UR40, 0x80, UR9 ;  /* 0x0000008028097890 */ /* 0x000fe2000fffe109 */
[----:B------:R-:W-:Y:S01]  /*2310*/  IMAD.SHL.U32 R188, R2, 0x2, RZ ;  /* 0x0000000202bc7824 */ /* 0x000fe200078e00ff */
[----:B------:R-:W-:-:S02]  /*2320*/  UMOV UR11, UR43 ;  /* 0x0000002b000b7c82 */ /* 0x000fc40008000000 */
        /* <DEDUP_REMOVED lines=10> */
[----:B------:R-:W-:Y:S01]  /*23d0*/  IMAD.SHL.U32 R180, R0, 0x2, RZ ;  /* 0x0000000200b47824 */ /* 0x000fe200078e00ff */
[----:B-----5:R1:W-:Y:S04]  /*23e0*/  STL [R1], R5 ;  /* 0x0000000501007387 */ /* 0x0203e80000100800 */
[----:B--2---:R1:W-:Y:S04]  /*23f0*/  STL [R1+0xc], R9 ;  /* 0x00000c0901007387 */ /* 0x0043e80000100800 */
[----:B----4-:R1:W-:Y:S04]  /*2400*/  STL [R1+0x4], R7 ;  /* 0x0000040701007387 */ /* 0x0103e80000100800 */
[----:B---3--:R1:W-:Y:S02]  /*2410*/  STL [R1+0x8], R8 ;  /* 0x0000080801007387 */ /* 0x0083e40000100800 */
[----:B------:R-:W-:Y:S01]  /*2420*/  IMAD.MOV.U32 R0, RZ, RZ, c[0x0][0x22c] ;  /* 0x00008b00ff007624 */ /* 0x000fe200078e00ff */
[----:B------:R-:W-:-:S03]  /*2430*/  SHF.L.U32 R186, R191, 0x1, RZ ;  /* 0x00000001bfba7819 */ /* 0x000fc600000006ff */
[----:B------:R-:W-:Y:S01]  /*2440*/  IMAD R0, R0, c[0x0][0x1c0], RZ ;  /* 0x0000700000007a24 */ /* 0x000fe200078e02ff */
[----:B------:R-:W-:-:S03]  /*2450*/  IADD3 R187, R189, R186, RZ ;  /* 0x000000babdbb7210 */ /* 0x000fc60007ffe0ff */
[C---:B------:R-:W-:Y:S01]  /*2460*/  IMAD.SHL.U32 R4, R0.reuse, 0x8, RZ ;  /* 0x0000000800047824 */ /* 0x040fe200078e00ff */
[----:B------:R-:W-:-:S04]  /*2470*/  SHF.L.U32 R2, R0, 0x4, RZ ;  /* 0x0000000400027819 */ /* 0x000fc800000006ff */
[----:B------:R-:W-:-:S04]  /*2480*/  IADD3 R2, R2, 0x20, RZ ;  /* 0x0000002002027810 */ /* 0x000fc80007ffe0ff */
[----:B------:R-:W-:Y:S02]  /*2490*/  IADD3 R0, R4, R2, RZ ;  /* 0x0000000204007210 */ /* 0x000fe40007ffe0ff */
[----:B------:R-:W-:-:S03]  /*24a0*/  SHF.L.U64.HI R2, R16, 0x2, R6 ;  /* 0x0000000210027819 */ /* 0x000fc60000010206 */
[----:B------:R-:W-:-:S05]  /*24b0*/  IMAD.IADD R0, R4, 0x1, R0 ;  /* 0x0000000104007824 */ /* 0x000fca00078e0200 */
[----:B------:R-:W-:-:S05]  /*24c0*/  IADD3 R0, R4, R0, RZ ;  /* 0x0000000004007210 */ /* 0x000fca0007ffe0ff */
[----:B------:R-:W-:-:S05]  /*24d0*/  IMAD.IADD R0, R4, 0x1, R0 ;  /* 0x0000000104007824 */ /* 0x000fca00078e0200 */
[----:B------:R2:W-:Y:S02]  /*24e0*/  STL [R1+0x30], R0 ;  /* 0x0000300001007387 */ /* 0x0005e40000100800 */
[----:B--2---:R-:W-:-:S05]  /*24f0*/  IADD3 R0, R4, R0, RZ ;  /* 0x0000000004007210 */ /* 0x004fca0007ffe0ff */
[----:B------:R2:W-:Y:S02]  /*2500*/  STL [R1+0x2c], R0 ;  /* 0x00002c0001007387 */ /* 0x0005e40000100800 */
[----:B--2---:R-:W-:-:S05]  /*2510*/  IMAD.IADD R0, R4, 0x1, R0 ;  /* 0x0000000104007824 */ /* 0x004fca00078e0200 */
[----:B------:R2:W-:Y:S04]  /*2520*/  STL [R1+0x28], R0 ;  /* 0x0000280001007387 */ /* 0x0005e80000100800 */
[----:B------:R3:W-:Y:S01]  /*2530*/  STL [R1+0x3c], R2 ;  /* 0x00003c0201007387 */ /* 0x0007e20000100800 */
[----:B--2---:R-:W-:Y:S01]  /*2540*/  IMAD.IADD R0, R4, 0x1, R0 ;  /* 0x0000000104007824 */ /* 0x004fe200078e0200 */
[----:B---3--:R-:W-:-:S03]  /*2550*/  SHF.L.U32 R2, R16, 0x2, RZ ;  /* 0x0000000210027819 */ /* 0x008fc600000006ff */
[C---:B-1----:R-:W-:Y:S01]  /*2560*/  IMAD.IADD R5, R4.reuse, 0x1, R0 ;  /* 0x0000000104057824 */ /* 0x042fe200078e0200 */
[----:B------:R-:W-:Y:S04]  /*2570*/  STL [R1+0x24], R0 ;  /* 0x0000240001007387 */ /* 0x000fe80000100800 */
[----:B------:R1:W-:Y:S04]  /*2580*/  STL [R1+0x40], R2 ;  /* 0x0000400201007387 */ /* 0x0003e80000100800 */
[----:B------:R-:W-:Y:S01]  /*2590*/  STL [R1+0x20], R5 ;  /* 0x0000200501007387 */ /* 0x000fe20000100800 */
[----:B-1----:R-:W-:-:S05]  /*25a0*/  IMAD.IADD R2, R4, 0x1, R5 ;  /* 0x0000000104027824 */ /* 0x002fca00078e0205 */
[----:B------:R1:W-:Y:S02]  /*25b0*/  STL [R1+0x1c], R2 ;  /* 0x00001c0201007387 */ /* 0x0003e40000100800 */
[----:B-1----:R-:W-:-:S05]  /*25c0*/  IADD3 R2, R4, R2, RZ ;  /* 0x0000000204027210 */ /* 0x002fca0007ffe0ff */
[----:B------:R1:W-:Y:S02]  /*25d0*/  STL [R1+0x18], R2 ;  /* 0x0000180201007387 */ /* 0x0003e40000100800 */
[----:B-1----:R-:W-:-:S05]  /*25e0*/  IMAD.IADD R2, R4, 0x1, R2 ;  /* 0x0000000104027824 */ /* 0x002fca00078e0202 */
[----:B------:R1:W-:Y:S02]  /*25f0*/  STL [R1+0x14], R2 ;  /* 0x0000140201007387 */ /* 0x0003e40000100800 */
[----:B-1----:R-:W-:-:S05]  /*2600*/  IADD3 R2, R4, R2, RZ ;  /* 0x0000000204027210 */ /* 0x002fca0007ffe0ff */
[----:B------:R-:W-:Y:S01]  /*2610*/  IMAD.IADD R0, R4, 0x1, R2 ;  /* 0x0000000104007824 */ /* 0x000fe200078e0202 */
[----:B------:R1:W-:Y:S04]  /*2620*/  STL [R1+0x10], R2 ;  /* 0x0000100201007387 */ /* 0x0003e80000100800 */
[----:B------:R1:W-:Y:S02]  /*2630*/  STL [R1+0x34], R0 ;  /* 0x0000340001007387 */ /* 0x0003e40000100800 */
.L_x_993:
[----:B------:R-:W0:Y:S01]  /*2640*/  LDGDEPBAR ;  /* 0x00000000000079af */ /* 0x000e220000000000 */
[C---:B-1----:R-:W-:Y:S01]  /*2650*/  IADD3 R0, R188.reuse, R189, RZ ;  /* 0x000000bdbc007210 */ /* 0x042fe20007ffe0ff */
[----:B------:R-:W-:Y:S01]  /*2660*/  USHF.L.U32 UR7, UR10, 0x7, URZ ;  /* 0x000000070a077899 */ /* 0x000fe2000800063f */
[-C--:B------:R-:W-:Y:S01]  /*2670*/  IADD3 R164, R188, R181.reuse, RZ ;  /* 0x000000b5bca47210 */ /* 0x080fe20007ffe0ff */
[----:B------:R-:W-:Y:S02]  /*2680*/  UISETP.GT.AND UP3, UPT, UR10, UR4, UPT ;  /* 0x000000040a00728c */ /* 0x000fe4000bf64270 */
[----:B------:R-:W-:Y:S02]  /*2690*/  UISETP.GE.AND UP0, UPT, UR7, UR9, UPT ;  /* 0x000000090700728c */ /* 0x000fe4000bf06270 */
[----:B------:R-:W2:Y:S01]  /*26a0*/  LDL R210, [R1+0x4c] ;  /* 0x00004c0001d27983 */ /* 0x000ea20000100800 */
[----:B------:R-:W-:Y:S03]  /*26b0*/  MOV R2, UR7 ;  /* 0x0000000700027c02 */ /* 0x000fe60008000f00 */
[----:B------:R-:W3:Y:S01]  /*26c0*/  LDL R208, [R1+0xc] ;  /* 0x00000c0001d07983 */ /* 0x000ee20000100800 */
[----:B------:R-:W-:Y:S03]  /*26d0*/  PLOP3.LUT P0, PT, PT, PT, UP0, 0x80, 0x0 ;  /* 0x000000000000781c */ /* 0x000fe60003f0f008 */
[----:B------:R-:W4:Y:S04]  /*26e0*/  LDL R209, [R1+0x50] ;  /* 0x0000500001d17983 */ /* 0x000f280000100800 */
[----:B------:R-:W4:Y:S04]  /*26f0*/  LDL R207, [R1+0x8] ;  /* 0x0000080001cf7983 */ /* 0x000f280000100800 */
        /* <DEDUP_REMOVED lines=50> */
[----:B------:R1:W-:Y:S04]  /*2a20*/  STL [R1+0x8c], R3 ;  /* 0x00008c0301007387 */ /* 0x0003e80000100800 */
[----:B-1----:R-:W4:Y:S01]  /*2a30*/  LDL R3, [R1] ;  /* 0x0000000001037983 */ /* 0x002f220000100800 */
[----:B------:R-:W-:Y:S04]  /*2a40*/  DEPBAR.LE SB0, 0x0 ;  /* 0x000080000000791a */ /* 0x000fe80000000000 */
[----:B------:R-:W-:Y:S08]  /*2a50*/  BAR.SYNC.DEFER_BLOCKING 0x0 ;  /* 0x0000000000007b1d */ /* 0x000ff00000010000 */
[----:B------:R-:W-:Y:S08]  /*2a60*/  LDSM.16.M88.4 R64, [R188] ;  /* 0x00000000bc40783b */ /* 0x000ff00000000200 */
[----:B------:R-:W1:Y:S08]  /*2a70*/  LDSM.16.M88.4 R16, [R182+0xc000] ;  /* 0x00c00000b610783b */ /* 0x000e700000000200 */
[----:B------:R-:W1:Y:S08]  /*2a80*/  LDSM.16.M88.4 R60, [R188+0x2000] ;  /* 0x00200000bc3c783b */ /* 0x000e700000000200 */
[----:B------:R-:W1:Y:S01]  /*2a90*/  LDSM.16.M88.4 R32, [R182+0xc800] ;  /* 0x00c80000b620783b */ /* 0x000e620000000200 */
[----:B--2---:R-:W-:Y:S07]  /*2aa0*/  @!P0 IADD3 R2, R2, UR40, R210 ;  /* 0x0000002802028c10 */ /* 0x004fee000fffe0d2 */
[----:B------:R-:W2:Y:S01]  /*2ab0*/  LDSM.16.M88.4 R48, [R182+0xd000] ;  /* 0x00d00000b630783b */ /* 0x000ea20000000200 */
[----:B---3--:R-:W-:Y:S07]  /*2ac0*/  FSETP.NEU.FTZ.AND P2, PT, R208, -INF , PT ;  /* 0xff800000d000780b */ /* 0x008fee0003f5d000 */
[----:B------:R-:W3:Y:S01]  /*2ad0*/  LDSM.16.M88.4 R132, [R182+0xd800] ;  /* 0x00d80000b684783b */ /* 0x000ee20000000200 */
[-C--:B-1----:R-:W-:Y:S07]  /*2ae0*/  HMMA.16816.F32 R4, R64, R16.reuse, RZ ;  /* 0x000000104004723c */ /* 0x082fee00000018ff */
[----:B------:R-:W-:Y:S01]  /*2af0*/  LDSM.16.M88.4 R136, [R0] ;  /* 0x000000000088783b */ /* 0x000fe20000000200 */
[C---:B------:R-:W-:Y:S07]  /*2b00*/  HMMA.16816.F32 R8, R60.reuse, R16, RZ ;  /* 0x000000103c08723c */ /* 0x040fee00000018ff */
        /* <DEDUP_REMOVED lines=8> */
[----:B------:R-:W-:Y:S01]  /*2b90*/  LDSM.16.M88.4 R156, [R164] ;  /* 0x00000000a49c783b */ /* 0x000fe20000000200 */
[----:B--2---:R-:W-:Y:S01]  /*2ba0*/  IADD3 R0, R0, R181, RZ ;  /* 0x000000b500007210 */ /* 0x004fe20007ffe0ff */
[-C--:B------:R-:W-:Y:S06]  /*2bb0*/  HMMA.16816.F32 R28, R60, R34.reuse, RZ ;  /* 0x000000223c1c723c */ /* 0x080fec00000018ff */
[----:B------:R-:W-:Y:S02]  /*2bc0*/  LDSM.16.M88.4 R160, [R183+0xc000] ;  /* 0x00c00000b7a0783b */ /* 0x000fe40000000200 */
[C---:B------:R-:W-:Y:S06]  /*2bd0*/  HMMA.16816.F32 R32, R64.reuse, R34, RZ ;  /* 0x000000224020723c */ /* 0x040fec00000018ff */
[----:B------:R-:W-:Y:S02]  /*2be0*/  LDSM.16.M88.4 R164, [R164+0x2000] ;  /* 0x00200000a4a4783b */ /* 0x000fe40000000200 */
[-C--:B------:R-:W-:Y:S06]  /*2bf0*/  HMMA.16816.F32 R36, R64, R48.reuse, RZ ;  /* 0x000000304024723c */ /* 0x080fec00000018ff */
[----:B------:R-:W-:Y:S02]  /*2c00*/  LDSM.16.M88.4 R168, [R183+0xd000] ;  /* 0x00d00000b7a8783b */ /* 0x000fe40000000200 */
[C---:B------:R-:W-:Y:S06]  /*2c10*/  HMMA.16816.F32 R40, R60.reuse, R48, RZ ;  /* 0x000000303c28723c */ /* 0x040fec00000018ff */
[----:B------:R-:W-:Y:S02]  /*2c20*/  LDSM.16.M88.4 R172, [R183+0xd800] ;  /* 0x00d80000b7ac783b */ /* 0x000fe40000000200 */
[-C--:B------:R-:W-:Y:S06]  /*2c30*/  HMMA.16816.F32 R44, R60, R50.reuse, RZ ;  /* 0x000000323c2c723c */ /* 0x080fec00000018ff */
[----:B------:R-:W-:Y:S02]  /*2c40*/  LDSM.16.M88.4 R176, [R184+0xc000] ;  /* 0x00c00000b8b0783b */ /* 0x000fe40000000200 */
[C---:B------:R-:W-:Y:S08]  /*2c50*/  HMMA.16816.F32 R48, R64.reuse, R50, RZ ;  /* 0x000000324030723c */ /* 0x040ff000000018ff */
[-C--:B---3--:R-:W-:Y:S08]  /*2c60*/  HMMA.16816.F32 R52, R64, R132.reuse, RZ ;  /* 0x000000844034723c */ /* 0x088ff000000018ff */
        /* <DEDUP_REMOVED lines=18> */
[----:B------:R2:W1:Y:S07]  /*2d90*/  LDSM.16.M88.4 R132, [R0+0x2000] ;  /* 0x002000000084783b */ /* 0x00046e0000000200 */
[-C--:B------:R-:W-:Y:S08]  /*2da0*/  HMMA.16816.F32 R52, R136, R152.reuse, R52 ;  /* 0x000000988834723c */ /* 0x080ff00000001834 */
[C---:B------:R-:W-:Y:S08]  /*2db0*/  HMMA.16816.F32 R56, R144.reuse, R152, R56 ;  /* 0x000000989038723c */ /* 0x040ff00000001838 */
[-C--:B------:R-:W-:Y:S01]  /*2dc0*/  HMMA.16816.F32 R60, R144, R154.reuse, R60 ;  /* 0x0000009a903c723c */ /* 0x080fe2000000183c */
[----:B--2---:R-:W-:Y:S04]  /*2dd0*/  MOV R0, UR29 ;  /* 0x0000001d00007c02 */ /* 0x004fe80008000f00 */
[----:B----4-:R-:W-:Y:S03]  /*2de0*/  @!P0 LEA R0, R0, R209, 0x7 ;  /* 0x000000d100008211 */ /* 0x010fe600078e38ff */
        /* <DEDUP_REMOVED lines=18> */
[C---:B------:R-:W-:Y:S08]  /*2f10*/  HMMA.16816.F32 R8, R132.reuse, R176, R8 ;  /* 0x000000b08408723c */ /* 0x040ff00000001808 */
        /* <DEDUP_REMOVED lines=21> */
[----:B------:R-:W2:Y:S10]  /*3070*/  MUFU.TANH R244, R6 ;  /* 0x0000000600f47308 */ /* 0x000eb40000002400 */
[----:B------:R1:W-:Y:S01]  /*3080*/  MUFU.TANH R217, R16 ;  /* 0x0000001000d97308 */ /* 0x0003e20000002400 */
[----:B---3--:R-:W-:Y:S04]  /*3090*/  @!P0 IMNMX R14, R2, UR40, PT ;  /* 0x00000028020e8c17 */ /* 0x008fe8000b800200 */
[-C--:B------:R-:W-:Y:S05]  /*30a0*/  @!P0 ISETP.GE.AND P3, PT, R0, R14.reuse, PT ;  /* 0x0000000e0000820c */ /* 0x080fea0003f66270 */
[----:B------:R3:W2:Y:S10]  /*30b0*/  MUFU.TANH R243, R7 ;  /* 0x0000000700f37308 */ /* 0x0006b40000002400 */
[----:B------:R2:W-:Y:S01]  /*30c0*/  MUFU.TANH R107, R12 ;  /* 0x0000000c006b7308 */ /* 0x0005e20000002400 */
[----:B-1----:R-:W4:Y:S09]  /*30d0*/  LDL R16, [R1+0x4] ;  /* 0x0000040001107983 */ /* 0x002f320000100800 */
[----:B------:R-:W-:Y:S01]  /*30e0*/  MUFU.TANH R236, R19 ;  /* 0x0000001300ec7308 */ /* 0x000fe20000002400 */
[----:B---3--:R-:W1:Y:S09]  /*30f0*/  LDSM.16.M88.4 R4, [R184+0xc800] ;  /* 0x00c80000b804783b */ /* 0x008e720000000200 */
[----:B------:R3:W-:Y:S01]  /*3100*/  MUFU.TANH R86, R15 ;  /* 0x0000000f00567308 */ /* 0x0007e20000002400 */
[----:B--2---:R-:W-:Y:S05]  /*3110*/  FMUL.FTZ R12, R208, 1.4426950216293334961 ;  /* 0x3fb8aa3bd00c7820 */ /* 0x004fea0000410000 */
[----:B------:R-:W-:Y:S04]  /*3120*/  FSEL R12, R12, RZ, P2 ;  /* 0x000000ff0c0c7208 */ /* 0x000fe80001000000 */
[----:B------:R2:W-:Y:S10]  /*3130*/  MUFU.TANH R109, R8 ;  /* 0x00000008006d7308 */ /* 0x0005f40000002400 */
[----:B------:R2:W2:Y:S01]  /*3140*/  MUFU.TANH R108, R9 ;  /* 0x00000009006c7308 */ /* 0x0004a20000002400 */
[----:B---3--:R-:W-:Y:S04]  /*3150*/  @!P0 IADD3 R15, R0, 0x1, RZ ;  /* 0x00000001000f8810 */ /* 0x008fe80007ffe0ff */
[----:B------:R-:W-:Y:S05]  /*3160*/  @!P0 ISETP.GE.AND P2, PT, R15, R14, PT ;  /* 0x0000000e0f00820c */ /* 0x000fea0003f46270 */
[----:B------:R3:W-:Y:S01]  /*3170*/  MUFU.TANH R106, R13 ;  /* 0x0000000d006a7308 */ /* 0x0007e20000002400 */
[-C--:B-1----:R-:W-:Y:S01]  /*3180*/  HMMA.16816.F32 R20, R148, R4.reuse, R20 ;  /* 0x000000049414723c */ /* 0x082fe20000001814 */
[----:B--2---:R-:W-:Y:S02]  /*3190*/  MOV R8, R152 ;  /* 0x0000009800087202 */ /* 0x004fe40000000f00 */
[----:B------:R-:W-:Y:S06]  /*31a0*/  @!P0 FSEL R8, R152, -INF , !P3 ;  /* 0xff80000098088808 */ /* 0x000fec0005800000 */
[----:B------:R1:W-:Y:S01]  /*31b0*/  MUFU.TANH R88, R11 ;  /* 0x0000000b00587308 */ /* 0x0003e20000002400 */
[C---:B------:R-:W-:Y:S02]  /*31c0*/  HMMA.16816.F32 R24, R132.reuse, R4, R24 ;  /* 0x000000048418723c */ /* 0x040fe40000001818 */
[--C-:B------:R-:W-:Y:S01]  /*31d0*/  FFMA.FTZ R9, R8, c[0x0][0x23c], -R12.reuse ;  /* 0x00008f0008097a23 */ /* 0x100fe2000001080c */
[----:B------:R-:W-:Y:S02]  /*31e0*/  MOV R8, R156 ;  /* 0x0000009c00087202 */ /* 0x000fe40000000f00 */
[----:B------:R-:W-:Y:S04]  /*31f0*/  @!P0 FSEL R8, R156, -INF , !P2 ;  /* 0xff8000009c088808 */ /* 0x000fe80005000000 */
[----:B------:R2:W2:Y:S01]  /*3200*/  MUFU.TANH R89, R10 ;  /* 0x0000000a00597308 */ /* 0x0004a20000002400 */
[----:B------:R-:W-:Y:S01]  /*3210*/  FSETP.NEU.FTZ.AND P2, PT, R207, -INF , PT ;  /* 0xff800000cf00780b */ /* 0x000fe20003f5d000 */
[-C--:B------:R-:W-:Y:S01]  /*3220*/  HMMA.16816.F32 R28, R132, R6.reuse, R28 ;  /* 0x00000006841c723c */ /* 0x080fe2000000181c */
[----:B------:R-:W-:Y:S01]  /*3230*/  FFMA.FTZ R5, R8, c[0x0][0x23c], -R12 ;  /* 0x00008f0008057a23 */ /* 0x000fe2000001080c */
[----:B---3--:R-:W-:Y:S02]  /*3240*/  @!P0 IADD3 R13, R2, 0x8, RZ ;  /* 0x00000008020d8810 */ /* 0x008fe40007ffe0ff */
[----:B------:R-:W-:Y:S01]  /*3250*/  MOV R4, R244 ;  /* 0x000000f400047202 */ /* 0x000fe20000000f00 */
[----:B------:R-:W-:Y:S01]  /*3260*/  FMUL.FTZ R21, R21, c[0x0][0x2ec] ;  /* 0x0000bb0015157a20 */ /* 0x000fe20000410000 */
[----:B------:R-:W-:Y:S02]  /*3270*/  @!P0 IMNMX R13, R13, UR40, PT ;  /* 0x000000280d0d8c17 */ /* 0x000fe4000b800200 */
[----:B------:R3:W-:Y:S01]  /*3280*/  MUFU.EX2 R157, R5 ;  /* 0x00000005009d7308 */ /* 0x0007e20000000800 */
[C---:B------:R-:W-:Y:S01]  /*3290*/  HMMA.16816.F32 R32, R148.reuse, R6, R32 ;  /* 0x000000069420723c */ /* 0x040fe20000001820 */
[-C--:B------:R-:W-:Y:S02]  /*32a0*/  @!P0 ISETP.GE.AND P3, PT, R0, R13.reuse, PT ;  /* 0x0000000d0000820c */ /* 0x080fe40003f66270 */
[----:B-1----:R-:W-:Y:S02]  /*32b0*/  FMUL.FTZ R11, R207, 1.4426950216293334961 ;  /* 0x3fb8aa3bcf0b7820 */ /* 0x002fe40000410000 */
[----:B------:R-:W-:Y:S01]  /*32c0*/  FMUL.FTZ R24, R24, c[0x0][0x2ec] ;  /* 0x0000bb0018187a20 */ /* 0x000fe20000410000 */
[----:B------:R-:W-:Y:S01]  /*32d0*/  @!P0 FSEL R4, R244, -INF , !P3 ;  /* 0xff800000f4048808 */ /* 0x000fe20005800000 */
[----:B------:R-:W-:Y:S01]  /*32e0*/  FMUL.FTZ R25, R25, c[0x0][0x2ec] ;  /* 0x0000bb0019197a20 */ /* 0x000fe20000410000 */
[----:B------:R-:W-:Y:S01]  /*32f0*/  FSEL R11, R11, RZ, P2 ;  /* 0x000000ff0b0b7208 */ /* 0x000fe20001000000 */
[----:B------:R1:W-:Y:S01]  /*3300*/  MUFU.EX2 R239, R9 ;  /* 0x0000000900ef7308 */ /* 0x0003e20000000800 */
[----:B------:R-:W-:Y:S02]  /*3310*/  @!P0 ISETP.GE.AND P2, PT, R15, R13, PT ;  /* 0x0000000d0f00820c */ /* 0x000fe40003f46270 */
[----:B------:R-:W-:Y:S01]  /*3320*/  FMUL.FTZ R20, R20, c[0x0][0x2ec] ;  /* 0x0000bb0014147a20 */ /* 0x000fe20000410000 */
[----:B--2---:R-:W-:Y:S01]  /*3330*/  @!P0 IADD3 R10, R2, 0x40, RZ ;  /* 0x00000040020a8810 */ /* 0x004fe20007ffe0ff */
        /* <DEDUP_REMOVED lines=8> */
[--C-:B---3--:R-:W-:Y:S01]  /*33c0*/  FFMA.FTZ R5, R4, c[0x0][0x23c], -R11.reuse ;  /* 0x00008f0004057a23 */ /* 0x108fe2000001080b */
[----:B------:R-:W-:Y:S01]  /*33d0*/  MOV R4, R243 ;  /* 0x000000f300047202 */ /* 0x000fe20000000f00 */
[----:B------:R-:W-:Y:S01]  /*33e0*/  FMUL.FTZ R32, R32, c[0x0][0x2ec] ;  /* 0x0000bb0020207a20 */ /* 0x000fe20000410000 */
[----:B------:R-:W-:Y:S01]  /*33f0*/  @!P0 FSEL R4, R243, -INF , !P2 ;  /* 0xff800000f3048808 */ /* 0x000fe20005000000 */
[----:B------:R-:W-:Y:S01]  /*3400*/  FMUL.FTZ R33, R33, c[0x0][0x2ec] ;  /* 0x0000bb0021217a20 */ /* 0x000fe20000410000 */
[----:B------:R2:W-:Y:S01]  /*3410*/  MUFU.EX2 R20, R5 ;  /* 0x0000000500147308 */ /* 0x0005e20000000800 */
[----:B------:R-:W-:Y:S02]  /*3420*/  FMUL.FTZ R34, R34, c[0x0][0x2ec] ;  /* 0x0000bb0022227a20 */ /* 0x000fe40000410000 */
[--C-:B------:R-:W-:Y:S01]  /*3430*/  FFMA.FTZ R4, R4, c[0x0][0x23c], -R11.reuse ;  /* 0x00008f0004047a23 */ /* 0x100fe2000001080b */
[----:B-1----:R-:W-:Y:S01]  /*3440*/  @!P0 IADD3 R9, R2, 0x48, RZ ;  /* 0x0000004802098810 */ /* 0x002fe20007ffe0ff */
[----:B------:R-:W-:Y:S01]  /*3450*/  FMUL.FTZ R35, R35, c[0x0][0x2ec] ;  /* 0x0000bb0023237a20 */ /* 0x000fe20000410000 */
[----:B------:R-:W-:Y:S01]  /*3460*/  MOV R2, R108 ;  /* 0x0000006c00027202 */ /* 0x000fe20000000f00 */
[----:B------:R-:W-:Y:S01]  /*3470*/  FMUL.FTZ R28, R28, c[0x0][0x2ec] ;  /* 0x0000bb001c1c7a20 */ /* 0x000fe20000410000 */
[----:B------:R-:W-:Y:S01]  /*3480*/  @!P0 IMNMX R9, R9, UR40, PT ;  /* 0x0000002809098c17 */ /* 0x000fe2000b800200 */
[----:B------:R-:W-:Y:S01]  /*3490*/  FMUL.FTZ R23, R23, c[0x0][0x2ec] ;  /* 0x0000bb0017177a20 */ /* 0x000fe20000410000 */
[----:B------:R1:W3:Y:S01]  /*34a0*/  MUFU.TANH R155, R17 ;  /* 0x00000011009b7308 */ /* 0x0002e20000002400 */
[----:B------:R-:W-:Y:S09]  /*34b0*/  FMUL.FTZ R29, R29, c[0x0][0x2ec] ;  /* 0x0000bb001d1d7a20 */ /* 0x000ff20000410000 */
[----:B------:R3:W-:Y:S01]  /*34c0*/  MUFU.EX2 R19, R4 ;  /* 0x0000000400137308 */ /* 0x0007e20000000800 */
[----:B--2---:R-:W-:Y:S09]  /*34d0*/  FMUL.FTZ R5, R3, 1.4426950216293334961 ;  /* 0x3fb8aa3b03057820 */ /* 0x004ff20000410000 */
[----:B------:R-:W2:Y:S01]  /*34e0*/  MUFU.TANH R237, R18 ;  /* 0x0000001200ed7308 */ /* 0x000ea20000002400 */
[----:B-1----:R-:W-:Y:S09]  /*34f0*/  MOV R17, R217 ;  /* 0x000000d900117202 */ /* 0x002ff20000000f00 */
[----:B------:R-:W-:Y:S01]  /*3500*/  MUFU.TANH R177, R32 ;  /* 0x0000002000b17308 */ /* 0x000fe20000002400 */
[----:B---3--:R-:W-:Y:S02]  /*3510*/  MOV R4, R109 ;  /* 0x0000006d00047202 */ /* 0x008fe40000000f00 */
[----:B------:R-:W-:Y:S02]  /*3520*/  @!P0 FSEL R4, R109, -INF , !P3 ;  /* 0xff8000006d048808 */ /* 0x000fe40005800000 */
[-C--:B------:R-:W-:Y:S05]  /*3530*/  @!P0 ISETP.GE.AND P3, PT, R0, R9.reuse, PT ;  /* 0x000000090000820c */ /* 0x080fea0003f66270 */
[----:B------:R-:W1:Y:S10]  /*3540*/  MUFU.TANH R153, R21 ;  /* 0x0000001500997308 */ /* 0x000e740000002400 */
[----:B------:R-:W-:Y:S10]  /*3550*/  MUFU.TANH R176, R33 ;  /* 0x0000002100b07308 */ /* 0x000ff40000002400 */
[----:B------:R-:W3:Y:S10]  /*3560*/  MUFU.TANH R235, R22 ;  /* 0x0000001600eb7308 */ /* 0x000ef40000002400 */
        /* <DEDUP_REMOVED lines=12> */
[----:B------:R-:W-:Y:S04]  /*3630*/  FSETP.NEU.FTZ.AND P2, PT, R16, -INF , PT ;  /* 0xff8000001000780b */ /* 0x000fe80003f5d000 */
[----:B------:R-:W-:Y:S02]  /*3640*/  FSEL R8, R8, RZ, P2 ;  /* 0x000000ff08087208 */ /* 0x000fe40001000000 */
[----:B------:R-:W-:Y:S03]  /*3650*/  @!P0 ISETP.GE.AND P2, PT, R15, R10, PT ;  /* 0x0000000a0f00820c */ /* 0x000fe60003f46270 */
[--C-:B------:R-:W-:Y:S01]  /*3660*/  FFMA.FTZ R4, R4, c[0x0][0x23c], -R8.reuse ;  /* 0x00008f0004047a23 */ /* 0x100fe20000010808 */
[----:B------:R-:W-:Y:S02]  /*3670*/  @!P0 FSEL R2, R108, -INF , !P2 ;  /* 0xff8000006c028808 */ /* 0x000fe40005000000 */
[----:B------:R-:W-:Y:S01]  /*3680*/  FSETP.NEU.FTZ.AND P2, PT, R3, -INF , PT ;  /* 0xff8000000300780b */ /* 0x000fe20003f5d000 */
[----:B------:R4:W-:Y:S02]  /*3690*/  MUFU.EX2 R113, R4 ;  /* 0x0000000400717308 */ /* 0x0009e40000000800 */
[----:B------:R-:W-:Y:S01]  /*36a0*/  FFMA.FTZ R16, R2, c[0x0][0x23c], -R8 ;  /* 0x00008f0002107a23 */ /* 0x000fe20000010808 */
[----:B------:R-:W-:Y:S02]  /*36b0*/  FSEL R2, R5, RZ, P2 ;  /* 0x000000ff05027208 */ /* 0x000fe40001000000 */
[----:B------:R-:W-:Y:S02]  /*36c0*/  @!P0 ISETP.GE.AND P2, PT, R15, R9, PT ;  /* 0x000000090f00820c */ /* 0x000fe40003f46270 */
[----:B------:R-:W-:Y:S03]  /*36d0*/  @!P0 IADD3 R15, R0, 0x8, RZ ;  /* 0x00000008000f8810 */ /* 0x000fe60007ffe0ff */
[----:B------:R1:W-:Y:S01]  /*36e0*/  MUFU.EX2 R112, R16 ;  /* 0x0000001000707308 */ /* 0x0003e20000000800 */
[----:B----4-:R-:W-:Y:S02]  /*36f0*/  MOV R4, R89 ;  /* 0x0000005900047202 */ /* 0x010fe40000000f00 */
[----:B------:R-:W-:Y:S05]  /*3700*/  @!P0 FSEL R4, R89, -INF , !P3 ;  /* 0xff80000059048808 */ /* 0x000fea0005800000 */
[--C-:B------:R-:W-:Y:S01]  /*3710*/  FFMA.FTZ R5, R4, c[0x0][0x23c], -R2.reuse ;  /* 0x00008f0004057a23 */ /* 0x100fe20000010802 */
[----:B------:R-:W-:Y:S02]  /*3720*/  MOV R4, R88 ;  /* 0x0000005800047202 */ /* 0x000fe40000000f00 */
[----:B------:R-:W-:Y:S01]  /*3730*/  @!P0 FSEL R4, R88, -INF , !P2 ;  /* 0xff80000058048808 */ /* 0x000fe20005000000 */
[----:B------:R-:W-:Y:S01]  /*3740*/  MUFU.EX2 R93, R5 ;  /* 0x00000005005d7308 */ /* 0x000fe20000000800 */
[-C--:B------:R-:W-:Y:S02]  /*3750*/  @!P0 ISETP.GE.AND P2, PT, R15, R10.reuse, PT ;  /* 0x0000000a0f00820c */ /* 0x080fe40003f46270 */
        /* <DEDUP_REMOVED lines=10> */
[----:B------:R-:W-:Y:S03]  /*3800*/  @!P0 ISETP.GE.AND P2, PT, R15, R9, PT ;  /* 0x000000090f00820c */ /* 0x000fe60003f46270 */
        /* <DEDUP_REMOVED lines=18> */
[----:B--2---:R-:W-:Y:S01]  /*3930*/  MOV R15, R237 ;  /* 0x000000ed000f7202 */ /* 0x004fe20000000f00 */
        /* <DEDUP_REMOVED lines=12> */
[C---:B--2---:R-:W-:Y:S02]  /*3a00*/  @!P0 IADD3 R16, R0.reuse, 0x11, RZ ;  /* 0x0000001100108810 */ /* 0x044fe40007ffe0ff */
[----:B----4-:R-:W-:Y:S02]  /*3a10*/  MOV R17, R154 ;  /* 0x0000009a00117202 */ /* 0x010fe40000000f00 */
[----:B-1----:R-:W-:Y:S01]  /*3a20*/  @!P0 IADD3 R15, R0, 0x10, RZ ;  /* 0x00000010000f8810 */ /* 0x002fe20007ffe0ff */
[-C--:B------:R-:W-:Y:S03]  /*3a30*/  HMMA.16816.F32 R36, R148, R4.reuse, R36 ;  /* 0x000000049424723c */ /* 0x080fe60000001824 */
[-C--:B------:R-:W-:Y:S04]  /*3a40*/  @!P0 ISETP.GE.AND P2, PT, R15, R14.reuse, PT ;  /* 0x0000000e0f00820c */ /* 0x080fe80003f46270 */
[----:B------:R-:W-:Y:S01]  /*3a50*/  @!P0 FSEL R17, R154, -INF , !P2 ;  /* 0xff8000009a118808 */ /* 0x000fe20005000000 */
[C---:B------:R-:W-:Y:S01]  /*3a60*/  HMMA.16816.F32 R40, R132.reuse, R4, R40 ;  /* 0x000000048428723c */ /* 0x040fe20000001828 */
[----:B------:R-:W-:Y:S03]  /*3a70*/  @!P0 ISETP.GE.AND P2, PT, R16, R14, PT ;  /* 0x0000000e1000820c */ /* 0x000fe60003f46270 */
[--C-:B------:R-:W-:Y:S01]  /*3a80*/  FFMA.FTZ R18, R17, c[0x0][0x23c], -R12.reuse ;  /* 0x00008f0011127a23 */ /* 0x100fe2000001080c */
[----:B------:R-:W-:Y:S02]  /*3a90*/  MOV R17, R153 ;  /* 0x0000009900117202 */ /* 0x000fe40000000f00 */
[----:B------:R-:W-:Y:S01]  /*3aa0*/  @!P0 FSEL R17, R153, -INF , !P2 ;  /* 0xff80000099118808 */ /* 0x000fe20005000000 */
[----:B------:R-:W-:Y:S01]  /*3ab0*/  MUFU.EX2 R240, R18 ;  /* 0x0000001200f07308 */ /* 0x000fe20000000800 */
[-C--:B------:R-:W-:Y:S01]  /*3ac0*/  HMMA.16816.F32 R44, R132, R6.reuse, R44 ;  /* 0x00000006842c723c */ /* 0x080fe2000000182c */
[----:B------:R-:W-:Y:S02]  /*3ad0*/  @!P0 ISETP.GE.AND P2, PT, R15, R13, PT ;  /* 0x0000000d0f00820c */ /* 0x000fe40003f46270 */
[----:B------:R-:W-:Y:S01]  /*3ae0*/  FFMA.FTZ R5, R17, c[0x0][0x23c], -R12 ;  /* 0x00008f0011057a23 */ /* 0x000fe2000001080c */
[----:B---3--:R-:W-:Y:S02]  /*3af0*/  MOV R4, R235 ;  /* 0x000000eb00047202 */ /* 0x008fe40000000f00 */
        /* <DEDUP_REMOVED lines=24> */
[-C--:B------:R-:W-:Y:S01]  /*3c80*/  @!P0 ISETP.GE.AND P2, PT, R15, R10.reuse, PT ;  /* 0x0000000a0f00820c */ /* 0x080fe20003f46270 */
        /* <DEDUP_REMOVED lines=14> */
[----:B------:R-:W-:Y:S02]  /*3d70*/  @!P0 ISETP.GE.AND P2, PT, R15, R9, PT ;  /* 0x000000090f00820c */ /* 0x000fe40003f46270 */
        /* <DEDUP_REMOVED lines=26> */
[----:B------:R-:W-:Y:S04]  /*3f20*/  @!P0 ISETP.GE.AND P2, PT, R15, R9, PT ;  /* 0x000000090f00820c */ /* 0x000fe80003f46270 */
        /* <DEDUP_REMOVED lines=8> */
[----:B------:R-:W2:Y:S10]  /*3fb0*/  MUFU.TANH R230, R41 ;  /* 0x0000002900e67308 */ /* 0x000eb40000002400 */
        /* <DEDUP_REMOVED lines=8> */
[----:B------:R-:W-:Y:S03]  /*4040*/  @!P0 ISETP.GE.AND P2, PT, R16, R14, PT ;  /* 0x0000000e1000820c */ /* 0x000fe60003f46270 */
        /* <DEDUP_REMOVED lines=26> */
[C---:B------:R-:W-:Y:S03]  /*41f0*/  @!P0 ISETP.GE.AND P2, PT, R16.reuse, R14, PT ;  /* 0x0000000e1000820c */ /* 0x040fe60003f46270 */
        /* <DEDUP_REMOVED lines=19> */
[----:B------:R-:W-:Y:S01]  /*4330*/  MOV R150, R19 ;  /* 0x0000001300967202 */ /* 0x000fe20000000f00 */
[----:B------:R-:W-:Y:S01]  /*4340*/  FMUL.FTZ R56, R56, c[0x0][0x2ec] ;  /* 0x0000bb0038387a20 */ /* 0x000fe20000410000 */
[----:B------:R-:W-:Y:S03]  /*4350*/  MOV R6, R71 ;  /* 0x0000004700067202 */ /* 0x000fe60000000f00 */
[----:B------:R-:W-:Y:S01]  /*4360*/  FMUL.FTZ R57, R57, c[0x0][0x2ec] ;  /* 0x0000bb0039397a20 */ /* 0x000fe20000410000 */
[----:B------:R-:W-:Y:S01]  /*4370*/  MOV R151, R20 ;  /* 0x0000001400977202 */ /* 0x000fe20000000f00 */
[----:B------:R-:W-:Y:S01]  /*4380*/  FMUL.FTZ R58, R58, c[0x0][0x2ec] ;  /* 0x0000bb003a3a7a20 */ /* 0x000fe20000410000 */
[----:B------:R-:W2:Y:S01]  /*4390*/  MUFU.TANH R160, R53 ;  /* 0x0000003500a07308 */ /* 0x000ea20000002400 */
[----:B------:R-:W-:Y:S01]  /*43a0*/  FMUL.FTZ R60, R60, c[0x0][0x2ec] ;  /* 0x0000bb003c3c7a20 */ /* 0x000fe20000410000 */
[----:B------:R-:W-:Y:S01]  /*43b0*/  MOV R149, R3 ;  /* 0x0000000300957202 */ /* 0x000fe20000000f00 */
        /* <DEDUP_REMOVED lines=32> */
[-C--:B------:R-:W-:Y:S04]  /*45c0*/  @!P0 ISETP.GE.AND P2, PT, R16, R9.reuse, PT ;  /* 0x000000091000820c */ /* 0x080fe80003f46270 */
        /* <DEDUP_REMOVED lines=17> */
[----:B------:R-:W-:Y:S01]  /*46e0*/  MOV R15, R226 ;  /* 0x000000e2000f7202 */ /* 0x000fe20000000f00 */
        /* <DEDUP_REMOVED lines=9> */
[--C-:B-1----:R-:W-:Y:S01]  /*4780*/  FFMA.FTZ R7, R6, c[0x0][0x23c], -R2.reuse ;  /* 0x00008f0006077a23 */ /* 0x102fe20000010802 */
[----:B----4-:R-:W-:Y:S02]  /*4790*/  MOV R6, R252 ;  /* 0x000000fc00067202 */ /* 0x010fe40000000f00 */
[----:B------:R-:W-:Y:S02]  /*47a0*/  @!P0 FSEL R6, R252, -INF , !P2 ;  /* 0xff800000fc068808 */ /* 0x000fe40005000000 */
[-C--:B------:R-:W-:Y:S04]  /*47b0*/  @!P0 ISETP.GE.AND P2, PT, R5, R14.reuse, PT ;  /* 0x0000000e0500820c */ /* 0x080fe80003f46270 */
[----:B------:R-:W-:Y:S01]  /*47c0*/  MUFU.EX2 R75, R7 ;  /* 0x00000007004b7308 */ /* 0x000fe20000000800 */
[----:B------:R-:W-:Y:S09]  /*47d0*/  FFMA.FTZ R6, R6, c[0x0][0x23c], -R2 ;  /* 0x00008f0006067a23 */ /* 0x000ff20000010802 */
[----:B------:R1:W-:Y:S10]  /*47e0*/  MUFU.EX2 R74, R6 ;  /* 0x00000006004a7308 */ /* 0x0003f40000000800 */
[----:B------:R-:W4:Y:S10]  /*47f0*/  MUFU.TANH R234, R58 ;  /* 0x0000003a00ea7308 */ /* 0x000f340000002400 */
[----:B------:R-:W2:Y:S01]  /*4800*/  MUFU.TANH R233, R59 ;  /* 0x0000003b00e97308 */ /* 0x000ea20000002400 */
[----:B-1----:R-:W-:Y:S02]  /*4810*/  MOV R6, R165 ;  /* 0x000000a500067202 */ /* 0x002fe40000000f00 */
[----:B------:R-:W-:Y:S02]  /*4820*/  @!P0 FSEL R6, R165, -INF , !P2 ;  /* 0xff800000a5068808 */ /* 0x000fe40005000000 */
[----:B------:R-:W-:Y:S05]  /*4830*/  @!P0 ISETP.GE.AND P2, PT, R4, R14, PT ;  /* 0x0000000e0400820c */ /* 0x000fea0003f46270 */
[----:B------:R-:W-:Y:S01]  /*4840*/  MUFU.EX2 R97, R16 ;  /* 0x0000001000617308 */ /* 0x000fe20000000800 */
[--C-:B------:R-:W-:Y:S01]  /*4850*/  FFMA.FTZ R7, R6, c[0x0][0x23c], -R12.reuse ;  /* 0x00008f0006077a23 */ /* 0x100fe2000001080c */
[----:B------:R-:W-:Y:S02]  /*4860*/  MOV R6, R164 ;  /* 0x000000a400067202 */ /* 0x000fe40000000f00 */
[----:B------:R-:W-:Y:S02]  /*4870*/  @!P0 FSEL R6, R164, -INF , !P2 ;  /* 0xff800000a4068808 */ /* 0x000fe40005000000 */
[----:B------:R-:W-:Y:S02]  /*4880*/  @!P0 ISETP.GE.AND P2, PT, R5, R13, PT ;  /* 0x0000000d0500820c */ /* 0x000fe40003f46270 */
[----:B------:R-:W-:Y:S01]  /*4890*/  MOV R5, R179 ;  /* 0x000000b300057202 */ /* 0x000fe20000000f00 */
[--C-:B------:R-:W-:Y:S01]  /*48a0*/  FFMA.FTZ R6, R6, c[0x0][0x23c], -R12.reuse ;  /* 0x00008f0006067a23 */ /* 0x100fe2000001080c */
[----:B------:R1:W-:Y:S01]  /*48b0*/  MUFU.EX2 R172, R7 ;  /* 0x0000000700ac7308 */ /* 0x0003e20000000800 */
[----:B------:R-:W-:Y:S02]  /*48c0*/  @!P0 FSEL R5, R179, -INF , !P2 ;  /* 0xff800000b3058808 */ /* 0x000fe40005000000 */
[----:B------:R-:W-:Y:S02]  /*48d0*/  @!P0 ISETP.GE.AND P2, PT, R4, R13, PT ;  /* 0x0000000d0400820c */ /* 0x000fe40003f46270 */
[----:B------:R-:W-:Y:S02]  /*48e0*/  MOV R4, R178 ;  /* 0x000000b200047202 */ /* 0x000fe40000000f00 */
[----:B------:R-:W-:Y:S03]  /*48f0*/  @!P0 FSEL R4, R178, -INF , !P2 ;  /* 0xff800000b2048808 */ /* 0x000fe60005000000 */
[----:B------:R3:W2:Y:S02]  /*4900*/  MUFU.EX2 R170, R6 ;  /* 0x0000000600aa7308 */ /* 0x0006a40000000800 */
[--C-:B-1----:R-:W-:Y:S01]  /*4910*/  FFMA.FTZ R7, R4, c[0x0][0x23c], -R11.reuse ;  /* 0x00008f0004077a23 */ /* 0x102fe2000001080b */
[C---:B------:R-:W-:Y:S07]  /*4920*/  @!P0 IADD3 R4, R0.reuse, 0x31, RZ ;  /* 0x0000003100048810 */ /* 0x040fee0007ffe0ff */
[----:B------:R-:W-:Y:S01]  /*4930*/  MUFU.EX2 R223, R7 ;  /* 0x0000000700df7308 */ /* 0x000fe20000000800 */
[--C-:B---3--:R-:W-:Y:S01]  /*4940*/  FFMA.FTZ R6, R5, c[0x0][0x23c], -R11.reuse ;  /* 0x00008f0005067a23 */ /* 0x108fe2000001080b */
        /* <DEDUP_REMOVED lines=10> */
[----:B------:R-:W-:Y:S03]  /*49f0*/  @!P0 ISETP.GE.AND P2, PT, R5, R13, PT ;  /* 0x0000000d0500820c */ /* 0x000fe60003f46270 */
        /* <DEDUP_REMOVED lines=13> */
[----:B------:R2:W3:Y:S01]  /*4ad0*/  MUFU.EX2 R221, R7 ;  /* 0x0000000700dd7308 */ /* 0x0004e20000000800 */
[----:B------:R-:W-:Y:S01]  /*4ae0*/  @!P0 ISETP.GE.AND P2, PT, R4, R10, PT ;  /* 0x0000000a0400820c */ /* 0x000fe20003f46270 */
[--C-:B--2---:R-:W-:Y:S01]  /*4af0*/  FFMA.FTZ R7, R6, c[0x0][0x23c], -R8.reuse ;  /* 0x00008f0006077a23 */ /* 0x104fe20000010808 */
[----:B------:R-:W-:Y:S02]  /*4b00*/  MOV R6, R212 ;  /* 0x000000d400067202 */ /* 0x000fe40000000f00 */
[----:B------:R-:W-:Y:S05]  /*4b10*/  @!P0 FSEL R6, R212, -INF , !P2 ;  /* 0xff800000d4068808 */ /* 0x000fea0005000000 */
[----:B------:R-:W-:Y:S01]  /*4b20*/  MUFU.EX2 R95, R7 ;  /* 0x00000007005f7308 */ /* 0x000fe20000000800 */
[-C--:B------:R-:W-:Y:S02]  /*4b30*/  @!P0 ISETP.GE.AND P2, PT, R5, R9.reuse, PT ;  /* 0x000000090500820c */ /* 0x080fe40003f46270 */
[----:B----4-:R-:W-:Y:S01]  /*4b40*/  MOV R5, R234 ;  /* 0x000000ea00057202 */ /* 0x010fe20000000f00 */
        /* <DEDUP_REMOVED lines=30> */
[----:B----4-:R-:W-:Y:S05]  /*4d30*/  F2FP.PACK_AB R4, R92, R93 ;  /* 0x0000005d5c04723e */ /* 0x010fea00000000ff */
        /* <DEDUP_REMOVED lines=19> */
[----:B----4-:R-:W-:Y:S02]  /*4e70*/  F2FP.PACK_AB R6, R115, R116 ;  /* 0x000000747306723e */ /* 0x010fe400000000ff */
[----:B------:R-:W-:Y:S01]  /*4e80*/  MOV R7, R163 ;  /* 0x000000a300077202 */ /* 0x000fe20000000f00 */
[----:B------:R4:W-:Y:S01]  /*4e90*/  STS [R194+0x1e400], R4 ;  /* 0x01e40004c2007388 */ /* 0x0009e20000000800 */
[----:B------:R-:W-:Y:S01]  /*4ea0*/  @!P0 FSEL R7, R163, -INF , !P4 ;  /* 0xff800000a3078808 */ /* 0x000fe20006000000 */
[----:B------:R-:W3:Y:S04]  /*4eb0*/  MUFU.EX2 R166, R12 ;  /* 0x0000000c00a67308 */ /* 0x000ee80000000800 */
        /* <DEDUP_REMOVED lines=11> */
[----:B----4-:R-:W-:Y:S01]  /*4f70*/  F2FP.PACK_AB R4, R90, R91 ;  /* 0x0000005b5a04723e */ /* 0x010fe200000000ff */
[----:B------:R2:W-:Y:S04]  /*4f80*/  STS [R197+0x1e000], R5 ;  /* 0x01e00005c5007388 */ /* 0x0005e80000000800 */
[----:B------:R4:W-:Y:S02]  /*4f90*/  STS [R197+0x1e400], R4 ;  /* 0x01e40004c5007388 */ /* 0x0009e40000000800 */
[----:B------:R1:W1:Y:S02]  /*4fa0*/  MUFU.EX2 R3, R2 ;  /* 0x0000000200037308 */ /* 0x0002640000000800 */
[----:B------:R3:W-:Y:S04]  /*4fb0*/  STS [R201+0x1c000], R0 ;  /* 0x01c00000c9007388 */ /* 0x0007e80000000800 */
[----:B------:R3:W-:Y:S01]  /*4fc0*/  STS [R201+0x1c400], R6 ;  /* 0x01c40006c9007388 */ /* 0x0007e20000000800 */
[----:B--2---:R-:W-:Y:S02]  /*4fd0*/  F2FP.PACK_AB R5, R104, R105 ;  /* 0x000000696805723e */ /* 0x004fe400000000ff */
[----:B----4-:R-:W-:Y:S02]  /*4fe0*/  F2FP.PACK_AB R4, R220, R225 ;  /* 0x000000e1dc04723e */ /* 0x010fe400000000ff */
[----:B-1----:R-:W-:Y:S02]  /*4ff0*/  F2FP.PACK_AB R2, R170, R172 ;  /* 0x000000acaa02723e */ /* 0x002fe400000000ff */
[----:B---3--:R-:W-:Y:S01]  /*5000*/  F2FP.PACK_AB R0, R251, R114 ;  /* 0x00000072fb00723e */ /* 0x008fe200000000ff */
        /* <DEDUP_REMOVED lines=38> */
[----:B------:R1:W-:Y:S04]  /*5270*/  STS [R198+0x1e000], R2 ;  /* 0x01e00002c6007388 */ /* 0x0003e80000000800 */
[----:B------:R-:W-:Y:S04]  /*5280*/  STS [R198+0x1e400], R0 ;  /* 0x01e40000c6007388 */ /* 0x000fe80000000800 */
[----:B------:R-:W-:Y:S08]  /*5290*/  LDSM.16.M88.4 R64, [R186+0x8000] ;  /* 0x00800000ba40783b */ /* 0x000ff00000000200 */
[----:B------:R-:W2:Y:S08]  /*52a0*/  LDSM.16.M88.4 R16, [R182+0x10000] ;  /* 0x01000000b610783b */ /* 0x000eb00000000200 */
[----:B------:R-:W3:Y:S08]  /*52b0*/  LDSM.16.M88.4 R60, [R186+0xa000] ;  /* 0x00a00000ba3c783b */ /* 0x000ef00000000200 */
[----:B-1----:R-:W4:Y:S04]  /*52c0*/  LDL R2, [R1+0x40] ;  /* 0x0000400001027983 */ /* 0x002f280000100800 */
[----:B------:R-:W1:Y:S08]  /*52d0*/  LDSM.16.M88.4 R32, [R182+0x10800] ;  /* 0x01080000b620783b */ /* 0x000e700000000200 */
[----:B------:R-:W1:Y:S08]  /*52e0*/  LDSM.16.M88.4 R48, [R182+0x11000] ;  /* 0x01100000b630783b */ /* 0x000e700000000200 */
[----:B------:R-:W1:Y:S01]  /*52f0*/  LDSM.16.M88.4 R132, [R182+0x11800] ;  /* 0x01180000b684783b */ /* 0x000e620000000200 */
[-C--:B--2---:R-:W-:Y:S07]  /*5300*/  HMMA.16816.F32 R4, R64, R16.reuse, RZ ;  /* 0x000000104004723c */ /* 0x084fee00000018ff */
[----:B------:R-:W-:Y:S01]  /*5310*/  LDSM.16.M88.4 R136, [R187+0x8000] ;  /* 0x00800000bb88783b */ /* 0x000fe20000000200 */
[C---:B---3--:R-:W-:Y:S07]  /*5320*/  HMMA.16816.F32 R8, R60.reuse, R16, RZ ;  /* 0x000000103c08723c */ /* 0x048fee00000018ff */
[----:B------:R-:W2:Y:S01]  /*5330*/  LDSM.16.M88.4 R140, [R185+0x10000] ;  /* 0x01000000b98c783b */ /* 0x000ea20000000200 */
[-C--:B------:R-:W-:Y:S07]  /*5340*/  HMMA.16816.F32 R12, R60, R18.reuse, RZ ;  /* 0x000000123c0c723c */ /* 0x080fee00000018ff */
[----:B------:R-:W3:Y:S01]  /*5350*/  LDSM.16.M88.4 R144, [R187+0xa000] ;  /* 0x00a00000bb90783b */ /* 0x000ee20000000200 */
[C---:B------:R-:W-:Y:S08]  /*5360*/  HMMA.16816.F32 R16, R64.reuse, R18, RZ ;  /* 0x000000124010723c */ /* 0x040ff000000018ff */
[-C--:B-1----:R-:W-:Y:S08]  /*5370*/  HMMA.16816.F32 R20, R64, R32.reuse, RZ ;  /* 0x000000204014723c */ /* 0x082ff000000018ff */
        /* <DEDUP_REMOVED lines=11> */
[----:B------:R-:W1:Y:S07]  /*5430*/  LDSM.16.M88.4 R132, [R185+0x10800] ;  /* 0x01080000b984783b */ /* 0x000e6e0000000200 */
[-C--:B--2---:R-:W-:Y:S08]  /*5440*/  HMMA.16816.F32 R4, R136, R140.reuse, R4 ;  /* 0x0000008c8804723c */ /* 0x084ff00000001804 */
[C---:B---3--:R-:W-:Y:S08]  /*5450*/  HMMA.16816.F32 R8, R144.reuse, R140, R8 ;  /* 0x0000008c9008723c */ /* 0x048ff00000001808 */
[-C--:B------:R-:W-:Y:S08]  /*5460*/  HMMA.16816.F32 R12, R144, R142.reuse, R12 ;  /* 0x0000008e900c723c */ /* 0x080ff0000000180c */
[C---:B------:R-:W-:Y:S01]  /*5470*/  HMMA.16816.F32 R16, R136.reuse, R142, R16 ;  /* 0x0000008e8810723c */ /* 0x040fe20000001810 */
[----:B------:R-:W2:Y:S07]  /*5480*/  LDSM.16.M88.4 R140, [R185+0x11000] ;  /* 0x01100000b98c783b */ /* 0x000eae0000000200 */
[-C--:B-1----:R-:W-:Y:S08]  /*5490*/  HMMA.16816.F32 R20, R136, R132.reuse, R20 ;  /* 0x000000848814723c */ /* 0x082ff00000001814 */
[C---:B------:R-:W-:Y:S08]  /*54a0*/  HMMA.16816.F32 R24, R144.reuse, R132, R24 ;  /* 0x000000849018723c */ /* 0x040ff00000001818 */
[-C--:B------:R-:W-:Y:S08]  /*54b0*/  HMMA.16816.F32 R28, R144, R134.reuse, R28 ;  /* 0x00000086901c723c */ /* 0x080ff0000000181c */
[C---:B------:R-:W-:Y:S01]  /*54c0*/  HMMA.16816.F32 R32, R136.reuse, R134, R32 ;  /* 0x000000868820723c */ /* 0x040fe20000001820 */
[----:B------:R-:W1:Y:S07]  /*54d0*/  LDSM.16.M88.4 R132, [R185+0x11800] ;  /* 0x01180000b984783b */ /* 0x000e6e0000000200 */
[-C--:B--2---:R-:W-:Y:S08]  /*54e0*/  HMMA.16816.F32 R36, R136, R140.reuse, R36 ;  /* 0x0000008c8824723c */ /* 0x084ff00000001824 */
[C---:B------:R-:W-:Y:S08]  /*54f0*/  HMMA.16816.F32 R40, R144.reuse, R140, R40 ;  /* 0x0000008c9028723c */ /* 0x040ff00000001828 */
[-C--:B------:R-:W-:Y:S08]  /*5500*/  HMMA.16816.F32 R44, R144, R142.reuse, R44 ;  /* 0x0000008e902c723c */ /* 0x080ff0000000182c */
[C---:B------:R-:W-:Y:S08]  /*5510*/  HMMA.16816.F32 R48, R136.reuse, R142, R48 ;  /* 0x0000008e8830723c */ /* 0x040ff00000001830 */
[-C--:B-1----:R-:W-:Y:S08]  /*5520*/  HMMA.16816.F32 R52, R136, R132.reuse, R52 ;  /* 0x000000848834723c */ /* 0x082ff00000001834 */
[C---:B------:R-:W-:Y:S08]  /*5530*/  HMMA.16816.F32 R56, R144.reuse, R132, R56 ;  /* 0x000000849038723c */ /* 0x040ff00000001838 */
[-C--:B------:R-:W-:Y:S07]  /*5540*/  HMMA.16816.F32 R60, R144, R134.reuse, R60 ;  /* 0x00000086903c723c */ /* 0x080fee000000183c */
[----:B------:R-:W-:Y:S01]  /*5550*/  IADD3 R145, R181, R186, RZ ;  /* 0x000000bab5917210 */ /* 0x000fe20007ffe0ff */
[----:B------:R-:W-:Y:S01]  /*5560*/  HMMA.16816.F32 R64, R136, R134, R64 ;  /* 0x000000868840723c */ /* 0x000fe20000001840 */
[----:B------:R-:W-:Y:S03]  /*5570*/  LDSM.16.M88.4 R132, [R183+0x10000] ;  /* 0x01000000b784783b */ /* 0x000fe60000000200 */
[----:B------:R-:W-:Y:S05]  /*5580*/  IADD3 R0, R189, R145, RZ ;  /* 0x00000091bd007210 */ /* 0x000fea0007ffe0ff */
[----:B------:R-:W1:Y:S08]  /*5590*/  LDSM.16.M88.4 R140, [R145+0x8000] ;  /* 0x00800000918c783b */ /* 0x000e700000000200 */
[----:B------:R-:W2:Y:S01]  /*55a0*/  LDSM.16.M88.4 R136, [R145+0xa000] ;  /* 0x00a000009188783b */ /* 0x000ea20000000200 */
[----:B----4-:R-:W-:Y:S04]  /*55b0*/  IADD3 R146, P0, R2, UR8, RZ ;  /* 0x0000000802927c10 */ /* 0x010fe8000ff1e0ff */
[----:B------:R-:W-:Y:S05]  /*55c0*/  IADD3.X R147, R148, UR11, RZ, P0, !PT ;  /* 0x0000000b94937c10 */ /* 0x000fea00087fe4ff */
[----:B------:R-:W3:Y:S04]  /*55d0*/  LDG.E R144, [R146.64] ;  /* 0x0000002492907981 */ /* 0x000ee8000c1e1900 */
[----:B------:R4:W4:Y:S01]  /*55e0*/  LDG.E R2, [R146.64+0x100] ;  /* 0x0001002492027981 */ /* 0x000922000c1e1900 */
        /* <DEDUP_REMOVED lines=21> */
[----:B------:R2:W1:Y:S03]  /*5740*/  LDSM.16.M88.4 R140, [R0+0xa000] ;  /* 0x00a00000008c783b */ /* 0x0004660000000200 */
[----:B--2---:R-:W-:Y:S04]  /*5750*/  FFMA.FTZ R0, -R152, R152, 1 ;  /* 0x3f80000098007423 */ /* 0x004fe80000010198 */
[----:B------:R-:W-:Y:S01]  /*5760*/  FMUL.FTZ R0, R0, c[0x0][0x2ec] ;  /* 0x0000bb0000007a20 */ /* 0x000fe20000410000 */
[-C--:B-1----:R-:W-:Y:S08]  /*5770*/  HMMA.16816.F32 R4, R132, R136.reuse, R4 ;  /* 0x000000888404723c */ /* 0x082ff00000001804 */
[C---:B------:R-:W-:Y:S08]  /*5780*/  HMMA.16816.F32 R8, R140.reuse, R136, R8 ;  /* 0x000000888c08723c */ /* 0x040ff00000001808 */
[-C--:B------:R-:W-:Y:S08]  /*5790*/  HMMA.16816.F32 R12, R140, R138.reuse, R12 ;  /* 0x0000008a8c0c723c */ /* 0x080ff0000000180c */
[C---:B------:R-:W-:Y:S01]  /*57a0*/  HMMA.16816.F32 R16, R132.reuse, R138, R16 ;  /* 0x0000008a8410723c */ /* 0x040fe20000001810 */
[----:B------:R-:W1:Y:S03]  /*57b0*/  LDSM.16.M88.4 R136, [R184+0x10800] ;  /* 0x01080000b888783b */ /* 0x000e660000000200 */
[C---:B---3--:R-:W-:Y:S02]  /*57c0*/  FADD.FTZ R4, -R144.reuse, R4 ;  /* 0x0000000490047221 */ /* 0x048fe40000010100 */
[----:B------:R-:W-:Y:S02]  /*57d0*/  FADD.FTZ R5, -R144, R5 ;  /* 0x0000000590057221 */ /* 0x000fe40000010100 */
[----:B------:R-:W-:Y:S01]  /*57e0*/  FMUL.FTZ R4, R239, R4 ;  /* 0x00000004ef047220 */ /* 0x000fe20000410000 */
[----:B------:R-:W-:Y:S03]  /*57f0*/  MOV R239, c[0x0][0x1c0] ;  /* 0x0000700000ef7a02 */ /* 0x000fe60000000f00 */
[----:B------:R-:W-:Y:S02]  /*5800*/  FMUL.FTZ R148, R157, R5 ;  /* 0x000000059d947220 */ /* 0x000fe40000410000 */
[----:B------:R-:W-:Y:S02]  /*5810*/  FMUL.FTZ R157, R4, R0 ;  /* 0x00000000049d7220 */ /* 0x000fe40000410000 */
[----:B------:R-:W-:Y:S01]  /*5820*/  FFMA.FTZ R5, -R156, R156, 1 ;  /* 0x3f8000009c057423 */ /* 0x000fe2000001019c */
[----:B------:R4:W2:Y:S01]  /*5830*/  LDG.E R4, [R146.64+0x20] ;  /* 0x0000202492047981 */ /* 0x0008a2000c1e1900 */
[----:B------:R-:W-:Y:S02]  /*5840*/  IMAD R239, R239, c[0x0][0x22c], RZ ;  /* 0x00008b00efef7a24 */ /* 0x000fe400078e02ff */
[----:B------:R-:W-:Y:S01]  /*5850*/  FMUL.FTZ R5, R5, c[0x0][0x2ec] ;  /* 0x0000bb0005057a20 */ /* 0x000fe20000410000 */
[----:B------:R4:W3:Y:S02]  /*5860*/  LDG.E R0, [R146.64+0x120] ;  /* 0x0001202492007981 */ /* 0x0008e4000c1e1900 */
[----:B------:R-:W-:Y:S01]  /*5870*/  LEA R239, -R239, RZ, 0x7 ;  /* 0x000000ffefef7211 */ /* 0x000fe200078e39ff */
[C---:B------:R-:W-:Y:S02]  /*5880*/  FADD.FTZ R16, -R144.reuse, R16 ;  /* 0x0000001090107221 */ /* 0x040fe40000010100 */
[----:B------:R-:W-:Y:S01]  /*5890*/  FADD.FTZ R17, -R144, R17 ;  /* 0x0000001190117221 */ /* 0x000fe20000010100 */
[----:B------:R-:W-:Y:S01]  /*58a0*/  LEA R192, P0, R239, R192, 0x2 ;  /* 0x000000c0efc07211 */ /* 0x000fe200078010ff */
[----:B------:R-:W-:Y:S02]  /*58b0*/  FMUL.FTZ R156, R148, R5 ;  /* 0x00000005949c7220 */ /* 0x000fe40000410000 */
[----:B------:R-:W-:Y:S01]  /*58c0*/  FFMA.FTZ R5, -R155, R155, 1 ;  /* 0x3f8000009b057423 */ /* 0x000fe2000001019b */
[----:B------:R-:W-:Y:S02]  /*58d0*/  LEA.HI.X.SX32 R193, R239, R193, 0x2, P0 ;  /* 0x000000c1efc17211 */ /* 0x000fe400000f16ff */
[----:B------:R-:W-:Y:S01]  /*58e0*/  MOV R239, R149 ;  /* 0x0000009500ef7202 */ /* 0x000fe20000000f00 */
[----:B------:R-:W-:Y:S01]  /*58f0*/  FMUL.FTZ R5, R5, c[0x0][0x2ec] ;  /* 0x0000bb0005057a20 */ /* 0x000fe20000410000 */
[----:B------:R-:W-:Y:S01]  /*5900*/  PLOP3.LUT P0, PT, PT, PT, UP3, 0x80, 0x0 ;  /* 0x000000000000781c */ /* 0x000fe20003f0f038 */
        /* <DEDUP_REMOVED lines=18> */
[C---:B------:R-:W-:Y:S07]  /*5a30*/  HMMA.16816.F32 R56, R140.reuse, R136, R56 ;  /* 0x000000888c38723c */ /* 0x040fee0000001838 */
[----:B------:R-:W-:Y:S01]  /*5a40*/  MOV R137, R150 ;  /* 0x0000009600897202 */ /* 0x000fe20000000f00 */
[-C--:B------:R-:W-:Y:S01]  /*5a50*/  HMMA.16816.F32 R60, R140, R138.reuse, R60 ;  /* 0x0000008a8c3c723c */ /* 0x080fe2000000183c */
[----:B------:R-:W-:Y:S07]  /*5a60*/  MOV R136, R151 ;  /* 0x0000009700887202 */ /* 0x000fee0000000f00 */
        /* <DEDUP_REMOVED lines=15> */
[C---:B------:R-:W-:Y:S02]  /*5b60*/  FADD.FTZ R21, -R144.reuse, R37 ;  /* 0x0000002590157221 */ /* 0x040fe40000010100 */
        /* <DEDUP_REMOVED lines=22> */
[----:B------:R-:W-:Y:S02]  /*5cd0*/  FMUL.FTZ R16, R16, c[0x0][0x2ec] ;  /* 0x0000bb0010107a20 */ /* 0x000fe40000410000 */
[----:B------:R-:W-:Y:S02]  /*5ce0*/  FADD.FTZ R21, -R144, R65 ;  /* 0x0000004190157221 */ /* 0x000fe40000010100 */
[----:B----4-:R-:W-:Y:S02]  /*5cf0*/  FMUL.FTZ R146, R17, R5 ;  /* 0x0000000511927220 */ /* 0x010fe40000410000 */
        /* <DEDUP_REMOVED lines=8> */
[----:B------:R-:W-:Y:S02]  /*5d80*/  FMUL.FTZ R141, R21, R5 ;  /* 0x00000005158d7220 */ /* 0x000fe40000410000 */
[----:B------:R-:W-:Y:S02]  /*5d90*/  FFMA.FTZ R5, -R243, R243, 1 ;  /* 0x3f800000f3057423 */ /* 0x000fe400000101f3 */
[----:B------:R-:W-:Y:S02]  /*5da0*/  FADD.FTZ R33, -R144, R53 ;  /* 0x0000003590217221 */ /* 0x000fe40000010100 */
[----:B------:R-:W-:Y:S02]  /*5db0*/  FFMA.FTZ R17, -R160, R160, 1 ;  /* 0x3f800000a0117423 */ /* 0x000fe400000101a0 */
[----:B------:R-:W-:Y:S02]  /*5dc0*/  FMUL.FTZ R142, R32, R16 ;  /* 0x00000010208e7220 */ /* 0x000fe40000410000 */
[----:B------:R-:W-:Y:S02]  /*5dd0*/  FMUL.FTZ R5, R5, c[0x0][0x2ec] ;  /* 0x0000bb0005057a20 */ /* 0x000fe40000410000 */
[----:B------:R-:W-:Y:S02]  /*5de0*/  FADD.FTZ R36, -R144, R52 ;  /* 0x0000003490247221 */ /* 0x000fe40000010100 */
[----:B------:R-:W-:Y:S02]  /*5df0*/  FMUL.FTZ R33, R168, R33 ;  /* 0x00000021a8217220 */ /* 0x000fe40000410000 */
[----:B------:R-:W-:Y:S02]  /*5e00*/  FFMA.FTZ R20, -R161, R161, 1 ;  /* 0x3f800000a1147423 */ /* 0x000fe400000101a1 */
[C---:B--2---:R-:W-:Y:S02]  /*5e10*/  FADD.FTZ R7, -R4.reuse, R7 ;  /* 0x0000000704077221 */ /* 0x044fe40000010100 */
[----:B------:R-:W-:Y:S02]  /*5e20*/  FADD.FTZ R16, -R4, R6 ;  /* 0x0000000604107221 */ /* 0x000fe40000010100 */
[----:B------:R-:W-:Y:S02]  /*5e30*/  FFMA.FTZ R6, -R244, R244, 1 ;  /* 0x3f800000f4067423 */ /* 0x000fe400000101f4 */
[----:B------:R-:W-:Y:S02]  /*5e40*/  FMUL.FTZ R7, R137, R7 ;  /* 0x0000000789077220 */ /* 0x000fe40000410000 */
        /* <DEDUP_REMOVED lines=8> */
[----:B------:R-:W-:Y:S02]  /*5ed0*/  FMUL.FTZ R143, R33, R17 ;  /* 0x00000011218f7220 */ /* 0x000fe40000410000 */
[----:B------:R-:W-:Y:S02]  /*5ee0*/  FADD.FTZ R18, -R4, R18 ;  /* 0x0000001204127221 */ /* 0x000fe40000010100 */
[----:B------:R-:W-:Y:S02]  /*5ef0*/  FMUL.FTZ R140, R16, R6 ;  /* 0x00000006108c7220 */ /* 0x000fe40000410000 */
[----:B------:R-:W-:Y:S02]  /*5f00*/  FMUL.FTZ R19, R117, R19 ;  /* 0x0000001375137220 */ /* 0x000fe40000410000 */
[----:B------:R-:W-:Y:S01]  /*5f10*/  FADD.FTZ R17, -R4, R23 ;  /* 0x0000001704117221 */ /* 0x000fe20000010100 */
[----:B------:R1:W5:Y:S01]  /*5f20*/  LDL.LU R117, [R1+0x154] ;  /* 0x0001540001757983 */ /* 0x0003620000300800 */
[----:B------:R-:W-:Y:S02]  /*5f30*/  FFMA.FTZ R6, -R237, R237, 1 ;  /* 0x3f800000ed067423 */ /* 0x000fe400000101ed */
[----:B------:R-:W-:Y:S02]  /*5f40*/  FMUL.FTZ R5, R5, c[0x0][0x2ec] ;  /* 0x0000bb0005057a20 */ /* 0x000fe40000410000 */
[----:B------:R-:W-:Y:S02]  /*5f50*/  FFMA.FTZ R16, -R232, R232, 1 ;  /* 0x3f800000e8107423 */ /* 0x000fe400000101e8 */
[----:B------:R-:W-:Y:S02]  /*5f60*/  FMUL.FTZ R144, R36, R20 ;  /* 0x0000001424907220 */ /* 0x000fe40000410000 */
        /* <DEDUP_REMOVED lines=26> */
[----:B------:R-:W-:Y:S02]  /*6110*/  FFMA.FTZ R7, -R215, R215, 1 ;  /* 0x3f800000d7077423 */ /* 0x000fe400000101d7 */
[----:B------:R-:W-:Y:S02]  /*6120*/  FMUL.FTZ R134, R19, R5 ;  /* 0x0000000513867220 */ /* 0x000fe40000410000 */
[----:B------:R-:W-:Y:S02]  /*6130*/  FMUL.FTZ R5, R16, c[0x0][0x2ec] ;  /* 0x0000bb0010057a20 */ /* 0x000fe40000410000 */
[----:B------:R-:W-:Y:S02]  /*6140*/  FADD.FTZ R18, -R4, R38 ;  /* 0x0000002604127221 */ /* 0x000fe40000010100 */
[----:B------:R-:W-:Y:S02]  /*6150*/  FMUL.FTZ R135, R20, R6 ;  /* 0x0000000614877220 */ /* 0x000fe40000410000 */
[----:B------:R-:W-:Y:S02]  /*6160*/  FMUL.FTZ R6, R7, c[0x0][0x2ec] ;  /* 0x0000bb0007067a20 */ /* 0x000fe40000410000 */
[----:B------:R-:W-:Y:S02]  /*6170*/  FADD.FTZ R7, -R4, R51 ;  /* 0x0000003304077221 */ /* 0x000fe40000010100 */
        /* <DEDUP_REMOVED lines=26> */
[C---:B------:R-:W-:Y:S02]  /*6320*/  FADD.FTZ R8, -R2.reuse, R13 ;  /* 0x0000000d02087221 */ /* 0x040fe40000010100 */
        /* <DEDUP_REMOVED lines=92> */
[----:B---3--:R-:W-:Y:S02]  /*68f0*/  FADD.FTZ R10, -R0, R10 ;  /* 0x0000000a000a7221 */ /* 0x008fe40000010100 */
        /* <DEDUP_REMOVED lines=55> */
[----:B------:R-:W-:Y:S01]  /*6c70*/  FFMA.FTZ R2, -R78, R78, 1 ;  /* 0x3f8000004e027423 */ /* 0x000fe2000001014e */
[----:B------:R1:W5:Y:S01]  /*6c80*/  LDL.LU R81, [R1+0xc4] ;  /* 0x0000c40001517983 */ /* 0x0003620000300800 */
[----:B------:R-:W-:Y:S02]  /*6c90*/  FMUL.FTZ R6, R6, c[0x0][0x2ec] ;  /* 0x0000bb0006067a20 */ /* 0x000fe40000410000 */
[----:B------:R-:W-:Y:S01]  /*6ca0*/  FMUL.FTZ R4, R4, c[0x0][0x2ec] ;  /* 0x0000bb0004047a20 */ /* 0x000fe20000410000 */
[----:B------:R1:W5:Y:S01]  /*6cb0*/  LDL.LU R80, [R1+0xc0] ;  /* 0x0000c00001507983 */ /* 0x0003620000300800 */
[----:B------:R-:W-:Y:S02]  /*6cc0*/  FMUL.FTZ R2, R2, c[0x0][0x2ec] ;  /* 0x0000bb0002027a20 */ /* 0x000fe40000410000 */
[----:B------:R-:W-:Y:S01]  /*6cd0*/  FMUL.FTZ R11, R10, R6 ;  /* 0x000000060a0b7220 */ /* 0x000fe20000410000 */
[----:B------:R1:W5:Y:S01]  /*6ce0*/  LDL.LU R79, [R1+0xbc] ;  /* 0x0000bc00014f7983 */ /* 0x0003620000300800 */
[----:B------:R-:W-:Y:S02]  /*6cf0*/  FMUL.FTZ R10, R8, R4 ;  /* 0x00000004080a7220 */ /* 0x000fe40000410000 */
[C---:B------:R-:W-:Y:S01]  /*6d00*/  FADD.FTZ R8, -R0.reuse, R42 ;  /* 0x0000002a00087221 */ /* 0x040fe20000010100 */
[----:B------:R1:W5:Y:S01]  /*6d10*/  LDL.LU R78, [R1+0xb8] ;  /* 0x0000b800014e7983 */ /* 0x0003620000300800 */
[----:B------:R-:W-:Y:S02]  /*6d20*/  FMUL.FTZ R13, R7, R2 ;  /* 0x00000002070d7220 */ /* 0x000fe40000410000 */
[C---:B------:R-:W-:Y:S02]  /*6d30*/  FADD.FTZ R7, -R0.reuse, R43 ;  /* 0x0000002b00077221 */ /* 0x040fe40000010100 */
[----:B------:R-:W-:Y:S02]  /*6d40*/  FMUL.FTZ R8, R77, R8 ;  /* 0x000000084d087220 */ /* 0x000fe40000410000 */
[----:B------:R-:W-:Y:S01]  /*6d50*/  FADD.FTZ R35, -R0, R46 ;  /* 0x0000002e00237221 */ /* 0x000fe20000010100 */
[----:B------:R1:W5:Y:S01]  /*6d60*/  LDL.LU R77, [R1+0xb4] ;  /* 0x0000b400014d7983 */ /* 0x0003620000300800 */
[----:B------:R-:W-:Y:S02]  /*6d70*/  FMUL.FTZ R7, R76, R7 ;  /* 0x000000074c077220 */ /* 0x000fe40000410000 */
[----:B------:R-:W-:Y:S01]  /*6d80*/  FADD.FTZ R29, -R0, R47 ;  /* 0x0000002f001d7221 */ /* 0x000fe20000010100 */
[----:B------:R1:W5:Y:S01]  /*6d90*/  LDL.LU R76, [R1+0xb0] ;  /* 0x0000b000014c7983 */ /* 0x0003620000300800 */
[----:B------:R-:W-:Y:S02]  /*6da0*/  FMUL.FTZ R35, R75, R35 ;  /* 0x000000234b237220 */ /* 0x000fe40000410000 */
[----:B------:R-:W-:Y:S01]  /*6db0*/  FMUL.FTZ R29, R74, R29 ;  /* 0x0000001d4a1d7220 */ /* 0x000fe20000410000 */
[----:B------:R1:W5:Y:S01]  /*6dc0*/  LDL.LU R75, [R1+0xac] ;  /* 0x0000ac00014b7983 */ /* 0x0003620000300800 */
[----:B------:R-:W-:Y:S02]  /*6dd0*/  FMUL.FTZ R5, R5, c[0x0][0x2ec] ;  /* 0x0000bb0005057a20 */ /* 0x000fe40000410000 */
[----:B------:R-:W-:Y:S01]  /*6de0*/  FFMA.FTZ R6, -R73, R73, 1 ;  /* 0x3f80000049067423 */ /* 0x000fe20000010149 */
[----:B------:R1:W5:Y:S01]  /*6df0*/  LDL.LU R74, [R1+0xa8] ;  /* 0x0000a800014a7983 */ /* 0x0003620000300800 */
[----:B------:R-:W-:Y:S02]  /*6e00*/  FMUL.FTZ R17, R9, R5 ;  /* 0x0000000509117220 */ /* 0x000fe40000410000 */
[----:B------:R-:W-:Y:S01]  /*6e10*/  FFMA.FTZ R5, -R72, R72, 1 ;  /* 0x3f80000048057423 */ /* 0x000fe20000010148 */
[----:B------:R1:W5:Y:S01]  /*6e20*/  LDL.LU R73, [R1+0xa4] ;  /* 0x0000a40001497983 */ /* 0x0003620000300800 */
[----:B------:R-:W-:Y:S02]  /*6e30*/  FFMA.FTZ R4, -R71, R71, 1 ;  /* 0x3f80000047047423 */ /* 0x000fe40000010147 */
[C---:B------:R-:W-:Y:S01]  /*6e40*/  FADD.FTZ R33, -R0.reuse, R58 ;  /* 0x0000003a00217221 */ /* 0x040fe20000010100 */
[----:B------:R1:W5:Y:S01]  /*6e50*/  LDL.LU R72, [R1+0xa0] ;  /* 0x0000a00001487983 */ /* 0x0003620000300800 */
[----:B------:R-:W-:Y:S02]  /*6e60*/  FADD.FTZ R30, -R0, R59 ;  /* 0x0000003b001e7221 */ /* 0x000fe40000010100 */
[----:B------:R-:W-:Y:S01]  /*6e70*/  FMUL.FTZ R33, R70, R33 ;  /* 0x0000002146217220 */ /* 0x000fe20000410000 */
[----:B------:R1:W5:Y:S01]  /*6e80*/  LDL.LU R71, [R1+0x9c] ;  /* 0x00009c0001477983 */ /* 0x0003620000300800 */
[C---:B------:R-:W-:Y:S02]  /*6e90*/  FADD.FTZ R34, -R0.reuse, R62 ;  /* 0x0000003e00227221 */ /* 0x040fe40000010100 */
[----:B------:R-:W-:Y:S01]  /*6ea0*/  FMUL.FTZ R30, R69, R30 ;  /* 0x0000001e451e7220 */ /* 0x000fe20000410000 */
[----:B------:R1:W5:Y:S01]  /*6eb0*/  LDL.LU R70, [R1+0x98] ;  /* 0x0000980001467983 */ /* 0x0003620000300800 */
[----:B------:R-:W-:Y:S02]  /*6ec0*/  FADD.FTZ R32, -R0, R63 ;  /* 0x0000003f00207221 */ /* 0x000fe40000010100 */
[----:B------:R-:W-:Y:S01]  /*6ed0*/  FMUL.FTZ R34, R68, R34 ;  /* 0x0000002244227220 */ /* 0x000fe20000410000 */
[----:B------:R1:W5:Y:S01]  /*6ee0*/  LDL.LU R69, [R1+0x94] ;  /* 0x0000940001457983 */ /* 0x0003620000300800 */
[----:B------:R-:W-:Y:S02]  /*6ef0*/  FMUL.FTZ R32, R3, R32 ;  /* 0x0000002003207220 */ /* 0x000fe40000410000 */
[----:B------:R-:W-:Y:S01]  /*6f00*/  FFMA.FTZ R2, -R252, R252, 1 ;  /* 0x3f800000fc027423 */ /* 0x000fe200000101fc */
[----:B------:R1:W5:Y:S01]  /*6f10*/  LDL.LU R68, [R1+0x90] ;  /* 0x0000900001447983 */ /* 0x0003620000300800 */
[----:B------:R-:W-:Y:S02]  /*6f20*/  FMUL.FTZ R5, R5, c[0x0][0x2ec] ;  /* 0x0000bb0005057a20 */ /* 0x000fe40000410000 */
[----:B------:R-:W-:Y:S01]  /*6f30*/  FMUL.FTZ R4, R4, c[0x0][0x2ec] ;  /* 0x0000bb0004047a20 */ /* 0x000fe20000410000 */
[----:B------:R1:W5:Y:S01]  /*6f40*/  LDL.LU R3, [R1+0x8c] ;  /* 0x00008c0001037983 */ /* 0x0003620000300800 */
[----:B------:R-:W-:Y:S02]  /*6f50*/  FMUL.FTZ R2, R2, c[0x0][0x2ec] ;  /* 0x0000bb0002027a20 */ /* 0x000fe40000410000 */
[----:B------:R-:W-:Y:S02]  /*6f60*/  FMUL.FTZ R31, R7, R5 ;  /* 0x00000005071f7220 */ /* 0x000fe40000410000 */
[----:B------:R-:W-:Y:S02]  /*6f70*/  FMUL.FTZ R35, R35, R4 ;  /* 0x0000000423237220 */ /* 0x000fe40000410000 */
[----:B------:R-:W-:Y:S02]  /*6f80*/  FMUL.FTZ R29, R29, R2 ;  /* 0x000000021d1d7220 */ /* 0x000fe40000410000 */
[----:B------:R-:W-:Y:S02]  /*6f90*/  FFMA.FTZ R5, -R234, R234, 1 ;  /* 0x3f800000ea057423 */ /* 0x000fe400000101ea */
[----:B------:R-:W-:Y:S02]  /*6fa0*/  FFMA.FTZ R4, -R233, R233, 1 ;  /* 0x3f800000e9047423 */ /* 0x000fe400000101e9 */
[----:B------:R-:W-:Y:S02]  /*6fb0*/  FFMA.FTZ R2, -R229, R229, 1 ;  /* 0x3f800000e5027423 */ /* 0x000fe400000101e5 */
[----:B------:R-:W-:Y:S02]  /*6fc0*/  FFMA.FTZ R0, -R228, R228, 1 ;  /* 0x3f800000e4007423 */ /* 0x000fe400000101e4 */
[----:B------:R-:W-:Y:S02]  /*6fd0*/  FMUL.FTZ R6, R6, c[0x0][0x2ec] ;  /* 0x0000bb0006067a20 */ /* 0x000fe40000410000 */
        /* <DEDUP_REMOVED lines=8> */
[----:B------:R-:W-:Y:S01]  /*7060*/  FMUL.FTZ R32, R32, R0 ;  /* 0x0000000020207220 */ /* 0x000fe20000410000 */
[----:B------:R-:W-:-:S05]  /*7070*/  @!P0 BRA `(.L_x_991) ;  /* 0x000001c000008947 */ /* 0x000fca0003800000 */
[----:B-1----:R-:W-:Y:S01]  /*7080*/  IMAD.MOV.U32 R9, RZ, RZ, c[0x0][0x190] ;  /* 0x00006400ff097624 */ /* 0x002fe200078e00ff */
        /* <DEDUP_REMOVED lines=27> */
.L_x_991:
[----:B-1----:R-:W-:Y:S02]  /*7240*/  F2FP.PACK_AB R28, R156, R157 ;  /* 0x0000009d9c1c723e */ /* 0x002fe400000000ff */
        /* <DEDUP_REMOVED lines=66> */
[----:B-----5:R-:W-:Y:S04]  /*7670*/  LDSM.16.MT88.4 R4, [R3+0x1c000] ;  /* 0x01c000000304783b */ /* 0x020fe80000004200 */
[----:B------:R-:W1:Y:S04]  /*7680*/  LDSM.16.MT88.4 R8, [R0+0x8000] ;  /* 0x008000000008783b */ /* 0x000e680000004200 */
[----:B------:R-:W2:Y:S04]  /*7690*/  LDSM.16.MT88.4 R12, [R3+0x20000] ;  /* 0x02000000030c783b */ /* 0x000ea80000004200 */
[----:B------:R-:W3:Y:S04]  /*76a0*/  LDSM.16.MT88.4 R16, [R2+0x8000] ;  /* 0x008000000210783b */ /* 0x000ee80000004200 */
[----:B------:R-:W-:Y:S04]  /*76b0*/  LDSM.16.MT88.4 R20, [R3+0x1c800] ;  /* 0x01c800000314783b */ /* 0x000fe80000004200 */
[----:B------:R-:W4:Y:S04]  /*76c0*/  LDSM.16.MT88.4 R24, [R0+0x8800] ;  /* 0x008800000018783b */ /* 0x000f280000004200 */
[----:B------:R-:W3:Y:S04]  /*76d0*/  LDSM.16.MT88.4 R28, [R3+0x20800] ;  /* 0x02080000031c783b */ /* 0x000ee80000004200 */
        /* <DEDUP_REMOVED lines=116> */
.L_x_992:
        /* <DEDUP_REMOVED lines=18> */
[----:B------:R1:W5:Y:S02]  /*7f40*/  LDL R148, [R1] ;  /* 0x0000000001947983 */ /* 0x0003640000100800 */
[-C--:B-12---:R-:W-:Y:S02]  /*7f50*/  HMMA.16816.F32 R4, R32, R16.reuse, RZ ;  /* 0x000000102004723c */ /* 0x086fe400000018ff */
[----:B------:R-:W1:Y:S04]  /*7f60*/  LDSM.16.MT88.4 R52, [R2+0xc800] ;  /* 0x00c800000234783b */ /* 0x000e680000004200 */
[----:B------:R2:W2:Y:S02]  /*7f70*/  LDL R149, [R1+0x4] ;  /* 0x0000040001957983 */ /* 0x0004a40000100800 */
        /* <DEDUP_REMOVED lines=113> */
[----:B---3--:R2:W-:Y:S04]  /*8690*/  @P0 STL [R1], R148 ;  /* 0x0000009401000387 */ /* 0x0085e80000100800 */
[----:B----4-:R-:W-:Y:S04]  /*86a0*/  @P0 STL [R1+0x4], R149 ;  /* 0x0000049501000387 */ /* 0x010fe80000100800 */
        /* <DEDUP_REMOVED lines=32> */
[C---:B------:R-:W-:Y:S01]  /*88b0*/  IADD3 R40, R147.reuse, 0x20, RZ ;  /* 0x0000002093287810 */ /* 0x040fe20007ffe0ff */
        /* <DEDUP_REMOVED lines=17> */
[----:B------:R-:W-:Y:S02]  /*89d0*/  IMAD.IADD R40, R146, 0x1, R40 ;  /* 0x0000000192287824 */ /* 0x000fe400078e0228 */
[----:B------:R-:W-:Y:S02]  /*89e0*/  IMAD R46, R46, 0x68, RZ ;  /* 0x000000682e2e7824 */ /* 0x000fe400078e02ff */
[C---:B------:R-:W-:Y:S02]  /*89f0*/  IMAD.IADD R40, R146.reuse, 0x1, R40 ;  /* 0x0000000192287824 */ /* 0x040fe400078e0228 */
[----:B------:R-:W-:Y:S01]  /*8a00*/  IMAD.IADD R37, R146, 0x1, R37 ;  /* 0x0000000192257824 */ /* 0x000fe200078e0225 */
[-C--:B-1----:R-:W-:Y:S03]  /*8a10*/  LEA R6, P2, R0, R192.reuse, 0x2 ;  /* 0x000000c000067211 */ /* 0x082fe600078410ff */
[----:B------:R-:W-:Y:S01]  /*8a20*/  IMAD.IADD R37, R146, 0x1, R37 ;  /* 0x0000000192257824 */ /* 0x000fe200078e0225 */
        /* <DEDUP_REMOVED lines=91> */
[----:B------:R-:W-:Y:S01]  /*8fe0*/  IMAD.MOV.U32 R0, RZ, RZ, 0x40 ;  /* 0x00000040ff007424 */ /* 0x000fe200078e00ff */
[----:B------:R-:W-:Y:S01]  /*8ff0*/  PLOP3.LUT P0, PT, PT, PT, UP2, 0x80, 0x0 ;  /* 0x000000000000781c */ /* 0x000fe20003f0f028 */
[----:B------:R-:W-:Y:S03]  /*9000*/  LDSM.16.MT88.4 R8, [R180] ;  /* 0x00000000b408783b */ /* 0x000fe60000004200 */
[----:B------:R-:W-:Y:S01]  /*9010*/  SEL R181, R0, 0xffffffc0, !P1 ;  /* 0xffffffc000b57807 */ /* 0x000fe20004800000 */
[----:B------:R-:W-:Y:S04]  /*9020*/  RED.E.ADD.F32.FTZ.RN.STRONG.GPU [R4.64], R31 ;  /* 0x0000001f0400798e */ /* 0x000fe8000c10e7a4 */
[----:B------:R-:W1:Y:S01]  /*9030*/  LDSM.16.MT88.4 R4, [R3+0x14000] ;  /* 0x014000000304783b */ /* 0x000e620000004200 */
[----:B------:R-:W-:Y:S05]  /*9040*/  IMAD.IADD R0, R181, 0x1, R180 ;  /* 0x00000001b5007824 */ /* 0x000fea00078e02b4 */
        /* <DEDUP_REMOVED lines=93> */
.L_x_990:
        /* <DEDUP_REMOVED lines=14> */
[----:B------:R-:W1:Y:S01]  /*9700*/  S2R R18, SR_TID.X ;  /* 0x0000000000127919 */ /* 0x000e620000002100 */
[----:B------:R-:W-:Y:S01]  /*9710*/  FMUL.FTZ R100, R100, c[0x0][0x2e0] ;  /* 0x0000b80064647a20 */ /* 0x000fe20000410000 */
[----:B------:R-:W-:Y:S01]  /*9720*/  F2FP.PACK_AB R68, R69, R68 ;  /* 0x000000444544723e */ /* 0x000fe200000000ff */
[----:B------:R-:W-:-:S02]  /*9730*/  FMUL.FTZ R8, R101, c[0x0][0x2e0] ;  /* 0x0000b80065087a20 */ /* 0x000fc40000410000 */
[----:B------:R-:W-:Y:S02]  /*9740*/  FMUL.FTZ R102, R102, c[0x0][0x2e0] ;  /* 0x0000b80066667a20 */ /* 0x000fe40000410000 */
        /* <DEDUP_REMOVED lines=50> */
[----:B------:R-:W-:Y:S01]  /*9a70*/  F2FP.PACK_AB R84, R85, R84 ;  /* 0x000000545554723e */ /* 0x000fe200000000ff */
[----:B------:R-:W2:Y:S01]  /*9a80*/  S2R R19, SR_CTAID.Y ;  /* 0x0000000000137919 */ /* 0x000ea20000002600 */
[----:B------:R-:W-:Y:S01]  /*9a90*/  F2FP.PACK_AB R123, R123, R122 ;  /* 0x0000007a7b7b723e */ /* 0x000fe200000000ff */
[----:B------:R-:W-:Y:S01]  /*9aa0*/  ULDC.64 UR6, c[0x0][0x3a0] ;  /* 0x0000e80000067ab9 */ /* 0x000fe20000000a00 */
[----:B------:R-:W-:Y:S01]  /*9ab0*/  F2FP.PACK_AB R124, R125, R124 ;  /* 0x0000007c7d7c723e */ /* 0x000fe200000000ff */
[----:B------:R-:W-:Y:S01]  /*9ac0*/  ULDC.64 UR4, c[0x0][0x3a8] ;  /* 0x0000ea0000047ab9 */ /* 0x000fe20000000a00 */
[----:B-1----:R-:W-:Y:S02]  /*9ad0*/  SHF.R.S32.HI R9, RZ, 0x1f, R18 ;  /* 0x0000001fff097819 */ /* 0x002fe40000011412 */
[----:B------:R-:W-:Y:S02]  /*9ae0*/  F2FP.PACK_AB R126, R127, R126 ;  /* 0x0000007e7f7e723e */ /* 0x000fe400000000ff */
[----:B------:R-:W-:-:S02]  /*9af0*/  LEA.HI R9, R9, R18, RZ, 0x3 ;  /* 0x0000001209097211 */ /* 0x000fc400078f18ff */
[----:B------:R-:W-:Y:S02]  /*9b00*/  F2FP.PACK_AB R86, R87, R86 ;  /* 0x000000565756723e */ /* 0x000fe400000000ff */
[----:B------:R-:W-:Y:S02]  /*9b10*/  SHF.R.S32.HI R0, RZ, 0x3, R9 ;  /* 0x00000003ff007819 */ /* 0x000fe40000011409 */
[----:B------:R-:W-:Y:S02]  /*9b20*/  F2FP.PACK_AB R96, R97, R96 ;  /* 0x000000606160723e */ /* 0x000fe400000000ff */
[----:B------:R-:W-:Y:S02]  /*9b30*/  F2FP.PACK_AB R98, R99, R98 ;  /* 0x000000626362723e */ /* 0x000fe400000000ff */
[----:B------:R-:W-:Y:S02]  /*9b40*/  SHF.R.S32.HI R14, RZ, 0x1f, R0 ;  /* 0x0000001fff0e7819 */ /* 0x000fe40000011400 */
[----:B------:R-:W-:-:S02]  /*9b50*/  F2FP.PACK_AB R88, R89, R88 ;  /* 0x000000585958723e */ /* 0x000fc400000000ff */
[----:B------:R-:W-:Y:S02]  /*9b60*/  F2FP.PACK_AB R90, R91, R90 ;  /* 0x0000005a5b5a723e */ /* 0x000fe400000000ff */
[----:B------:R-:W-:Y:S02]  /*9b70*/  F2FP.PACK_AB R92, R93, R92 ;  /* 0x0000005c5d5c723e */ /* 0x000fe400000000ff */
[----:B------:R-:W-:Y:S01]  /*9b80*/  F2FP.PACK_AB R94, R95, R94 ;  /* 0x0000005e5f5e723e */ /* 0x000fe200000000ff */
[----:B------:R-:W-:Y:S01]  /*9b90*/  IMAD.WIDE.U32 R16, R0, c[0x0][0x3a0], RZ ;  /* 0x0000e80000107a25 */ /* 0x000fe200078e00ff */
[----:B------:R-:W-:Y:S02]  /*9ba0*/  UIMAD UR8, UR44, UR6, URZ ;  /* 0x000000062c0872a4 */ /* 0x000fe4000f8e023f */
[----:B------:R-:W-:Y:S02]  /*9bb0*/  UIMAD UR44, UR44, UR4, URZ ;  /* 0x000000042c2c72a4 */ /* 0x000fe4000f8e023f */
[----:B------:R-:W-:-:S02]  /*9bc0*/  UIMAD UR8, UR38, UR7, UR8 ;  /* 0x00000007260872a4 */ /* 0x000fc4000f8e0208 */
[----:B------:R-:W-:Y:S01]  /*9bd0*/  UIMAD UR44, UR38, UR5, UR44 ;  /* 0x00000005262c72a4 */ /* 0x000fe2000f8e022c */
[----:B--2---:R1:W-:Y:S04]  /*9be0*/  STS [R31], R8 ;  /* 0x000000081f007388 */ /* 0x0043e80000000800 */
[----:B------:R-:W-:Y:S04]  /*9bf0*/  STS [R31+0x400], R7 ;  /* 0x000400071f007388 */ /* 0x000fe80000000800 */
[----:B---3--:R2:W-:Y:S04]  /*9c00*/  STS [R33], R4 ;  /* 0x0000000421007388 */ /* 0x0085e80000000800 */
[----:B----4-:R3:W-:Y:S04]  /*9c10*/  STS [R32], R2 ;  /* 0x0000000220007388 */ /* 0x0107e80000000800 */
[----:B------:R4:W-:Y:S04]  /*9c20*/  STS [R31+0x2000], R6 ;  /* 0x002000061f007388 */ /* 0x0009e80000000800 */
[----:B------:R-:W-:Y:S04]  /*9c30*/  STS [R31+0x2400], R5 ;  /* 0x002400051f007388 */ /* 0x000fe80000000800 */
[----:B-----5:R5:W-:Y:S04]  /*9c40*/  STS [R30], R12 ;  /* 0x0000000c1e007388 */ /* 0x020be80000000800 */
        /* <DEDUP_REMOVED lines=26> */
[----:B--2---:R-:W-:-:S03]  /*9df0*/  LOP3.LUT R4, R9, 0xfffffff8, RZ, 0xc0, !PT ;  /* 0xfffffff809047812 */ /* 0x004fc600078ec0ff */
[----:B------:R-:W-:Y:S01]  /*9e00*/  STS [R21+0x4000], R94 ;  /* 0x0040005e15007388 */ /* 0x000fe20000000800 */
[----:B------:R-:W-:Y:S02]  /*9e10*/  IMAD.IADD R9, R17, 0x1, R8 ;  /* 0x0000000111097824 */ /* 0x000fe400078e0208 */
[----:B------:R-:W-:Y:S02]  /*9e20*/  IMAD.MOV.U32 R8, RZ, RZ, R16 ;  /* 0x000000ffff087224 */ /* 0x000fe400078e0010 */
[----:B---3--:R-:W-:Y:S01]  /*9e30*/  IMAD R2, R14, c[0x0][0x3a8], RZ ;  /* 0x0000ea000e027a24 */ /* 0x008fe200078e02ff */
[----:B------:R-:W1:Y:S01]  /*9e40*/  S2R R16, SR_CTAID.Z ;  /* 0x0000000000107919 */ /* 0x000e620000002700 */
[----:B----4-:R-:W-:-:S04]  /*9e50*/  IMAD.WIDE.U32 R6, R0, c[0x0][0x3a8], RZ ;  /* 0x0000ea0000067a25 */ /* 0x010fc800078e00ff */
[----:B------:R-:W-:Y:S02]  /*9e60*/  IMAD R2, R0, c[0x0][0x3ac], R2 ;  /* 0x0000eb0000027a24 */ /* 0x000fe400078e0202 */
[----:B------:R-:W-:Y:S01]  /*9e70*/  IMAD.IADD R4, R18, 0x1, -R4 ;  /* 0x0000000112047824 */ /* 0x000fe200078e0a04 */
[----:B-----5:R-:W-:Y:S01]  /*9e80*/  MOV R12, UR38 ;  /* 0x00000026000c7c02 */ /* 0x020fe20008000f00 */
[----:B------:R-:W-:Y:S01]  /*9e90*/  IMAD.U32 R0, RZ, RZ, UR38 ;  /* 0x00000026ff007e24 */ /* 0x000fe2000f8e00ff */
[----:B------:R-:W-:Y:S01]  /*9ea0*/  SHF.R.S32.HI R5, RZ, 0x1f, R19 ;  /* 0x0000001fff057819 */ /* 0x000fe20000011413 */
[----:B------:R-:W-:Y:S01]  /*9eb0*/  IMAD.SHL.U32 R4, R4, 0x8, RZ ;  /* 0x0000000804047824 */ /* 0x000fe200078e00ff */
[----:B------:R-:W-:Y:S01]  /*9ec0*/  IADD3 R7, R7, R2, RZ ;  /* 0x0000000207077210 */ /* 0x000fe20007ffe0ff */
        /* <DEDUP_REMOVED lines=22> */
[----:B------:R-:W5:Y:S01]  /*a030*/  LDS.128 R28, [R0+0x10000] ;  /* 0x01000000001c7984 */ /* 0x000f620000000c00 */
        /* <DEDUP_REMOVED lines=32> */
[----:B-----5:R3:W-:Y:S01]  /*a240*/  STG.E.128 [R12.64], R28 ;  /* 0x0000001c0c007986 */ /* 0x0207e2000c101d24 */
[----:B-1----:R-:W-:-:S04]  /*a250*/  IADD3 R4, P0, R6, UR7, RZ ;  /* 0x0000000706047c10 */ /* 0x002fc8000ff1e0ff */
[----:B------:R-:W-:Y:S02]  /*a260*/  IADD3.X R5, R7, UR4, RZ, P0, !PT ;  /* 0x0000000407057c10 */ /* 0x000fe400087fe4ff */
[----:B--2---:R-:W-:Y:S01]  /*a270*/  IADD3 R8, P0, R4, UR7, RZ ;  /* 0x0000000704087c10 */ /* 0x004fe2000ff1e0ff */
[----:B------:R3:W-:Y:S03]  /*a280*/  STG.E.128 [R6.64], R24 ;  /* 0x0000001806007986 */ /* 0x0007e6000c101d24 */
[----:B------:R-:W-:Y:S01]  /*a290*/  IADD3.X R9, R5, UR4, RZ, P0, !PT ;  /* 0x0000000405097c10 */ /* 0x000fe200087fe4ff */
[----:B------:R3:W-:Y:S04]  /*a2a0*/  STG.E.128 [R4.64], R20 ;  /* 0x0000001404007986 */ /* 0x0007e8000c101d24 */
[----:B------:R3:W-:Y:S04]  /*a2b0*/  STG.E.128 [R8.64], R16 ;  /* 0x0000001008007986 */ /* 0x0007e8000c101d24 */
.L_x_987:
        /* <DEDUP_REMOVED lines=11> */
.L_x_994:
[----:B------:R-:W-:Y:S05]  /*a370*/  EXIT ;  /* 0x000000000000794d */ /* 0x000fea0003800000 */
.L_x_996:
        /* <DEDUP_REMOVED lines=16> */
.L_x_1274:


//--------------------- .text._ZN5flash44flash_bwd_dq_dk_dv_loop_seqk_parallel_kernelI23Flash_bwd_kernel_traitsILi64ELi128ELi128ELi8ELi4ELi4ELi4ELb0ELb0EN7cutlass6half_tE19Flash_kernel_traitsILi64ELi128ELi128ELi8ES3_EELb1ELb1ELb0ELb0ELb0ELb1ELb0EEEvNS_16Flash_bwd_paramsE --------------------------
	.section	.text._ZN5flash44flash_bwd_dq_dk_dv_loop_seqk_parallel_kernelI23Flash_bwd_kernel_traitsILi64ELi128ELi128ELi8ELi4ELi4ELi4ELb0ELb0EN7cutlass6half_tE19Flash_kernel_traitsILi64ELi128ELi128ELi8ES3_EELb1ELb1ELb0ELb0ELb0ELb1ELb0EEEvNS_16Flash_bwd_paramsE,"ax",@progbits
	.sectioninfo	@"SHI_REGISTERS=255"
	.align	128
        .global         _ZN5flash44flash_bwd_dq_dk_dv_loop_seqk_parallel_kernelI23Flash_bwd_kernel_traitsILi64ELi128ELi128ELi8ELi4ELi4ELi4ELb0ELb0EN7cutlass6half_tE19Flash_kernel_traitsILi64ELi128ELi128ELi8ES3_EELb1ELb1ELb0ELb0ELb0ELb1ELb0EEEvNS_16Flash_bwd_paramsE
        .type           _ZN5flash44flash_bwd_dq_dk_dv_loop_seqk_parallel_kernelI23Flash_bwd_kernel_traitsILi64ELi128ELi128ELi8ELi4ELi4ELi4ELb0ELb0EN7cutlass6half_tE19Flash_kernel_traitsILi64ELi128ELi128ELi8ES3_EELb1ELb1ELb0ELb0ELb0ELb1ELb0EEEvNS_16Flash_bwd_paramsE,@function
        .size           _ZN5flash44flash_bwd_dq_dk_dv_loop_seqk_parallel_kernelI23Flash_bwd_kernel_traitsILi64ELi128ELi128ELi8ELi4ELi4ELi4ELb0ELb0EN7cutlass6half_tE19Flash_kernel_traitsILi64ELi128ELi128ELi8ES3_EELb1ELb1ELb0ELb0ELb0ELb1ELb0EEEvNS_16Flash_bwd_paramsE,(.L_x_1275 - _ZN5flash44flash_bwd_dq_dk_dv_loop_seqk_parallel_kernelI23Flash_bwd_kernel_traitsILi64ELi128ELi128ELi8ELi4ELi4ELi4ELb0ELb0EN7cutlass6half_tE19Flash_kernel_traitsILi64ELi128ELi128ELi8ES3_EELb1ELb1ELb0ELb0ELb0ELb1ELb0EEEvNS_16Flash_bwd_paramsE)
        .other          _ZN5flash44flash_bwd_dq_dk_dv_loop_seqk_parallel_kernelI23Flash_bwd_kernel_traitsILi64ELi128ELi128ELi8ELi4ELi4ELi4ELb0ELb0EN7cutlass6half_tE19Flash_kernel_traitsILi64ELi128ELi128ELi8ES3_EELb1ELb1ELb0ELb0ELb0ELb1ELb0EEEvNS_16Flash_bwd_paramsE,@"STO_CUDA_ENTRY STV_DEFAULT"
_ZN5flash44flash_bwd_dq_dk_dv_loop_seqk_parallel_kernelI23Flash_bwd_kernel_traitsILi64ELi128ELi128ELi8ELi4ELi4ELi4ELb0ELb0EN7cutlass6half_tE19Flash_kernel_traitsILi64ELi128ELi128ELi8ES3_EELb1ELb1ELb0ELb0ELb0ELb1ELb0EEEvNS_16Flash_bwd_paramsE:
.text._ZN5flash44flash_bwd_dq_dk_dv_loop_seqk_parallel_kernelI23Flash_bwd_kernel_traitsILi64ELi128ELi128ELi8ELi4ELi4ELi4ELb0ELb0EN7cutlass6half_tE19Flash_kernel_traitsILi64ELi128ELi128ELi8ES3_EELb1ELb1ELb0ELb0ELb0ELb1ELb0EEEvNS_16Flash_bwd_paramsE:
        /* <DEDUP_REMOVED lines=17> */
[----:B------:R-:W-:Y:S02]  /*0110*/  ULDC.U8 UR7, c[0x0][0x328] ;  /* 0x0000ca0000077ab9 */ /* 0x000fe40000000000 */
[----:B------:R-:W-:Y:S01]  /*0120*/  UISETP.NE.AND UP5, UPT, UR7, URZ, UPT ;  /* 0x0000003f0700728c */ /* 0x000fe2000bfa5270 */
[----:B------:R-:W3:Y:S01]  /*0130*/  S2UR UR36, SR_CTAID.Z ;  /* 0x00000000002479c3 */ /* 0x000ee20000002700 */
[----:B------:R-:W-:-:S02]  /*0140*/  ULDC UR46, c[0x0][0x22c] ;  /* 0x00008b00002e7ab9 */ /* 0x000fc40000000800 */
[----:B------:R-:W-:Y:S02]  /*0150*/  ULDC UR34, c[0x0][0x1c0] ;  /* 0x0000700000227ab9 */ /* 0x000fe40000000800 */
[----:B------:R-:W-:Y:S02]  /*0160*/  UMOV UR5, 0x80 ;  /* 0x0000008000057882 */ /* 0x000fe40000000000 */
[----:B------:R-:W-:Y:S01]  /*0170*/  ULDC UR4, c[0x0][0x210] ;  /* 0x0000840000047ab9 */ /* 0x000fe20000000800 */
[----:B------:R-:W4:Y:S01]  /*0180*/  S2UR UR61, SR_CTAID.X ;  /* 0x00000000003d79c3 */ /* 0x000f220000002500 */
[----:B------:R-:W-:Y:S02]  /*0190*/  ULDC UR56, c[0x0][0x234] ;  /* 0x00008d0000387ab9 */ /* 0x000fe40000000800 */
[----:B------:R-:W-:Y:S02]  /*01a0*/  ULDC UR10, c[0x0][0x1c0] ;  /* 0x00007000000a7ab9 */ /* 0x000fe40000000800 */
[----:B------:R-:W-:Y:S01]  /*01b0*/  ULDC UR11, c[0x0][0x1c0] ;  /* 0x00007000000b7ab9 */ /* 0x000fe20000000800 */
[----:B-1----:R-:W-:Y:S01]  /*01c0*/  SHF.R.S32.HI R5, RZ, 0x1f, R10 ;  /* 0x0000001fff057819 */ /* 0x002fe2000001140a */
[----:B--2---:R-:W-:-:S02]  /*01d0*/  UIMAD.WIDE.U32 UR42, UR29, UR15, URZ ;  /* 0x0000000f1d2a72a5 */ /* 0x004fc4000f8e003f */
[----:B------:R-:W-:Y:S01]  /*01e0*/  USHF.L.U32 UR15, UR29, 0x7, URZ ;  /* 0x000000071d0f7899 */ /* 0x000fe2000800063f */
[CC--:B------:R-:W-:Y:S01]  /*01f0*/  LEA.HI R0, R5.reuse, R10.reuse, RZ, 0x4 ;  /* 0x0000000a05007211 */ /* 0x0c0fe200078f20ff */
[----:B------:R-:W-:Y:S01]  /*0200*/  UIMAD.WIDE UR34, UR46, UR34, URZ ;  /* 0x000000222e2272a5 */ /* 0x000fe2000f8e023f */
[CC--:B------:R-:W-:Y:S01]  /*0210*/  LEA.HI R14, R5.reuse, R10.reuse, RZ, 0x7 ;  /* 0x0000000a050e7211 */ /* 0x0c0fe200078f38ff */
[----:B------:R-:W-:Y:S01]  /*0220*/  UIMAD UR56, UR5, UR4, UR56 ;  /* 0x00000004053872a4 */ /* 0x000fe2000f8e0238 */
[CC--:B------:R-:W-:Y:S01]  /*0230*/  LEA.HI R2, R5.reuse, R10.reuse, RZ, 0x5 ;  /* 0x0000000a05027211 */ /* 0x0c0fe200078f28ff */
[----:B---3--:R-:W-:Y:S01]  /*0240*/  UIMAD UR47, UR36, UR46, URZ ;  /* 0x0000002e242f72a4 */ /* 0x008fe2000f8e023f */
[CC--:B------:R-:W-:Y:S01]  /*0250*/  LEA.HI R9, R5.reuse, R10.reuse, RZ, 0x3 ;  /* 0x0000000a05097211 */ /* 0x0c0fe200078f18ff */
[----:B------:R-:W-:Y:S01]  /*0260*/  UIMAD UR46, UR46, UR10, URZ ;  /* 0x0000000a2e2e72a4 */ /* 0x000fe2000f8e023f */
[CC--:B------:R-:W-:Y:S01]  /*0270*/  LEA.HI R13, R5.reuse, R10.reuse, RZ, 0x6 ;  /* 0x0000000a050d7211 */ /* 0x0c0fe200078f30ff */
[----:B------:R-:W-:Y:S01]  /*0280*/  UIMAD UR4, UR29, UR11, UR36 ;  /* 0x0000000b1d0472a4 */ /* 0x000fe2000f8e0224 */
[----:B------:R-:W-:Y:S01]  /*0290*/  LEA.HI R5, R5, R10, RZ, 0x2 ;  /* 0x0000000a05057211 */ /* 0x000fe200078f10ff */
[----:B------:R-:W-:Y:S01]  /*02a0*/  ULDC UR14, c[0x0][0x1c0] ;  /* 0x00007000000e7ab9 */ /* 0x000fe20000000800 */
[----:B------:R-:W-:Y:S01]  /*02b0*/  LOP3.LUT R3, R0, 0xfffffff0, RZ, 0xc0, !PT ;  /* 0xfffffff000037812 */ /* 0x000fe200078ec0ff */
[----:B------:R-:W-:Y:S01]  /*02c0*/  ULDC UR9, c[0x0][0x1c0] ;  /* 0x0000700000097ab9 */ /* 0x000fe20000000800 */
[----:B------:R-:W-:Y:S01]  /*02d0*/  LOP3.LUT R4, R5, 0x7ffffffc, RZ, 0xc0, !PT ;  /* 0x7ffffffc05047812 */ /* 0x000fe200078ec0ff */
[----:B------:R-:W-:Y:S01]  /*02e0*/  UIMAD UR53, UR6, UR29, URZ ;  /* 0x0000001d063572a4 */ /* 0x000fe2000f8e023f */
[----:B------:R-:W-:Y:S01]  /*02f0*/  LOP3.LUT R6, R2, 0xffffffe0, RZ, 0xc0, !PT ;  /* 0xffffffe002067812 */ /* 0x000fe200078ec0ff */
[C---:B------:R-:W-:Y:S01]  /*0300*/  IMAD.IADD R8, R10.reuse, 0x1, -R3 ;  /* 0x000000010a087824 */ /* 0x040fe200078e0a03 */
[----:B------:R-:W-:Y:S01]  /*0310*/  SHF.R.S32.HI R3, RZ, 0x4, R0 ;  /* 0x00000004ff037819 */ /* 0x000fe20000011400 */
[C---:B------:R-:W-:Y:S01]  /*0320*/  IMAD.IADD R15, R10.reuse, 0x1, -R4 ;  /* 0x000000010a0f7824 */ /* 0x040fe200078e0a04 */
[----:B------:R-:W-:Y:S01]  /*0330*/  SHF.R.S32.HI R4, RZ, 0x5, R2 ;  /* 0x00000005ff047819 */ /* 0x000fe20000011402 */
[----:B------:R-:W-:Y:S01]  /*0340*/  IMAD.IADD R6, R10, 0x1, -R6 ;  /* 0x000000010a067824 */ /* 0x000fe200078e0a06 */
[----:B------:R-:W-:Y:S01]  /*0350*/  SHF.R.S32.HI R2, RZ, 0x1f, R2 ;  /* 0x0000001fff027819 */ /* 0x000fe20000011402 */
[----:B------:R-:W-:Y:S01]  /*0360*/  UIMAD UR5, UR29, UR9, UR36 ;  /* 0x000000091d0572a4 */ /* 0x000fe2000f8e0224 */
[----:B------:R-:W-:Y:S01]  /*0370*/  LEA.HI R0, R0, R3, RZ, 0x1 ;  /* 0x0000000300007211 */ /* 0x000fe200078f08ff */
[----:B------:R-:W-:Y:S01]  /*0380*/  @!UP5 UIMAD UR6, UR29, UR14, UR36 ;  /* 0x0000000e1d06d2a4 */ /* 0x000fe2000f8e0224 */
[----:B------:R-:W-:Y:S01]  /*0390*/  LEA.HI R2, R2, R4, RZ, 0x2 ;  /* 0x0000000402027211 */ /* 0x000fe200078f10ff */
[----:B------:R-:W-:Y:S01]  /*03a0*/  USHF.L.U32 UR45, UR46, 0x7, URZ ;  /* 0x000000072e2d7899 */ /* 0x000fe2000800063f */
[----:B------:R-:W-:Y:S01]  /*03b0*/  LOP3.LUT R7, R9, 0xfffffff8, RZ, 0xc0, !PT ;  /* 0xfffffff809077812 */ /* 0x000fe200078ec0ff */
[----:B------:R-:W-:Y:S01]  /*03c0*/  USHF.L.U32 UR44, UR4, 0x5, URZ ;  /* 0x00000005042c7899 */ /* 0x000fe2000800063f */
[----:B------:R-:W-:Y:S01]  /*03d0*/  LOP3.LUT R0, R0, 0xfffffffe, RZ, 0xc0, !PT ;  /* 0xfffffffe00007812 */ /* 0x000fe200078ec0ff */
[----:B------:R-:W-:Y:S01]  /*03e0*/  ULDC UR50, c[0x0][0x214] ;  /* 0x0000850000327ab9 */ /* 0x000fe20000000800 */
[----:B------:R-:W-:Y:S01]  /*03f0*/  LOP3.LUT R2, R2, 0xfffffffc, RZ, 0xc0, !PT ;  /* 0xfffffffc02027812 */ /* 0x000fe200078ec0ff */
[----:B------:R-:W-:Y:S01]  /*0400*/  IMAD.IADD R7, R10, 0x1, -R7 ;  /* 0x000000010a077824 */ /* 0x000fe200078e0a07 */
[----:B------:R-:W-:Y:S01]  /*0410*/  ULDC UR57, c[0x0][0x1c8] ;  /* 0x0000720000397ab9 */ /* 0x000fe20000000800 */
[----:B------:R-:W-:Y:S01]  /*0420*/  IMAD.IADD R10, R3, 0x1, -R0 ;  /* 0x00000001030a7824 */ /* 0x000fe200078e0a00 */
[--C-:B------:R-:W-:Y:S01]  /*0430*/  SHF.R.S32.HI R3, RZ, 0x2, R5.reuse ;  /* 0x00000002ff037819 */ /* 0x100fe20000011405 */
[----:B------:R-:W-:Y:S01]  /*0440*/  IMAD.IADD R16, R4, 0x1, -R2 ;  /* 0x0000000104107824 */ /* 0x000fe200078e0a02 */
[----:B------:R-:W-:Y:S01]  /*0450*/  SHF.R.S32.HI R0, RZ, 0x1f, R5 ;  /* 0x0000001fff007819 */ /* 0x000fe20000011405 */
[----:B------:R-:W-:Y:S01]  /*0460*/  IMAD.SHL.U32 R5, R7, 0x8, RZ ;  /* 0x0000000807057824 */ /* 0x000fe200078e00ff */
[----:B------:R-:W-:Y:S01]  /*0470*/  SHF.R.S32.HI R4, RZ, 0x3, R9 ;  /* 0x00000003ff047819 */ /* 0x000fe20000011409 */
[----:B------:R-:W-:Y:S01]  /*0480*/  ULDC.U8 UR8, c[0x0][0x3d0] ;  /* 0x0000f40000087ab9 */ /* 0x000fe20000000000 */
[----:B------:R-:W-:Y:S01]  /*0490*/  SHF.R.S32.HI R2, RZ, 0x1f, R6 ;  /* 0x0000001fff027819 */ /* 0x000fe20000011406 */
[----:B------:R-:W-:Y:S01]  /*04a0*/  STL [R1+0x18], R16 ;  /* 0x0000181001007387 */ /* 0x000fe20000100800 */
[----:B------:R-:W-:Y:S01]  /*04b0*/  LEA.HI R0, R0, R3, RZ, 0x3 ;  /* 0x0000000300007211 */ /* 0x000fe200078f18ff */
[----:B------:R-:W-:Y:S01]  /*04c0*/  IMAD.SHL.U32 R4, R4, 0x40, RZ ;  /* 0x0000004004047824 */ /* 0x000fe200078e00ff */
[----:B------:R-:W-:Y:S01]  /*04d0*/  LEA.HI R237, R2, R6, RZ, 0x2 ;  /* 0x0000000602ed7211 */ /* 0x000fe200078f10ff */
[----:B------:R-:W-:Y:S01]  /*04e0*/  ULDC UR51, c[0x0][0x224] ;  /* 0x0000890000337ab9 */ /* 0x000fe20000000800 */
[----:B------:R-:W-:Y:S01]  /*04f0*/  LOP3.LUT R2, R0, 0xfffffff8, RZ, 0xc0, !PT ;  /* 0xfffffff800027812 */ /* 0x000fe200078ec0ff */
[----:B------:R-:W-:Y:S01]  /*0500*/  @UP5 UIMAD UR55, UR29, UR50, URZ ;  /* 0x000000321d3752a4 */ /* 0x000fe2000f8e023f */
[----:B------:R-:W-:Y:S01]  /*0510*/  LOP3.LUT R0, R4, 0x1c0, RZ, 0xc0, !PT ;  /* 0x000001c004007812 */ /* 0x000fe200078ec0ff */
[----:B------:R-:W-:Y:S01]  /*0520*/  ULDC.64 UR12, c[0x0][0x118] ;  /* 0x00004600000c7ab9 */ /* 0x000fe20000000a00 */
[----:B------:R-:W-:Y:S01]  /*0530*/  SHF.R.S32.HI R4, RZ, 0x1f, R8 ;  /* 0x0000001fff047819 */ /* 0x000fe20000011408 */
[----:B------:R-:W-:Y:S01]  /*0540*/  IMAD.IADD R6, R3, 0x1, -R2 ;  /* 0x0000000103067824 */ /* 0x000fe200078e0a02 */
[----:B------:R-:W-:Y:S01]  /*0550*/  LOP3.LUT R3, R0, 0x38, R5, 0xf8, !PT ;  /* 0x0000003800037812 */ /* 0x000fe200078ef805 */
[----:B------:R-:W-:Y:S01]  /*0560*/  ULOP3.LUT UR57, UR36, UR57, URZ, 0x3c, !UPT ;  /* 0x0000003924397292 */ /* 0x000fe2000f8e3c3f */
[----:B------:R-:W-:Y:S01]  /*0570*/  SHF.R.U32.HI R2, RZ, 0x3, R0 ;  /* 0x00000003ff027819 */ /* 0x000fe20000011600 */
[----:B------:R-:W-:Y:S01]  /*0580*/  USHF.R.S32.HI UR58, URZ, 0x1f, UR36 ;  /* 0x0000001f3f3a7899 */ /* 0x000fe20008011424 */
[----:B------:R-:W-:Y:S01]  /*0590*/  LEA.HI R11, R4, R8, RZ, 0x3 ;  /* 0x00000008040b7211 */ /* 0x000fe200078f18ff */
[----:B------:R-:W-:Y:S01]  /*05a0*/  UISETP.NE.AND UP6, UPT, UR8, URZ, UPT ;  /* 0x0000003f0800728c */ /* 0x000fe2000bfc5270 */
[----:B------:R-:W-:Y:S01]  /*05b0*/  LOP3.LUT R3, R3, R2, RZ, 0x3c, !PT ;  /* 0x0000000203037212 */ /* 0x000fe200078e3cff */
[----:B------:R-:W-:Y:S01]  /*05c0*/  IMAD.SHL.U32 R2, R13, 0x8, RZ ;  /* 0x000000080d027824 */ /* 0x000fe200078e00ff */
[----:B------:R-:W-:Y:S01]  /*05d0*/  LOP3.LUT R0, R11, 0xfffffff8, RZ, 0xc0, !PT ;  /* 0xfffffff80b007812 */ /* 0x000fe200078ec0ff */
[----:B------:R-:W-:Y:S01]  /*05e0*/  USHF.R.S32.HI UR60, URZ, 0x1f, UR29 ;  /* 0x0000001f3f3c7899 */ /* 0x000fe2000801141d */
[----:B------:R-:W-:Y:S01]  /*05f0*/  LOP3.LUT R4, R6, 0x1, RZ, 0xc0, !PT ;  /* 0x0000000106047812 */ /* 0x000fe200078ec0ff */
[----:B------:R-:W-:Y:S01]  /*0600*/  USHF.R.S32.HI UR59, URZ, 0x1f, UR36 ;  /* 0x0000001f3f3b7899 */ /* 0x000fe20008011424 */
[----:B------:R-:W-:Y:S01]  /*0610*/  LOP3.LUT R2, R3, 0xfffffe00, R2, 0xf8, !PT ;  /* 0xfffffe0003027812 */ /* 0x000fe200078ef802 */
[----:B------:R-:W-:Y:S01]  /*0620*/  IMAD.IADD R12, R8, 0x1, -R0 ;  /* 0x00000001080c7824 */ /* 0x000fe200078e0a00 */
[----:B------:R-:W-:Y:S01]  /*0630*/  SHF.R.S32.HI R8, RZ, 0x7, R14 ;  /* 0x00000007ff087819 */ /* 0x000fe2000001140e */
[C---:B------:R-:W-:Y:S01]  /*0640*/  IMAD.SHL.U32 R0, R7.reuse, 0x40, RZ ;  /* 0x0000004007007824 */ /* 0x040fe200078e00ff */
[----:B------:R-:W-:Y:S01]  /*0650*/  ISETP.NE.U32.AND P0, PT, R4, 0x1, PT ;  /* 0x000000010400780c */ /* 0x000fe20003f05070 */
[----:B------:R1:W-:Y:S01]  /*0660*/  STL [R1+0x14], R2 ;  /* 0x0000140201007387 */ /* 0x0003e20000100800 */
[----:B------:R-:W-:Y:S01]  /*0670*/  IMAD.SHL.U32 R3, R10, 0x200, RZ ;  /* 0x000002000a037824 */ /* 0x000fe200078e00ff */
[C---:B------:R-:W-:Y:S01]  /*0680*/  LOP3.LUT P4, RZ, R7.reuse, 0x2, RZ, 0xc0, !PT ;  /* 0x0000000207ff7812 */ /* 0x040fe2000788c0ff */
[----:B------:R-:W-:Y:S01]  /*0690*/  UIMAD.WIDE.U32 UR40, UR34, UR42, URZ ;  /* 0x0000002a222872a5 */ /* 0x000fe2000f8e003f */
[----:B------:R-:W-:Y:S01]  /*06a0*/  LOP3.LUT R0, R0, 0x1c0, RZ, 0xc0, !PT ;  /* 0x000001c000007812 */ /* 0x000fe200078ec0ff */
[----:B------:R-:W-:Y:S01]  /*06b0*/  UIMAD UR52, UR35, UR42, URZ ;  /* 0x0000002a233472a4 */ /* 0x000fe2000f8e023f */
[----:B------:R-:W-:Y:S01]  /*06c0*/  LOP3.LUT P3, RZ, R7, 0x4, RZ, 0xc0, !PT ;  /* 0x0000000407ff7812 */ /* 0x000fe2000786c0ff */
[----:B------:R-:W-:Y:S01]  /*06d0*/  IMAD.U32 R7, RZ, RZ, UR15 ;  /* 0x0000000fff077e24 */ /* 0x000fe2000f8e00ff */
[----:B------:R-:W-:Y:S01]  /*06e0*/  LOP3.LUT R178, R0, 0x8, R9, 0xf8, !PT ;  /* 0x0000000800b27812 */ /* 0x000fe200078ef809 */
[----:B------:R-:W-:Y:S01]  /*06f0*/  IMAD.SHL.U32 R7, R15, 0x2, RZ ;  /* 0x000000020f077824 */ /* 0x000fe200078e00ff */
[----:B------:R-:W-:Y:S01]  /*0700*/  R2P PR, R6, 0x6 ;  /* 0x0000000606007804 */ /* 0x000fe20000000000 */
[----:B------:R-:W-:Y:S01]  /*0710*/  USHF.R.S32.HI UR54, URZ, 0x1f, UR47 ;  /* 0x0000001f3f367899 */ /* 0x000fe2000801142f */
[----:B------:R-:W-:Y:S01]  /*0720*/  SEL R180, R231, 0xffffffe0, !P4 ;  /* 0xffffffe0e7b47807 */ /* 0x000fe20006000000 */
[----:B------:R-:W-:Y:S01]  /*0730*/  UIMAD UR51, UR5, UR51, URZ ;  /* 0x00000033053372a4 */ /* 0x000fe2000f8e023f */
[----:B------:R-:W-:Y:S01]  /*0740*/  SEL R229, R229, 0x10, !P0 ;  /* 0x00000010e5e57807 */ /* 0x000fe20004000000 */
[----:B------:R-:W-:Y:S01]  /*0750*/  @!UP5 UIMAD UR50, UR6, UR50, URZ ;  /* 0x000000320632d2a4 */ /* 0x000fe2000f8e023f */
[----:B------:R-:W-:Y:S01]  /*0760*/  SEL R231, R231, 0xffffffe0, !P1 ;  /* 0xffffffe0e7e77807 */ /* 0x000fe20004800000 */
[----:B------:R-:W-:-:S02]  /*0770*/  USHF.R.S32.HI UR49, URZ, 0x1f, UR45 ;  /* 0x0000001f3f317899 */ /* 0x000fc4000801142d */
[----:B------:R-:W-:Y:S02]  /*0780*/  USHF.R.S32.HI UR48, URZ, 0x1f, UR44 ;  /* 0x0000001f3f307899 */ /* 0x000fe4000801142c */
[----:B------:R-:W-:Y:S01]  /*0790*/  UMOV UR39, 0xffffc000 ;  /* 0xffffc00000277882 */ /* 0x000fe20000000000 */
[----:B-1----:R-:W-:-:S05]  /*07a0*/  IMAD.SHL.U32 R2, R16, 0x10, RZ ;  /* 0x0000001010027824 */ /* 0x002fca00078e00ff */
[----:B------:R-:W-:Y:S02]  /*07b0*/  LOP3.LUT R5, R0, 0x30, R2, 0xf8, !PT ;  /* 0x0000003000057812 */ /* 0x000fe400078ef802 */
[----:B------:R-:W-:Y:S02]  /*07c0*/  SHF.R.U32.HI R0, RZ, 0x3, R0 ;  /* 0x00000003ff007819 */ /* 0x000fe40000011600 */
[----:B------:R-:W-:Y:S01]  /*07d0*/  LOP3.LUT R4, R5, 0x8, R9, 0xf8, !PT ;  /* 0x0000000805047812 */ /* 0x000fe200078ef809 */
[C---:B------:R-:W-:Y:S01]  /*07e0*/  IMAD R5, R8.reuse, 0x2000, R7 ;  /* 0x0000200008057824 */ /* 0x040fe200078e0207 */
        /* <DEDUP_REMOVED lines=78> */
[----:B----4-:R2:W-:Y:S02]  /*0cd0*/  STL [R1+0x38], R0 ;  /* 0x0000380001007387 */ /* 0x0105e40000100800 */
.L_x_1041:
[----:B------:R-:W-:Y:S02]  /*0ce0*/  ULDC.64 UR4, c[0x0][0x240] ;  /* 0x0000900000047ab9 */ /* 0x000fe40000000a00 */
[----:B------:R-:W-:Y:S02]  /*0cf0*/  UISETP.NE.U32.AND UP1, UPT, URZ, UR4, UPT ;  /* 0x000000043f00728c */ /* 0x000fe4000bf25070 */
[----:B------:R-:W-:Y:S02]  /*0d00*/  USHF.L.U32 UR14, UR29, 0x2, URZ ;  /* 0x000000021d0e7899 */ /* 0x000fe4000800063f */
[----:B------:R-:W-:Y:S02]  /*0d10*/  USHF.R.S32.HI UR38, URZ, 0x1f, UR29 ;  /* 0x0000001f3f267899 */ /* 0x000fe4000801141d */
        /* <DEDUP_REMOVED lines=9> */
[----:B------:R-:W-:Y:S01]  /*0db0*/  ULDC.U8 UR11, c[0x0][0x312] ;  /* 0x0000c480000b7ab9 */ /* 0x000fe20000000000 */
[----:B------:R-:W-:Y:S01]  /*0dc0*/  PLOP3.LUT P0, PT, PT, PT, UP3, 0x80, 0x0 ;  /* 0x000000000000781c */ /* 0x000fe20003f0f038 */
[----:B------:R-:W-:Y:S01]  /*0dd0*/  ULDC.64 UR6, c[0x0][0x248] ;  /* 0x0000920000067ab9 */ /* 0x000fe20000000a00 */
[----:B------:R-:W-:Y:S01]  /*0de0*/  IMAD.U32 R5, RZ, RZ, UR5 ;  /* 0x00000005ff057e24 */ /* 0x000fe2000f8e00ff */
[----:B------:R-:W-:-:S02]  /*0df0*/  UISETP.NE.AND UP4, UPT, UR11, URZ, UPT ;  /* 0x0000003f0b00728c */ /* 0x000fc4000bf85270 */
[----:B------:R-:W-:Y:S02]  /*0e00*/  @UP3 UIADD3 UR4, UP0, UR14, UR8, URZ ;  /* 0x000000080e043290 */ /* 0x000fe4000ff1e03f */
[----:B------:R1:W2:Y:S01]  /*0e10*/  @P2 LDG.E R8, [R4.64] ;  /* 0x0000000c04082981 */ /* 0x0002a2000c1e1900 */
[----:B------:R-:W-:Y:S02]  /*0e20*/  UISETP.EQ.U32.AND UP2, UPT, URZ, UR6, UPT ;  /* 0x000000063f00728c */ /* 0x000fe4000bf42070 */
[----:B------:R-:W-:Y:S01]  /*0e30*/  @UP3 UIADD3.X UR5, UR10, UR9, URZ, UP0, !UPT ;  /* 0x000000090a053290 */ /* 0x000fe200087fe43f */
[----:B---3--:R1:W3:Y:S01]  /*0e40*/  @P2 LDG.E R2, [R4.64+0x4] ;  /* 0x0000040c04022981 */ /* 0x0082e2000c1e1900 */
[----:B------:R-:W-:Y:S01]  /*0e50*/  MOV R6, UR4 ;  /* 0x0000000400067c02 */ /* 0x000fe20008000f00 */
[----:B------:R-:W-:-:S03]  /*0e60*/  UISETP.EQ.OR.EX UP2, UPT, URZ, UR7, !UP4, UP2 ;  /* 0x000000073f00728c */ /* 0x000fc6000e742720 */
[----:B------:R-:W-:Y:S01]  /*0e70*/  IMAD.U32 R7, RZ, RZ, UR5 ;  /* 0x00000005ff077e24 */ /* 0x000fe2000f8e00ff */
[----:B------:R-:W-:-:S04]  /*0e80*/  UIADD3 UR6, UP0, UR14, UR6, URZ ;  /* 0x000000060e067290 */ /* 0x000fc8000ff1e03f */
[----:B------:R-:W4:Y:S01]  /*0e90*/  @P0 LDG.E R6, [R6.64] ;  /* 0x0000000c06060981 */ /* 0x000f22000c1e1900 */
        /* <DEDUP_REMOVED lines=25> */
.L_x_997:
        /* <DEDUP_REMOVED lines=59> */
.L_x_999:
        /* <DEDUP_REMOVED lines=18> */
.L_x_1000:
        /* <DEDUP_REMOVED lines=18> */
[----:B------:R-:W-:Y:S02]  /*1620*/  UIMAD UR4, UR38, UR8, UR53 ;  /* 0x00000008260472a4 */ /* 0x000fe4000f8e0235 */
[----:B------:R-:W-:Y:S02]  /*1630*/  USHF.L.U32 UR8, UR29, 0x7, URZ ;  /* 0x000000071d087899 */ /* 0x000fe4000800063f */
        /* <DEDUP_REMOVED lines=8> */
[----:B------:R-:W-:Y:S02]  /*16c0*/  ULDC.64 UR6, c[0x0][0x3d8] ;  /* 0x0000f60000067ab9 */ /* 0x000fe40000000a00 */
[----:B------:R-:W-:Y:S01]  /*16d0*/  UIMAD.WIDE.U32 UR4, UR61, UR6, URZ ;  /* 0x000000063d0472a5 */ /* 0x000fe2000f8e003f */
[----:B-1----:R-:W-:Y:S02]  /*16e0*/  IMAD.MOV R0, RZ, RZ, -R5 ;  /* 0x000000ffff007224 */ /* 0x002fe400078e0a05 */
[----:B------:R-:W-:Y:S01]  /*16f0*/  IMAD.MOV.U32 R4, RZ, RZ, RZ ;  /* 0x000000ffff047224 */ /* 0x000fe200078e00ff */
[----:B------:R-:W-:Y:S01]  /*1700*/  USEL UR15, UR4, URZ, UP6 ;  /* 0x0000003f040f7287 */ /* 0x000fe2000b000000 */
[----:B------:R-:W-:Y:S01]  /*1710*/  IMAD R0, R0, R6, RZ ;  /* 0x0000000600007224 */ /* 0x000fe200078e02ff */
[----:B------:R-:W-:-:S02]  /*1720*/  USHF.L.U64.HI UR4, UR29, 0x7, UR38 ;  /* 0x000000071d047899 */ /* 0x000fc40008010226 */
[----:B------:R-:W-:Y:S01]  /*1730*/  UIMAD UR7, UR61, UR7, UR5 ;  /* 0x000000073d0772a4 */ /* 0x000fe2000f8e0205 */
[----:B------:R-:W-:Y:S01]  /*1740*/  IMAD.HI.U32 R0, R5, R0, R4 ;  /* 0x0000000005007227 */ /* 0x000fe200078e0004 */
[----:B------:R-:W-:Y:S02]  /*1750*/  USEL UR5, UR4, URZ, UP1 ;  /* 0x0000003f04057287 */ /* 0x000fe40008800000 */
[----:B------:R-:W-:-:S03]  /*1760*/  USEL UR4, UR8, URZ, UP1 ;  /* 0x0000003f08047287 */ /* 0x000fc60008800000 */
[----:B------:R-:W-:Y:S01]  /*1770*/  IMAD.HI.U32 R0, R0, R2, RZ ;  /* 0x0000000200007227 */ /* 0x000fe200078e00ff */
[----:B------:R-:W-:Y:S02]  /*1780*/  UIADD3 UR4, UP1, UR14, UR4, URZ ;  /* 0x000000040e047290 */ /* 0x000fe4000ff3e03f */
[----:B------:R-:W-:Y:S01]  /*1790*/  ULDC UR8, c[0x0][0x234] ;  /* 0x00008d0000087ab9 */ /* 0x000fe20000000800 */
[----:B------:R-:W-:Y:S01]  /*17a0*/  IMAD.MOV R4, RZ, RZ, -R0 ;  /* 0x000000ffff047224 */ /* 0x000fe200078e0a00 */
[----:B------:R-:W-:Y:S02]  /*17b0*/  UIADD3.X UR6, UR26, UR5, URZ, UP1, !UPT ;  /* 0x000000051a067290 */ /* 0x000fe40008ffe43f */
[----:B------:R-:W-:Y:S01]  /*17c0*/  UIMAD UR5, UR35, UR4, URZ ;  /* 0x00000004230572a4 */ /* 0x000fe2000f8e023f */
[----:B------:R-:W-:-:S03]  /*17d0*/  IMAD R2, R6, R4, R2 ;  /* 0x0000000406027224 */ /* 0x000fc600078e0202 */
[----:B------:R-:W-:Y:S02]  /*17e0*/  UIMAD UR6, UR34, UR6, UR5 ;  /* 0x00000006220672a4 */ /* 0x000fe4000f8e0205 */
[----:B------:R-:W-:Y:S01]  /*17f0*/  ISETP.GT.U32.AND P1, PT, R6, R2, PT ;  /* 0x000000020600720c */ /* 0x000fe20003f24070 */
[----:B------:R-:W-:-:S04]  /*1800*/  @UP5 USEL UR5, UR55, UR11, !UP2 ;  /* 0x0000000b37055287 */ /* 0x000fc8000d000000 */
[----:B------:R-:W-:Y:S02]  /*1810*/  @UP5 UIMAD UR10, UR36, UR8, UR5 ;  /* 0x00000008240a52a4 */ /* 0x000fe4000f8e0205 */
[----:B------:R-:W-:Y:S02]  /*1820*/  UIMAD.WIDE.U32 UR4, UR34, UR4, URZ ;  /* 0x00000004220472a5 */ /* 0x000fe4000f8e003f */
[----:B------:R-:W-:Y:S02]  /*1830*/  USEL UR8, UR7, URZ, UP6 ;  /* 0x0000003f07087287 */ /* 0x000fe4000b000000 */
[----:B------:R-:W-:Y:S02]  /*1840*/  UIADD3 UR7, UR5, UR6, URZ ;  /* 0x0000000605077290 */ /* 0x000fe4000fffe03f */
[----:B------:R-:W-:Y:S01]  /*1850*/  @!P1 IMAD.IADD R2, R2, 0x1, -R6 ;  /* 0x0000000102029824 */ /* 0x000fe200078e0a06 */
[----:B------:R-:W-:Y:S01]  /*1860*/  @!P1 IADD3 R0, R0, 0x1, RZ ;  /* 0x0000000100009810 */ /* 0x000fe20007ffe0ff */
[----:B------:R-:W-:Y:S01]  /*1870*/  @!UP5 UMOV UR10, UR50 ;  /* 0x00000032000adc82 */ /* 0x000fe20008000000 */
[----:B------:R-:W-:-:S02]  /*1880*/  ISETP.LE.AND P1, PT, RZ, UR57, PT ;  /* 0x00000039ff007c0c */ /* 0x000fc4000bf23270 */
        /* <DEDUP_REMOVED lines=13> */
.L_x_1001:
[----:B------:R-:W-:Y:S02]  /*1960*/  UMOV UR6, UR51 ;  /* 0x0000003300067c82 */ /* 0x000fe40008000000 */
.L_x_1002:
[----:B------:R-:W1:Y:S01]  /*1970*/  S2R R31, SR_TID.X ;  /* 0x00000000001f7919 */ /* 0x000e620000002100 */
[----:B------:R-:W-:Y:S01]  /*1980*/  UIADD3 UR4, UP4, UP3, UR4, UR45, UR47 ;  /* 0x0000002d04047290 */ /* 0x000fe2000fb9e02f */
[----:B------:R-:W-:Y:S01]  /*1990*/  IMAD.U32 R11, RZ, RZ, UR14 ;  /* 0x0000000eff0b7e24 */ /* 0x000fe2000f8e00ff */
[----:B------:R-:W-:Y:S01]  /*19a0*/  ULDC UR11, c[0x0][0x2e8] ;  /* 0x0000ba00000b7ab9 */ /* 0x000fe20000000800 */
[----:B------:R-:W-:Y:S01]  /*19b0*/  IMAD.MOV.U32 R33, RZ, RZ, c[0x0][0x190] ;  /* 0x00006400ff217624 */ /* 0x000fe200078e00ff */
[----:B------:R-:W-:Y:S01]  /*19c0*/  UIADD3 UR15, UP2, UP1, UR15, UR4, UR17 ;  /* 0x000000040f0f7290 */ /* 0x000fe2000f95e011 */
[----:B------:R-:W-:Y:S01]  /*19d0*/  IMAD.MOV.U32 R12, RZ, RZ, c[0x0][0x370] ;  /* 0x0000dc00ff0c7624 */ /* 0x000fe200078e00ff */
[----:B------:R-:W-:Y:S01]  /*19e0*/  UIADD3.X UR4, UR7, UR49, UR54, UP4, UP3 ;  /* 0x0000003107047290 */ /* 0x000fe2000a7e6436 */
[----:B------:R-:W-:Y:S01]  /*19f0*/  BSSY B1, `(.L_x_998) ;  /* 0x0000aba000017945 */ /* 0x000fe20003800000 */
[----:B------:R-:W-:Y:S01]  /*1a00*/  UIADD3 UR6, UR14, UR6, URZ ;  /* 0x000000060e067290 */ /* 0x000fe2000fffe03f */
[----:B------:R-:W-:Y:S01]  /*1a10*/  IMAD.SHL.U32 R26, R33, 0x20, RZ ;  /* 0x00000020211a7824 */ /* 0x000fe200078e00ff */
[----:B------:R-:W-:-:S02]  /*1a20*/  UIADD3.X UR9, UR8, UR4, UR9, UP2, UP1 ;  /* 0x0000000408097290 */ /* 0x000fc400097e2409 */
[----:B------:R-:W-:Y:S02]  /*1a30*/  UIADD3 UR10, UR14, UR10, URZ ;  /* 0x0000000a0e0a7290 */ /* 0x000fe4000fffe03f */
[----:B------:R-:W-:Y:S02]  /*1a40*/  ULDC.64 UR4, c[0x0][0x1a8] ;  /* 0x00006a0000047ab9 */ /* 0x000fe40000000a00 */
[----:B------:R-:W-:-:S04]  /*1a50*/  UIMAD UR4, UR58, UR4, URZ ;  /* 0x000000043a0472a4 */ /* 0x000fc8000f8e023f */
[----:B------:R-:W-:Y:S01]  /*1a60*/  UIMAD UR8, UR36, UR5, UR4 ;  /* 0x00000005240872a4 */ /* 0x000fe2000f8e0204 */
[----:B-1----:R-:W-:Y:S02]  /*1a70*/  SHF.R.S32.HI R32, RZ, 0x1f, R31 ;  /* 0x0000001fff207819 */ /* 0x002fe4000001141f */
[----:B------:R-:W-:Y:S02]  /*1a80*/  ULDC.64 UR4, c[0x0][0x378] ;  /* 0x0000de0000047ab9 */ /* 0x000fe40000000a00 */
[----:B------:R-:W-:Y:S01]  /*1a90*/  UIMAD UR4, UR58, UR4, URZ ;  /* 0x000000043a0472a4 */ /* 0x000fe2000f8e023f */
[CC--:B------:R-:W-:Y:S02]  /*1aa0*/  LEA.HI R4, R32.reuse, R31.reuse, RZ, 0x3 ;  /* 0x0000001f20047211 */ /* 0x0c0fe400078f18ff */
[----:B------:R-:W-:Y:S01]  /*1ab0*/  LEA.HI R10, R32, R31, RZ, 0x5 ;  /* 0x0000001f200a7211 */ /* 0x000fe200078f28ff */
[----:B------:R-:W-:Y:S01]  /*1ac0*/  UIMAD UR7, UR36, UR5, UR4 ;  /* 0x00000005240772a4 */ /* 0x000fe2000f8e0204 */
[----:B------:R-:W-:-:S02]  /*1ad0*/  SHF.R.S32.HI R0, RZ, 0x3, R4 ;  /* 0x00000003ff007819 */ /* 0x000fc40000011404 */
[----:B------:R-:W-:Y:S01]  /*1ae0*/  LOP3.LUT R4, R4, 0xfffffff8, RZ, 0xc0, !PT ;  /* 0xfffffff804047812 */ /* 0x000fe200078ec0ff */
[----:B------:R-:W-:Y:S01]  /*1af0*/  ULDC.64 UR4, c[0x0][0x370] ;  /* 0x0000dc0000047ab9 */ /* 0x000fe20000000a00 */
[----:B------:R-:W-:Y:S01]  /*1b00*/  SHF.R.S32.HI R30, RZ, 0x1f, R0 ;  /* 0x0000001fff1e7819 */ /* 0x000fe20000011400 */
[----:B------:R-:W-:Y:S01]  /*1b10*/  UIMAD UR4, UR26, UR4, URZ ;  /* 0x000000041a0472a4 */ /* 0x000fe2000f8e023f */
[----:B------:R-:W-:Y:S01]  /*1b20*/  IADD3 R2, P1, R0, UR14, RZ ;  /* 0x0000000e00027c10 */ /* 0x000fe2000ff3e0ff */
[----:B------:R-:W-:Y:S02]  /*1b30*/  IMAD.IADD R4, R31, 0x1, -R4 ;  /* 0x000000011f047824 */ /* 0x000fe400078e0a04 */
[----:B------:R-:W-:Y:S01]  /*1b40*/  UIMAD UR5, UR14, UR5, UR4 ;  /* 0x000000050e0572a4 */ /* 0x000fe2000f8e0204 */
[----:B------:R-:W-:Y:S01]  /*1b50*/  IADD3.X R9, R30, UR26, RZ, P1, !PT ;  /* 0x0000001a1e097c10 */ /* 0x000fe20008ffe4ff */
[----:B------:R-:W-:Y:S01]  /*1b60*/  IMAD.SHL.U32 R4, R4, 0x8, RZ ;  /* 0x0000000804047824 */ /* 0x000fe200078e00ff */
[----:B------:R-:W-:-:S03]  /*1b70*/  UIADD3 UR4, -UR16, UR20, UR18 ;  /* 0x0000001410047290 */ /* 0x000fc6000fffe112 */
[----:B------:R-:W-:Y:S01]  /*1b80*/  IMAD R9, R9, c[0x0][0x190], RZ ;  /* 0x0000640009097a24 */ /* 0x000fe200078e02ff */
[----:B------:R-:W-:Y:S01]  /*1b90*/  SHF.R.S32.HI R5, RZ, 0x1f, R4 ;  /* 0x0000001fff057819 */ /* 0x000fe20000011404 */
[----:B------:R-:W-:-:S03]  /*1ba0*/  UIADD3 UR4, UR4, -UR11, URZ ;  /* 0x8000000b04047290 */ /* 0x000fc6000fffe03f */
[----:B------:R-:W-:Y:S01]  /*1bb0*/  UMOV UR11, 0x4 ;  /* 0x00000004000b7882 */ /* 0x000fe20000000000 */
[----:B------:R-:W-:Y:S01]  /*1bc0*/  IMAD.WIDE.U32 R6, R2, c[0x0][0x190], R4 ;  /* 0x0000640002067a25 */ /* 0x000fe200078e0004 */
[----:B------:R-:W-:-:S03]  /*1bd0*/  USHF.R.S32.HI UR17, URZ, 0x1f, UR4 ;  /* 0x0000001f3f117899 */ /* 0x000fc60008011404 */
[----:B------:R-:W-:Y:S01]  /*1be0*/  IMAD R2, R2, c[0x0][0x194], R9 ;  /* 0x0000650002027a24 */ /* 0x000fe200078e0209 */
[----:B------:R-:W-:Y:S01]  /*1bf0*/  IADD3 R8, P1, R6, UR37, RZ ;  /* 0x0000002506087c10 */ /* 0x000fe2000ff3e0ff */
[----:B------:R-:W-:-:S03]  /*1c00*/  ULEA.HI UR17, UR17, UR4, URZ, 0x7 ;  /* 0x0000000411117291 */ /* 0x000fc6000f8f383f */
[----:B------:R-:W-:Y:S01]  /*1c10*/  IADD3.X R9, R7, UR31, R2, P1, !PT ;  /* 0x0000001f07097c10 */ /* 0x000fe20008ffe402 */
[----:B------:R-:W-:Y:S01]  /*1c20*/  USHF.R.S32.HI UR17, URZ, 0x7, UR17 ;  /* 0x000000073f117899 */ /* 0x000fe20008011411 */
[----:B------:R-:W-:Y:S02]  /*1c30*/  LOP3.LUT R2, R10, 0xffffffe0, RZ, 0xc0, !PT ;  /* 0xffffffe00a027812 */ /* 0x000fe400078ec0ff */
[----:B------:R-:W-:Y:S01]  /*1c40*/  IADD3 R6, P1, R4, UR23, RZ ;  /* 0x0000001704067c10 */ /* 0x000fe2000ff3e0ff */
[----:B------:R-:W-:Y:S01]  /*1c50*/  UISETP.LT.AND UP1, UPT, URZ, UR17, UPT ;  /* 0x000000113f00728c */ /* 0x000fe2000bf21270 */
[----:B------:R-:W-:Y:S01]  /*1c60*/  SHF.R.S32.HI R10, RZ, 0x5, R10 ;  /* 0x00000005ff0a7819 */ /* 0x000fe2000001140a */
[----:B------:R-:W-:Y:S01]  /*1c70*/  IMAD.IADD R29, R31, 0x1, -R2 ;  /* 0x000000011f1d7824 */ /* 0x000fe200078e0a02 */
[----:B------:R-:W-:Y:S01]  /*1c80*/  IADD3.X R7, R5, UR25, RZ, P1, !PT ;  /* 0x0000001905077c10 */ /* 0x000fe20008ffe4ff */
[----:B------:R-:W-:Y:S02]  /*1c90*/  USEL UR17, URZ, UR17, !UP1 ;  /* 0x000000113f117287 */ /* 0x000fe4000c800000 */
[----:B------:R-:W-:-:S02]  /*1ca0*/  IMAD R2, R10, UR46, R29 ;  /* 0x0000002e0a027c24 */ /* 0x000fc4000f8e021d */
[----:B------:R-:W-:Y:S01]  /*1cb0*/  IMAD.WIDE.U32 R6, R11, c[0x0][0x370], R6 ;  /* 0x0000dc000b067a25 */ /* 0x000fe200078e0006 */
[----:B------:R-:W-:Y:S02]  /*1cc0*/  UISETP.GT.AND UP1, UPT, UR32, UR17, UPT ;  /* 0x000000112000728c */ /* 0x000fe4000bf24270 */
[C---:B------:R-:W-:Y:S01]  /*1cd0*/  IADD3 R10, P1, R2.reuse, UR15, RZ ;  /* 0x0000000f020a7c10 */ /* 0x040fe2000ff3e0ff */
[----:B------:R-:W-:Y:S01]  /*1ce0*/  IMAD.U32 R11, RZ, RZ, UR36 ;  /* 0x00000024ff0b7e24 */ /* 0x000fe2000f8e00ff */
[----:B------:R-:W-:Y:S01]  /*1cf0*/  IADD3 R7, R7, UR5, RZ ;  /* 0x0000000507077c10 */ /* 0x000fe2000fffe0ff */
[----:B------:R-:W-:Y:S01]  /*1d00*/  ULDC.64 UR14, c[0x0][0x3c8] ;  /* 0x0000f200000e7ab9 */ /* 0x000fe20000000a00 */
[----:B------:R-:W-:Y:S01]  /*1d10*/  LEA.HI.X.SX32 R2, R2, UR9, 0x1, P1 ;  /* 0x0000000902027c11 */ /* 0x000fe200088f0eff */
[----:B------:R-:W-:Y:S01]  /*1d20*/  IMAD.WIDE.U32 R8, R11, c[0x0][0x1a8], R8 ;  /* 0x00006a000b087a25 */ /* 0x000fe200078e0008 */
[----:B------:R-:W-:Y:S01]  /*1d30*/  LEA R236, P1, R10, c[0x0][0x350], 0x2 ;  /* 0x0000d4000aec7a11 */ /* 0x000fe200078210ff */
[----:B------:R-:W-:-:S02]  /*1d40*/  UIMAD.WIDE UR4, UR6, UR11, UR14 ;  /* 0x0000000b060472a5 */ /* 0x000fc4000f8e020e */
[----:B------:R-:W-:Y:S01]  /*1d50*/  IMAD.WIDE.U32 R6, R11, c[0x0][0x378], R6 ;  /* 0x0000de000b067a25 */ /* 0x000fe200078e0006 */
[----:B------:R-:W-:Y:S02]  /*1d60*/  LEA.HI.X R235, R10, c[0x0][0x354], R2, 0x2, P1 ;  /* 0x0000d5000aeb7a11 */ /* 0x000fe400008f1402 */
[----:B------:R-:W-:Y:S01]  /*1d70*/  PLOP3.LUT P1, PT, PT, PT, UP1, 0x80, 0x0 ;  /* 0x000000000000781c */ /* 0x000fe20003f2f018 */
[----:B------:R-:W-:Y:S01]  /*1d80*/  IMAD R2, R30, c[0x0][0x370], RZ ;  /* 0x0000dc001e027a24 */ /* 0x000fe200078e02ff */
[----:B------:R-:W-:Y:S01]  /*1d90*/  IADD3 R7, R7, UR7, RZ ;  /* 0x0000000707077c10 */ /* 0x000fe2000fffe0ff */
[----:B------:R-:W-:Y:S01]  /*1da0*/  UIADD3 UR7, UR32, -0x1, URZ ;  /* 0xffffffff20077890 */ /* 0x000fe2000fffe03f */
[----:B------:R-:W-:Y:S01]  /*1db0*/  IADD3 R9, R9, UR8, RZ ;  /* 0x0000000809097c10 */ /* 0x000fe2000fffe0ff */
[----:B------:R-:W-:Y:S01]  /*1dc0*/  IMAD R2, R0, c[0x0][0x374], R2 ;  /* 0x0000dd0000027a24 */ /* 0x000fe200078e0202 */
[----:B------:R-:W-:Y:S01]  /*1dd0*/  LEA R241, P2, R8, c[0x0][0x160], 0x1 ;  /* 0x0000580008f17a11 */ /* 0x000fe200078408ff */
[----:B------:R-:W-:Y:S01]  /*1de0*/  IMAD.WIDE.U32 R6, R0, c[0x0][0x370], R6 ;  /* 0x0000dc0000067a25 */ /* 0x000fe200078e0006 */
[----:B------:R-:W-:-:S02]  /*1df0*/  ULDC.64 UR8, c[0x0][0x200] ;  /* 0x0000800000087ab9 */ /* 0x000fc40000000a00 */
[----:B------:R-:W-:Y:S01]  /*1e00*/  LEA.HI.X R240, R8, c[0x0][0x164], R9, 0x1, P2 ;  /* 0x0000590008f07a11 */ /* 0x000fe200010f0c09 */
[----:B------:R-:W-:Y:S01]  /*1e10*/  IMAD.MOV.U32 R9, RZ, RZ, 0x5 ;  /* 0x00000005ff097424 */ /* 0x000fe200078e00ff */
[----:B------:R-:W-:Y:S01]  /*1e20*/  LEA R239, P2, R6, c[0x0][0x330], 0x1 ;  /* 0x0000cc0006ef7a11 */ /* 0x000fe200078408ff */
[----:B------:R-:W-:Y:S01]  /*1e30*/  IMAD.IADD R2, R7, 0x1, R2 ;  /* 0x0000000107027824 */ /* 0x000fe200078e0202 */
[----:B------:R-:W-:Y:S01]  /*1e40*/  UMOV UR15, UR4 ;  /* 0x00000004000f7c82 */ /* 0x000fe20008000000 */
[----:B------:R-:W-:Y:S01]  /*1e50*/  IMAD.SHL.U32 R10, R12, 0x20, RZ ;  /* 0x000000200c0a7824 */ /* 0x000fe200078e00ff */
[----:B------:R-:W-:Y:S01]  /*1e60*/  UMOV UR14, UR5 ;  /* 0x00000005000e7c82 */ /* 0x000fe20008000000 */
[-C--:B------:R-:W-:Y:S01]  /*1e70*/  SHF.L.U64.HI R13, R33, R9.reuse, c[0x0][0x194] ;  /* 0x00006500210d7619 */ /* 0x080fe20000010209 */
[----:B------:R-:W-:Y:S01]  /*1e80*/  UIMAD.WIDE UR10, UR10, UR11, UR8 ;  /* 0x0000000b0a0a72a5 */ /* 0x000fe2000f8e0208 */
[----:B------:R-:W-:Y:S02]  /*1e90*/  LEA.HI.X R238, R6, c[0x0][0x334], R2, 0x1, P2 ;  /* 0x0000cd0006ee7a11 */ /* 0x000fe400010f0c02 */
[----:B------:R-:W-:Y:S01]  /*1ea0*/  SHF.L.U64.HI R9, R12, R9, c[0x0][0x374] ;  /* 0x0000dd000c097619 */ /* 0x000fe20000010209 */
[----:B------:R-:W-:Y:S05]  /*1eb0*/  @P1 BRA `(.L_x_1003) ;  /* 0x00000b0000001947 */ /* 0x000fea0003800000 */
[----:B------:R-:W-:Y:S02]  /*1ec0*/  @UP0 UIADD3 UR6, UR21, UR24, URZ ;  /* 0x0000001815060290 */ /* 0x000fe4000fffe03f */
[----:B------:R-:W-:-:S02]  /*1ed0*/  ULDC.64 UR8, c[0x0][0x3a0] ;  /* 0x0000e80000087ab9 */ /* 0x000fc40000000a00 */
        /* <DEDUP_REMOVED lines=16> */
.L_x_1004:
        /* <DEDUP_REMOVED lines=18> */
.L_x_1005:
        /* <DEDUP_REMOVED lines=27> */
.L_x_1007:
[----:B------:R-:W-:Y:S05]  /*22b0*/  BSYNC B0 ;  /* 0x0000000000007941 */ /* 0x000fea0003800000 */
.L_x_1006:
        /* <DEDUP_REMOVED lines=15> */
.L_x_1009:
[----:B------:R-:W-:Y:S05]  /*23b0*/  BSYNC B0 ;  /* 0x0000000000007941 */ /* 0x000fea0003800000 */
.L_x_1008:
        /* <DEDUP_REMOVED lines=15> */
.L_x_1011:
[----:B------:R-:W-:Y:S05]  /*24b0*/  BSYNC B0 ;  /* 0x0000000000007941 */ /* 0x000fea0003800000 */
.L_x_1010:
[----:B------:R-:W-:Y:S01]  /*24c0*/  IADD3 R2, R0, 0x60, RZ ;  /* 0x0000006000027810 */ /* 0x000fe20007ffe0ff */
[----:B------:R-:W-:Y:S03]  /*24d0*/  BSSY B0, `(.L_x_1012) ;  /* 0x000000d000007945 */ /* 0x000fe60003800000 */
[----:B------:R-:W-:-:S13]  /*24e0*/  ISETP.GE.AND P0, PT, R2, UR4, PT ;  /* 0x0000000402007c0c */ /* 0x000fda000bf06270 */
        /* <DEDUP_REMOVED lines=11> */
.L_x_1013:
[----:B------:R-:W-:Y:S05]  /*25a0*/  BSYNC B0 ;  /* 0x0000000000007941 */ /* 0x000fea0003800000 */
.L_x_1012:
        /* <DEDUP_REMOVED lines=24> */
.L_x_1015:
[----:B------:R-:W-:Y:S05]  /*2730*/  BSYNC B0 ;  /* 0x0000000000007941 */ /* 0x000fea0003800000 */
.L_x_1014:
        /* <DEDUP_REMOVED lines=13> */
.L_x_1017:
[----:B------:R-:W-:Y:S05]  /*2810*/  BSYNC B0 ;  /* 0x0000000000007941 */ /* 0x000fea0003800000 */
.L_x_1016:
        /* <DEDUP_REMOVED lines=13> */
.L_x_1019:
[----:B------:R-:W-:Y:S05]  /*28f0*/  BSYNC B0 ;  /* 0x0000000000007941 */ /* 0x000fea0003800000 */
.L_x_1018:
        /* <DEDUP_REMOVED lines=12> */
.L_x_1003:
[----:B------:R-:W2:Y:S01]  /*29c0*/  LDL R27, [R1+0x14] ;  /* 0x00001400011b7983 */ /* 0x000ea20000100800 */
[----:B------:R-:W-:Y:S01]  /*29d0*/  ULDC.64 UR4, c[0x0][0x198] ;  /* 0x0000660000047ab9 */ /* 0x000fe20000000a00 */
[----:B------:R-:W-:Y:S01]  /*29e0*/  PLOP3.LUT P0, PT, PT, PT, UP6, 0x80, 0x0 ;  /* 0x000000000000781c */ /* 0x000fe20003f0f068 */
[----:B------:R-:W-:Y:S01]  /*29f0*/  UIMAD UR4, UR22, UR4, URZ ;  /* 0x00000004160472a4 */ /* 0x000fe2000f8e023f */
[C---:B------:R-:W-:Y:S01]  /*2a00*/  IADD3 R2, R0.reuse, 0x20, RZ ;  /* 0x0000002000027810 */ /* 0x040fe20007ffe0ff */
[----:B------:R-:W-:Y:S01]  /*2a10*/  IMAD.U32 R22, RZ, RZ, UR18 ;  /* 0x00000012ff167e24 */ /* 0x000fe2000f8e00ff */
[C---:B------:R-:W-:Y:S01]  /*2a20*/  IADD3 R24, R0.reuse, 0x40, RZ ;  /* 0x0000004000187810 */ /* 0x040fe20007ffe0ff */
[----:B------:R-:W-:Y:S01]  /*2a30*/  UIMAD UR5, UR18, UR5, UR4 ;  /* 0x00000005120572a4 */ /* 0x000fe2000f8e0204 */
[----:B------:R-:W-:Y:S01]  /*2a40*/  IADD3 R25, R0, 0x60, RZ ;  /* 0x0000006000197810 */ /* 0x000fe20007ffe0ff */
[----:B------:R-:W-:Y:S01]  /*2a50*/  ULEA.HI UR4, UR7, UR7, URZ, 0x1 ;  /* 0x0000000707047291 */ /* 0x000fe2000f8f083f */
[----:B------:R-:W-:Y:S01]  /*2a60*/  IMAD.WIDE.U32 R6, R22, c[0x0][0x198], R4 ;  /* 0x0000660016067a25 */ /* 0x000fe200078e0004 */
[----:B------:R-:W-:-:S02]  /*2a70*/  ULDC.64 UR8, c[0x0][0x1a0] ;  /* 0x0000680000087ab9 */ /* 0x000fc40000000a00 */
[----:B------:R-:W-:Y:S01]  /*2a80*/  ULOP3.LUT UR4, UR4, 0xfffffffe, URZ, 0xc0, !UPT ;  /* 0xfffffffe04047892 */ /* 0x000fe2000f8ec03f */
[----:B------:R-:W-:Y:S01]  /*2a90*/  IMAD.U32 R23, RZ, RZ, UR5 ;  /* 0x00000005ff177e24 */ /* 0x000fe2000f8e00ff */
[----:B------:R-:W-:Y:S01]  /*2aa0*/  UIMAD UR5, UR19, -0x80, UR16 ;  /* 0xffffff80130578a4 */ /* 0x000fe2000f8e0210 */
[----:B------:R-:W-:Y:S01]  /*2ab0*/  @P0 BAR.SYNC.DEFER_BLOCKING 0x0 ;  /* 0x0000000000000b1d */ /* 0x000fe20000010000 */
[----:B------:R-:W-:Y:S01]  /*2ac0*/  UIADD3 UR4, UR7, -UR4, URZ ;  /* 0x8000000407047290 */ /* 0x000fe2000fffe03f */
[----:B------:R-:W-:Y:S01]  /*2ad0*/  IADD3 R8, P2, R6, UR30, RZ ;  /* 0x0000001e06087c10 */ /* 0x000fe2000ff5e0ff */
[----:B------:R-:W-:Y:S02]  /*2ae0*/  IMAD.WIDE.U32 R4, R22, c[0x0][0x1a0], R4 ;  /* 0x0000680016047a25 */ /* 0x000fe400078e0004 */
[----:B------:R-:W-:Y:S01]  /*2af0*/  UISETP.NE.AND UP0, UPT, UR4, 0x1, UPT ;  /* 0x000000010400788c */ /* 0x000fe2000bf05270 */
[----:B------:R-:W-:Y:S01]  /*2b00*/  ISETP.GE.AND P0, PT, R2, UR5, PT ;  /* 0x0000000502007c0c */ /* 0x000fe2000bf06270 */
[----:B------:R-:W-:-:S06]  /*2b10*/  UIMAD UR4, UR7, -0x80, UR20 ;  /* 0xffffff80070478a4 */ /* 0x000fcc000f8e0214 */
[----:B------:R-:W-:Y:S02]  /*2b20*/  ISETP.GE.AND P4, PT, R2, UR4, PT ;  /* 0x0000000402007c0c */ /* 0x000fe4000bf86270 */
[----:B------:R-:W-:Y:S02]  /*2b30*/  ISETP.GE.AND P3, PT, R24, UR4, PT ;  /* 0x0000000418007c0c */ /* 0x000fe4000bf66270 */
[----:B------:R-:W-:Y:S02]  /*2b40*/  ISETP.GE.AND P1, PT, R25, UR4, PT ;  /* 0x0000000419007c0c */ /* 0x000fe4000bf26270 */
[----:B------:R-:W-:-:S07]  /*2b50*/  ISETP.GE.AND P5, PT, R0, UR4, PT ;  /* 0x0000000400007c0c */ /* 0x000fce000bfa6270 */
[CC--:B------:R-:W-:Y:S02]  /*2b60*/  @!P4 LEA R16, P6, R10.reuse, R239.reuse, 0x1 ;  /* 0x000000ef0a10c211 */ /* 0x0c0fe400078c08ff */
[----:B------:R-:W-:Y:S02]  /*2b70*/  @!P3 IMAD.MOV.U32 R6, RZ, RZ, c[0x0][0x374] ;  /* 0x0000dd00ff06b624 */ /* 0x000fe400078e00ff */
[-C--:B------:R-:W-:Y:S01]  /*2b80*/  @!P4 LEA.HI.X R17, R10, R238.reuse, R9, 0x1, P6 ;  /* 0x000000ee0a11c211 */ /* 0x080fe200030f0c09 */
[----:B------:R-:W-:Y:S01]  /*2b90*/  @!P1 IMAD.MOV.U32 R19, RZ, RZ, c[0x0][0x374] ;  /* 0x0000dd00ff139624 */ /* 0x000fe200078e00ff */
[CC--:B------:R-:W-:Y:S01]  /*2ba0*/  @!P3 LEA R14, P6, R12.reuse, R239.reuse, 0x7 ;  /* 0x000000ef0c0eb211 */ /* 0x0c0fe200078c38ff */
[----:B------:R-:W-:Y:S01]  /*2bb0*/  @!P1 IMAD.MOV.U32 R10, RZ, RZ, R239 ;  /* 0x000000ffff0a9224 */ /* 0x000fe200078e00ef */
[----:B------:R-:W-:Y:S01]  /*2bc0*/  @!P5 MOV R20, R239 ;  /* 0x000000ef0014d202 */ /* 0x000fe20000000f00 */
[----:B------:R-:W-:Y:S01]  /*2bd0*/  @!P1 IMAD.MOV.U32 R11, RZ, RZ, R238 ;  /* 0x000000ffff0b9224 */ /* 0x000fe200078e00ee */
[C---:B------:R-:W-:Y:S01]  /*2be0*/  @!P3 LEA.HI.X R15, R12.reuse, R238, R6, 0x7, P6 ;  /* 0x000000ee0c0fb211 */ /* 0x040fe200030f3c06 */
[----:B------:R-:W-:Y:S01]  /*2bf0*/  @!P5 IMAD.MOV.U32 R21, RZ, RZ, R238 ;  /* 0x000000ffff15d224 */ /* 0x000fe200078e00ee */
[----:B------:R-:W-:Y:S01]  /*2c00*/  IADD3.X R9, R7, UR33, R23, P2, !PT ;  /* 0x0000002107097c10 */ /* 0x000fe200097fe417 */
[----:B------:R-:W-:Y:S01]  /*2c10*/  @!P1 IMAD.WIDE.U32 R10, R12, 0xc0, R10 ;  /* 0x000000c00c0a9825 */ /* 0x000fe200078e000a */
[----:B------:R-:W-:-:S02]  /*2c20*/  PLOP3.LUT P2, PT, PT, PT, UP0, 0x80, 0x0 ;  /* 0x000000000000781c */ /* 0x000fc40003f4f008 */
[----:B------:R-:W-:Y:S01]  /*2c30*/  @!P4 LEA R12, P6, R26, R241, 0x1 ;  /* 0x000000f11a0cc211 */ /* 0x000fe200078c08ff */
[----:B------:R-:W-:-:S03]  /*2c40*/  @!P1 IMAD R19, R19, 0xc0, RZ ;  /* 0x000000c013139824 */ /* 0x000fc600078e02ff */
[----:B------:R-:W-:Y:S01]  /*2c50*/  @!P4 LEA.HI.X R13, R26, R240, R13, 0x1, P6 ;  /* 0x000000f01a0dc211 */ /* 0x000fe200030f0c0d */
[----:B------:R-:W-:Y:S01]  /*2c60*/  @!P1 IMAD.IADD R7, R11, 0x1, R19 ;  /* 0x000000010b079824 */ /* 0x000fe200078e0213 */
[C---:B--2---:R-:W-:Y:S02]  /*2c70*/  SHF.L.U32 R2, R27.reuse, 0x1, RZ ;  /* 0x000000011b027819 */ /* 0x044fe400000006ff */
[----:B------:R-:W-:-:S03]  /*2c80*/  IADD3 R6, R27, 0x2000, RZ ;  /* 0x000020001b067810 */ /* 0x000fc60007ffe0ff */
[----:B------:R-:W-:Y:S01]  /*2c90*/  @P5 STS.128 [R2+0x8000], RZ ;  /* 0x008000ff02005388 */ /* 0x000fe20000000c00 */
[----:B------:R-:W-:Y:S01]  /*2ca0*/  SEL R11, R6, R27, !P2 ;  /* 0x0000001b060b7207 */ /* 0x000fe20005000000 */
[----:B------:R-:W-:Y:S02]  /*2cb0*/  @!P1 IMAD.MOV.U32 R6, RZ, RZ, R10 ;  /* 0x000000ffff069224 */ /* 0x000fe400078e000a */
[----:B------:R-:W-:Y:S01]  /*2cc0*/  @!PT LDS RZ, [RZ] ;  /* 0x00000000fffff984 */ /* 0x000fe20000000800 */
[----:B------:R-:W-:Y:S01]  /*2cd0*/  @!PT LDS RZ, [RZ] ;  /* 0x00000000fffff984 */ /* 0x000fe20000000800 */
[----:B------:R-:W-:Y:S01]  /*2ce0*/  @!PT LDS RZ, [RZ] ;  /* 0x00000000fffff984 */ /* 0x000fe20000000800 */
[----:B------:R1:W-:Y:S01]  /*2cf0*/  @!P5 LDGSTS.E.BYPASS.LTC128B.128 [R2+0x8000], [R20.64] ;  /* 0x080000001402dfae */ /* 0x0003e2000b901d4c */
[----:B------:R-:W-:Y:S01]  /*2d00*/  SHF.L.U32 R226, R11, 0x1, RZ ;  /* 0x000000010be27819 */ /* 0x000fe200000006ff */
[----:B------:R-:W-:Y:S02]  /*2d10*/  @!P3 IMAD.MOV.U32 R11, RZ, RZ, c[0x0][0x194] ;  /* 0x00006500ff0bb624 */ /* 0x000fe400078e00ff */
        /* <DEDUP_REMOVED lines=15> */
[----:B-1----:R-:W-:-:S03]  /*2e10*/  @!P1 IMAD.MOV.U32 R20, RZ, RZ, c[0x0][0x194] ;  /* 0x00006500ff149624 */ /* 0x002fc600078e00ff */
        /* <DEDUP_REMOVED lines=21> */
[----:B-1----:R-:W-:-:S03]  /*2f70*/  IMAD R6, R28, c[0x0][0x1b0], RZ ;  /* 0x00006c001c067a24 */ /* 0x002fc600078e02ff */
[----:B------:R-:W-:Y:S01]  /*2f80*/  @P3 STS [R226+0x2004], RZ ;  /* 0x002004ffe2003388 */ /* 0x000fe20000000800 */
[----:B------:R-:W-:-:S03]  /*2f90*/  IMAD R10, R18, c[0x0][0x1b4], R6 ;  /* 0x00006d00120a7a24 */ /* 0x000fc600078e0206 */
[----:B------:R-:W-:Y:S01]  /*2fa0*/  @P3 STS [R226+0x2008], RZ ;  /* 0x002008ffe2003388 */ /* 0x000fe20000000800 */
[----:B------:R-:W-:Y:S01]  /*2fb0*/  IMAD.WIDE.U32 R6, R18, c[0x0][0x1b0], R8 ;  /* 0x00006c0012067a25 */ /* 0x000fe200078e0008 */
[----:B------:R-:W-:Y:S02]  /*2fc0*/  @!P0 IADD3.X R8, RZ, R30, RZ, P4, !PT ;  /* 0x0000001eff088210 */ /* 0x000fe400027fe4ff */
[----:B------:R-:W-:Y:S01]  /*2fd0*/  ISETP.GE.AND P4, PT, R24, UR5, PT ;  /* 0x0000000518007c0c */ /* 0x000fe2000bf86270 */
[----:B------:R-:W-:Y:S01]  /*2fe0*/  @!P5 IMAD R9, R30, c[0x0][0x198], RZ ;  /* 0x000066001e09da24 */ /* 0x000fe200078e02ff */
[----:B------:R-:W-:Y:S01]  /*2ff0*/  @P3 STS [R226+0x200c], RZ ;  /* 0x00200cffe2003388 */ /* 0x000fe20000000800 */
[----:B------:R-:W-:Y:S02]  /*3000*/  IMAD.IADD R7, R7, 0x1, R10 ;  /* 0x0000000107077824 */ /* 0x000fe400078e020a */
[----:B------:R-:W-:Y:S02]  /*3010*/  @!P0 IMAD R8, R8, c[0x0][0x198], RZ ;  /* 0x0000660008088a24 */ /* 0x000fe400078e02ff */
[----:B--2---:R-:W-:-:S02]  /*3020*/  @!P5 IMAD R16, R0, c[0x0][0x19c], R9 ;  /* 0x000067000010da24 */ /* 0x004fc400078e0209 */
[----:B------:R-:W-:Y:S01]  /*3030*/  @!P0 IMAD R15, R14, c[0x0][0x19c], R8 ;  /* 0x000067000e0f8a24 */ /* 0x000fe200078e0208 */
[C---:B----4-:R-:W-:Y:S01]  /*3040*/  @!P3 LEA R12, P6, R33.reuse, R241, 0x7 ;  /* 0x000000f1210cb211 */ /* 0x050fe200078c38ff */
[--C-:B------:R-:W-:Y:S02]  /*3050*/  @!P0 IMAD.MOV.U32 R8, RZ, RZ, R6.reuse ;  /* 0x000000ffff088224 */ /* 0x100fe400078e0006 */
[----:B------:R-:W-:Y:S01]  /*3060*/  @!P0 IMAD.MOV.U32 R9, RZ, RZ, R7 ;  /* 0x000000ffff098224 */ /* 0x000fe200078e0007 */
[----:B------:R-:W-:Y:S01]  /*3070*/  @!P3 LEA.HI.X R13, R33, R240, R11, 0x7, P6 ;  /* 0x000000f0210db211 */ /* 0x000fe200030f3c0b */
[----:B------:R-:W-:-:S04]  /*3080*/  @!P5 IMAD.WIDE.U32 R10, R0, c[0x0][0x198], R6 ;  /* 0x00006600000ada25 */ /* 0x000fc800078e0006 */
[----:B------:R-:W-:Y:S01]  /*3090*/  @!P0 IMAD.WIDE.U32 R8, R14, c[0x0][0x198], R8 ;  /* 0x000066000e088a25 */ /* 0x000fe200078e0008 */
[----:B------:R-:W-:Y:S01]  /*30a0*/  @!P5 IADD3 R11, R11, R16, RZ ;  /* 0x000000100b0bd210 */ /* 0x000fe20007ffe0ff */
[----:B------:R-:W-:Y:S01]  /*30b0*/  @!PT LDS RZ, [RZ] ;  /* 0x00000000fffff984 */ /* 0x000fe20000000800 */
[----:B------:R-:W-:Y:S01]  /*30c0*/  @!PT LDS RZ, [RZ] ;  /* 0x00000000fffff984 */ /* 0x000fe20000000800 */
[----:B------:R-:W-:Y:S01]  /*30d0*/  @!PT LDS RZ, [RZ] ;  /* 0x00000000fffff984 */ /* 0x000fe20000000800 */
[----:B------:R1:W-:Y:S01]  /*30e0*/  @!P3 LDGSTS.E.BYPASS.LTC128B.128 [R226+0x2000], [R12.64] ;  /* 0x020000000ce2bfae */ /* 0x0003e2000b901d4c */
[C---:B------:R-:W-:Y:S01]  /*30f0*/  @!P5 LEA R26, P6, R10.reuse, c[0x0][0x168], 0x1 ;  /* 0x00005a000a1ada11 */ /* 0x040fe200078c08ff */
[----:B------:R-:W-:Y:S01]  /*3100*/  @!P0 IMAD.IADD R9, R9, 0x1, R15 ;  /* 0x0000000109098824 */ /* 0x000fe200078e020f */
[----:B------:R-:W-:Y:S01]  /*3110*/  ISETP.GE.AND P3, PT, R25, UR5, PT ;  /* 0x0000000519007c0c */ /* 0x000fe2000bf66270 */
[----:B------:R-:W-:Y:S01]  /*3120*/  UIMAD UR5, UR22, UR8, URZ ;  /* 0x00000008160572a4 */ /* 0x000fe2000f8e023f */
[----:B------:R-:W-:Y:S01]  /*3130*/  @!P5 LEA.HI.X R27, R10, c[0x0][0x16c], R11, 0x1, P6 ;  /* 0x00005b000a1bda11 */ /* 0x000fe200030f0c0b */
[----:B------:R-:W-:Y:S01]  /*3140*/  @!P4 IMAD.MOV.U32 R11, RZ, RZ, R7 ;  /* 0x000000ffff0bc224 */ /* 0x000fe200078e0007 */
[C---:B------:R-:W-:Y:S01]  /*3150*/  @!P0 LEA R24, P6, R8.reuse, c[0x0][0x168], 0x1 ;  /* 0x00005a0008188a11 */ /* 0x040fe200078c08ff */
[----:B------:R-:W-:Y:S01]  /*3160*/  UIMAD UR5, UR18, UR9, UR5 ;  /* 0x00000009120572a4 */ /* 0x000fe2000f8e0205 */
[----:B------:R-:W-:Y:S02]  /*3170*/  @P1 STS [R226+0x3000], RZ ;  /* 0x003000ffe2001388 */ /* 0x000fe40000000800 */
[----:B------:R-:W-:-:S02]  /*3180*/  @!P0 LEA.HI.X R25, R8, c[0x0][0x16c], R9, 0x1, P6 ;  /* 0x00005b0008198a11 */ /* 0x000fc400030f0c09 */
[----:B------:R-:W-:Y:S01]  /*3190*/  @!P4 IADD3 R8, P6, R0, 0x40, RZ ;  /* 0x000000400008c810 */ /* 0x000fe20007fde0ff */
[----:B------:R-:W-:Y:S01]  /*31a0*/  @P1 STS [R226+0x3004], RZ ;  /* 0x003004ffe2001388 */ /* 0x000fe20000000800 */
[----:B------:R-:W-:-:S03]  /*31b0*/  MOV R10, UR5 ;  /* 0x00000005000a7c02 */ /* 0x000fc60008000f00 */
[----:B------:R-:W-:Y:S01]  /*31c0*/  @!P4 IMAD.X R9, RZ, RZ, R30, P6 ;  /* 0x000000ffff09c224 */ /* 0x000fe200030e061e */
[----:B------:R-:W-:Y:S03]  /*31d0*/  @P1 STS [R226+0x3008], RZ ;  /* 0x003008ffe2001388 */ /* 0x000fe60000000800 */
[----:B------:R-:W-:Y:S01]  /*31e0*/  @!P4 IMAD R9, R9, c[0x0][0x198], RZ ;  /* 0x000066000909ca24 */ /* 0x000fe200078e02ff */
[----:B------:R-:W-:Y:S03]  /*31f0*/  @P1 STS [R226+0x300c], RZ ;  /* 0x00300cffe2001388 */ /* 0x000fe60000000800 */
[----:B------:R-:W-:Y:S01]  /*3200*/  @!P4 IMAD R14, R8, c[0x0][0x19c], R9 ;  /* 0x00006700080eca24 */ /* 0x000fe200078e0209 */
[----:B-1----:R-:W-:Y:S01]  /*3210*/  @!P3 IADD3 R13, P6, R0, 0x60, RZ ;  /* 0x00000060000db810 */ /* 0x002fe20007fde0ff */
[----:B------:R-:W-:-:S04]  /*3220*/  IMAD R12, R28, c[0x0][0x1b8], RZ ;  /* 0x00006e001c0c7a24 */ /* 0x000fc800078e02ff */
[----:B------:R-:W-:Y:S01]  /*3230*/  @!P3 IMAD.X R15, RZ, RZ, R30, P6 ;  /* 0x000000ffff0fb224 */ /* 0x000fe200030e061e */
[----:B------:R-:W-:Y:S01]  /*3240*/  IADD3 R4, P6, R4, UR27, RZ ;  /* 0x0000001b04047c10 */ /* 0x000fe2000ffde0ff */
[----:B------:R-:W-:Y:S02]  /*3250*/  IMAD R9, R18, c[0x0][0x1bc], R12 ;  /* 0x00006f0012097a24 */ /* 0x000fe400078e020c */
[----:B------:R-:W-:Y:S01]  /*3260*/  @!P5 IMAD R12, R30, c[0x0][0x1a0], RZ ;  /* 0x000068001e0cda24 */ /* 0x000fe200078e02ff */
[----:B------:R-:W-:Y:S01]  /*3270*/  IADD3.X R5, R5, UR28, R10, P6, !PT ;  /* 0x0000001c05057c10 */ /* 0x000fe2000b7fe40a */
[----:B------:R-:W-:-:S04]  /*3280*/  @!P4 IMAD.MOV.U32 R10, RZ, RZ, R6 ;  /* 0x000000ffff0ac224 */ /* 0x000fc800078e0006 */
[----:B------:R-:W-:-:S04]  /*3290*/  @!P4 IMAD.WIDE.U32 R10, R8, c[0x0][0x198], R10 ;  /* 0x00006600080aca25 */ /* 0x000fc800078e000a */
[----:B------:R-:W-:Y:S01]  /*32a0*/  IMAD.WIDE.U32 R4, R18, c[0x0][0x1b8], R4 ;  /* 0x00006e0012047a25 */ /* 0x000fe200078e0004 */
[----:B------:R-:W-:Y:S02]  /*32b0*/  @!P4 IADD3 R11, R11, R14, RZ ;  /* 0x0000000e0b0bc210 */ /* 0x000fe40007ffe0ff */
[C---:B------:R-:W-:Y:S01]  /*32c0*/  @!P4 LEA R22, P6, R10.reuse, c[0x0][0x168], 0x1 ;  /* 0x00005a000a16ca11 */ /* 0x040fe200078c08ff */
[----:B------:R-:W-:Y:S02]  /*32d0*/  @!P3 IMAD R8, R15, c[0x0][0x198], RZ ;  /* 0x000066000f08ba24 */ /* 0x000fe400078e02ff */
[----:B------:R-:W-:Y:S01]  /*32e0*/  IMAD.IADD R5, R5, 0x1, R9 ;  /* 0x0000000105057824 */ /* 0x000fe200078e0209 */
[----:B------:R-:W-:Y:S01]  /*32f0*/  @!P4 LEA.HI.X R23, R10, c[0x0][0x16c], R11, 0x1, P6 ;  /* 0x00005b000a17ca11 */ /* 0x000fe200030f0c0b */
[C---:B------:R-:W-:Y:S02]  /*3300*/  @!P3 IMAD R14, R13.reuse, c[0x0][0x19c], R8 ;  /* 0x000067000d0eba24 */ /* 0x040fe400078e0208 */
[----:B------:R-:W-:-:S04]  /*3310*/  @!P3 IMAD.WIDE.U32 R8, R13, c[0x0][0x198], R6 ;  /* 0x000066000d08ba25 */ /* 0x000fc800078e0006 */
[----:B------:R-:W-:Y:S01]  /*3320*/  @!P3 IMAD.IADD R9, R9, 0x1, R14 ;  /* 0x000000010909b824 */ /* 0x000fe200078e020e */
[----:B------:R-:W-:Y:S01]  /*3330*/  @!P3 LEA R18, P6, R8, c[0x0][0x168], 0x1 ;  /* 0x00005a000812ba11 */ /* 0x000fe200078c08ff */
[C---:B------:R-:W-:Y:S02]  /*3340*/  @!P5 IMAD R10, R0.reuse, c[0x0][0x1a4], R12 ;  /* 0x00006900000ada24 */ /* 0x040fe400078e020c */
[----:B------:R-:W-:Y:S01]  /*3350*/  @!P5 IMAD.WIDE.U32 R6, R0, c[0x0][0x1a0], R4 ;  /* 0x000068000006da25 */ /* 0x000fe200078e0004 */
[----:B------:R-:W-:-:S04]  /*3360*/  @!P3 LEA.HI.X R19, R8, c[0x0][0x16c], R9, 0x1, P6 ;  /* 0x00005b000813ba11 */ /* 0x000fc800030f0c09 */
[----:B------:R-:W-:Y:S01]  /*3370*/  @!P5 IADD3 R10, R7, R10, RZ ;  /* 0x0000000a070ad210 */ /* 0x000fe20007ffe0ff */
[----:B------:R-:W-:Y:S01]  /*3380*/  @!P1 IMAD.MOV.U32 R7, RZ, RZ, R240 ;  /* 0x000000ffff079224 */ /* 0x000fe200078e00f0 */
[----:B------:R-:W-:-:S04]  /*3390*/  @!P5 LEA R16, P6, R6, c[0x0][0x170], 0x1 ;  /* 0x00005c000610da11 */ /* 0x000fc800078c08ff */
[----:B------:R-:W-:Y:S02]  /*33a0*/  @!P5 LEA.HI.X R17, R6, c[0x0][0x174], R10, 0x1, P6 ;  /* 0x00005d000611da11 */ /* 0x000fe400030f0c0a */
[----:B------:R-:W-:Y:S02]  /*33b0*/  @!P0 IADD3 R8, P6, R0, 0x20, RZ ;  /* 0x0000002000088810 */ /* 0x000fe40007fde0ff */
[----:B------:R-:W-:-:S03]  /*33c0*/  @!P1 MOV R6, R241 ;  /* 0x000000f100069202 */ /* 0x000fc60000000f00 */
[----:B------:R-:W-:Y:S01]  /*33d0*/  @!P0 IMAD.X R9, RZ, RZ, R30, P6 ;  /* 0x000000ffff098224 */ /* 0x000fe200030e061e */
[----:B------:R-:W-:Y:S01]  /*33e0*/  @!P4 IADD3 R10, P6, R0, 0x40, RZ ;  /* 0x00000040000ac810 */ /* 0x000fe20007fde0ff */
[----:B------:R-:W-:Y:S01]  /*33f0*/  @!P1 IMAD.WIDE.U32 R14, R33, 0xc0, R6 ;  /* 0x000000c0210e9825 */ /* 0x000fe200078e0006 */
[----:B------:R-:W-:-:S03]  /*3400*/  @!P0 MOV R7, R5 ;  /* 0x0000000500078202 */ /* 0x000fc60000000f00 */
[----:B------:R-:W-:Y:S01]  /*3410*/  @!P4 IMAD.X R11, RZ, RZ, R30, P6 ;  /* 0x000000ffff0bc224 */ /* 0x000fe200030e061e */
[----:B------:R-:W-:Y:S01]  /*3420*/  @!P3 IADD3 R0, P6, R0, 0x60, RZ ;  /* 0x000000600000b810 */ /* 0x000fe20007fde0ff */
[----:B------:R-:W-:Y:S02]  /*3430*/  @!P0 IMAD R9, R9, c[0x0][0x1a0], RZ ;  /* 0x0000680009098a24 */ /* 0x000fe400078e02ff */
[----:B------:R-:W-:Y:S02]  /*3440*/  @!P0 IMAD.MOV.U32 R6, RZ, RZ, R4 ;  /* 0x000000ffff068224 */ /* 0x000fe400078e0004 */
[----:B------:R-:W-:Y:S02]  /*3450*/  @!P4 IMAD R11, R11, c[0x0][0x1a0], RZ ;  /* 0x000068000b0bca24 */ /* 0x000fe400078e02ff */
[C---:B------:R-:W-:Y:S02]  /*3460*/  @!P0 IMAD R12, R8.reuse, c[0x0][0x1a4], R9 ;  /* 0x00006900080c8a24 */ /* 0x040fe400078e0209 */
[----:B------:R-:W-:Y:S01]  /*3470*/  @!P0 IMAD.WIDE.U32 R6, R8, c[0x0][0x1a0], R6 ;  /* 0x0000680008068a25 */ /* 0x000fe200078e0006 */
[----:B------:R-:W-:-:S03]  /*3480*/  @!P4 MOV R8, R4 ;  /* 0x000000040008c202 */ /* 0x000fc60000000f00 */
[----:B------:R-:W-:Y:S02]  /*3490*/  @!P3 IMAD.X R13, RZ, RZ, R30, P6 ;  /* 0x000000ffff0db224 */ /* 0x000fe400030e061e */
[----:B------:R-:W-:Y:S02]  /*34a0*/  @!P4 IMAD R21, R10, c[0x0][0x1a4], R11 ;  /* 0x000069000a15ca24 */ /* 0x000fe400078e020b */
[----:B------:R-:W-:Y:S02]  /*34b0*/  @!P4 IMAD.MOV.U32 R9, RZ, RZ, R5 ;  /* 0x000000ffff09c224 */ /* 0x000fe400078e0005 */
[----:B------:R-:W-:Y:S01]  /*34c0*/  @!P0 IMAD.IADD R11, R7, 0x1, R12 ;  /* 0x00000001070b8824 */ /* 0x000fe200078e020c */
[----:B------:R-:W-:Y:S01]  /*34d0*/  @!P0 LEA R12, P6, R6, c[0x0][0x170], 0x1 ;  /* 0x00005c00060c8a11 */ /* 0x000fe200078c08ff */
[----:B------:R-:W-:-:S04]  /*34e0*/  @!P4 IMAD.WIDE.U32 R8, R10, c[0x0][0x1a0], R8 ;  /* 0x000068000a08ca25 */ /* 0x000fc800078e0008 */
[----:B------:R-:W-:Y:S01]  /*34f0*/  @!P3 IMAD R7, R13, c[0x0][0x1a0], RZ ;  /* 0x000068000d07ba24 */ /* 0x000fe200078e02ff */
[----:B------:R-:W-:Y:S01]  /*3500*/  @!P0 LEA.HI.X R13, R6, c[0x0][0x174], R11, 0x1, P6 ;  /* 0x00005d00060d8a11 */ /* 0x000fe200030f0c0b */
[----:B------:R-:W-:Y:S01]  /*3510*/  @!P1 IMAD R6, R20, 0xc0, RZ ;  /* 0x000000c014069824 */ /* 0x000fe200078e02ff */
[----:B------:R-:W-:Y:S01]  /*3520*/  @!P4 LEA R10, P6, R8, c[0x0][0x170], 0x1 ;  /* 0x00005c00080aca11 */ /* 0x000fe200078c08ff */
[C---:B------:R-:W-:Y:S01]  /*3530*/  @!P3 IMAD R20, R0.reuse, c[0x0][0x1a4], R7 ;  /* 0x000069000014ba24 */ /* 0x040fe200078e0207 */
[----:B------:R-:W-:Y:S01]  /*3540*/  @!P4 IADD3 R7, R9, R21, RZ ;  /* 0x000000150907c210 */ /* 0x000fe20007ffe0ff */
[----:B------:R-:W-:-:S03]  /*3550*/  @!P3 IMAD.WIDE.U32 R4, R0, c[0x0][0x1a0], R4 ;  /* 0x000068000004ba25 */ /* 0x000fc600078e0004 */
[----:B------:R-:W-:Y:S01]  /*3560*/  @!P4 LEA.HI.X R11, R8, c[0x0][0x174], R7, 0x1, P6 ;  /* 0x00005d00080bca11 */ /* 0x000fe200030f0c07 */
[----:B------:R-:W-:Y:S01]  /*3570*/  @!P3 IMAD.IADD R0, R5, 0x1, R20 ;  /* 0x000000010500b824 */ /* 0x000fe200078e0214 */
[C---:B------:R-:W-:Y:S01]  /*3580*/  @!P3 LEA R8, P6, R4.reuse, c[0x0][0x170], 0x1 ;  /* 0x00005c000408ba11 */ /* 0x040fe200078c08ff */
[----:B------:R-:W-:Y:S01]  /*3590*/  @!P1 IMAD.IADD R7, R15, 0x1, R6 ;  /* 0x000000010f079824 */ /* 0x000fe200078e0206 */
[----:B------:R-:W-:Y:S01]  /*35a0*/  @!P1 MOV R6, R14 ;  /* 0x0000000e00069202 */ /* 0x000fe20000000f00 */
[----:B------:R-:W-:Y:S01]  /*35b0*/  IMAD.MOV.U32 R5, RZ, RZ, c[0x0][0x30c] ;  /* 0x0000c300ff057624 */ /* 0x000fe200078e00ff */
[----:B------:R-:W-:Y:S01]  /*35c0*/  @!P3 LEA.HI.X R9, R4, c[0x0][0x174], R0, 0x1, P6 ;  /* 0x00005d000409ba11 */ /* 0x000fe200030f0c00 */
[----:B------:R-:W-:Y:S02]  /*35d0*/  IMAD.MOV.U32 R4, RZ, RZ, c[0x0][0x308] ;  /* 0x0000c200ff047624 */ /* 0x000fe400078e00ff */
        /* <DEDUP_REMOVED lines=43> */
[----:B------:R4:W-:Y:S01]  /*3890*/  @!P3 LDGSTS.E.BYPASS.LTC128B.128 [R2+0x13000], [R8.64] ;  /* 0x130000000802bfae */ /* 0x0009e2000b901d4c */
[----:B------:R-:W-:-:S03]  /*38a0*/  ISETP.GE.AND P4, PT, R237, UR4, PT ;  /* 0x00000004ed007c0c */ /* 0x000fc6000bf86270 */
[----:B------:R-:W0:Y:S04]  /*38b0*/  LDGDEPBAR ;  /* 0x00000000000079af */ /* 0x000e280000000000 */
[----:B-1----:R1:W2:Y:S04]  /*38c0*/  LDG.E.64 R6, [R4.64+0x8] ;  /* 0x0000080c04067981 */ /* 0x0022a8000c1e1b00 */
[----:B---3--:R1:W3:Y:S01]  /*38d0*/  LDG.E.64 R10, [R4.64] ;  /* 0x0000000c040a7981 */ /* 0x0082e2000c1e1b00 */
[----:B------:R-:W-:Y:S01]  /*38e0*/  IADD3 R0, R237, 0x48, RZ ;  /* 0x00000048ed007810 */ /* 0x000fe20007ffe0ff */
[----:B------:R-:W-:Y:S01]  /*38f0*/  IMAD.MOV.U32 R244, RZ, RZ, 0x7f800000 ;  /* 0x7f800000fff47424 */ /* 0x000fe200078e00ff */
[----:B------:R-:W-:Y:S01]  /*3900*/  MOV R245, 0x7f800000 ;  /* 0x7f80000000f57802 */ /* 0x000fe20000000f00 */
[----:B------:R-:W-:Y:S01]  /*3910*/  IMAD.MOV.U32 R242, RZ, RZ, 0x7f800000 ;  /* 0x7f800000fff27424 */ /* 0x000fe200078e00ff */
[----:B------:R-:W-:Y:S01]  /*3920*/  ISETP.GE.AND P0, PT, R0, UR4, PT ;  /* 0x0000000400007c0c */ /* 0x000fe2000bf06270 */
[----:B------:R-:W-:-:S02]  /*3930*/  IMAD.MOV.U32 R243, RZ, RZ, 0x7f800000 ;  /* 0x7f800000fff37424 */ /* 0x000fc400078e00ff */
[----:B----4-:R-:W-:Y:S01]  /*3940*/  IMAD.MOV.U32 R8, RZ, RZ, 0x4 ;  /* 0x00000004ff087424 */ /* 0x010fe200078e00ff */
[----:B------:R-:W-:-:S04]  /*3950*/  IADD3 R2, R237, 0x40, RZ ;  /* 0x00000040ed027810 */ /* 0x000fc80007ffe0ff */
[----:B------:R-:W-:-:S05]  /*3960*/  ISETP.GE.AND P1, PT, R2, UR4, PT ;  /* 0x0000000402007c0c */ /* 0x000fca000bf26270 */
[----:B------:R-:W-:Y:S01]  /*3970*/  @!P0 IMAD.WIDE R8, R0, R8, UR10 ;  /* 0x0000000a00088e25 */ /* 0x000fe2000f8e0208 */
[----:B------:R-:W-:-:S04]  /*3980*/  LEA.HI R0, R32, R31, RZ, 0x4 ;  /* 0x0000001f20007211 */ /* 0x000fc800078f20ff */
[----:B------:R-:W-:Y:S01]  /*3990*/  LOP3.LUT R0, R0, 0xfffffff0, RZ, 0xc0, !PT ;  /* 0xfffffff000007812 */ /* 0x000fe200078ec0ff */
[----:B------:R4:W5:Y:S01]  /*39a0*/  @!P0 LDG.E R243, [R8.64] ;  /* 0x0000000c08f38981 */ /* 0x000962000c1e1900 */
[----:B-1----:R-:W-:Y:S02]  /*39b0*/  IADD3 R4, R237, 0x8, RZ ;  /* 0x00000008ed047810 */ /* 0x002fe40007ffe0ff */
[----:B------:R-:W-:Y:S02]  /*39c0*/  IADD3 R0, -R0, R31, RZ ;  /* 0x0000001f00007210 */ /* 0x000fe40007ffe1ff */
[----:B------:R-:W-:Y:S02]  /*39d0*/  ISETP.GE.AND P3, PT, R4, UR4, PT ;  /* 0x0000000404007c0c */ /* 0x000fe4000bf66270 */
[----:B------:R-:W-:Y:S02]  /*39e0*/  SHF.R.S32.HI R2, RZ, 0x1f, R0 ;  /* 0x0000001fff027819 */ /* 0x000fe40000011400 */
[----:B------:R-:W-:-:S02]  /*39f0*/  MOV R4, 0x4 ;  /* 0x0000000400047802 */ /* 0x000fc40000000f00 */
[----:B------:R-:W-:-:S03]  /*3a00*/  LEA.HI R2, R2, R0, RZ, 0x3 ;  /* 0x0000000002027211 */ /* 0x000fc600078f18ff */
[----:B------:R-:W-:Y:S01]  /*3a10*/  IMAD.WIDE R4, R237, R4, UR10 ;  /* 0x0000000aed047e25 */ /* 0x000fe2000f8e0204 */
[----:B------:R-:W-:-:S04]  /*3a20*/  LOP3.LUT R2, R2, 0xfffffff8, RZ, 0xc0, !PT ;  /* 0xfffffff802027812 */ /* 0x000fc800078ec0ff */
[----:B------:R1:W5:Y:S01]  /*3a30*/  @!P4 LDG.E R244, [R4.64] ;  /* 0x0000000c04f4c981 */ /* 0x000362000c1e1900 */
[----:B------:R-:W-:Y:S01]  /*3a40*/  IMAD.IADD R0, R0, 0x1, -R2 ;  /* 0x0000000100007824 */ /* 0x000fe200078e0a02 */
[----:B------:R-:W-:Y:S02]  /*3a50*/  SHF.R.S32.HI R2, RZ, 0x1f, R29 ;  /* 0x0000001fff027819 */ /* 0x000fe4000001141d */
[----:B------:R1:W5:Y:S02]  /*3a60*/  @!P3 LDG.E R245, [R4.64+0x20] ;  /* 0x0000200c04f5b981 */ /* 0x000364000c1e1900 */
[C---:B------:R-:W-:Y:S02]  /*3a70*/  LOP3.LUT P0, RZ, R0.reuse, 0x2, RZ, 0xc0, !PT ;  /* 0x0000000200ff7812 */ /* 0x040fe4000780c0ff */
[----:B------:R1:W5:Y:S01]  /*3a80*/  @!P1 LDG.E R242, [R4.64+0x100] ;  /* 0x0001000c04f29981 */ /* 0x000362000c1e1900 */
[----:B------:R-:W-:Y:S01]  /*3a90*/  LOP3.LUT P1, RZ, R0, 0x4, RZ, 0xc0, !PT ;  /* 0x0000000400ff7812 */ /* 0x000fe2000782c0ff */
[----:B------:R-:W-:Y:S01]  /*3aa0*/  IMAD.MOV.U32 R185, RZ, RZ, 0x20 ;  /* 0x00000020ffb97424 */ /* 0x000fe200078e00ff */
[----:B------:R-:W-:-:S04]  /*3ab0*/  MOV R177, 0x40 ;  /* 0x0000004000b17802 */ /* 0x000fc80000000f00 */
[----:B------:R-:W-:Y:S01]  /*3ac0*/  SEL R185, R185, 0xffffffe0, !P0 ;  /* 0xffffffe0b9b97807 */ /* 0x000fe20004000000 */
[----:B------:R-:W-:Y:S01]  /*3ad0*/  UIADD3 UR18, UR20, 0x80, UR18 ;  /* 0x0000008014127890 */ /* 0x000fe2000fffe012 */
        /* <DEDUP_REMOVED lines=34> */
[----:B------:R-:W-:Y:S01]  /*3d00*/  UIADD3 UR18, UR18, -UR16, URZ ;  /* 0x8000001012127290 */ /* 0x000fe2000fffe03f */
[----:B--2---:R-:W-:-:S04]  /*3d10*/  IADD3 R246, P4, P3, R6, UR44, R29 ;  /* 0x0000002c06f67c10 */ /* 0x004fc8000fb9e01d */
[----:B------:R-:W-:-:S05]  /*3d20*/  IADD3.X R0, R7, UR48, R2, P4, P3 ;  /* 0x0000003007007c10 */ /* 0x000fca000a7e6402 */
[----:B------:R2:W-:Y:S01]  /*3d30*/  STL [R1+0x10], R0 ;  /* 0x0000100001007387 */ /* 0x0005e20000100800 */
[----:B------:R-:W-:-:S04]  /*3d40*/  IADD3 R2, R187, 0x2000, RZ ;  /* 0x00002000bb027810 */ /* 0x000fc80007ffe0ff */
[----:B------:R-:W-:Y:S02]  /*3d50*/  SEL R2, R2, R187, !P2 ;  /* 0x000000bb02027207 */ /* 0x000fe40005000000 */
[----:B--2---:R-:W-:-:S04]  /*3d60*/  IADD3 R0, R186, 0x2000, RZ ;  /* 0x00002000ba007810 */ /* 0x004fc80007ffe0ff */
[----:B------:R-:W-:-:S05]  /*3d70*/  SEL R0, R0, R186, !P2 ;  /* 0x000000ba00007207 */ /* 0x000fca0005000000 */
[----:B------:R-:W-:Y:S01]  /*3d80*/  IMAD.SHL.U32 R176, R0, 0x2, RZ ;  /* 0x0000000200b07824 */ /* 0x000fe200078e00ff */
[----:B------:R-:W-:-:S05]  /*3d90*/  MOV R0, c[0x0][0x22c] ;  /* 0x00008b0000007a02 */ /* 0x000fca0000000f00 */
[----:B------:R-:W-:-:S04]  /*3da0*/  IMAD R0, R0, c[0x0][0x1c0], RZ ;  /* 0x0000700000007a24 */ /* 0x000fc800078e02ff */
[----:B-1----:R-:W-:Y:S02]  /*3db0*/  IMAD.SHL.U32 R5, R0, 0x10, RZ ;  /* 0x0000001000057824 */ /* 0x002fe400078e00ff */
[----:B------:R-:W-:Y:S02]  /*3dc0*/  IMAD.SHL.U32 R184, R2, 0x2, RZ ;  /* 0x0000000202b87824 */ /* 0x000fe400078e00ff */
[----:B------:R-:W-:Y:S01]  /*3dd0*/  IMAD.SHL.U32 R4, R0, 0x8, RZ ;  /* 0x0000000800047824 */ /* 0x000fe200078e00ff */
[----:B------:R-:W-:-:S04]  /*3de0*/  IADD3 R2, R5, 0x20, RZ ;  /* 0x0000002005027810 */ /* 0x000fc80007ffe0ff */
[----:B------:R-:W-:-:S05]  /*3df0*/  IADD3 R0, R4, R2, RZ ;  /* 0x0000000204007210 */ /* 0x000fca0007ffe0ff */
[----:B------:R-:W-:-:S04]  /*3e00*/  IMAD.IADD R0, R4, 0x1, R0 ;  /* 0x0000000104007824 */ /* 0x000fc800078e0200 */
[----:B------:R-:W-:-:S05]  /*3e10*/  IMAD.IADD R0, R4, 0x1, R0 ;  /* 0x0000000104007824 */ /* 0x000fca00078e0200 */
[----:B------:R-:W-:-:S05]  /*3e20*/  IADD3 R0, R4, R0, RZ ;  /* 0x0000000004007210 */ /* 0x000fca0007ffe0ff */
[----:B------:R1:W-:Y:S01]  /*3e30*/  STL [R1+0xc], R0 ;  /* 0x00000c0001007387 */ /* 0x0003e20000100800 */
[----:B---3--:R4:W2:Y:S01]  /*3e40*/  R2UR UR8, R11 ;  /* 0x000000000b0873c2 */ /* 0x0088a200000e0000 */
[----:B-1----:R-:W-:-:S05]  /*3e50*/  IMAD.IADD R0, R4, 0x1, R0 ;  /* 0x0000000104007824 */ /* 0x002fca00078e0200 */
[----:B------:R1:W-:Y:S02]  /*3e60*/  STL [R1+0x8], R0 ;  /* 0x0000080001007387 */ /* 0x0003e40000100800 */
[----:B------:R4:W3:Y:S01]  /*3e70*/  R2UR UR9, R10 ;  /* 0x000000000a0973c2 */ /* 0x0008e200000e0000 */
[----:B-1----:R-:W-:-:S05]  /*3e80*/  IMAD.IADD R0, R4, 0x1, R0 ;  /* 0x0000000104007824 */ /* 0x002fca00078e0200 */
[----:B------:R1:W-:Y:S02]  /*3e90*/  STL [R1+0x4], R0 ;  /* 0x0000040001007387 */ /* 0x0003e40000100800 */
[----:B-1----:R-:W-:-:S05]  /*3ea0*/  IADD3 R0, R4, R0, RZ ;  /* 0x0000000004007210 */ /* 0x002fca0007ffe0ff */
[----:B------:R-:W-:-:S05]  /*3eb0*/  IMAD.IADD R252, R4, 0x1, R0 ;  /* 0x0000000104fc7824 */ /* 0x000fca00078e0200 */
[----:B------:R-:W-:-:S05]  /*3ec0*/  IADD3 R251, R4, R252, RZ ;  /* 0x000000fc04fb7210 */ /* 0x000fca0007ffe0ff */
[----:B------:R-:W-:-:S04]  /*3ed0*/  IMAD.IADD R250, R4, 0x1, R251 ;  /* 0x0000000104fa7824 */ /* 0x000fc800078e02fb */
[C---:B------:R-:W-:Y:S01]  /*3ee0*/  IMAD.IADD R249, R4.reuse, 0x1, R250 ;  /* 0x0000000104f97824 */ /* 0x040fe200078e02fa */
[----:B------:R1:W-:Y:S04]  /*3ef0*/  STL [R1], R0 ;  /* 0x0000000001007387 */ /* 0x0003e80000100800 */
[----:B------:R-:W-:Y:S01]  /*3f00*/  IADD3 R248, R4, R249, RZ ;  /* 0x000000f904f87210 */ /* 0x000fe20007ffe0ff */
[----:B------:R-:W-:-:S04]  /*3f10*/  IMAD.WIDE.U32 R246, R246, -0x2daee0ad, RZ ;  /* 0xd2511f53f6f67825 */ /* 0x000fc800078e00ff */
[----:B-1234-:R-:W-:Y:S02]  /*3f20*/  IMAD.IADD R0, R4, 0x1, R248 ;  /* 0x0000000104007824 */ /* 0x01efe400078e02f8 */
.L_x_1023:
[----:B-----5:R-:W-:Y:S01]  /*3f30*/  FSETP.NEU.FTZ.AND P2, PT, R244, -INF , PT ;  /* 0xff800000f400780b */ /* 0x020fe20003f5d000 */
[----:B------:R-:W0:Y:S01]  /*3f40*/  LDGDEPBAR ;  /* 0x00000000000079af */ /* 0x000e220000000000 */
[C---:B------:R-:W-:Y:S01]  /*3f50*/  IMAD.IADD R0, R184.reuse, 0x1, R185 ;  /* 0x00000001b8007824 */ /* 0x040fe200078e02b9 */
[----:B------:R-:W-:Y:S01]  /*3f60*/  USHF.L.U32 UR4, UR19, 0x7, URZ ;  /* 0x0000000713047899 */ /* 0x000fe2000800063f */
[----:B------:R-:W-:Y:S01]  /*3f70*/  IMAD.IADD R168, R184, 0x1, R177 ;  /* 0x00000001b8a87824 */ /* 0x000fe200078e02b1 */
[----:B------:R-:W-:Y:S01]  /*3f80*/  USHF.L.U32 UR5, UR7, 0x7, URZ ;  /* 0x0000000707057899 */ /* 0x000fe2000800063f */
[----:B------:R-:W-:Y:S01]  /*3f90*/  IMAD.U32 R2, RZ, RZ, UR20 ;  /* 0x00000014ff027e24 */ /* 0x000fe2000f8e00ff */
[----:B------:R-:W-:Y:S02]  /*3fa0*/  UIADD3 UR4, UR4, 0x80, URZ ;  /* 0x0000008004047890 */ /* 0x000fe4000fffe03f */
[----:B------:R-:W2:Y:S01]  /*3fb0*/  LDL R191, [R1+0x18] ;  /* 0x0000180001bf7983 */ /* 0x000ea20000100800 */
[----:B------:R-:W-:Y:S02]  /*3fc0*/  UISETP.GE.AND UP0, UPT, UR5, UR18, UPT ;  /* 0x000000120500728c */ /* 0x000fe4000bf06270 */
[----:B------:R-:W-:Y:S01]  /*3fd0*/  UIADD3 UR6, UR9, -0x4ab325aa, URZ ;  /* 0xb54cda5609067890 */ /* 0x000fe2000fffe03f */
[----:B------:R-:W3:Y:S01]  /*3fe0*/  LDL R190, [R1+0x10] ;  /* 0x0000100001be7983 */ /* 0x000ee20000100800 */
[----:B------:R-:W-:Y:S02]  /*3ff0*/  UISETP.LT.AND UP0, UPT, UR4, UR16, UP0 ;  /* 0x000000100400728c */ /* 0x000fe40008701270 */
[----:B------:R-:W-:Y:S01]  /*4000*/  UIADD3 UR4, UR9, -0x61c88647, URZ ;  /* 0x9e3779b909047890 */ /* 0x000fe2000fffe03f */
[----:B------:R-:W1:Y:S01]  /*4010*/  S2R R188, SR_TID.X ;  /* 0x0000000000bc7919 */ /* 0x000e620000002100 */
[----:B------:R-:W-:Y:S02]  /*4020*/  UISETP.GT.AND UP3, UPT, UR7, UR17, UPT ;  /* 0x000000110700728c */ /* 0x000fe4000bf64270 */
[----:B------:R-:W-:Y:S05]  /*4030*/  PLOP3.LUT P0, PT, PT, PT, UP0, 0x80, 0x0 ;  /* 0x000000000000781c */ /* 0x000fea0003f0f008 */
[----:B------:R-:W4:Y:S08]  /*4040*/  S2R R189, SR_TID.X ;  /* 0x0000000000bd7919 */ /* 0x000f300000002100 */
[----:B------:R-:W-:Y:S02]  /*4050*/  @!P0 IADD3 R2, -R2, 0x1, R237 ;  /* 0x0000000102028810 */ /* 0x000fe40007ffe1ed */
[----:B-1----:R-:W-:Y:S01]  /*4060*/  SHF.R.S32.HI R188, RZ, 0x1f, R188 ;  /* 0x0000001fffbc7819 */ /* 0x002fe200000114bc */
[----:B------:R-:W-:Y:S04]  /*4070*/  DEPBAR.LE SB0, 0x0 ;  /* 0x000080000000791a */ /* 0x000fe80000000000 */
[----:B------:R-:W-:Y:S01]  /*4080*/  BAR.SYNC.DEFER_BLOCKING 0x0 ;  /* 0x0000000000007b1d */ /* 0x000fe20000010000 */
[----:B----4-:R-:W-:Y:S04]  /*4090*/  LEA.HI R188, R188, R189, RZ, 0x7 ;  /* 0x000000bdbcbc7211 */ /* 0x010fe800078f38ff */
        /* <DEDUP_REMOVED lines=38> */
[----:B------:R-:W-:Y:S07]  /*4300*/  LDSM.16.M88.4 R140, [R180+0xc000] ;  /* 0x00c00000b48c783b */ /* 0x000fee0000000200 */
[-C--:B------:R-:W-:Y:S08]  /*4310*/  HMMA.16816.F32 R20, R136, R148.reuse, R20 ;  /* 0x000000948814723c */ /* 0x080ff00000001814 */
[C---:B------:R-:W-:Y:S01]  /*4320*/  HMMA.16816.F32 R24, R144.reuse, R148, R24 ;  /* 0x000000949018723c */ /* 0x040fe20000001818 */
[----:B------:R-:W1:Y:S06]  /*4330*/  @!P0 S2R R148, SR_TID.X ;  /* 0x0000000000948919 */ /* 0x000e6c0000002100 */
[----:B------:R-:W-:Y:S01]  /*4340*/  IMAD.U32 R149, RZ, RZ, UR5 ;  /* 0x00000005ff957e24 */ /* 0x000fe2000f8e00ff */
[-C--:B------:R-:W-:Y:S01]  /*4350*/  HMMA.16816.F32 R28, R144, R150.reuse, R28 ;  /* 0x00000096901c723c */ /* 0x080fe2000000181c */
[----:B------:R-:W-:Y:S03]  /*4360*/  UIADD3 UR5, UR8, -0x4498517b, URZ ;  /* 0xbb67ae8508057890 */ /* 0x000fe6000fffe03f */
[----:B------:R-:W-:Y:S04]  /*4370*/  @!P0 IADD3 R149, R149, UR16, R2 ;  /* 0x0000001095958c10 */ /* 0x000fe8000fffe002 */
[C---:B------:R-:W-:Y:S08]  /*4380*/  HMMA.16816.F32 R32, R136.reuse, R150, R32 ;  /* 0x000000968820723c */ /* 0x040ff00000001820 */
[-C--:B------:R-:W-:Y:S08]  /*4390*/  HMMA.16816.F32 R36, R136, R152.reuse, R36 ;  /* 0x000000988824723c */ /* 0x080ff00000001824 */
[C---:B------:R-:W-:Y:S08]  /*43a0*/  HMMA.16816.F32 R40, R144.reuse, R152, R40 ;  /* 0x000000989028723c */ /* 0x040ff00000001828 */
[-C--:B------:R-:W-:Y:S08]  /*43b0*/  HMMA.16816.F32 R44, R144, R154.reuse, R44 ;  /* 0x0000009a902c723c */ /* 0x080ff0000000182c */
[C---:B------:R-:W-:Y:S08]  /*43c0*/  HMMA.16816.F32 R48, R136.reuse, R154, R48 ;  /* 0x0000009a8830723c */ /* 0x040ff00000001830 */
[-C--:B------:R-:W-:Y:S08]  /*43d0*/  HMMA.16816.F32 R52, R136, R156.reuse, R52 ;  /* 0x0000009c8834723c */ /* 0x080ff00000001834 */
[C---:B------:R-:W-:Y:S08]  /*43e0*/  HMMA.16816.F32 R56, R144.reuse, R156, R56 ;  /* 0x0000009c9038723c */ /* 0x040ff00000001838 */
[-C--:B------:R-:W-:Y:S07]  /*43f0*/  HMMA.16816.F32 R60, R144, R158.reuse, R60 ;  /* 0x0000009e903c723c */ /* 0x080fee000000183c */
[----:B------:R-:W-:Y:S01]  /*4400*/  IMAD.IADD R144, R0, 0x1, R177 ;  /* 0x0000000100907824 */ /* 0x000fe200078e02b1 */
[----:B------:R-:W-:Y:S01]  /*4410*/  HMMA.16816.F32 R64, R136, R158, R64 ;  /* 0x0000009e8840723c */ /* 0x000fe20000001840 */
[----:B------:R-:W4:Y:S03]  /*4420*/  LDSM.16.M88.4 R136, [R179+0xd800] ;  /* 0x00d80000b388783b */ /* 0x000f260000000200 */
[----:B------:R-:W-:Y:S04]  /*4430*/  IMAD.U32 R0, RZ, RZ, UR19 ;  /* 0x00000013ff007e24 */ /* 0x000fe8000f8e00ff */
[-C--:B------:R-:W-:Y:S01]  /*4440*/  HMMA.16816.F32 R4, R160, R164.reuse, R4 ;  /* 0x000000a4a004723c */ /* 0x080fe20000001804 */
[----:B------:R-:W-:Y:S04]  /*4450*/  IMAD R0, R0, 0x2, R188 ;  /* 0x0000000200007824 */ /* 0x000fe800078e02bc */
[----:B------:R-:W-:Y:S03]  /*4460*/  IMAD.SHL.U32 R0, R0, 0x2, RZ ;  /* 0x0000000200007824 */ /* 0x000fe600078e00ff */
[C---:B------:R-:W-:Y:S04]  /*4470*/  HMMA.16816.F32 R8, R168.reuse, R164, R8 ;  /* 0x000000a4a808723c */ /* 0x040fe80000001808 */
[----:B------:R-:W-:Y:S04]  /*4480*/  IADD3 R2, R0, 0x1, RZ ;  /* 0x0000000100027810 */ /* 0x000fe80007ffe0ff */
[----:B------:R-:W-:Y:S01]  /*4490*/  LOP3.LUT R2, R247, UR8, R2, 0x96, !PT ;  /* 0x00000008f7027c12 */ /* 0x000fe2000f8e9602 */
[-C--:B------:R-:W-:Y:S04]  /*44a0*/  HMMA.16816.F32 R12, R168, R166.reuse, R12 ;  /* 0x000000a6a80c723c */ /* 0x080fe8000000180c */
[----:B------:R-:W-:Y:S04]  /*44b0*/  IMAD.WIDE.U32 R150, R2, -0x326172a9, RZ ;  /* 0xcd9e8d5702967825 */ /* 0x000fe800078e00ff */
[C---:B------:R-:W-:Y:S01]  /*44c0*/  HMMA.16816.F32 R16, R160.reuse, R166, R16 ;  /* 0x000000a6a010723c */ /* 0x040fe20000001810 */
[----:B-1----:R-:W-:Y:S03]  /*44d0*/  @!P0 IMAD.SHL.U32 R2, R148, 0x2, RZ ;  /* 0x0000000294028824 */ /* 0x002fe600078e00ff */
[----:B------:R-:W-:Y:S02]  /*44e0*/  @!P0 IMNMX R148, R149, UR16, PT ;  /* 0x0000001095948c17 */ /* 0x000fe4000b800200 */
[----:B------:R-:W-:Y:S02]  /*44f0*/  @!P0 LOP3.LUT R2, R2, 0x6, RZ, 0xc0, !PT ;  /* 0x0000000602028812 */ /* 0x000fe400078ec0ff */
[-C--:B------:R-:W-:Y:S04]  /*4500*/  HMMA.16816.F32 R20, R160, R172.reuse, R20 ;  /* 0x000000aca014723c */ /* 0x080fe80000001814 */
[----:B------:R-:W-:Y:S04]  /*4510*/  @!P0 IMAD R2, R188, 0x40, R2 ;  /* 0x00000040bc028824 */ /* 0x000fe800078e0202 */
[C---:B------:R-:W-:Y:S08]  /*4520*/  HMMA.16816.F32 R24, R168.reuse, R172, R24 ;  /* 0x000000aca818723c */ /* 0x040ff00000001818 */
[-C--:B------:R-:W-:Y:S08]  /*4530*/  HMMA.16816.F32 R28, R168, R174.reuse, R28 ;  /* 0x000000aea81c723c */ /* 0x080ff0000000181c */
[C---:B------:R-:W-:Y:S08]  /*4540*/  HMMA.16816.F32 R32, R160.reuse, R174, R32 ;  /* 0x000000aea020723c */ /* 0x040ff00000001820 */
[-C--:B--2---:R-:W-:Y:S08]  /*4550*/  HMMA.16816.F32 R36, R160, R132.reuse, R36 ;  /* 0x00000084a024723c */ /* 0x084ff00000001824 */
[C---:B------:R-:W-:Y:S08]  /*4560*/  HMMA.16816.F32 R40, R168.reuse, R132, R40 ;  /* 0x00000084a828723c */ /* 0x040ff00000001828 */
[-C--:B------:R-:W-:Y:S08]  /*4570*/  HMMA.16816.F32 R44, R168, R134.reuse, R44 ;  /* 0x00000086a82c723c */ /* 0x080ff0000000182c */
[C---:B------:R-:W-:Y:S01]  /*4580*/  HMMA.16816.F32 R48, R160.reuse, R134, R48 ;  /* 0x00000086a030723c */ /* 0x040fe20000001830 */
[----:B------:R-:W1:Y:S07]  /*4590*/  LDSM.16.M88.4 R132, [R144] ;  /* 0x000000009084783b */ /* 0x000e6e0000000200 */
[-C--:B----4-:R-:W-:Y:S01]  /*45a0*/  HMMA.16816.F32 R52, R160, R136.reuse, R52 ;  /* 0x00000088a034723c */ /* 0x090fe20000001834 */
[----:B------:R-:W2:Y:S07]  /*45b0*/  LDSM.16.M88.4 R144, [R144+0x2000] ;  /* 0x002000009090783b */ /* 0x000eae0000000200 */
[C---:B------:R-:W-:Y:S07]  /*45c0*/  HMMA.16816.F32 R56, R168.reuse, R136, R56 ;  /* 0x00000088a838723c */ /* 0x040fee0000001838 */
[----:B------:R-:W-:Y:S01]  /*45d0*/  IMAD.U32 R136, RZ, RZ, UR7 ;  /* 0x00000007ff887e24 */ /* 0x000fe2000f8e00ff */
[-C--:B------:R-:W-:Y:S08]  /*45e0*/  HMMA.16816.F32 R60, R168, R138.reuse, R60 ;  /* 0x0000008aa83c723c */ /* 0x080ff0000000183c */
[----:B------:R-:W-:Y:S07]  /*45f0*/  HMMA.16816.F32 R64, R160, R138, R64 ;  /* 0x0000008aa040723c */ /* 0x000fee0000001840 */
[----:B------:R-:W-:Y:S01]  /*4600*/  IMAD R138, R136, 0x8, R191 ;  /* 0x00000008888a7824 */ /* 0x000fe200078e02bf */
[----:B------:R-:W-:Y:S01]  /*4610*/  LOP3.LUT R136, R247, UR8, R0, 0x96, !PT ;  /* 0x00000008f7887c12 */ /* 0x000fe2000f8e9600 */
[-C--:B-1----:R-:W-:Y:S03]  /*4620*/  HMMA.16816.F32 R4, R132, R140.reuse, R4 ;  /* 0x0000008c8404723c */ /* 0x082fe60000001804 */
[C---:B------:R-:W-:Y:S01]  /*4630*/  IADD3 R152, R138.reuse, 0x4, RZ ;  /* 0x000000048a987810 */ /* 0x040fe20007ffe0ff */
[----:B------:R-:W-:Y:S01]  /*4640*/  IMAD.WIDE.U32 R138, R138, -0x326172a9, RZ ;  /* 0xcd9e8d578a8a7825 */ /* 0x000fe200078e00ff */
[----:B---3--:R-:W-:Y:S03]  /*4650*/  LOP3.LUT R0, R190, UR9, RZ, 0x3c, !PT ;  /* 0x00000009be007c12 */ /* 0x008fe6000f8e3cff */
[----:B------:R-:W-:Y:S01]  /*4660*/  IMAD.WIDE.U32 R152, R152, -0x326172a9, RZ ;  /* 0xcd9e8d5798987825 */ /* 0x000fe200078e00ff */
[-C--:B------:R-:W-:Y:S01]  /*4670*/  LOP3.LUT R154, R139, R0.reuse, RZ, 0x3c, !PT ;  /* 0x000000008b9a7212 */ /* 0x080fe200078e3cff */
[C---:B--2---:R-:W-:Y:S02]  /*4680*/  HMMA.16816.F32 R8, R144.reuse, R140, R8 ;  /* 0x0000008c9008723c */ /* 0x044fe40000001808 */
[--C-:B------:R-:W-:Y:S01]  /*4690*/  LOP3.LUT R160, R151, UR4, R138.reuse, 0x96, !PT ;  /* 0x0000000497a07c12 */ /* 0x100fe2000f8e968a */
[----:B------:R-:W-:Y:S01]  /*46a0*/  IMAD.WIDE.U32 R136, R136, -0x326172a9, RZ ;  /* 0xcd9e8d5788887825 */ /* 0x000fe200078e00ff */
[----:B------:R-:W-:Y:S02]  /*46b0*/  LOP3.LUT R156, R153, R0, RZ, 0x3c, !PT ;  /* 0x00000000999c7212 */ /* 0x000fe400078e3cff */
[----:B------:R-:W-:Y:S01]  /*46c0*/  LOP3.LUT R0, R246, UR5, RZ, 0x3c, !PT ;  /* 0x00000005f6007c12 */ /* 0x000fe2000f8e3cff */
[----:B------:R-:W-:Y:S01]  /*46d0*/  IMAD.WIDE.U32 R154, R154, -0x2daee0ad, RZ ;  /* 0xd2511f539a9a7825 */ /* 0x000fe200078e00ff */
[C---:B------:R-:W-:Y:S01]  /*46e0*/  LOP3.LUT R139, R137.reuse, UR4, R138, 0x96, !PT ;  /* 0x00000004898b7c12 */ /* 0x040fe2000f8e968a */
[-C--:B------:R-:W-:Y:S01]  /*46f0*/  HMMA.16816.F32 R12, R144, R142.reuse, R12 ;  /* 0x0000008e900c723c */ /* 0x080fe2000000180c */
[----:B------:R-:W-:Y:S02]  /*4700*/  UIADD3 UR5, UR8, 0x76cf5d0a, URZ ;  /* 0x76cf5d0a08057890 */ /* 0x000fe4000fffe03f */
[----:B------:R-:W-:Y:S01]  /*4710*/  LOP3.LUT R158, R0, R155, RZ, 0x3c, !PT ;  /* 0x0000009b009e7212 */ /* 0x000fe200078e3cff */
[----:B------:R-:W-:Y:S01]  /*4720*/  IMAD.WIDE.U32 R156, R156, -0x2daee0ad, RZ ;  /* 0xd2511f539c9c7825 */ /* 0x000fe200078e00ff */
[--C-:B------:R-:W-:Y:S02]  /*4730*/  LOP3.LUT R162, R137, UR4, R152.reuse, 0x96, !PT ;  /* 0x0000000489a27c12 */ /* 0x100fe4000f8e9698 */
[----:B------:R-:W-:Y:S01]  /*4740*/  LOP3.LUT R155, R151, UR4, R152, 0x96, !PT ;  /* 0x00000004979b7c12 */ /* 0x000fe2000f8e9698 */
[----:B------:R-:W-:Y:S01]  /*4750*/  IMAD.U32 R138, RZ, RZ, UR19 ;  /* 0x00000013ff8a7e24 */ /* 0x000fe2000f8e00ff */
[----:B------:R-:W-:Y:S01]  /*4760*/  LOP3.LUT R152, R0, R157, RZ, 0x3c, !PT ;  /* 0x0000009d00987212 */ /* 0x000fe200078e3cff */
[----:B------:R-:W-:Y:S01]  /*4770*/  UIADD3 UR4, UR9, 0x3c6ef372, URZ ;  /* 0x3c6ef37209047890 */ /* 0x000fe2000fffe03f */
[C---:B------:R-:W-:Y:S01]  /*4780*/  HMMA.16816.F32 R16, R132.reuse, R142, R16 ;  /* 0x0000008e8410723c */ /* 0x040fe20000001810 */
[----:B------:R-:W-:Y:S01]  /*4790*/  @!P0 IMAD R0, R138, 0x80, R2 ;  /* 0x000000808a008824 */ /* 0x000fe200078e0202 */
[----:B------:R-:W-:Y:S01]  /*47a0*/  @!P0 IADD3 R138, R149, 0x8, RZ ;  /* 0x00000008958a8810 */ /* 0x000fe20007ffe0ff */
[----:B------:R-:W-:Y:S02]  /*47b0*/  FMUL.FTZ R2, R244, 1.4426950216293334961 ;  /* 0x3fb8aa3bf4027820 */ /* 0x000fe40000410000 */
[----:B------:R-:W-:Y:S01]  /*47c0*/  IMAD.WIDE.U32 R152, R152, -0x326172a9, RZ ;  /* 0xcd9e8d5798987825 */ /* 0x000fe200078e00ff */
[----:B------:R-:W-:Y:S02]  /*47d0*/  @!P0 IMNMX R138, R138, UR16, PT ;  /* 0x000000108a8a8c17 */ /* 0x000fe4000b800200 */
[-C--:B------:R-:W-:Y:S01]  /*47e0*/  @!P0 ISETP.GE.AND P3, PT, R0, R148.reuse, PT ;  /* 0x000000940000820c */ /* 0x080fe20003f66270 */
[----:B------:R-:W-:Y:S03]  /*47f0*/  IMAD.WIDE.U32 R160, R160, -0x2daee0ad, RZ ;  /* 0xd2511f53a0a07825 */ /* 0x000fe600078e00ff */
[----:B------:R-:W-:Y:S01]  /*4800*/  FSEL R141, R2, RZ, P2 ;  /* 0x000000ff028d7208 */ /* 0x000fe20001000000 */
[----:B------:R-:W-:Y:S01]  /*4810*/  IMAD.WIDE.U32 R162, R162, -0x2daee0ad, RZ ;  /* 0xd2511f53a2a27825 */ /* 0x000fe200078e00ff */
[----:B------:R-:W-:Y:S02]  /*4820*/  @!P0 IADD3 R2, R0, 0x1, RZ ;  /* 0x0000000100028810 */ /* 0x000fe40007ffe0ff */
[----:B------:R-:W-:Y:S01]  /*4830*/  @!P0 FSEL R4, R4, -INF , !P3 ;  /* 0xff80000004048808 */ /* 0x000fe20005800000 */
[----:B------:R-:W-:Y:S01]  /*4840*/  IMAD.WIDE.U32 R158, R158, -0x326172a9, RZ ;  /* 0xcd9e8d579e9e7825 */ /* 0x000fe200078e00ff */
[----:B------:R-:W-:Y:S02]  /*4850*/  @!P0 ISETP.GE.AND P3, PT, R2, R148, PT ;  /* 0x000000940200820c */ /* 0x000fe40003f66270 */
[--C-:B------:R-:W-:Y:S01]  /*4860*/  LOP3.LUT R167, R153, UR4, R136.reuse, 0x96, !PT ;  /* 0x0000000499a77c12 */ /* 0x100fe2000f8e9688 */
[--C-:B------:R-:W-:Y:S01]  /*4870*/  FFMA.FTZ R4, R4, c[0x0][0x23c], -R141.reuse ;  /* 0x00008f0004047a23 */ /* 0x100fe2000001088d */
[----:B------:R-:W-:Y:S01]  /*4880*/  LOP3.LUT R164, R159, UR4, R136, 0x96, !PT ;  /* 0x000000049fa47c12 */ /* 0x000fe2000f8e9688 */
[C---:B------:R-:W-:Y:S01]  /*4890*/  FMUL.FTZ R140, R245.reuse, 1.4426950216293334961 ;  /* 0x3fb8aa3bf58c7820 */ /* 0x040fe20000410000 */
[----:B------:R-:W-:Y:S01]  /*48a0*/  FSETP.NEU.FTZ.AND P2, PT, R245, -INF , PT ;  /* 0xff800000f500780b */ /* 0x000fe20003f5d000 */
[----:B------:R-:W-:Y:S01]  /*48b0*/  IMAD.WIDE.U32 R136, R139, -0x2daee0ad, RZ ;  /* 0xd2511f538b887825 */ /* 0x000fe200078e00ff */
[----:B------:R-:W-:Y:S01]  /*48c0*/  @!P0 FSEL R5, R5, -INF , !P3 ;  /* 0xff80000005058808 */ /* 0x000fe20005800000 */
[----:B------:R-:W1:Y:S01]  /*48d0*/  MUFU.EX2 R208, R4 ;  /* 0x0000000400d07308 */ /* 0x000e620000000800 */
[-C--:B------:R-:W-:Y:S01]  /*48e0*/  @!P0 ISETP.GE.AND P3, PT, R0, R138.reuse, PT ;  /* 0x0000008a0000820c */ /* 0x080fe20003f66270 */
[----:B------:R-:W-:Y:S01]  /*48f0*/  IMAD.WIDE.U32 R164, R164, -0x2daee0ad, RZ ;  /* 0xd2511f53a4a47825 */ /* 0x000fe200078e00ff */
[----:B------:R-:W-:Y:S02]  /*4900*/  FSEL R140, R140, RZ, P2 ;  /* 0x000000ff8c8c7208 */ /* 0x000fe40001000000 */
[----:B------:R-:W-:Y:S01]  /*4910*/  @!P0 ISETP.GE.AND P2, PT, R2, R138, PT ;  /* 0x0000008a0200820c */ /* 0x000fe20003f46270 */
[----:B------:R-:W-:Y:S01]  /*4920*/  FFMA.FTZ R5, R5, c[0x0][0x23c], -R141 ;  /* 0x00008f0005057a23 */ /* 0x000fe2000001088d */
[----:B------:R-:W-:Y:S01]  /*4930*/  @!P0 FSEL R6, R6, -INF , !P3 ;  /* 0xff80000006068808 */ /* 0x000fe20005800000 */
[----:B------:R-:W-:Y:S01]  /*4940*/  FMUL.FTZ R139, R242, 1.4426950216293334961 ;  /* 0x3fb8aa3bf28b7820 */ /* 0x000fe20000410000 */
[----:B------:R-:W-:Y:S01]  /*4950*/  LOP3.LUT R166, R137, UR5, R154, 0x96, !PT ;  /* 0x0000000589a67c12 */ /* 0x000fe2000f8e969a */
[----:B------:R-:W2:Y:S01]  /*4960*/  MUFU.EX2 R205, R5 ;  /* 0x0000000500cd7308 */ /* 0x000ea20000000800 */
[----:B------:R-:W-:Y:S01]  /*4970*/  @!P0 IADD3 R137, R149, 0x40, RZ ;  /* 0x0000004095898810 */ /* 0x000fe20007ffe0ff */
[----:B------:R-:W-:Y:S01]  /*4980*/  FFMA.FTZ R6, R6, c[0x0][0x23c], -R140 ;  /* 0x00008f0006067a23 */ /* 0x000fe2000001088c */
[----:B------:R-:W-:Y:S02]  /*4990*/  @!P0 FSEL R7, R7, -INF , !P2 ;  /* 0xff80000007078808 */ /* 0x000fe40005000000 */
[----:B------:R-:W-:Y:S02]  /*49a0*/  FSETP.NEU.FTZ.AND P2, PT, R242, -INF , PT ;  /* 0xff800000f200780b */ /* 0x000fe40003f5d000 */
[----:B------:R-:W-:Y:S02]  /*49b0*/  @!P0 IMNMX R137, R137, UR16, PT ;  /* 0x0000001089898c17 */ /* 0x000fe4000b800200 */
[----:B------:R-:W-:Y:S01]  /*49c0*/  FSEL R139, R139, RZ, P2 ;  /* 0x000000ff8b8b7208 */ /* 0x000fe20001000000 */
[----:B------:R3:W-:Y:S01]  /*49d0*/  MUFU.EX2 R202, R6 ;  /* 0x0000000600ca7308 */ /* 0x0007e20000000800 */
[-C--:B------:R-:W-:Y:S02]  /*49e0*/  @!P0 ISETP.GE.AND P2, PT, R0, R137.reuse, PT ;  /* 0x000000890000820c */ /* 0x080fe40003f46270 */
[--C-:B------:R-:W-:Y:S02]  /*49f0*/  LOP3.LUT R151, R159, UR4, R150.reuse, 0x96, !PT ;  /* 0x000000049f977c12 */ /* 0x100fe4000f8e9696 */
[----:B------:R-:W-:Y:S02]  /*4a00*/  @!P0 FSEL R8, R8, -INF , !P2 ;  /* 0xff80000008088808 */ /* 0x000fe40005000000 */
[----:B------:R-:W-:Y:S01]  /*4a10*/  LOP3.LUT R157, R153, UR4, R150, 0x96, !PT ;  /* 0x00000004999d7c12 */ /* 0x000fe2000f8e9696 */
[----:B------:R-:W-:Y:S01]  /*4a20*/  FFMA.FTZ R150, R7, c[0x0][0x23c], -R140 ;  /* 0x00008f0007967a23 */ /* 0x000fe2000001088c */
[----:B------:R-:W-:Y:S01]  /*4a30*/  LOP3.LUT R159, R161, UR5, R154, 0x96, !PT ;  /* 0x00000005a19f7c12 */ /* 0x000fe2000f8e969a */
[--C-:B------:R-:W-:Y:S01]  /*4a40*/  FFMA.FTZ R8, R8, c[0x0][0x23c], -R139.reuse ;  /* 0x00008f0008087a23 */ /* 0x100fe2000001088b */
[--C-:B------:R-:W-:Y:S01]  /*4a50*/  LOP3.LUT R153, R163, UR5, R156.reuse, 0x96, !PT ;  /* 0x00000005a3997c12 */ /* 0x100fe2000f8e969c */
[----:B------:R-:W-:Y:S01]  /*4a60*/  UIADD3 UR4, UR8, 0x32370b8f, URZ ;  /* 0x32370b8f08047890 */ /* 0x000fe2000fffe03f */
[-C--:B------:R-:W-:Y:S01]  /*4a70*/  @!P0 ISETP.GE.AND P2, PT, R2, R137.reuse, PT ;  /* 0x000000890200820c */ /* 0x080fe20003f46270 */
[----:B------:R4:W-:Y:S01]  /*4a80*/  MUFU.EX2 R220, R8 ;  /* 0x0000000800dc7308 */ /* 0x0009e20000000800 */
[----:B------:R-:W-:Y:S01]  /*4a90*/  FSETP.NEU.FTZ.AND P3, PT, R243, -INF , PT ;  /* 0xff800000f300780b */ /* 0x000fe20003f7d000 */
[----:B------:R-:W-:Y:S01]  /*4aa0*/  IMAD.WIDE.U32 R154, R155, -0x2daee0ad, RZ ;  /* 0xd2511f539b9a7825 */ /* 0x000fe200078e00ff */
[----:B------:R-:W-:Y:S04]  /*4ab0*/  @!P0 FSEL R9, R9, -INF , !P2 ;  /* 0xff80000009098808 */ /* 0x000fe80005000000 */
[----:B------:R-:W-:Y:S01]  /*4ac0*/  LOP3.LUT R156, R155, UR5, R156, 0x96, !PT ;  /* 0x000000059b9c7c12 */ /* 0x000fe2000f8e969c */
[----:B------:R-:W-:Y:S01]  /*4ad0*/  UIADD3 UR5, UR8, -0x126145ec, URZ ;  /* 0xed9eba1408057890 */ /* 0x000fe2000fffe03f */
[----:B------:R-:W-:Y:S01]  /*4ae0*/  LOP3.LUT R155, R165, UR4, R136, 0x96, !PT ;  /* 0x00000004a59b7c12 */ /* 0x000fe2000f8e9688 */
[----:B---3--:R-:W3:Y:S01]  /*4af0*/  LDSM.16.M88.4 R4, [R180+0xc800] ;  /* 0x00c80000b404783b */ /* 0x008ee20000000200 */
[----:B------:R-:W-:Y:S01]  /*4b00*/  @!P0 IADD3 R136, R149, 0x48, RZ ;  /* 0x0000004895888810 */ /* 0x000fe20007ffe0ff */
[--C-:B------:R-:W-:Y:S01]  /*4b10*/  FFMA.FTZ R149, R9, c[0x0][0x23c], -R139.reuse ;  /* 0x00008f0009957a23 */ /* 0x100fe2000001088b */
[----:B------:R-:W-:Y:S01]  /*4b20*/  @!P0 IADD3 R9, R0, 0x8, RZ ;  /* 0x0000000800098810 */ /* 0x000fe20007ffe0ff */
[----:B------:R1:W1:Y:S01]  /*4b30*/  MUFU.EX2 R217, R150 ;  /* 0x0000009600d97308 */ /* 0x0002620000000800 */
[----:B------:R-:W-:Y:S02]  /*4b40*/  @!P0 IMNMX R136, R136, UR16, PT ;  /* 0x0000001088888c17 */ /* 0x000fe4000b800200 */
[-C--:B------:R-:W-:Y:S02]  /*4b50*/  @!P0 ISETP.GE.AND P6, PT, R9, R137.reuse, PT ;  /* 0x000000890900820c */ /* 0x080fe40003fc6270 */
[-C--:B------:R-:W-:Y:S02]  /*4b60*/  @!P0 ISETP.GE.AND P2, PT, R2, R136.reuse, PT ;  /* 0x000000880200820c */ /* 0x080fe40003f46270 */
[-C--:B------:R-:W-:Y:S02]  /*4b70*/  @!P0 ISETP.GE.AND P4, PT, R0, R136.reuse, PT ;  /* 0x000000880000820c */ /* 0x080fe40003f86270 */
[----:B------:R-:W-:Y:S01]  /*4b80*/  @!P0 FSEL R11, R11, -INF , !P2 ;  /* 0xff8000000b0b8808 */ /* 0x000fe20005000000 */
[----:B----4-:R-:W-:Y:S01]  /*4b90*/  FMUL.FTZ R8, R243, 1.4426950216293334961 ;  /* 0x3fb8aa3bf3087820 */ /* 0x010fe20000410000 */
[----:B------:R-:W-:Y:S01]  /*4ba0*/  @!P0 FSEL R10, R10, -INF , !P4 ;  /* 0xff8000000a0a8808 */ /* 0x000fe20006000000 */
[----:B------:R-:W4:Y:S01]  /*4bb0*/  MUFU.EX2 R221, R149 ;  /* 0x0000009500dd7308 */ /* 0x000f220000000800 */
[C---:B------:R-:W-:Y:S02]  /*4bc0*/  @!P0 ISETP.GE.AND P2, PT, R9.reuse, R136, PT ;  /* 0x000000880900820c */ /* 0x040fe40003f46270 */
[----:B------:R-:W-:Y:S02]  /*4bd0*/  FSEL R2, R8, RZ, P3 ;  /* 0x000000ff08027208 */ /* 0x000fe40001800000 */
[----:B------:R-:W-:Y:S02]  /*4be0*/  @!P0 IADD3 R8, R0, 0x9, RZ ;  /* 0x0000000900088810 */ /* 0x000fe40007ffe0ff */
[----:B------:R-:W-:Y:S01]  /*4bf0*/  @!P0 ISETP.GE.AND P4, PT, R9, R148, PT ;  /* 0x000000940900820c */ /* 0x000fe20003f86270 */
[--C-:B------:R-:W-:Y:S01]  /*4c00*/  FFMA.FTZ R10, R10, c[0x0][0x23c], -R2.reuse ;  /* 0x00008f000a0a7a23 */ /* 0x100fe20000010802 */
[-C--:B------:R-:W-:Y:S01]  /*4c10*/  @!P0 ISETP.GE.AND P3, PT, R8, R137.reuse, PT ;  /* 0x000000890800820c */ /* 0x080fe20003f66270 */
[--C-:B------:R-:W-:Y:S01]  /*4c20*/  FFMA.FTZ R11, R11, c[0x0][0x23c], -R2.reuse ;  /* 0x00008f000b0b7a23 */ /* 0x100fe20000010802 */
[----:B------:R-:W-:Y:S01]  /*4c30*/  @!P0 ISETP.GE.AND P5, PT, R9, R138, PT ;  /* 0x0000008a0900820c */ /* 0x000fe20003fa6270 */
[----:B------:R-:W2:Y:S01]  /*4c40*/  MUFU.EX2 R225, R10 ;  /* 0x0000000a00e17308 */ /* 0x000ea20000000800 */
[----:B------:R-:W-:Y:S01]  /*4c50*/  @!P0 FSEL R12, R12, -INF , !P6 ;  /* 0xff8000000c0c8808 */ /* 0x000fe20007000000 */
[----:B-1----:R-:W-:Y:S01]  /*4c60*/  IMAD.WIDE.U32 R150, R151, -0x2daee0ad, RZ ;  /* 0xd2511f5397967825 */ /* 0x002fe200078e00ff */
[----:B------:R-:W-:Y:S02]  /*4c70*/  @!P0 ISETP.GE.AND P6, PT, R8, R136, PT ;  /* 0x000000880800820c */ /* 0x000fe40003fc6270 */
[----:B------:R-:W-:Y:S01]  /*4c80*/  @!P0 FSEL R13, R13, -INF , !P3 ;  /* 0xff8000000d0d8808 */ /* 0x000fe20005800000 */
[--C-:B------:R-:W-:Y:S01]  /*4c90*/  FFMA.FTZ R12, R12, c[0x0][0x23c], -R139.reuse ;  /* 0x00008f000c0c7a23 */ /* 0x100fe2000001088b */
[----:B------:R-:W-:Y:S02]  /*4ca0*/  @!P0 FSEL R15, R15, -INF , !P6 ;  /* 0xff8000000f0f8808 */ /* 0x000fe40007000000 */
[----:B------:R-:W-:Y:S01]  /*4cb0*/  @!P0 ISETP.GE.AND P3, PT, R8, R148, PT ;  /* 0x000000940800820c */ /* 0x000fe20003f66270 */
[----:B------:R1:W1:Y:S01]  /*4cc0*/  MUFU.EX2 R224, R11 ;  /* 0x0000000b00e07308 */ /* 0x0002620000000800 */
[----:B------:R-:W-:Y:S01]  /*4cd0*/  @!P0 FSEL R14, R14, -INF , !P2 ;  /* 0xff8000000e0e8808 */ /* 0x000fe20005000000 */
[-C--:B---3--:R-:W-:Y:S01]  /*4ce0*/  HMMA.16816.F32 R20, R132, R4.reuse, R20 ;  /* 0x000000048414723c */ /* 0x088fe20000001814 */
[----:B------:R-:W-:Y:S01]  /*4cf0*/  @!P0 ISETP.GE.AND P2, PT, R8, R138, PT ;  /* 0x0000008a0800820c */ /* 0x000fe20003f46270 */
[----:B------:R-:W-:Y:S01]  /*4d00*/  FFMA.FTZ R13, R13, c[0x0][0x23c], -R139 ;  /* 0x00008f000d0d7a23 */ /* 0x000fe2000001088b */
[----:B------:R-:W-:Y:S01]  /*4d10*/  @!P0 FSEL R16, R16, -INF , !P4 ;  /* 0xff80000010108808 */ /* 0x000fe20006000000 */
[--C-:B------:R-:W-:Y:S01]  /*4d20*/  FFMA.FTZ R14, R14, c[0x0][0x23c], -R2.reuse ;  /* 0x00008f000e0e7a23 */ /* 0x100fe20000010802 */
[----:B------:R-:W-:Y:S01]  /*4d30*/  @!P0 FSEL R19, R19, -INF , !P2 ;  /* 0xff80000013138808 */ /* 0x000fe20005000000 */
[----:B------:R-:W-:Y:S01]  /*4d40*/  FFMA.FTZ R15, R15, c[0x0][0x23c], -R2 ;  /* 0x00008f000f0f7a23 */ /* 0x000fe20000010802 */
[----:B------:R-:W-:Y:S01]  /*4d50*/  @!P0 FSEL R17, R17, -INF , !P3 ;  /* 0xff80000011118808 */ /* 0x000fe20005800000 */
[C---:B------:R-:W-:Y:S01]  /*4d60*/  HMMA.16816.F32 R24, R144.reuse, R4, R24 ;  /* 0x000000049018723c */ /* 0x040fe20000001818 */
[----:B------:R-:W-:Y:S01]  /*4d70*/  @!P0 FSEL R18, R18, -INF , !P5 ;  /* 0xff80000012128808 */ /* 0x000fe20006800000 */
[----:B------:R-:W-:Y:S02]  /*4d80*/  MUFU.EX2 R222, R14 ;  /* 0x0000000e00de7308 */ /* 0x000fe40000000800 */
[----:B------:R-:W-:Y:S01]  /*4d90*/  LOP3.LUT R160, R151, UR4, R160, 0x96, !PT ;  /* 0x0000000497a07c12 */ /* 0x000fe2000f8e96a0 */
[--C-:B------:R-:W-:Y:S02]  /*4da0*/  FFMA.FTZ R19, R19, c[0x0][0x23c], -R140.reuse ;  /* 0x00008f0013137a23 */ /* 0x100fe4000001088c */
[C---:B------:R-:W-:Y:S01]  /*4db0*/  @!P0 IADD3 R4, R0.reuse, 0x10, RZ ;  /* 0x0000001000048810 */ /* 0x040fe20007ffe0ff */
[-C--:B------:R-:W-:Y:S01]  /*4dc0*/  HMMA.16816.F32 R28, R144, R6.reuse, R28 ;  /* 0x00000006901c723c */ /* 0x080fe2000000181c */
[----:B------:R-:W-:Y:S02]  /*4dd0*/  @!P0 IADD3 R5, R0, 0x11, RZ ;  /* 0x0000001100058810 */ /* 0x000fe40007ffe0ff */
[----:B------:R-:W-:Y:S01]  /*4de0*/  @!P0 ISETP.GE.AND P6, PT, R4, R148, PT ;  /* 0x000000940400820c */ /* 0x000fe20003fc6270 */
[--C-:B------:R-:W-:Y:S01]  /*4df0*/  FFMA.FTZ R18, R18, c[0x0][0x23c], -R140.reuse ;  /* 0x00008f0012127a23 */ /* 0x100fe2000001088c */
[C---:B------:R-:W-:Y:S01]  /*4e00*/  @!P0 ISETP.GE.AND P4, PT, R4.reuse, R138, PT ;  /* 0x0000008a0400820c */ /* 0x040fe20003f86270 */
[----:B-1----:R-:W1:Y:S01]  /*4e10*/  LDSM.16.M88.4 R8, [R180+0xd000] ;  /* 0x00d00000b408783b */ /* 0x002e620000000200 */
[----:B------:R-:W-:Y:S01]  /*4e20*/  @!P0 ISETP.GE.AND P2, PT, R5, R148, PT ;  /* 0x000000940500820c */ /* 0x000fe20003f46270 */
[C---:B------:R-:W-:Y:S01]  /*4e30*/  HMMA.16816.F32 R32, R132.reuse, R6, R32 ;  /* 0x000000068420723c */ /* 0x040fe20000001820 */
[CC--:B------:R-:W-:Y:S01]  /*4e40*/  @!P0 ISETP.GE.AND P3, PT, R4.reuse, R137.reuse, PT ;  /* 0x000000890400820c */ /* 0x0c0fe20003f66270 */
[----:B------:R-:W-:Y:S01]  /*4e50*/  MUFU.EX2 R211, R18 ;  /* 0x0000001200d37308 */ /* 0x000fe20000000800 */
[----:B------:R-:W-:Y:S01]  /*4e60*/  @!P0 ISETP.GE.AND P5, PT, R4, R136, PT ;  /* 0x000000880400820c */ /* 0x000fe20003fa6270 */
[--C-:B------:R-:W-:Y:S01]  /*4e70*/  FFMA.FTZ R16, R16, c[0x0][0x23c], -R141.reuse ;  /* 0x00008f0010107a23 */ /* 0x100fe2000001088d */
[----:B------:R-:W-:Y:S01]  /*4e80*/  @!P0 FSEL R20, R20, -INF , !P6 ;  /* 0xff80000014148808 */ /* 0x000fe20007000000 */
[--C-:B------:R-:W-:Y:S01]  /*4e90*/  FFMA.FTZ R17, R17, c[0x0][0x23c], -R141.reuse ;  /* 0x00008f0011117a23 */ /* 0x100fe2000001088d */
[----:B------:R-:W-:Y:S02]  /*4ea0*/  @!P0 ISETP.GE.AND P6, PT, R5, R138, PT ;  /* 0x0000008a0500820c */ /* 0x000fe40003fc6270 */
[----:B------:R-:W-:Y:S02]  /*4eb0*/  @!P0 FSEL R21, R21, -INF , !P2 ;  /* 0xff80000015158808 */ /* 0x000fe40005000000 */
[-C--:B------:R-:W-:Y:S01]  /*4ec0*/  @!P0 ISETP.GE.AND P2, PT, R5, R137.reuse, PT ;  /* 0x000000890500820c */ /* 0x080fe20003f46270 */
[--C-:B------:R-:W-:Y:S01]  /*4ed0*/  FFMA.FTZ R20, R20, c[0x0][0x23c], -R141.reuse ;  /* 0x00008f0014147a23 */ /* 0x100fe2000001088d */
[----:B------:R-:W-:Y:S01]  /*4ee0*/  @!P0 FSEL R22, R22, -INF , !P4 ;  /* 0xff80000016168808 */ /* 0x000fe20006000000 */
[----:B------:R-:W-:Y:S01]  /*4ef0*/  FFMA.FTZ R21, R21, c[0x0][0x23c], -R141 ;  /* 0x00008f0015157a23 */ /* 0x000fe2000001088d */
[-C--:B------:R-:W-:Y:S01]  /*4f00*/  @!P0 ISETP.GE.AND P4, PT, R5, R136.reuse, PT ;  /* 0x000000880500820c */ /* 0x080fe20003f86270 */
[----:B------:R-:W-:Y:S01]  /*4f10*/  MUFU.EX2 R209, R19 ;  /* 0x0000001300d17308 */ /* 0x000fe20000000800 */
[----:B------:R-:W-:Y:S01]  /*4f20*/  @!P0 IADD3 R4, R0, 0x18, RZ ;  /* 0x0000001800048810 */ /* 0x000fe20007ffe0ff */
[--C-:B------:R-:W-:Y:S01]  /*4f30*/  FFMA.FTZ R22, R22, c[0x0][0x23c], -R140.reuse ;  /* 0x00008f0016167a23 */ /* 0x100fe2000001088c */
[----:B------:R-:W-:Y:S02]  /*4f40*/  @!P0 IADD3 R5, R0, 0x19, RZ ;  /* 0x0000001900058810 */ /* 0x000fe40007ffe0ff */
[----:B------:R-:W-:Y:S02]  /*4f50*/  @!P0 FSEL R23, R23, -INF , !P6 ;  /* 0xff80000017178808 */ /* 0x000fe40007000000 */
[-C--:B------:R-:W-:Y:S02]  /*4f60*/  @!P0 ISETP.GE.AND P6, PT, R4, R137.reuse, PT ;  /* 0x000000890400820c */ /* 0x080fe40003fc6270 */
[----:B------:R-:W-:Y:S01]  /*4f70*/  @!P0 FSEL R24, R24, -INF , !P3 ;  /* 0xff80000018188808 */ /* 0x000fe20005800000 */
[----:B------:R-:W-:Y:S01]  /*4f80*/  FFMA.FTZ R23, R23, c[0x0][0x23c], -R140 ;  /* 0x00008f0017177a23 */ /* 0x000fe2000001088c */
[----:B------:R-:W-:Y:S01]  /*4f90*/  @!P0 ISETP.GE.AND P3, PT, R4, R136, PT ;  /* 0x000000880400820c */ /* 0x000fe20003f66270 */
[----:B------:R-:W-:Y:S01]  /*4fa0*/  MUFU.EX2 R219, R12 ;  /* 0x0000000c00db7308 */ /* 0x000fe20000000800 */
[----:B------:R-:W-:Y:S01]  /*4fb0*/  @!P0 FSEL R27, R27, -INF , !P4 ;  /* 0xff8000001b1b8808 */ /* 0x000fe20006000000 */
[--C-:B------:R-:W-:Y:S01]  /*4fc0*/  FFMA.FTZ R24, R24, c[0x0][0x23c], -R139.reuse ;  /* 0x00008f0018187a23 */ /* 0x100fe2000001088b */
[-C--:B------:R-:W-:Y:S02]  /*4fd0*/  @!P0 ISETP.GE.AND P4, PT, R5, R137.reuse, PT ;  /* 0x000000890500820c */ /* 0x080fe40003f86270 */
[----:B------:R-:W-:Y:S01]  /*4fe0*/  @!P0 FSEL R25, R25, -INF , !P2 ;  /* 0xff80000019198808 */ /* 0x000fe20005000000 */
[--C-:B------:R-:W-:Y:S01]  /*4ff0*/  FFMA.FTZ R27, R27, c[0x0][0x23c], -R2.reuse ;  /* 0x00008f001b1b7a23 */ /* 0x100fe20000010802 */
[----:B------:R-:W-:Y:S02]  /*5000*/  @!P0 ISETP.GE.AND P2, PT, R4, R148, PT ;  /* 0x000000940400820c */ /* 0x000fe40003f46270 */
[----:B------:R-:W-:Y:S01]  /*5010*/  @!P0 FSEL R26, R26, -INF , !P5 ;  /* 0xff8000001a1a8808 */ /* 0x000fe20006800000 */
[-C--:B-1----:R-:W-:Y:S01]  /*5020*/  HMMA.16816.F32 R36, R132, R8.reuse, R36 ;  /* 0x000000088424723c */ /* 0x082fe20000001824 */
[----:B------:R-:W-:Y:S01]  /*5030*/  @!P0 ISETP.GE.AND P5, PT, R4, R138, PT ;  /* 0x0000008a0400820c */ /* 0x000fe20003fa6270 */
[--C-:B------:R-:W-:Y:S01]  /*5040*/  FFMA.FTZ R25, R25, c[0x0][0x23c], -R139.reuse ;  /* 0x00008f0019197a23 */ /* 0x100fe2000001088b */
[----:B------:R-:W-:Y:S01]  /*5050*/  @!P0 FSEL R28, R28, -INF , !P6 ;  /* 0xff8000001c1c8808 */ /* 0x000fe20007000000 */
[--C-:B------:R-:W-:Y:S01]  /*5060*/  FFMA.FTZ R26, R26, c[0x0][0x23c], -R2.reuse ;  /* 0x00008f001a1a7a23 */ /* 0x100fe20000010802 */
[----:B------:R-:W-:Y:S01]  /*5070*/  @!P0 ISETP.GE.AND P6, PT, R5, R136, PT ;  /* 0x000000880500820c */ /* 0x000fe20003fc6270 */
[----:B------:R1:W3:Y:S01]  /*5080*/  MUFU.EX2 R218, R13 ;  /* 0x0000000d00da7308 */ /* 0x0002e20000000800 */
[----:B------:R-:W-:Y:S01]  /*5090*/  @!P0 FSEL R29, R29, -INF , !P4 ;  /* 0xff8000001d1d8808 */ /* 0x000fe20006000000 */
[C---:B------:R-:W-:Y:S01]  /*50a0*/  HMMA.16816.F32 R40, R144.reuse, R8, R40 ;  /* 0x000000089028723c */ /* 0x040fe20000001828 */
[----:B------:R-:W-:Y:S02]  /*50b0*/  @!P0 FSEL R31, R31, -INF , !P6 ;  /* 0xff8000001f1f8808 */ /* 0x000fe40007000000 */
[----:B------:R-:W-:Y:S01]  /*50c0*/  @!P0 ISETP.GE.AND P4, PT, R5, R148, PT ;  /* 0x000000940500820c */ /* 0x000fe20003f86270 */
[--C-:B------:R-:W-:Y:S01]  /*50d0*/  FFMA.FTZ R28, R28, c[0x0][0x23c], -R139.reuse ;  /* 0x00008f001c1c7a23 */ /* 0x100fe2000001088b */
[----:B------:R-:W-:Y:S01]  /*50e0*/  @!P0 FSEL R30, R30, -INF , !P3 ;  /* 0xff8000001e1e8808 */ /* 0x000fe20005800000 */
[----:B------:R-:W-:Y:S01]  /*50f0*/  FFMA.FTZ R29, R29, c[0x0][0x23c], -R139 ;  /* 0x00008f001d1d7a23 */ /* 0x000fe2000001088b */
[----:B------:R-:W-:Y:S01]  /*5100*/  @!P0 IADD3 R8, R0, 0x20, RZ ;  /* 0x0000002000088810 */ /* 0x000fe20007ffe0ff */
[-C--:B------:R-:W-:Y:S01]  /*5110*/  HMMA.16816.F32 R44, R144, R10.reuse, R44 ;  /* 0x0000000a902c723c */ /* 0x080fe2000000182c */
[----:B------:R-:W-:Y:S01]  /*5120*/  @!P0 ISETP.GE.AND P3, PT, R5, R138, PT ;  /* 0x0000008a0500820c */ /* 0x000fe20003f66270 */
[----:B------:R-:W-:Y:S01]  /*5130*/  MUFU.EX2 R201, R29 ;  /* 0x0000001d00c97308 */ /* 0x000fe20000000800 */
[----:B------:R-:W-:Y:S01]  /*5140*/  @!P0 ISETP.GE.AND P6, PT, R8, R148, PT ;  /* 0x000000940800820c */ /* 0x000fe20003fc6270 */
[----:B------:R-:W2:Y:S01]  /*5150*/  LDSM.16.M88.4 R4, [R180+0xd800] ;  /* 0x00d80000b404783b */ /* 0x000ea20000000200 */
[----:B------:R-:W-:Y:S01]  /*5160*/  @!P0 FSEL R32, R32, -INF , !P2 ;  /* 0xff80000020208808 */ /* 0x000fe20005000000 */
[--C-:B------:R-:W-:Y:S01]  /*5170*/  FFMA.FTZ R30, R30, c[0x0][0x23c], -R2.reuse ;  /* 0x00008f001e1e7a23 */ /* 0x100fe20000010802 */
[----:B------:R-:W-:Y:S01]  /*5180*/  @!P0 IADD3 R9, R0, 0x21, RZ ;  /* 0x0000002100098810 */ /* 0x000fe20007ffe0ff */
[C---:B------:R-:W-:Y:S01]  /*5190*/  HMMA.16816.F32 R48, R132.reuse, R10, R48 ;  /* 0x0000000a8430723c */ /* 0x040fe20000001830 */
[C---:B------:R-:W-:Y:S03]  /*51a0*/  @!P0 ISETP.GE.AND P2, PT, R8.reuse, R138, PT ;  /* 0x0000008a0800820c */ /* 0x040fe60003f46270 */
[----:B------:R-:W-:Y:S01]  /*51b0*/  @!P0 FSEL R35, R35, -INF , !P3 ;  /* 0xff80000023238808 */ /* 0x000fe20005800000 */
[----:B------:R-:W-:Y:S01]  /*51c0*/  FFMA.FTZ R31, R31, c[0x0][0x23c], -R2 ;  /* 0x00008f001f1f7a23 */ /* 0x000fe20000010802 */
[----:B------:R-:W-:Y:S01]  /*51d0*/  @!P0 ISETP.GE.AND P3, PT, R9, R148, PT ;  /* 0x000000940900820c */ /* 0x000fe20003f66270 */
[----:B-1----:R-:W-:Y:S01]  /*51e0*/  IMAD.WIDE.U32 R12, R153, -0x326172a9, RZ ;  /* 0xcd9e8d57990c7825 */ /* 0x002fe200078e00ff */
[----:B------:R-:W-:Y:S01]  /*51f0*/  @!P0 FSEL R33, R33, -INF , !P4 ;  /* 0xff80000021218808 */ /* 0x000fe20006000000 */
[----:B------:R-:W1:Y:S01]  /*5200*/  MUFU.EX2 R207, R16 ;  /* 0x0000001000cf7308 */ /* 0x000e620000000800 */
[-C--:B------:R-:W-:Y:S02]  /*5210*/  @!P0 ISETP.GE.AND P4, PT, R8, R137.reuse, PT ;  /* 0x000000890800820c */ /* 0x080fe40003f86270 */
[----:B------:R-:W-:Y:S01]  /*5220*/  @!P0 FSEL R34, R34, -INF , !P5 ;  /* 0xff80000022228808 */ /* 0x000fe20006800000 */
[--C-:B------:R-:W-:Y:S01]  /*5230*/  FFMA.FTZ R35, R35, c[0x0][0x23c], -R140.reuse ;  /* 0x00008f0023237a23 */ /* 0x100fe2000001088c */
[----:B------:R-:W-:Y:S01]  /*5240*/  @!P0 ISETP.GE.AND P5, PT, R8, R136, PT ;  /* 0x000000880800820c */ /* 0x000fe20003fa6270 */
[--C-:B------:R-:W-:Y:S01]  /*5250*/  FFMA.FTZ R32, R32, c[0x0][0x23c], -R141.reuse ;  /* 0x00008f0020207a23 */ /* 0x100fe2000001088d */
[----:B------:R-:W-:Y:S01]  /*5260*/  @!P0 IADD3 R8, R0, 0x29, RZ ;  /* 0x0000002900088810 */ /* 0x000fe20007ffe0ff */
[--C-:B------:R-:W-:Y:S01]  /*5270*/  FFMA.FTZ R34, R34, c[0x0][0x23c], -R140.reuse ;  /* 0x00008f0022227a23 */ /* 0x100fe2000001088c */
[----:B------:R-:W-:Y:S01]  /*5280*/  @!P0 FSEL R36, R36, -INF , !P6 ;  /* 0xff80000024248808 */ /* 0x000fe20007000000 */
[----:B------:R-:W-:Y:S01]  /*5290*/  MUFU.EX2 R188, R35 ;  /* 0x0000002300bc7308 */ /* 0x000fe20000000800 */
[----:B------:R-:W-:Y:S01]  /*52a0*/  @!P0 ISETP.GE.AND P6, PT, R9, R138, PT ;  /* 0x0000008a0900820c */ /* 0x000fe20003fc6270 */
[--C-:B------:R-:W-:Y:S01]  /*52b0*/  FFMA.FTZ R33, R33, c[0x0][0x23c], -R141.reuse ;  /* 0x00008f0021217a23 */ /* 0x100fe2000001088d */
[----:B------:R-:W-:Y:S01]  /*52c0*/  @!P0 FSEL R37, R37, -INF , !P3 ;  /* 0xff80000025258808 */ /* 0x000fe20005800000 */
[--C-:B------:R-:W-:Y:S01]  /*52d0*/  FFMA.FTZ R36, R36, c[0x0][0x23c], -R141.reuse ;  /* 0x00008f0024247a23 */ /* 0x100fe2000001088d */
[-C--:B------:R-:W-:Y:S01]  /*52e0*/  @!P0 ISETP.GE.AND P3, PT, R9, R137.reuse, PT ;  /* 0x000000890900820c */ /* 0x080fe20003f66270 */
[----:B------:R-:W-:Y:S01]  /*52f0*/  IMAD.WIDE.U32 R10, R167, -0x2daee0ad, RZ ;  /* 0xd2511f53a70a7825 */ /* 0x000fe200078e00ff */
[----:B------:R-:W-:Y:S02]  /*5300*/  @!P0 FSEL R38, R38, -INF , !P2 ;  /* 0xff80000026268808 */ /* 0x000fe40005000000 */
[----:B------:R-:W-:Y:S01]  /*5310*/  @!P0 FSEL R41, R41, -INF , !P3 ;  /* 0xff80000029298808 */ /* 0x000fe20005800000 */
[----:B------:R-:W-:Y:S01]  /*5320*/  MUFU.EX2 R192, R34 ;  /* 0x0000002200c07308 */ /* 0x000fe20000000800 */
[----:B------:R-:W-:Y:S01]  /*5330*/  @!P0 ISETP.GE.AND P2, PT, R9, R136, PT ;  /* 0x000000880900820c */ /* 0x000fe20003f46270 */
[----:B------:R-:W-:Y:S01]  /*5340*/  FFMA.FTZ R37, R37, c[0x0][0x23c], -R141 ;  /* 0x00008f0025257a23 */ /* 0x000fe2000001088d */
[----:B------:R-:W-:Y:S01]  /*5350*/  @!P0 IADD3 R9, R0, 0x28, RZ ;  /* 0x0000002800098810 */ /* 0x000fe20007ffe0ff */
[--C-:B------:R-:W-:Y:S01]  /*5360*/  FFMA.FTZ R38, R38, c[0x0][0x23c], -R140.reuse ;  /* 0x00008f0026267a23 */ /* 0x100fe2000001088c */
[----:B------:R-:W-:Y:S01]  /*5370*/  @!P0 FSEL R39, R39, -INF , !P6 ;  /* 0xff80000027278808 */ /* 0x000fe20007000000 */
[--C-:B------:R-:W-:Y:S01]  /*5380*/  FFMA.FTZ R41, R41, c[0x0][0x23c], -R139.reuse ;  /* 0x00008f0029297a23 */ /* 0x100fe2000001088b */
[C---:B------:R-:W-:Y:S01]  /*5390*/  @!P0 ISETP.GE.AND P3, PT, R9.reuse, R148, PT ;  /* 0x000000940900820c */ /* 0x040fe20003f66270 */
[-C--:B--2---:R-:W-:Y:S01]  /*53a0*/  HMMA.16816.F32 R52, R132, R4.reuse, R52 ;  /* 0x000000048434723c */ /* 0x084fe20000001834 */
[-C--:B------:R-:W-:Y:S01]  /*53b0*/  @!P0 ISETP.GE.AND P6, PT, R9, R137.reuse, PT ;  /* 0x000000890900820c */ /* 0x080fe20003fc6270 */
[----:B------:R2:W-:Y:S01]  /*53c0*/  MUFU.EX2 R204, R17 ;  /* 0x0000001100cc7308 */ /* 0x0005e20000000800 */
[----:B------:R-:W-:Y:S01]  /*53d0*/  @!P0 FSEL R40, R40, -INF , !P4 ;  /* 0xff80000028288808 */ /* 0x000fe20006000000 */
[--C-:B------:R-:W-:Y:S01]  /*53e0*/  FFMA.FTZ R39, R39, c[0x0][0x23c], -R140.reuse ;  /* 0x00008f0027277a23 */ /* 0x100fe2000001088c */
[-C--:B------:R-:W-:Y:S01]  /*53f0*/  @!P0 ISETP.GE.AND P4, PT, R9, R136.reuse, PT ;  /* 0x000000880900820c */ /* 0x080fe20003f86270 */
[----:B------:R-:W-:Y:S01]  /*5400*/  IMAD.WIDE.U32 R18, R157, -0x2daee0ad, RZ ;  /* 0xd2511f539d127825 */ /* 0x000fe200078e00ff */
[----:B------:R-:W-:Y:S01]  /*5410*/  @!P0 FSEL R43, R43, -INF , !P2 ;  /* 0xff8000002b2b8808 */ /* 0x000fe20005000000 */
[C---:B------:R-:W-:Y:S01]  /*5420*/  HMMA.16816.F32 R56, R144.reuse, R4, R56 ;  /* 0x000000049038723c */ /* 0x040fe20000001838 */
[-C--:B------:R-:W-:Y:S03]  /*5430*/  @!P0 ISETP.GE.AND P2, PT, R8, R137.reuse, PT ;  /* 0x000000890800820c */ /* 0x080fe60003f46270 */
[----:B------:R-:W-:Y:S01]  /*5440*/  @!P0 FSEL R44, R44, -INF , !P6 ;  /* 0xff8000002c2c8808 */ /* 0x000fe20007000000 */
[----:B------:R-:W-:Y:S01]  /*5450*/  MUFU.EX2 R203, R22 ;  /* 0x0000001600cb7308 */ /* 0x000fe20000000800 */
[----:B------:R-:W-:Y:S01]  /*5460*/  @!P0 ISETP.GE.AND P6, PT, R8, R136, PT ;  /* 0x000000880800820c */ /* 0x000fe20003fc6270 */
[--C-:B------:R-:W-:Y:S01]  /*5470*/  FFMA.FTZ R40, R40, c[0x0][0x23c], -R139.reuse ;  /* 0x00008f0028287a23 */ /* 0x100fe2000001088b */
[----:B------:R-:W-:Y:S01]  /*5480*/  @!P0 FSEL R46, R46, -INF , !P4 ;  /* 0xff8000002e2e8808 */ /* 0x000fe20006000000 */
[-C--:B------:R-:W-:Y:S01]  /*5490*/  HMMA.16816.F32 R60, R144, R6.reuse, R60 ;  /* 0x00000006903c723c */ /* 0x080fe2000000183c */
[----:B------:R-:W-:Y:S02]  /*54a0*/  @!P0 ISETP.GE.AND P4, PT, R8, R138, PT ;  /* 0x0000008a0800820c */ /* 0x000fe40003f86270 */
[----:B------:R-:W-:Y:S01]  /*54b0*/  @!P0 FSEL R45, R45, -INF , !P2 ;  /* 0xff8000002d2d8808 */ /* 0x000fe20005000000 */
[----:B------:R-:W-:Y:S01]  /*54c0*/  FFMA.FTZ R44, R44, c[0x0][0x23c], -R139 ;  /* 0x00008f002c2c7a23 */ /* 0x000fe2000001088b */
[----:B------:R-:W-:Y:S01]  /*54d0*/  @!P0 FSEL R48, R48, -INF , !P3 ;  /* 0xff80000030308808 */ /* 0x000fe20005800000 */
[----:B------:R-:W-:Y:S01]  /*54e0*/  MUFU.EX2 R199, R20 ;  /* 0x0000001400c77308 */ /* 0x000fe20000000800 */
[----:B------:R-:W-:Y:S01]  /*54f0*/  @!P0 ISETP.GE.AND P2, PT, R8, R148, PT ;  /* 0x000000940800820c */ /* 0x000fe20003f46270 */
[----:B------:R-:W-:Y:S01]  /*5500*/  HMMA.16816.F32 R64, R132, R6, R64 ;  /* 0x000000068440723c */ /* 0x000fe20000001840 */
[----:B------:R-:W-:Y:S03]  /*5510*/  @!P0 FSEL R51, R51, -INF , !P4 ;  /* 0xff80000033338808 */ /* 0x000fe60006000000 */
[----:B------:R-:W-:Y:S01]  /*5520*/  @!P0 IADD3 R8, R0, 0x30, RZ ;  /* 0x0000003000088810 */ /* 0x000fe20007ffe0ff */
[--C-:B------:R-:W-:Y:S01]  /*5530*/  FFMA.FTZ R48, R48, c[0x0][0x23c], -R141.reuse ;  /* 0x00008f0030307a23 */ /* 0x100fe2000001088d */
[----:B------:R-:W-:Y:S01]  /*5540*/  @!P0 FSEL R49, R49, -INF , !P2 ;  /* 0xff80000031318808 */ /* 0x000fe20005000000 */
[----:B------:R-:W-:Y:S01]  /*5550*/  FFMA.FTZ R51, R51, c[0x0][0x23c], -R140 ;  /* 0x00008f0033337a23 */ /* 0x000fe2000001088c */
[----:B------:R-:W-:Y:S01]  /*5560*/  @!P0 IADD3 R4, R0, 0x31, RZ ;  /* 0x0000003100048810 */ /* 0x000fe20007ffe0ff */
[----:B------:R-:W-:Y:S01]  /*5570*/  MUFU.EX2 R200, R23 ;  /* 0x0000001700c87308 */ /* 0x000fe20000000800 */
[C---:B------:R-:W-:Y:S02]  /*5580*/  @!P0 ISETP.GE.AND P3, PT, R8.reuse, R138, PT ;  /* 0x0000008a0800820c */ /* 0x040fe40003f66270 */
[----:B------:R-:W-:Y:S01]  /*5590*/  @!P0 FSEL R47, R47, -INF , !P6 ;  /* 0xff8000002f2f8808 */ /* 0x000fe20007000000 */
[----:B------:R-:W-:Y:S01]  /*55a0*/  FFMA.FTZ R49, R49, c[0x0][0x23c], -R141 ;  /* 0x00008f0031317a23 */ /* 0x000fe2000001088d */
[CC--:B------:R-:W-:Y:S01]  /*55b0*/  @!P0 ISETP.GE.AND P2, PT, R8.reuse, R137.reuse, PT ;  /* 0x000000890800820c */ /* 0x0c0fe20003f46270 */
[----:B------:R-:W-:Y:S01]  /*55c0*/  FFMA.FTZ R45, R45, c[0x0][0x23c], -R139 ;  /* 0x00008f002d2d7a23 */ /* 0x000fe2000001088b */
[-C--:B------:R-:W-:Y:S01]  /*55d0*/  @!P0 ISETP.GE.AND P6, PT, R8, R148.reuse, PT ;  /* 0x000000940800820c */ /* 0x080fe20003fc6270 */
[--C-:B------:R-:W-:Y:S01]  /*55e0*/  FFMA.FTZ R46, R46, c[0x0][0x23c], -R2.reuse ;  /* 0x00008f002e2e7a23 */ /* 0x100fe20000010802 */
[----:B------:R-:W-:Y:S01]  /*55f0*/  @!P0 FSEL R54, R54, -INF , !P3 ;  /* 0xff80000036368808 */ /* 0x000fe20005800000 */
[----:B------:R-:W-:Y:S01]  /*5600*/  MUFU.EX2 R214, R24 ;  /* 0x0000001800d67308 */ /* 0x000fe20000000800 */
[----:B------:R-:W-:Y:S01]  /*5610*/  @!P0 ISETP.GE.AND P4, PT, R4, R148, PT ;  /* 0x000000940400820c */ /* 0x000fe20003f86270 */
[--C-:B------:R-:W-:Y:S01]  /*5620*/  FFMA.FTZ R43, R43, c[0x0][0x23c], -R2.reuse ;  /* 0x00008f002b2b7a23 */ /* 0x100fe20000010802 */
[----:B------:R-:W-:Y:S01]  /*5630*/  @!P0 FSEL R52, R52, -INF , !P6 ;  /* 0xff80000034348808 */ /* 0x000fe20007000000 */
[----:B------:R-:W-:Y:S01]  /*5640*/  FFMA.FTZ R47, R47, c[0x0][0x23c], -R2 ;  /* 0x00008f002f2f7a23 */ /* 0x000fe20000010802 */
[----:B------:R-:W-:Y:S01]  /*5650*/  @!P0 ISETP.GE.AND P3, PT, R4, R136, PT ;  /* 0x000000880400820c */ /* 0x000fe20003f66270 */
[----:B------:R-:W-:Y:S01]  /*5660*/  FFMA.FTZ R54, R54, c[0x0][0x23c], -R140 ;  /* 0x00008f0036367a23 */ /* 0x000fe2000001088c */
[-C--:B------:R-:W-:Y:S01]  /*5670*/  @!P0 ISETP.GE.AND P6, PT, R4, R138.reuse, PT ;  /* 0x0000008a0400820c */ /* 0x080fe20003fc6270 */
[--C-:B------:R-:W-:Y:S01]  /*5680*/  FFMA.FTZ R52, R52, c[0x0][0x23c], -R141.reuse ;  /* 0x00008f0034347a23 */ /* 0x100fe2000001088d */
[----:B------:R-:W-:Y:S01]  /*5690*/  @!P0 FSEL R59, R59, -INF , !P3 ;  /* 0xff8000003b3b8808 */ /* 0x000fe20005800000 */
[----:B------:R1:W-:Y:S01]  /*56a0*/  MUFU.EX2 R212, R25 ;  /* 0x0000001900d47308 */ /* 0x0003e20000000800 */
[----:B------:R-:W-:Y:S01]  /*56b0*/  @!P0 FSEL R53, R53, -INF , !P4 ;  /* 0xff80000035358808 */ /* 0x000fe20006000000 */
[----:B--2---:R-:W-:Y:S01]  /*56c0*/  IMAD.WIDE.U32 R16, R156, -0x326172a9, RZ ;  /* 0xcd9e8d579c107825 */ /* 0x004fe200078e00ff */
[-C--:B------:R-:W-:Y:S02]  /*56d0*/  @!P0 ISETP.GE.AND P4, PT, R4, R137.reuse, PT ;  /* 0x000000890400820c */ /* 0x080fe40003f86270 */
[----:B------:R-:W-:Y:S01]  /*56e0*/  @!P0 IADD3 R4, R0, 0x38, RZ ;  /* 0x0000003800048810 */ /* 0x000fe20007ffe0ff */
[--C-:B------:R-:W-:Y:S01]  /*56f0*/  FFMA.FTZ R59, R59, c[0x0][0x23c], -R2.reuse ;  /* 0x00008f003b3b7a23 */ /* 0x100fe20000010802 */
[----:B------:R-:W-:Y:S01]  /*5700*/  @!P0 FSEL R42, R42, -INF , !P5 ;  /* 0xff8000002a2a8808 */ /* 0x000fe20006800000 */
[----:B------:R-:W-:Y:S01]  /*5710*/  FFMA.FTZ R53, R53, c[0x0][0x23c], -R141 ;  /* 0x00008f0035357a23 */ /* 0x000fe2000001088d */
[----:B------:R-:W-:Y:S01]  /*5720*/  @!P0 IADD3 R0, R0, 0x39, RZ ;  /* 0x0000003900008810 */ /* 0x000fe20007ffe0ff */
[----:B------:R-:W-:Y:S01]  /*5730*/  MUFU.EX2 R216, R26 ;  /* 0x0000001a00d87308 */ /* 0x000fe20000000800 */
[----:B------:R-:W-:Y:S01]  /*5740*/  @!P0 ISETP.GE.AND P5, PT, R9, R138, PT ;  /* 0x0000008a0900820c */ /* 0x000fe20003fa6270 */
[----:B------:R-:W-:Y:S01]  /*5750*/  FFMA.FTZ R42, R42, c[0x0][0x23c], -R2 ;  /* 0x00008f002a2a7a23 */ /* 0x000fe20000010802 */
[----:B------:R-:W-:Y:S02]  /*5760*/  @!P0 ISETP.GE.AND P3, PT, R4, R148, PT ;  /* 0x000000940400820c */ /* 0x000fe40003f66270 */
[----:B------:R-:W-:Y:S02]  /*5770*/  LOP3.LUT R14, R11, UR4, R162, 0x96, !PT ;  /* 0x000000040b0e7c12 */ /* 0x000fe4000f8e96a2 */
[----:B------:R-:W-:Y:S01]  /*5780*/  LOP3.LUT R11, R19, UR4, R154, 0x96, !PT ;  /* 0x00000004130b7c12 */ /* 0x000fe2000f8e969a */
[----:B------:R-:W-:Y:S01]  /*5790*/  UIADD3 UR4, UR9, -0x255992d5, URZ ;  /* 0xdaa66d2b09047890 */ /* 0x000fe2000fffe03f */
[----:B------:R-:W-:Y:S01]  /*57a0*/  @!P0 FSEL R56, R56, -INF , !P2 ;  /* 0xff80000038388808 */ /* 0x000fe20005000000 */
[----:B------:R2:W-:Y:S01]  /*57b0*/  MUFU.EX2 R215, R27 ;  /* 0x0000001b00d77308 */ /* 0x0005e20000000800 */
[-C--:B------:R-:W-:Y:S02]  /*57c0*/  @!P0 ISETP.GE.AND P2, PT, R0, R137.reuse, PT ;  /* 0x000000890000820c */ /* 0x080fe40003f46270 */
[----:B------:R-:W-:Y:S01]  /*57d0*/  @!P0 FSEL R50, R50, -INF , !P5 ;  /* 0xff80000032328808 */ /* 0x000fe20006800000 */
[----:B-1----:R-:W-:Y:S01]  /*57e0*/  IMAD.WIDE.U32 R24, R160, -0x326172a9, RZ ;  /* 0xcd9e8d57a0187825 */ /* 0x002fe200078e00ff */
[-C--:B------:R-:W-:Y:S02]  /*57f0*/  @!P0 ISETP.GE.AND P5, PT, R8, R136.reuse, PT ;  /* 0x000000880800820c */ /* 0x080fe40003fa6270 */
[----:B------:R-:W-:Y:S01]  /*5800*/  @!P0 FSEL R55, R55, -INF , !P6 ;  /* 0xff80000037378808 */ /* 0x000fe20007000000 */
[----:B------:R-:W-:Y:S01]  /*5810*/  IMAD.WIDE.U32 R8, R166, -0x326172a9, RZ ;  /* 0xcd9e8d57a6087825 */ /* 0x000fe200078e00ff */
[----:B------:R-:W-:Y:S01]  /*5820*/  @!P0 ISETP.GE.AND P6, PT, R4, R137, PT ;  /* 0x000000890400820c */ /* 0x000fe20003fc6270 */
[----:B------:R1:W1:Y:S01]  /*5830*/  MUFU.EX2 R223, R15 ;  /* 0x0000000f00df7308 */ /* 0x0002620000000800 */
[----:B------:R-:W-:Y:S01]  /*5840*/  @!P0 FSEL R57, R57, -INF , !P4 ;  /* 0xff80000039398808 */ /* 0x000fe20006000000 */
[----:B------:R-:W-:Y:S01]  /*5850*/  FFMA.FTZ R50, R50, c[0x0][0x23c], -R140 ;  /* 0x00008f0032327a23 */ /* 0x000fe2000001088c */
[----:B------:R-:W-:Y:S01]  /*5860*/  LOP3.LUT R20, R9, UR4, R158, 0x96, !PT ;  /* 0x0000000409147c12 */ /* 0x000fe2000f8e969e */
[----:B------:R-:W-:Y:S01]  /*5870*/  FFMA.FTZ R55, R55, c[0x0][0x23c], -R140 ;  /* 0x00008f0037377a23 */ /* 0x000fe2000001088c */
[----:B------:R-:W-:Y:S01]  /*5880*/  @!P0 ISETP.GE.AND P4, PT, R4, R136, PT ;  /* 0x000000880400820c */ /* 0x000fe20003f86270 */
[--C-:B------:R-:W-:Y:S01]  /*5890*/  FFMA.FTZ R57, R57, c[0x0][0x23c], -R139.reuse ;  /* 0x00008f0039397a23 */ /* 0x100fe2000001088b */
[----:B------:R-:W-:Y:S01]  /*58a0*/  @!P0 FSEL R61, R61, -INF , !P2 ;  /* 0xff8000003d3d8808 */ /* 0x000fe20005000000 */
[----:B------:R-:W-:Y:S01]  /*58b0*/  FFMA.FTZ R56, R56, c[0x0][0x23c], -R139 ;  /* 0x00008f0038387a23 */ /* 0x000fe2000001088b */
[----:B------:R-:W-:Y:S01]  /*58c0*/  @!P0 ISETP.GE.AND P2, PT, R4, R138, PT ;  /* 0x0000008a0400820c */ /* 0x000fe20003f46270 */
[----:B------:R3:W3:Y:S01]  /*58d0*/  MUFU.EX2 R198, R21 ;  /* 0x0000001500c67308 */ /* 0x0006e20000000800 */
[----:B------:R-:W-:Y:S01]  /*58e0*/  LOP3.LUT R22, R13, UR4, R152, 0x96, !PT ;  /* 0x000000040d167c12 */ /* 0x000fe2000f8e9698 */
[----:B------:R-:W-:Y:S01]  /*58f0*/  IMAD.WIDE.U32 R4, R159, -0x326172a9, RZ ;  /* 0xcd9e8d579f047825 */ /* 0x000fe200078e00ff */
[----:B------:R-:W-:Y:S02]  /*5900*/  @!P0 FSEL R58, R58, -INF , !P5 ;  /* 0xff8000003a3a8808 */ /* 0x000fe40006800000 */
[----:B------:R-:W-:Y:S01]  /*5910*/  @!P0 ISETP.GE.AND P5, PT, R0, R136, PT ;  /* 0x000000880000820c */ /* 0x000fe20003fa6270 */
[----:B--2---:R-:W-:Y:S01]  /*5920*/  IMAD.WIDE.U32 R26, R155, -0x326172a9, RZ ;  /* 0xcd9e8d579b1a7825 */ /* 0x004fe200078e00ff */
[----:B------:R-:W-:Y:S02]  /*5930*/  LOP3.LUT R9, R5, UR4, R158, 0x96, !PT ;  /* 0x0000000405097c12 */ /* 0x000fe4000f8e969e */
[----:B------:R-:W-:Y:S01]  /*5940*/  LOP3.LUT R5, R17, UR4, R152, 0x96, !PT ;  /* 0x0000000411057c12 */ /* 0x000fe2000f8e9698 */
[----:B------:R2:W-:Y:S01]  /*5950*/  MUFU.EX2 R206, R28 ;  /* 0x0000001c00ce7308 */ /* 0x0005e20000000800 */
[----:B------:R-:W-:Y:S01]  /*5960*/  @!P0 FSEL R62, R62, -INF , !P4 ;  /* 0xff8000003e3e8808 */ /* 0x000fe20006000000 */
[----:B------:R-:W-:Y:S01]  /*5970*/  UIADD3 UR4, UR9, 0x78dde6e4, URZ ;  /* 0x78dde6e409047890 */ /* 0x000fe2000fffe03f */
[----:B------:R-:W-:Y:S01]  /*5980*/  @!P0 ISETP.GE.AND P4, PT, R0, R138, PT ;  /* 0x0000008a0000820c */ /* 0x000fe20003f86270 */
[----:B------:R-:W-:Y:S01]  /*5990*/  IMAD.WIDE.U32 R22, R22, -0x2daee0ad, RZ ;  /* 0xd2511f5316167825 */ /* 0x000fe200078e00ff */
[----:B------:R-:W-:Y:S02]  /*59a0*/  @!P0 FSEL R60, R60, -INF , !P6 ;  /* 0xff8000003c3c8808 */ /* 0x000fe40007000000 */
[----:B------:R-:W-:Y:S01]  /*59b0*/  @!P0 ISETP.GE.AND P6, PT, R0, R148, PT ;  /* 0x000000940000820c */ /* 0x000fe20003fc6270 */
[----:B-1----:R-:W-:Y:S01]  /*59c0*/  IMAD.WIDE.U32 R14, R14, -0x326172a9, RZ ;  /* 0xcd9e8d570e0e7825 */ /* 0x002fe200078e00ff */
[----:B------:R-:W-:Y:S01]  /*59d0*/  LOP3.LUT R19, R27, UR4, R8, 0x96, !PT ;  /* 0x000000041b137c12 */ /* 0x000fe2000f8e9608 */
[----:B------:R-:W-:Y:S01]  /*59e0*/  MUFU.EX2 R160, R49 ;  /* 0x0000003100a07308 */ /* 0x000fe20000000800 */
[----:B------:R-:W-:Y:S01]  /*59f0*/  LOP3.LUT R136, R25, UR4, R4, 0x96, !PT ;  /* 0x0000000419887c12 */ /* 0x000fe2000f8e9604 */
[----:B------:R-:W-:Y:S01]  /*5a00*/  FFMA.FTZ R62, R62, c[0x0][0x23c], -R2 ;  /* 0x00008f003e3e7a23 */ /* 0x000fe20000010802 */
[----:B------:R-:W-:Y:S01]  /*5a10*/  LOP3.LUT R17, R15, UR4, R12, 0x96, !PT ;  /* 0x000000040f117c12 */ /* 0x000fe2000f8e960c */
[----:B---3--:R-:W-:Y:S01]  /*5a20*/  IMAD.WIDE.U32 R20, R20, -0x2daee0ad, RZ ;  /* 0xd2511f5314147825 */ /* 0x008fe200078e00ff */
[----:B------:R-:W-:Y:S02]  /*5a30*/  @!P0 FSEL R66, R66, -INF , !P2 ;  /* 0xff80000042428808 */ /* 0x000fe40005000000 */
[----:B------:R-:W-:Y:S01]  /*5a40*/  @!P0 FSEL R64, R64, -INF , !P3 ;  /* 0xff80000040408808 */ /* 0x000fe20005800000 */
[----:B------:R-:W-:Y:S01]  /*5a50*/  IMAD.WIDE.U32 R136, R136, -0x2daee0ad, RZ ;  /* 0xd2511f5388887825 */ /* 0x000fe200078e00ff */
[----:B------:R-:W-:Y:S01]  /*5a60*/  LOP3.LUT R13, R21, UR5, R164, 0x96, !PT ;  /* 0x00000005150d7c12 */ /* 0x000fe2000f8e96a4 */
[----:B------:R-:W-:Y:S01]  /*5a70*/  MUFU.EX2 R161, R48 ;  /* 0x0000003000a17308 */ /* 0x000fe20000000800 */
[----:B------:R-:W-:Y:S01]  /*5a80*/  @!P0 FSEL R67, R67, -INF , !P4 ;  /* 0xff80000043438808 */ /* 0x000fe20006000000 */
[--C-:B------:R-:W-:Y:S01]  /*5a90*/  FFMA.FTZ R64, R64, c[0x0][0x23c], -R141.reuse ;  /* 0x00008f0040407a23 */ /* 0x100fe2000001088d */
[----:B------:R-:W-:Y:S01]  /*5aa0*/  @!P0 FSEL R65, R65, -INF , !P6 ;  /* 0xff80000041418808 */ /* 0x000fe20007000000 */
[----:B------:R-:W-:Y:S01]  /*5ab0*/  FFMA.FTZ R66, R66, c[0x0][0x23c], -R140 ;  /* 0x00008f0042427a23 */ /* 0x000fe2000001088c */
[----:B--2---:R-:W-:Y:S01]  /*5ac0*/  LOP3.LUT R28, R23, UR5, R10, 0x96, !PT ;  /* 0x00000005171c7c12 */ /* 0x004fe2000f8e960a */
[----:B------:R-:W-:Y:S01]  /*5ad0*/  IMAD.WIDE.U32 R10, R11, -0x326172a9, RZ ;  /* 0xcd9e8d570b0a7825 */ /* 0x000fe200078e00ff */
[----:B------:R-:W-:Y:S03]  /*5ae0*/  @!P0 FSEL R63, R63, -INF , !P5 ;  /* 0xff8000003f3f8808 */ /* 0x000fe60006800000 */
[----:B------:R-:W-:Y:S01]  /*5af0*/  IMAD.WIDE.U32 R4, R5, -0x2daee0ad, RZ ;  /* 0xd2511f5305047825 */ /* 0x000fe200078e00ff */
[----:B------:R-:W-:Y:S01]  /*5b00*/  LOP3.LUT R23, R11, UR4, R16, 0x96, !PT ;  /* 0x000000040b177c12 */ /* 0x000fe2000f8e9610 */
[----:B------:R-:W-:Y:S01]  /*5b10*/  MUFU.EX2 R193, R32 ;  /* 0x0000002000c17308 */ /* 0x000fe20000000800 */
[----:B------:R-:W-:Y:S01]  /*5b20*/  UIADD3 UR4, UR8, -0x56f99767, URZ ;  /* 0xa906689908047890 */ /* 0x000fe2000fffe03f */
[----:B------:R-:W-:Y:S01]  /*5b30*/  IMAD.WIDE.U32 R8, R9, -0x2daee0ad, RZ ;  /* 0xd2511f5309087825 */ /* 0x000fe200078e00ff */
[----:B------:R-:W-:Y:S03]  /*5b40*/  LOP3.LUT R21, R5, UR5, R18, 0x96, !PT ;  /* 0x0000000505157c12 */ /* 0x000fe6000f8e9612 */
[----:B------:R-:W-:Y:S01]  /*5b50*/  FFMA.FTZ R141, R65, c[0x0][0x23c], -R141 ;  /* 0x00008f00418d7a23 */ /* 0x000fe2000001088d */
[----:B------:R-:W-:Y:S01]  /*5b60*/  LOP3.LUT R15, R9, UR5, R150, 0x96, !PT ;  /* 0x00000005090f7c12 */ /* 0x000fe2000f8e9696 */
[----:B------:R-:W-:Y:S01]  /*5b70*/  UIADD3 UR5, UR9, 0x1715609d, URZ ;  /* 0x1715609d09057890 */ /* 0x000fe2000fffe03f */
[----:B------:R-:W-:Y:S01]  /*5b80*/  LOP3.LUT R0, R137, UR4, R8, 0x96, !PT ;  /* 0x0000000489007c12 */ /* 0x000fe2000f8e9608 */
[----:B------:R1:W-:Y:S01]  /*5b90*/  MUFU.EX2 R213, R30 ;  /* 0x0000001e00d57308 */ /* 0x0003e20000000800 */
[----:B------:R-:W-:Y:S04]  /*5ba0*/  IMAD.WIDE.U32 R28, R28, -0x326172a9, RZ ;  /* 0xcd9e8d571c1c7825 */ /* 0x000fe800078e00ff */
[----:B------:R-:W-:Y:S01]  /*5bb0*/  IMAD.WIDE.U32 R18, R19, -0x2daee0ad, RZ ;  /* 0xd2511f5313127825 */ /* 0x000fe200078e00ff */
[----:B------:R-:W-:Y:S03]  /*5bc0*/  LOP3.LUT R5, R29, UR5, R14, 0x96, !PT ;  /* 0x000000051d057c12 */ /* 0x000fe6000f8e960e */
[----:B------:R-:W-:Y:S01]  /*5bd0*/  IMAD.WIDE.U32 R16, R17, -0x2daee0ad, RZ ;  /* 0xd2511f5311107825 */ /* 0x000fe200078e00ff */
[----:B------:R-:W-:Y:S01]  /*5be0*/  LOP3.LUT R9, R19, UR4, R20, 0x96, !PT ;  /* 0x0000000413097c12 */ /* 0x000fe2000f8e9614 */
[----:B------:R2:W3:Y:S02]  /*5bf0*/  MUFU.EX2 R210, R31 ;  /* 0x0000001f00d27308 */ /* 0x0004e40000000800 */
[----:B------:R-:W-:Y:S04]  /*5c00*/  IMAD.WIDE.U32 R12, R13, -0x326172a9, RZ ;  /* 0xcd9e8d570d0c7825 */ /* 0x000fe800078e00ff */
[----:B------:R-:W-:Y:S01]  /*5c10*/  IMAD.WIDE.U32 R14, R15, -0x326172a9, RZ ;  /* 0xcd9e8d570f0e7825 */ /* 0x000fe200078e00ff */
[----:B------:R-:W-:Y:S02]  /*5c20*/  LOP3.LUT R11, R13, UR5, R26, 0x96, !PT ;  /* 0x000000050d0b7c12 */ /* 0x000fe4000f8e961a */
[----:B------:R-:W-:Y:S01]  /*5c30*/  LOP3.LUT R13, R17, UR4, R22, 0x96, !PT ;  /* 0x00000004110d7c12 */ /* 0x000fe2000f8e9616 */
[----:B------:R-:W-:Y:S01]  /*5c40*/  IMAD.WIDE.U32 R20, R21, -0x326172a9, RZ ;  /* 0xcd9e8d5715147825 */ /* 0x000fe200078e00ff */
[----:B------:R-:W-:Y:S01]  /*5c50*/  LOP3.LUT R142, R15, UR5, R24, 0x96, !PT ;  /* 0x000000050f8e7c12 */ /* 0x000fe2000f8e9618 */
[----:B------:R-:W-:Y:S02]  /*5c60*/  MUFU.EX2 R164, R51 ;  /* 0x0000003300a47308 */ /* 0x000fe40000000800 */
[----:B------:R-:W-:Y:S01]  /*5c70*/  IMAD.WIDE.U32 R22, R23, -0x2daee0ad, RZ ;  /* 0xd2511f5317167825 */ /* 0x000fe200078e00ff */
[----:B------:R-:W-:Y:S01]  /*5c80*/  LOP3.LUT R138, R21, UR5, R10, 0x96, !PT ;  /* 0x00000005158a7c12 */ /* 0x000fe2000f8e960a */
[----:B------:R-:W-:Y:S02]  /*5c90*/  UIADD3 UR5, UR8, 0x646e171e, URZ ;  /* 0x646e171e08057890 */ /* 0x000fe4000fffe03f */
[----:B------:R-:W-:Y:S01]  /*5ca0*/  FFMA.FTZ R140, R67, c[0x0][0x23c], -R140 ;  /* 0x00008f00438c7a23 */ /* 0x000fe2000001088c */
[----:B------:R-:W-:Y:S01]  /*5cb0*/  LOP3.LUT R137, R23, UR4, R4, 0x96, !PT ;  /* 0x0000000417897c12 */ /* 0x000fe2000f8e9604 */
[----:B------:R-:W-:Y:S01]  /*5cc0*/  IMAD.WIDE.U32 R8, R9, -0x326172a9, RZ ;  /* 0xcd9e8d5709087825 */ /* 0x000fe200078e00ff */
[----:B------:R-:W-:Y:S01]  /*5cd0*/  ULDC.U8 UR4, c[0x0][0x2d8] ;  /* 0x0000b60000047ab9 */ /* 0x000fe20000000000 */
[----:B------:R1:W1:Y:S02]  /*5ce0*/  MUFU.EX2 R189, R33 ;  /* 0x0000002100bd7308 */ /* 0x0002640000000800 */
[----:B------:R-:W-:Y:S01]  /*5cf0*/  IMAD.WIDE.U32 R4, R5, -0x2daee0ad, RZ ;  /* 0xd2511f5305047825 */ /* 0x000fe200078e00ff */
[C---:B------:R-:W-:Y:S02]  /*5d00*/  LOP3.LUT R15, R8.reuse, 0xff, RZ, 0xc0, !PT ;  /* 0x000000ff080f7812 */ /* 0x040fe400078ec0ff */
[----:B------:R-:W-:Y:S01]  /*5d10*/  LOP3.LUT R19, R8, 0xffff, RZ, 0xc0, !PT ;  /* 0x0000ffff08137812 */ /* 0x000fe200078ec0ff */
[--C-:B------:R-:W-:Y:S01]  /*5d20*/  FFMA.FTZ R60, R60, c[0x0][0x23c], -R139.reuse ;  /* 0x00008f003c3c7a23 */ /* 0x100fe2000001088b */
[----:B------:R-:W-:Y:S01]  /*5d30*/  LOP3.LUT R26, R4, 0xffff, RZ, 0xc0, !PT ;  /* 0x0000ffff041a7812 */ /* 0x000fe200078ec0ff */
[----:B------:R-:W-:Y:S01]  /*5d40*/  FFMA.FTZ R139, R61, c[0x0][0x23c], -R139 ;  /* 0x00008f003d8b7a23 */ /* 0x000fe2000001088b */
[----:B------:R-:W-:Y:S01]  /*5d50*/  SHF.R.U32.HI R23, RZ, 0x18, R8 ;  /* 0x00000018ff177819 */ /* 0x000fe20000011608 */
[----:B------:R-:W-:Y:S01]  /*5d60*/  MUFU.EX2 R165, R50 ;  /* 0x0000003200a57308 */ /* 0x000fe20000000800 */
[----:B------:R-:W-:Y:S01]  /*5d70*/  SHF.R.U32.HI R29, RZ, 0x10, R4 ;  /* 0x00000010ff1d7819 */ /* 0x000fe20000011604 */
[----:B------:R-:W-:Y:S01]  /*5d80*/  IMAD.WIDE.U32 R6, R0, -0x326172a9, RZ ;  /* 0xcd9e8d5700067825 */ /* 0x000fe200078e00ff */
[----:B------:R-:W-:Y:S02]  /*5d90*/  SHF.R.U32.HI R21, RZ, 0x10, R8 ;  /* 0x00000010ff157819 */ /* 0x000fe40000011608 */
[----:B------:R-:W-:Y:S01]  /*5da0*/  LOP3.LUT R8, R5, UR5, R16, 0x96, !PT ;  /* 0x0000000505087c12 */ /* 0x000fe2000f8e9610 */
[--C-:B------:R-:W-:Y:S01]  /*5db0*/  FFMA.FTZ R58, R58, c[0x0][0x23c], -R2.reuse ;  /* 0x00008f003a3a7a23 */ /* 0x100fe20000010802 */
[----:B------:R-:W-:Y:S01]  /*5dc0*/  LOP3.LUT R25, R6, 0xff, RZ, 0xc0, !PT ;  /* 0x000000ff06197812 */ /* 0x000fe200078ec0ff */
[----:B------:R-:W-:Y:S01]  /*5dd0*/  FFMA.FTZ R2, R63, c[0x0][0x23c], -R2 ;  /* 0x00008f003f027a23 */ /* 0x000fe20000010802 */
[----:B------:R-:W-:Y:S01]  /*5de0*/  LOP3.LUT R16, R4, 0xff, RZ, 0xc0, !PT ;  /* 0x000000ff04107812 */ /* 0x000fe200078ec0ff */
[----:B------:R-:W-:Y:S01]  /*5df0*/  MUFU.EX2 R152, R141 ;  /* 0x0000008d00987308 */ /* 0x000fe20000000800 */
[----:B------:R-:W-:Y:S01]  /*5e00*/  SHF.R.U32.HI R27, RZ, 0x18, R6 ;  /* 0x00000018ff1b7819 */ /* 0x000fe20000011606 */
[----:B------:R-:W-:Y:S01]  /*5e10*/  IMAD.WIDE.U32 R10, R11, -0x2daee0ad, RZ ;  /* 0xd2511f530b0a7825 */ /* 0x000fe200078e00ff */
[----:B------:R-:W-:Y:S02]  /*5e20*/  SHF.R.U32.HI R17, RZ, 0x18, R4 ;  /* 0x00000018ff117819 */ /* 0x000fe40000011604 */
[----:B------:R-:W-:Y:S01]  /*5e30*/  LOP3.LUT R12, R9, UR6, R12, 0x96, !PT ;  /* 0x00000006090c7c12 */ /* 0x000fe2000f8e960c */
[----:B------:R-:W-:Y:S01]  /*5e40*/  IMAD.WIDE.U32 R4, R13, -0x326172a9, RZ ;  /* 0xcd9e8d570d047825 */ /* 0x000fe200078e00ff */
[----:B------:R-:W-:Y:S02]  /*5e50*/  SHF.R.U32.HI R24, RZ, 0x18, R10 ;  /* 0x00000018ff187819 */ /* 0x000fe4000001160a */
[----:B------:R-:W-:Y:S01]  /*5e60*/  LOP3.LUT R9, R11, UR5, R18, 0x96, !PT ;  /* 0x000000050b097c12 */ /* 0x000fe2000f8e9612 */
[----:B------:R-:W-:Y:S01]  /*5e70*/  MUFU.EX2 R153, R64 ;  /* 0x0000004000997308 */ /* 0x000fe20000000800 */
[C---:B-1----:R-:W-:Y:S02]  /*5e80*/  LOP3.LUT R30, R10.reuse, 0xffff, RZ, 0xc0, !PT ;  /* 0x0000ffff0a1e7812 */ /* 0x042fe400078ec0ff */
[----:B------:R-:W-:Y:S02]  /*5e90*/  LOP3.LUT R18, R10, 0xff, RZ, 0xc0, !PT ;  /* 0x000000ff0a127812 */ /* 0x000fe400078ec0ff */
[----:B--2---:R-:W-:Y:S02]  /*5ea0*/  SHF.R.U32.HI R31, RZ, 0x10, R10 ;  /* 0x00000010ff1f7819 */ /* 0x004fe4000001160a */
[----:B------:R-:W-:Y:S02]  /*5eb0*/  LOP3.LUT R10, R7, UR6, R14, 0x96, !PT ;  /* 0x00000006070a7c12 */ /* 0x000fe4000f8e960e */
[----:B------:R-:W-:Y:S01]  /*5ec0*/  SHF.R.U32.HI R11, RZ, 0x10, R4 ;  /* 0x00000010ff0b7819 */ /* 0x000fe20000011604 */
[----:B------:R-:W-:Y:S01]  /*5ed0*/  MUFU.EX2 R151, R66 ;  /* 0x0000004200977308 */ /* 0x000fe20000000800 */
[----:B------:R-:W-:Y:S02]  /*5ee0*/  LOP3.LUT R32, R6, 0xffff, RZ, 0xc0, !PT ;  /* 0x0000ffff06207812 */ /* 0x000fe400078ec0ff */
[----:B------:R-:W-:Y:S02]  /*5ef0*/  LOP3.LUT R0, R5, UR6, R28, 0x96, !PT ;  /* 0x0000000605007c12 */ /* 0x000fe4000f8e961c */
[C---:B------:R-:W-:Y:S02]  /*5f00*/  LOP3.LUT R7, R4.reuse, 0xffff, RZ, 0xc0, !PT ;  /* 0x0000ffff04077812 */ /* 0x040fe400078ec0ff */
[----:B------:R-:W-:Y:S02]  /*5f10*/  LOP3.LUT R13, R4, 0xff, RZ, 0xc0, !PT ;  /* 0x000000ff040d7812 */ /* 0x000fe400078ec0ff */
[----:B------:R-:W-:Y:S01]  /*5f20*/  SHF.R.U32.HI R14, RZ, 0x18, R4 ;  /* 0x00000018ff0e7819 */ /* 0x000fe20000011604 */
[----:B------:R-:W-:Y:S01]  /*5f30*/  MUFU.EX2 R150, R140 ;  /* 0x0000008c00967308 */ /* 0x000fe20000000800 */
[C---:B------:R-:W-:Y:S02]  /*5f40*/  LOP3.LUT R4, R12.reuse, 0xffff, RZ, 0xc0, !PT ;  /* 0x0000ffff0c047812 */ /* 0x040fe400078ec0ff */
[----:B------:R-:W-:Y:S02]  /*5f50*/  LOP3.LUT R5, R12, 0xff, RZ, 0xc0, !PT ;  /* 0x000000ff0c057812 */ /* 0x000fe400078ec0ff */
[----:B------:R-:W-:Y:S02]  /*5f60*/  SHF.R.U32.HI R4, RZ, 0x8, R4 ;  /* 0x00000008ff047819 */ /* 0x000fe40000011604 */
[----:B------:R-:W-:Y:S02]  /*5f70*/  SHF.R.U32.HI R33, RZ, 0x10, R6 ;  /* 0x00000010ff217819 */ /* 0x000fe40000011606 */
[----:B------:R-:W-:Y:S01]  /*5f80*/  LOP3.LUT R4, R4, 0xffff, RZ, 0xc0, !PT ;  /* 0x0000ffff04047812 */ /* 0x000fe200078ec0ff */
[----:B------:R-:W-:Y:S01]  /*5f90*/  MUFU.EX2 R155, R60 ;  /* 0x0000003c009b7308 */ /* 0x000fe20000000800 */
[----:B------:R-:W-:Y:S02]  /*5fa0*/  ISETP.LE.U32.AND P3, PT, R5, UR4, PT ;  /* 0x0000000405007c0c */ /* 0x000fe4000bf63070 */
[----:B------:R-:W-:Y:S02]  /*5fb0*/  ISETP.LE.U32.AND P2, PT, R4, UR4, PT ;  /* 0x0000000404007c0c */ /* 0x000fe4000bf43070 */
[C---:B------:R-:W-:Y:S02]  /*5fc0*/  LOP3.LUT R4, R0.reuse, 0xffff, RZ, 0xc0, !PT ;  /* 0x0000ffff00047812 */ /* 0x040fe400078ec0ff */
[--C-:B------:R-:W-:Y:S02]  /*5fd0*/  SHF.R.U32.HI R5, RZ, 0x18, R12.reuse ;  /* 0x00000018ff057819 */ /* 0x100fe4000001160c */
[----:B------:R-:W-:Y:S01]  /*5fe0*/  SHF.R.U32.HI R12, RZ, 0x10, R12 ;  /* 0x00000010ff0c7819 */ /* 0x000fe2000001160c */
[----:B------:R-:W-:Y:S01]  /*5ff0*/  MUFU.EX2 R154, R139 ;  /* 0x0000008b009a7308 */ /* 0x000fe20000000800 */
[----:B------:R-:W-:Y:S02]  /*6000*/  LOP3.LUT R6, R0, 0xff, RZ, 0xc0, !PT ;  /* 0x000000ff00067812 */ /* 0x000fe400078ec0ff */
[----:B------:R-:W-:Y:S01]  /*6010*/  LOP3.LUT R12, R12, 0xff, RZ, 0xc0, !PT ;  /* 0x000000ff0c0c7812 */ /* 0x000fe200078ec0ff */
[----:B------:R-:W-:Y:S01]  /*6020*/  @!P3 FADD.FTZ R208, -R208, -RZ ;  /* 0x800000ffd0d0b221 */ /* 0x000fe20000010100 */
[----:B------:R-:W-:Y:S01]  /*6030*/  SHF.R.U32.HI R4, RZ, 0x8, R4 ;  /* 0x00000008ff047819 */ /* 0x000fe20000011604 */
[----:B------:R-:W-:Y:S01]  /*6040*/  @!P2 FADD.FTZ R205, -R205, -RZ ;  /* 0x800000ffcdcda221 */ /* 0x000fe20000010100 */
[----:B------:R-:W-:Y:S02]  /*6050*/  ISETP.LE.U32.AND P6, PT, R5, UR4, PT ;  /* 0x0000000405007c0c */ /* 0x000fe4000bfc3070 */
[----:B------:R-:W-:Y:S01]  /*6060*/  ISETP.LE.U32.AND P4, PT, R6, UR4, PT ;  /* 0x0000000406007c0c */ /* 0x000fe2000bf83070 */
[----:B------:R-:W-:Y:S01]  /*6070*/  MUFU.EX2 R163, R62 ;  /* 0x0000003e00a37308 */ /* 0x000fe20000000800 */
[----:B------:R-:W-:Y:S02]  /*6080*/  ISETP.LE.U32.AND P0, PT, R12, UR4, PT ;  /* 0x000000040c007c0c */ /* 0x000fe4000bf03070 */
[--C-:B------:R-:W-:Y:S02]  /*6090*/  SHF.R.U32.HI R5, RZ, 0x10, R0.reuse ;  /* 0x00000010ff057819 */ /* 0x100fe40000011600 */
        /* <DEDUP_REMOVED lines=14> */
[----:B------:R-:W-:Y:S01]  /*6180*/  LOP3.LUT R4, R11, 0xff, RZ, 0xc0, !PT ;  /* 0x000000ff0b047812 */ /* 0x000fe200078ec0ff */
[----:B----4-:R-:W-:Y:S01]  /*6190*/  @!P2 FADD.FTZ R221, -R221, -RZ ;  /* 0x800000ffdddda221 */ /* 0x010fe20000010100 */
[----:B------:R-:W-:Y:S02]  /*61a0*/  ISETP.LE.U32.AND P4, PT, R0, UR4, PT ;  /* 0x0000000400007c0c */ /* 0x000fe4000bf83070 */
[----:B------:R-:W-:Y:S01]  /*61b0*/  SHF.R.U32.HI R11, RZ, 0x8, R30 ;  /* 0x00000008ff0b7819 */ /* 0x000fe2000001161e */
[----:B------:R-:W-:Y:S01]  /*61c0*/  MUFU.EX2 R157, R52 ;  /* 0x00000034009d7308 */ /* 0x000fe20000000800 */
[----:B------:R-:W-:Y:S01]  /*61d0*/  SHF.R.U32.HI R0, RZ, 0x8, R19 ;  /* 0x00000008ff007819 */ /* 0x000fe20000011613 */
[----:B------:R-:W-:Y:S01]  /*61e0*/  @!P3 FADD.FTZ R225, -R225, -RZ ;  /* 0x800000ffe1e1b221 */ /* 0x000fe20000010100 */
[----:B------:R-:W-:Y:S02]  /*61f0*/  ISETP.LE.U32.AND P5, PT, R15, UR4, PT ;  /* 0x000000040f007c0c */ /* 0x000fe4000bfa3070 */
[----:B------:R-:W-:Y:S01]  /*6200*/  ISETP.LE.U32.AND P3, PT, R14, UR4, PT ;  /* 0x000000040e007c0c */ /* 0x000fe2000bf63070 */
[----:B------:R-:W-:Y:S01]  /*6210*/  @!P0 FADD.FTZ R224, -R224, -RZ ;  /* 0x800000ffe0e08221 */ /* 0x000fe20000010100 */
[----:B------:R-:W-:Y:S02]  /*6220*/  LOP3.LUT R0, R0, 0xffff, RZ, 0xc0, !PT ;  /* 0x0000ffff00007812 */ /* 0x000fe400078ec0ff */
[----:B------:R-:W-:Y:S01]  /*6230*/  ISETP.LE.U32.AND P2, PT, R4, UR4, PT ;  /* 0x0000000404007c0c */ /* 0x000fe2000bf43070 */
[----:B------:R-:W-:Y:S01]  /*6240*/  @!P4 FADD.FTZ R218, -R218, -RZ ;  /* 0x800000ffdadac221 */ /* 0x000fe20000010100 */
[----:B------:R-:W-:Y:S01]  /*6250*/  ISETP.LE.U32.AND P4, PT, R0, UR4, PT ;  /* 0x0000000400007c0c */ /* 0x000fe2000bf83070 */
[----:B------:R-:W-:Y:S01]  /*6260*/  MUFU.EX2 R162, R54 ;  /* 0x0000003600a27308 */ /* 0x000fe20000000800 */
[----:B------:R-:W-:Y:S02]  /*6270*/  ISETP.LE.U32.AND P0, PT, R23, UR4, PT ;  /* 0x0000000417007c0c */ /* 0x000fe4000bf03070 */
[----:B------:R-:W-:Y:S01]  /*6280*/  LOP3.LUT R4, R9, 0xff, RZ, 0xc0, !PT ;  /* 0x000000ff09047812 */ /* 0x000fe200078ec0ff */
[----:B------:R-:W-:Y:S01]  /*6290*/  @!P5 FADD.FTZ R207, -R207, -RZ ;  /* 0x800000ffcfcfd221 */ /* 0x000fe20000010100 */
[----:B------:R-:W-:Y:S01]  /*62a0*/  LOP3.LUT R0, R21, 0xff, RZ, 0xc0, !PT ;  /* 0x000000ff15007812 */ /* 0x000fe200078ec0ff */
[----:B------:R-:W-:Y:S01]  /*62b0*/  @!P3 FADD.FTZ R223, -R223, -RZ ;  /* 0x800000ffdfdfb221 */ /* 0x000fe20000010100 */
[----:B------:R-:W-:Y:S02]  /*62c0*/  ISETP.LE.U32.AND P5, PT, R4, UR4, PT ;  /* 0x0000000404007c0c */ /* 0x000fe4000bfa3070 */
[----:B------:R-:W-:Y:S01]  /*62d0*/  ISETP.LE.U32.AND P3, PT, R0, UR4, PT ;  /* 0x0000000400007c0c */ /* 0x000fe2000bf63070 */
[----:B------:R-:W-:Y:S01]  /*62e0*/  @!P2 FADD.FTZ R222, -R222, -RZ ;  /* 0x800000ffdedea221 */ /* 0x000fe20000010100 */
[----:B------:R-:W-:Y:S01]  /*62f0*/  LOP3.LUT R0, R9, 0xffff, RZ, 0xc0, !PT ;  /* 0x0000ffff09007812 */ /* 0x000fe200078ec0ff */
[----:B------:R-:W-:Y:S01]  /*6300*/  @!P4 FADD.FTZ R204, -R204, -RZ ;  /* 0x800000ffccccc221 */ /* 0x000fe20000010100 */
[--C-:B------:R-:W-:Y:S01]  /*6310*/  SHF.R.U32.HI R4, RZ, 0x18, R9.reuse ;  /* 0x00000018ff047819 */ /* 0x100fe20000011609 */
[----:B------:R-:W-:Y:S01]  /*6320*/  @!P0 FADD.FTZ R209, -R209, -RZ ;  /* 0x800000ffd1d18221 */ /* 0x000fe20000010100 */
[----:B------:R-:W-:Y:S01]  /*6330*/  SHF.R.U32.HI R9, RZ, 0x10, R9 ;  /* 0x00000010ff097819 */ /* 0x000fe20000011609 */
[----:B------:R-:W-:Y:S01]  /*6340*/  MUFU.EX2 R166, R57 ;  /* 0x0000003900a67308 */ /* 0x000fe20000000800 */
[----:B------:R-:W-:Y:S02]  /*6350*/  ISETP.LE.U32.AND P4, PT, R4, UR4, PT ;  /* 0x0000000404007c0c */ /* 0x000fe4000bf83070 */
[----:B------:R-:W-:Y:S01]  /*6360*/  LOP3.LUT R4, R9, 0xff, RZ, 0xc0, !PT ;  /* 0x000000ff09047812 */ /* 0x000fe200078ec0ff */
[----:B------:R-:W-:Y:S01]  /*6370*/  @!P5 FADD.FTZ R199, -R199, -RZ ;  /* 0x800000ffc7c7d221 */ /* 0x000fe20000010100 */
[----:B------:R-:W-:Y:S01]  /*6380*/  SHF.R.U32.HI R0, RZ, 0x8, R0 ;  /* 0x00000008ff007819 */ /* 0x000fe20000011600 */
[----:B------:R-:W-:Y:S01]  /*6390*/  @!P3 FADD.FTZ R211, -R211, -RZ ;  /* 0x800000ffd3d3b221 */ /* 0x000fe20000010100 */
[----:B------:R-:W-:Y:S02]  /*63a0*/  ISETP.LE.U32.AND P0, PT, R4, UR4, PT ;  /* 0x0000000404007c0c */ /* 0x000fe4000bf03070 */
[----:B------:R-:W-:Y:S01]  /*63b0*/  LOP3.LUT R4, R8, 0xff, RZ, 0xc0, !PT ;  /* 0x000000ff08047812 */ /* 0x000fe200078ec0ff */
[----:B------:R-:W-:Y:S01]  /*63c0*/  MUFU.EX2 R168, R59 ;  /* 0x0000003b00a87308 */ /* 0x000fe20000000800 */
[----:B------:R-:W-:Y:S02]  /*63d0*/  LOP3.LUT R0, R0, 0xffff, RZ, 0xc0, !PT ;  /* 0x0000ffff00007812 */ /* 0x000fe400078ec0ff */
[----:B------:R-:W-:Y:S01]  /*63e0*/  ISETP.LE.U32.AND P5, PT, R4, UR4, PT ;  /* 0x0000000404007c0c */ /* 0x000fe2000bfa3070 */
[----:B------:R-:W-:Y:S01]  /*63f0*/  @!P4 FADD.FTZ R200, -R200, -RZ ;  /* 0x800000ffc8c8c221 */ /* 0x000fe20000010100 */
[----:B------:R-:W-:Y:S02]  /*6400*/  ISETP.LE.U32.AND P3, PT, R0, UR4, PT ;  /* 0x0000000400007c0c */ /* 0x000fe4000bf63070 */
[----:B------:R-:W-:Y:S02]  /*6410*/  SHF.R.U32.HI R5, RZ, 0x10, R8 ;  /* 0x00000010ff057819 */ /* 0x000fe40000011608 */
[----:B------:R-:W-:Y:S01]  /*6420*/  LOP3.LUT R0, R8, 0xffff, RZ, 0xc0, !PT ;  /* 0x0000ffff08007812 */ /* 0x000fe200078ec0ff */
[----:B------:R-:W-:Y:S01]  /*6430*/  @!P0 FADD.FTZ R203, -R203, -RZ ;  /* 0x800000ffcbcb8221 */ /* 0x000fe20000010100 */
[----:B------:R-:W-:Y:S01]  /*6440*/  LOP3.LUT R4, R5, 0xff, RZ, 0xc0, !PT ;  /* 0x000000ff05047812 */ /* 0x000fe200078ec0ff */
[----:B------:R-:W-:Y:S01]  /*6450*/  MUFU.EX2 R156, R53 ;  /* 0x00000035009c7308 */ /* 0x000fe20000000800 */
[----:B------:R-:W-:Y:S02]  /*6460*/  SHF.R.U32.HI R0, RZ, 0x8, R0 ;  /* 0x00000008ff007819 */ /* 0x000fe40000011600 */
[----:B------:R-:W-:Y:S01]  /*6470*/  ISETP.LE.U32.AND P0, PT, R4, UR4, PT ;  /* 0x0000000404007c0c */ /* 0x000fe2000bf03070 */
[----:B------:R-:W-:Y:S01]  /*6480*/  IMAD.WIDE.U32 R4, R137, -0x326172a9, RZ ;  /* 0xcd9e8d5789047825 */ /* 0x000fe200078e00ff */
[----:B------:R-:W-:Y:S02]  /*6490*/  LOP3.LUT R0, R0, 0xffff, RZ, 0xc0, !PT ;  /* 0x0000ffff00007812 */ /* 0x000fe400078ec0ff */
[----:B------:R-:W-:Y:S01]  /*64a0*/  SHF.R.U32.HI R8, RZ, 0x18, R8 ;  /* 0x00000018ff087819 */ /* 0x000fe20000011608 */
[----:B------:R-:W-:Y:S01]  /*64b0*/  @!P5 FADD.FTZ R214, -R214, -RZ ;  /* 0x800000ffd6d6d221 */ /* 0x000fe20000010100 */
[----:B------:R-:W-:Y:S01]  /*64c0*/  ISETP.LE.U32.AND P2, PT, R17, UR4, PT ;  /* 0x0000000411007c0c */ /* 0x000fe2000bf43070 */
[----:B------:R-:W-:Y:S01]  /*64d0*/  @!P3 FADD.FTZ R198, -R198, -RZ ;  /* 0x800000ffc6c6b221 */ /* 0x000fe20000010100 */
[----:B------:R-:W-:Y:S01]  /*64e0*/  ISETP.LE.U32.AND P3, PT, R0, UR4, PT ;  /* 0x0000000400007c0c */ /* 0x000fe2000bf63070 */
[----:B------:R-:W-:Y:S01]  /*64f0*/  MUFU.EX2 R159, R55 ;  /* 0x00000037009f7308 */ /* 0x000fe20000000800 */
[----:B------:R-:W-:Y:S02]  /*6500*/  ISETP.LE.U32.AND P5, PT, R8, UR4, PT ;  /* 0x0000000408007c0c */ /* 0x000fe4000bfa3070 */
[----:B------:R-:W-:Y:S01]  /*6510*/  SHF.R.U32.HI R0, RZ, 0x8, R26 ;  /* 0x00000008ff007819 */ /* 0x000fe2000001161a */
[----:B------:R-:W-:Y:S01]  /*6520*/  @!P0 FADD.FTZ R216, -R216, -RZ ;  /* 0x800000ffd8d88221 */ /* 0x000fe20000010100 */
[----:B------:R-:W-:Y:S02]  /*6530*/  ISETP.LE.U32.AND P4, PT, R18, UR4, PT ;  /* 0x0000000412007c0c */ /* 0x000fe4000bf83070 */
[----:B------:R-:W-:Y:S02]  /*6540*/  LOP3.LUT R0, R0, 0xffff, RZ, 0xc0, !PT ;  /* 0x0000ffff00007812 */ /* 0x000fe400078ec0ff */
[----:B------:R-:W-:Y:S01]  /*6550*/  LOP3.LUT R11, R11, 0xffff, RZ, 0xc0, !PT ;  /* 0x0000ffff0b0b7812 */ /* 0x000fe200078ec0ff */
[----:B------:R-:W1:Y:S01]  /*6560*/  MUFU.EX2 R171, R36 ;  /* 0x0000002400ab7308 */ /* 0x000e620000000800 */
[----:B------:R-:W-:Y:S01]  /*6570*/  ISETP.LE.U32.AND P0, PT, R0, UR4, PT ;  /* 0x0000000400007c0c */ /* 0x000fe2000bf03070 */
[----:B---3--:R-:W-:Y:S01]  /*6580*/  @!P2 FADD.FTZ R210, -R210, -RZ ;  /* 0x800000ffd2d2a221 */ /* 0x008fe20000010100 */
[----:B------:R-:W-:Y:S01]  /*6590*/  LOP3.LUT R0, R29, 0xff, RZ, 0xc0, !PT ;  /* 0x000000ff1d007812 */ /* 0x000fe200078ec0ff */
[----:B------:R-:W-:Y:S01]  /*65a0*/  @!P5 FADD.FTZ R215, -R215, -RZ ;  /* 0x800000ffd7d7d221 */ /* 0x000fe20000010100 */
[----:B------:R-:W-:Y:S01]  /*65b0*/  ISETP.LE.U32.AND P2, PT, R11, UR4, PT ;  /* 0x000000040b007c0c */ /* 0x000fe2000bf43070 */
[----:B------:R-:W-:Y:S01]  /*65c0*/  @!P3 FADD.FTZ R212, -R212, -RZ ;  /* 0x800000ffd4d4b221 */ /* 0x000fe20000010100 */
[----:B------:R-:W-:Y:S01]  /*65d0*/  ISETP.LE.U32.AND P5, PT, R0, UR4, PT ;  /* 0x0000000400007c0c */ /* 0x000fe2000bfa3070 */
[----:B------:R-:W-:Y:S01]  /*65e0*/  @!P4 FADD.FTZ R193, -R193, -RZ ;  /* 0x800000ffc1c1c221 */ /* 0x000fe20000010100 */
[----:B------:R-:W-:Y:S01]  /*65f0*/  ISETP.LE.U32.AND P3, PT, R24, UR4, PT ;  /* 0x0000000418007c0c */ /* 0x000fe2000bf63070 */
[----:B------:R-:W2:Y:S01]  /*6600*/  MUFU.EX2 R172, R39 ;  /* 0x0000002700ac7308 */ /* 0x000ea20000000800 */
[----:B------:R-:W-:Y:S02]  /*6610*/  LOP3.LUT R11, R10, 0xffff, RZ, 0xc0, !PT ;  /* 0x0000ffff0a0b7812 */ /* 0x000fe400078ec0ff */
[C---:B------:R-:W-:Y:S01]  /*6620*/  LOP3.LUT R19, R6.reuse, 0xff, RZ, 0xc0, !PT ;  /* 0x000000ff06137812 */ /* 0x040fe200078ec0ff */
[----:B------:R-:W-:Y:S01]  /*6630*/  @!P0 FADD.FTZ R201, -R201, -RZ ;  /* 0x800000ffc9c98221 */ /* 0x000fe20000010100 */
[----:B------:R-:W-:Y:S02]  /*6640*/  LOP3.LUT R18, R6, 0xffff, RZ, 0xc0, !PT ;  /* 0x0000ffff06127812 */ /* 0x000fe400078ec0ff */
[----:B------:R-:W-:Y:S01]  /*6650*/  SHF.R.U32.HI R17, RZ, 0x10, R6 ;  /* 0x00000010ff117819 */ /* 0x000fe20000011606 */
[----:B------:R-:W-:Y:S01]  /*6660*/  @!P2 FADD.FTZ R189, -R189, -RZ ;  /* 0x800000ffbdbda221 */ /* 0x000fe20000010100 */
[----:B------:R-:W-:Y:S01]  /*6670*/  LOP3.LUT R9, R5, UR6, R20, 0x96, !PT ;  /* 0x0000000605097c12 */ /* 0x000fe2000f8e9614 */
[----:B------:R-:W-:Y:S01]  /*6680*/  @!P5 FADD.FTZ R213, -R213, -RZ ;  /* 0x800000ffd5d5d221 */ /* 0x000fe20000010100 */
[----:B------:R-:W-:Y:S01]  /*6690*/  ISETP.LE.U32.AND P5, PT, R12, UR4, PT ;  /* 0x000000040c007c0c */ /* 0x000fe2000bfa3070 */
[----:B------:R-:W-:Y:S01]  /*66a0*/  MUFU.EX2 R170, R37 ;  /* 0x0000002500aa7308 */ /* 0x000fe20000000800 */
[----:B------:R-:W-:Y:S01]  /*66b0*/  LOP3.LUT R12, R10, 0xff, RZ, 0xc0, !PT ;  /* 0x000000ff0a0c7812 */ /* 0x000fe200078ec0ff */
[----:B------:R-:W-:Y:S01]  /*66c0*/  @!P3 FADD.FTZ R188, -R188, -RZ ;  /* 0x800000ffbcbcb221 */ /* 0x000fe20000010100 */
[----:B------:R-:W-:Y:S02]  /*66d0*/  SHF.R.U32.HI R20, RZ, 0x18, R6 ;  /* 0x00000018ff147819 */ /* 0x000fe40000011606 */
[----:B------:R-:W-:Y:S02]  /*66e0*/  ISETP.LE.U32.AND P4, PT, R12, UR4, PT ;  /* 0x000000040c007c0c */ /* 0x000fe4000bf83070 */
[----:B------:R-:W-:Y:S02]  /*66f0*/  SHF.R.U32.HI R6, RZ, 0x10, R10 ;  /* 0x00000010ff067819 */ /* 0x000fe4000001160a */
[----:B------:R-:W-:Y:S01]  /*6700*/  LOP3.LUT R8, R7, UR5, R136, 0x96, !PT ;  /* 0x0000000507087c12 */ /* 0x000fe2000f8e9688 */
[----:B------:R-:W3:Y:S01]  /*6710*/  MUFU.EX2 R175, R38 ;  /* 0x0000002600af7308 */ /* 0x000ee20000000800 */
[----:B------:R-:W-:Y:S01]  /*6720*/  SHF.R.U32.HI R7, RZ, 0x8, R11 ;  /* 0x00000008ff077819 */ /* 0x000fe2000001160b */
[----:B------:R-:W-:Y:S01]  /*6730*/  @!P5 FADD.FTZ R192, -R192, -RZ ;  /* 0x800000ffc0c0d221 */ /* 0x000fe20000010100 */
[----:B------:R-:W-:Y:S02]  /*6740*/  SHF.R.U32.HI R11, RZ, 0x18, R10 ;  /* 0x00000018ff0b7819 */ /* 0x000fe4000001160a */
[----:B------:R-:W-:Y:S02]  /*6750*/  LOP3.LUT R6, R6, 0xff, RZ, 0xc0, !PT ;  /* 0x000000ff06067812 */ /* 0x000fe400078ec0ff */
[----:B------:R-:W-:Y:S01]  /*6760*/  ISETP.LE.U32.AND P6, PT, R13, UR4, PT ;  /* 0x000000040d007c0c */ /* 0x000fe2000bfc3070 */
[----:B-1----:R-:W-:Y:S01]  /*6770*/  @!P4 FADD.FTZ R171, -R171, -RZ ;  /* 0x800000ffababc221 */ /* 0x002fe20000010100 */
[----:B------:R-:W-:Y:S01]  /*6780*/  ISETP.LE.U32.AND P2, PT, R11, UR4, PT ;  /* 0x000000040b007c0c */ /* 0x000fe2000bf43070 */
[----:B------:R-:W1:Y:S01]  /*6790*/  MUFU.EX2 R190, R41 ;  /* 0x0000002900be7308 */ /* 0x000e620000000800 */
[----:B------:R-:W-:Y:S02]  /*67a0*/  ISETP.LE.U32.AND P3, PT, R6, UR4, PT ;  /* 0x0000000406007c0c */ /* 0x000fe4000bf63070 */
[C---:B------:R-:W-:Y:S02]  /*67b0*/  LOP3.LUT R6, R9.reuse, 0xff, RZ, 0xc0, !PT ;  /* 0x000000ff09067812 */ /* 0x040fe400078ec0ff */
[----:B------:R-:W-:Y:S02]  /*67c0*/  LOP3.LUT R10, R9, 0xffff, RZ, 0xc0, !PT ;  /* 0x0000ffff090a7812 */ /* 0x000fe400078ec0ff */
[----:B------:R-:W-:Y:S02]  /*67d0*/  LOP3.LUT R7, R7, 0xffff, RZ, 0xc0, !PT ;  /* 0x0000ffff07077812 */ /* 0x000fe400078ec0ff */
[----:B------:R-:W-:Y:S01]  /*67e0*/  ISETP.LE.U32.AND P4, PT, R6, UR4, PT ;  /* 0x0000000406007c0c */ /* 0x000fe2000bf83070 */
[----:B------:R-:W-:Y:S01]  /*67f0*/  MUFU.EX2 R197, R42 ;  /* 0x0000002a00c57308 */ /* 0x000fe20000000800 */
[----:B------:R-:W-:Y:S01]  /*6800*/  ISETP.LE.U32.AND P5, PT, R7, UR4, PT ;  /* 0x0000000407007c0c */ /* 0x000fe2000bfa3070 */
[----:B------:R-:W-:Y:S01]  /*6810*/  @!P6 FADD.FTZ R219, -R219, -RZ ;  /* 0x800000ffdbdbe221 */ /* 0x000fe20000010100 */
[----:B------:R-:W-:Y:S01]  /*6820*/  SHF.R.U32.HI R6, RZ, 0x8, R10 ;  /* 0x00000008ff067819 */ /* 0x000fe2000001160a */
[----:B--2---:R-:W-:Y:S01]  /*6830*/  @!P2 FADD.FTZ R172, -R172, -RZ ;  /* 0x800000ffacaca221 */ /* 0x004fe20000010100 */
[--C-:B------:R-:W-:Y:S01]  /*6840*/  SHF.R.U32.HI R7, RZ, 0x10, R9.reuse ;  /* 0x00000010ff077819 */ /* 0x100fe20000011609 */
[----:B---3--:R-:W-:Y:S01]  /*6850*/  @!P3 FADD.FTZ R175, -R175, -RZ ;  /* 0x800000ffafafb221 */ /* 0x008fe20000010100 */
[----:B------:R-:W-:Y:S02]  /*6860*/  LOP3.LUT R6, R6, 0xffff, RZ, 0xc0, !PT ;  /* 0x0000ffff06067812 */ /* 0x000fe400078ec0ff */
[----:B------:R-:W-:Y:S01]  /*6870*/  ISETP.LE.U32.AND P6, PT, R16, UR4, PT ;  /* 0x0000000410007c0c */ /* 0x000fe2000bfc3070 */
[----:B------:R-:W2:Y:S01]  /*6880*/  MUFU.EX2 R191, R40 ;  /* 0x0000002800bf7308 */ /* 0x000ea20000000800 */
[--C-:B------:R-:W-:Y:S02]  /*6890*/  SHF.R.U32.HI R16, RZ, 0x10, R4.reuse ;  /* 0x00000010ff107819 */ /* 0x100fe40000011604 */
[----:B------:R-:W-:Y:S01]  /*68a0*/  LOP3.LUT R13, R4, 0xffff, RZ, 0xc0, !PT ;  /* 0x0000ffff040d7812 */ /* 0x000fe200078ec0ff */
[----:B------:R-:W-:Y:S01]  /*68b0*/  @!P5 FADD.FTZ R170, -R170, -RZ ;  /* 0x800000ffaaaad221 */ /* 0x000fe20000010100 */
[----:B------:R-:W-:Y:S02]  /*68c0*/  LOP3.LUT R14, R4, 0xff, RZ, 0xc0, !PT ;  /* 0x000000ff040e7812 */ /* 0x000fe400078ec0ff */
[----:B------:R-:W-:Y:S01]  /*68d0*/  SHF.R.U32.HI R15, RZ, 0x18, R4 ;  /* 0x00000018ff0f7819 */ /* 0x000fe20000011604 */
[----:B------:R-:W-:Y:S01]  /*68e0*/  IMAD.WIDE.U32 R4, R138, -0x2daee0ad, RZ ;  /* 0xd2511f538a047825 */ /* 0x000fe200078e00ff */
[----:B------:R-:W-:Y:S01]  /*68f0*/  ISETP.LE.U32.AND P2, PT, R6, UR4, PT ;  /* 0x0000000406007c0c */ /* 0x000fe2000bf43070 */
[----:B------:R-:W3:Y:S01]  /*6900*/  MUFU.EX2 R174, R45 ;  /* 0x0000002d00ae7308 */ /* 0x000ee20000000800 */
[----:B------:R-:W-:Y:S01]  /*6910*/  SHF.R.U32.HI R11, RZ, 0x18, R9 ;  /* 0x00000018ff0b7819 */ /* 0x000fe20000011609 */
[----:B------:R-:W-:Y:S01]  /*6920*/  @!P6 FADD.FTZ R206, -R206, -RZ ;  /* 0x800000ffcecee221 */ /* 0x000fe20000010100 */
[----:B------:R-:W-:Y:S02]  /*6930*/  LOP3.LUT R7, R7, 0xff, RZ, 0xc0, !PT ;  /* 0x000000ff07077812 */ /* 0x000fe400078ec0ff */
[----:B------:R-:W-:Y:S02]  /*6940*/  LOP3.LUT R0, R5, UR5, R22, 0x96, !PT ;  /* 0x0000000505007c12 */ /* 0x000fe4000f8e9616 */
[----:B------:R-:W-:Y:S02]  /*6950*/  ISETP.LE.U32.AND P5, PT, R11, UR4, PT ;  /* 0x000000040b007c0c */ /* 0x000fe4000bfa3070 */
[----:B------:R-:W-:Y:S01]  /*6960*/  LOP3.LUT R11, R4, 0xffff, RZ, 0xc0, !PT ;  /* 0x0000ffff040b7812 */ /* 0x000fe200078ec0ff */
[----:B------:R-:W4:Y:S01]  /*6970*/  MUFU.EX2 R173, R44 ;  /* 0x0000002c00ad7308 */ /* 0x000f220000000800 */
[----:B------:R-:W-:Y:S01]  /*6980*/  SHF.R.U32.HI R5, RZ, 0x8, R13 ;  /* 0x00000008ff057819 */ /* 0x000fe2000001160d */
[----:B-1----:R-:W-:Y:S01]  /*6990*/  @!P2 FADD.FTZ R190, -R190, -RZ ;  /* 0x800000ffbebea221 */ /* 0x002fe20000010100 */
[----:B------:R-:W-:Y:S01]  /*69a0*/  ISETP.LE.U32.AND P3, PT, R7, UR4, PT ;  /* 0x0000000407007c0c */ /* 0x000fe2000bf63070 */
[----:B--2---:R-:W-:Y:S01]  /*69b0*/  @!P4 FADD.FTZ R191, -R191, -RZ ;  /* 0x800000ffbfbfc221 */ /* 0x004fe20000010100 */
[----:B------:R-:W-:Y:S02]  /*69c0*/  LOP3.LUT R5, R5, 0xffff, RZ, 0xc0, !PT ;  /* 0x0000ffff05057812 */ /* 0x000fe400078ec0ff */
[----:B------:R-:W-:Y:S02]  /*69d0*/  LOP3.LUT R10, R4, 0xff, RZ, 0xc0, !PT ;  /* 0x000000ff040a7812 */ /* 0x000fe400078ec0ff */
[----:B------:R-:W-:Y:S01]  /*69e0*/  ISETP.LE.U32.AND P2, PT, R5, UR4, PT ;  /* 0x0000000405007c0c */ /* 0x000fe2000bf43070 */
[----:B------:R-:W1:Y:S01]  /*69f0*/  MUFU.EX2 R195, R46 ;  /* 0x0000002e00c37308 */ /* 0x000e620000000800 */
[--C-:B------:R-:W-:Y:S02]  /*6a00*/  SHF.R.U32.HI R7, RZ, 0x18, R4.reuse ;  /* 0x00000018ff077819 */ /* 0x100fe40000011604 */
[----:B------:R-:W-:Y:S02]  /*6a10*/  SHF.R.U32.HI R9, RZ, 0x10, R4 ;  /* 0x00000010ff097819 */ /* 0x000fe40000011604 */
[----:B------:R-:W-:Y:S01]  /*6a20*/  LOP3.LUT R4, R16, 0xff, RZ, 0xc0, !PT ;  /* 0x000000ff10047812 */ /* 0x000fe200078ec0ff */
[----:B------:R-:W-:Y:S01]  /*6a30*/  @!P3 FADD.FTZ R197, -R197, -RZ ;  /* 0x800000ffc5c5b221 */ /* 0x000fe20000010100 */
[----:B------:R-:W-:Y:S02]  /*6a40*/  ISETP.LE.U32.AND P4, PT, R14, UR4, PT ;  /* 0x000000040e007c0c */ /* 0x000fe4000bf83070 */
[----:B------:R-:W-:Y:S01]  /*6a50*/  ISETP.LE.U32.AND P3, PT, R4, UR4, PT ;  /* 0x0000000404007c0c */ /* 0x000fe2000bf63070 */
[----:B------:R-:W2:Y:S01]  /*6a60*/  MUFU.EX2 R196, R43 ;  /* 0x0000002b00c47308 */ /* 0x000ea20000000800 */
[----:B------:R-:W-:Y:S01]  /*6a70*/  SHF.R.U32.HI R4, RZ, 0x8, R32 ;  /* 0x00000008ff047819 */ /* 0x000fe20000011620 */
[----:B---3--:R-:W-:Y:S01]  /*6a80*/  @!P2 FADD.FTZ R174, -R174, -RZ ;  /* 0x800000ffaeaea221 */ /* 0x008fe20000010100 */
[----:B------:R-:W-:Y:S02]  /*6a90*/  LOP3.LUT R5, R33, 0xff, RZ, 0xc0, !PT ;  /* 0x000000ff21057812 */ /* 0x000fe400078ec0ff */
[----:B------:R-:W-:Y:S02]  /*6aa0*/  LOP3.LUT R4, R4, 0xffff, RZ, 0xc0, !PT ;  /* 0x0000ffff04047812 */ /* 0x000fe400078ec0ff */
[----:B------:R-:W-:Y:S02]  /*6ab0*/  ISETP.LE.U32.AND P6, PT, R25, UR4, PT ;  /* 0x0000000419007c0c */ /* 0x000fe4000bfc3070 */
[----:B------:R-:W-:Y:S01]  /*6ac0*/  ISETP.LE.U32.AND P2, PT, R4, UR4, PT ;  /* 0x0000000404007c0c */ /* 0x000fe2000bf43070 */
[----:B------:R-:W3:Y:S01]  /*6ad0*/  MUFU.EX2 R194, R47 ;  /* 0x0000002f00c27308 */ /* 0x000ee20000000800 */
[C---:B------:R-:W-:Y:S01]  /*6ae0*/  LOP3.LUT R4, R8.reuse, 0xffff, RZ, 0xc0, !PT ;  /* 0x0000ffff08047812 */ /* 0x040fe200078ec0ff */
[----:B----4-:R-:W-:Y:S01]  /*6af0*/  @!P4 FADD.FTZ R173, -R173, -RZ ;  /* 0x800000ffadadc221 */ /* 0x010fe20000010100 */
[----:B------:R-:W-:Y:S01]  /*6b00*/  ISETP.LE.U32.AND P4, PT, R5, UR4, PT ;  /* 0x0000000405007c0c */ /* 0x000fe2000bf83070 */
[----:B-1----:R-:W-:Y:S01]  /*6b10*/  @!P3 FADD.FTZ R195, -R195, -RZ ;  /* 0x800000ffc3c3b221 */ /* 0x002fe20000010100 */
[----:B------:R-:W-:Y:S02]  /*6b20*/  SHF.R.U32.HI R4, RZ, 0x8, R4 ;  /* 0x00000008ff047819 */ /* 0x000fe40000011604 */
[----:B------:R-:W-:Y:S02]  /*6b30*/  LOP3.LUT R5, R8, 0xff, RZ, 0xc0, !PT ;  /* 0x000000ff08057812 */ /* 0x000fe400078ec0ff */
[----:B------:R-:W-:Y:S01]  /*6b40*/  LOP3.LUT R4, R4, 0xffff, RZ, 0xc0, !PT ;  /* 0x0000ffff04047812 */ /* 0x000fe200078ec0ff */
[----:B------:R-:W-:Y:S01]  /*6b50*/  @!P6 FADD.FTZ R161, -R161, -RZ ;  /* 0x800000ffa1a1e221 */ /* 0x000fe20000010100 */
[----:B------:R-:W-:Y:S01]  /*6b60*/  ISETP.LE.U32.AND P3, PT, R5, UR4, PT ;  /* 0x0000000405007c0c */ /* 0x000fe2000bf63070 */
[----:B------:R-:W-:Y:S01]  /*6b70*/  @!P2 FADD.FTZ R160, -R160, -RZ ;  /* 0x800000ffa0a0a221 */ /* 0x000fe20000010100 */
[----:B------:R-:W-:Y:S01]  /*6b80*/  ISETP.LE.U32.AND P2, PT, R4, UR4, PT ;  /* 0x0000000404007c0c */ /* 0x000fe2000bf43070 */
[----:B--2---:R-:W-:Y:S01]  /*6b90*/  @!P5 FADD.FTZ R196, -R196, -RZ ;  /* 0x800000ffc4c4d221 */ /* 0x004fe20000010100 */
[--C-:B------:R-:W-:Y:S01]  /*6ba0*/  SHF.R.U32.HI R5, RZ, 0x18, R8.reuse ;  /* 0x00000018ff057819 */ /* 0x100fe20000011608 */
[----:B------:R-:W-:Y:S01]  /*6bb0*/  @!P4 FADD.FTZ R165, -R165, -RZ ;  /* 0x800000ffa5a5c221 */ /* 0x000fe20000010100 */
[----:B------:R-:W-:Y:S01]  /*6bc0*/  LOP3.LUT R4, R0, 0xffff, RZ, 0xc0, !PT ;  /* 0x0000ffff00047812 */ /* 0x000fe200078ec0ff */
[----:B------:R-:W-:Y:S01]  /*6bd0*/  MUFU.EX2 R167, R56 ;  /* 0x0000003800a77308 */ /* 0x000fe20000000800 */
[----:B------:R-:W-:Y:S02]  /*6be0*/  SHF.R.U32.HI R8, RZ, 0x10, R8 ;  /* 0x00000010ff087819 */ /* 0x000fe40000011608 */
[----:B------:R-:W-:Y:S02]  /*6bf0*/  SHF.R.U32.HI R4, RZ, 0x8, R4 ;  /* 0x00000008ff047819 */ /* 0x000fe40000011604 */
[----:B------:R-:W-:Y:S01]  /*6c00*/  ISETP.LE.U32.AND P5, PT, R15, UR4, PT ;  /* 0x000000040f007c0c */ /* 0x000fe2000bfa3070 */
[----:B------:R-:W-:Y:S01]  /*6c10*/  @!P3 FADD.FTZ R157, -R157, -RZ ;  /* 0x800000ff9d9db221 */ /* 0x000fe20000010100 */
[----:B------:R-:W-:Y:S01]  /*6c20*/  LOP3.LUT R8, R8, 0xff, RZ, 0xc0, !PT ;  /* 0x000000ff08087812 */ /* 0x000fe200078ec0ff */
[----:B------:R-:W-:Y:S01]  /*6c30*/  @!P2 FADD.FTZ R156, -R156, -RZ ;  /* 0x800000ff9c9ca221 */ /* 0x000fe20000010100 */
[----:B------:R-:W-:Y:S01]  /*6c40*/  LOP3.LUT R4, R4, 0xffff, RZ, 0xc0, !PT ;  /* 0x0000ffff04047812 */ /* 0x000fe200078ec0ff */
[----:B------:R-:W1:Y:S01]  /*6c50*/  MUFU.EX2 R169, R58 ;  /* 0x0000003a00a97308 */ /* 0x000e620000000800 */
[----:B------:R-:W-:Y:S02]  /*6c60*/  ISETP.LE.U32.AND P6, PT, R8, UR4, PT ;  /* 0x0000000408007c0c */ /* 0x000fe4000bfc3070 */
[----:B------:R-:W-:Y:S02]  /*6c70*/  ISETP.LE.U32.AND P3, PT, R4, UR4, PT ;  /* 0x0000000404007c0c */ /* 0x000fe4000bf63070 */
[----:B------:R-:W-:Y:S02]  /*6c80*/  SHF.R.U32.HI R4, RZ, 0x8, R18 ;  /* 0x00000008ff047819 */ /* 0x000fe40000011612 */
[----:B------:R-:W-:Y:S01]  /*6c90*/  LOP3.LUT R6, R0, 0xff, RZ, 0xc0, !PT ;  /* 0x000000ff00067812 */ /* 0x000fe200078ec0ff */
[----:B---3--:R-:W-:Y:S01]  /*6ca0*/  @!P5 FADD.FTZ R194, -R194, -RZ ;  /* 0x800000ffc2c2d221 */ /* 0x008fe20000010100 */
[----:B------:R-:W-:Y:S02]  /*6cb0*/  ISETP.LE.U32.AND P0, PT, R27, UR4, PT ;  /* 0x000000041b007c0c */ /* 0x000fe4000bf03070 */
[----:B------:R-:W-:Y:S02]  /*6cc0*/  ISETP.LE.U32.AND P5, PT, R5, UR4, PT ;  /* 0x0000000405007c0c */ /* 0x000fe4000bfa3070 */
[--C-:B------:R-:W-:Y:S01]  /*6cd0*/  SHF.R.U32.HI R5, RZ, 0x10, R0.reuse ;  /* 0x00000010ff057819 */ /* 0x100fe20000011600 */
[----:B------:R-:W-:Y:S01]  /*6ce0*/  @!P6 FADD.FTZ R162, -R162, -RZ ;  /* 0x800000ffa2a2e221 */ /* 0x000fe20000010100 */
[----:B------:R-:W-:Y:S01]  /*6cf0*/  SHF.R.U32.HI R0, RZ, 0x18, R0 ;  /* 0x00000018ff007819 */ /* 0x000fe20000011600 */
[----:B------:R-:W-:Y:S01]  /*6d00*/  @!P3 FADD.FTZ R166, -R166, -RZ ;  /* 0x800000ffa6a6b221 */ /* 0x000fe20000010100 */
[----:B------:R-:W-:Y:S02]  /*6d10*/  LOP3.LUT R5, R5, 0xff, RZ, 0xc0, !PT ;  /* 0x000000ff05057812 */ /* 0x000fe400078ec0ff */
        /* <DEDUP_REMOVED lines=12> */
[----:B-1----:R-:W-:Y:S01]  /*6de0*/  @!P0 FADD.FTZ R169, -R169, -RZ ;  /* 0x800000ffa9a98221 */ /* 0x002fe20000010100 */
        /* <DEDUP_REMOVED lines=135> */
[----:B------:R-:W-:Y:S02]  /*7660*/  LEA.HI.X.SX32 R149, R237, R147, 0x2, P0 ;  /* 0x00000093ed957211 */ /* 0x000fe400000f16ff */
[----:B------:R-:W-:Y:S04]  /*7670*/  FSETP.GE.FTZ.AND P0, PT, R202, RZ, PT ;  /* 0x000000ffca00720b */ /* 0x000fe80003f16000 */
[----:B------:R-:W2:Y:S08]  /*7680*/  LDSM.16.M88.4 R136, [R145+0xa000] ;  /* 0x00a000009188783b */ /* 0x000eb00000000200 */
        /* <DEDUP_REMOVED lines=33> */
[----:B------:R-:W-:Y:S01]  /*78a0*/  FSEL R4, R4, R146, P2 ;  /* 0x0000009204047208 */ /* 0x000fe20001000000 */
[----:B------:R-:W-:Y:S01]  /*78b0*/  FMUL.FTZ R208, R208, R5 ;  /* 0x00000005d0d07220 */ /* 0x000fe20000410000 */
[----:B------:R-:W-:Y:S01]  /*78c0*/  FSETP.GE.FTZ.AND P0, PT, R198, RZ, PT ;  /* 0x000000ffc600720b */ /* 0x000fe20003f16000 */
[----:B------:R-:W-:Y:S01]  /*78d0*/  FMUL.FTZ R202, R202, R2 ;  /* 0x00000002caca7220 */ /* 0x000fe20000410000 */
[----:B------:R-:W-:Y:S01]  /*78e0*/  FSETP.GE.FTZ.AND P3, PT, R204, RZ, PT ;  /* 0x000000ffcc00720b */ /* 0x000fe20003f76000 */
[----:B------:R-:W-:Y:S01]  /*78f0*/  FMUL.FTZ R205, R205, R4 ;  /* 0x00000004cdcd7220 */ /* 0x000fe20000410000 */
[----:B------:R-:W-:Y:S01]  /*7900*/  FSETP.GE.FTZ.AND P2, PT, R199, RZ, PT ;  /* 0x000000ffc700720b */ /* 0x000fe20003f56000 */
[----:B------:R3:W4:Y:S04]  /*7910*/  LDG.E R2, [R148.64+0x100] ;  /* 0x0001000c94027981 */ /* 0x000728000c1e1900 */
[----:B-1----:R3:W4:Y:S01]  /*7920*/  LDG.E R0, [R148.64+0x120] ;  /* 0x0001200c94007981 */ /* 0x002722000c1e1900 */
[C---:B--2---:R-:W-:Y:S01]  /*7930*/  HMMA.16816.F32 R8, R140.reuse, R136, R8 ;  /* 0x000000888c08723c */ /* 0x044fe20000001808 */
[----:B---3--:R-:W-:Y:S07]  /*7940*/  IMAD.MOV.U32 R148, RZ, RZ, R236 ;  /* 0x000000ffff947224 */ /* 0x008fee00078e00ec */
[-C--:B------:R-:W-:Y:S01]  /*7950*/  HMMA.16816.F32 R12, R140, R138.reuse, R12 ;  /* 0x0000008a8c0c723c */ /* 0x080fe2000000180c */
[----:B------:R-:W-:Y:S07]  /*7960*/  IMAD.MOV.U32 R149, RZ, RZ, R235 ;  /* 0x000000ffff957224 */ /* 0x000fee00078e00eb */
        /* <DEDUP_REMOVED lines=110> */
[----:B----4-:R-:W-:Y:S01]  /*8050*/  FADD.FTZ R4, -R2, R8 ;  /* 0x0000000802047221 */ /* 0x010fe20000010100 */
        /* <DEDUP_REMOVED lines=11> */
[----:B------:R-:W-:Y:S01]  /*8110*/  FADD.FTZ R45, -R2, R45 ;  /* 0x0000002d022d7221 */ /* 0x000fe20000010100 */
[----:B------:R-:W-:Y:S01]  /*8120*/  FSETP.GE.FTZ.AND P2, PT, R150, RZ, PT ;  /* 0x000000ff9600720b */ /* 0x000fe20003f56000 */
[----:B------:R-:W-:Y:S01]  /*8130*/  FADD.FTZ R10, -R0, R10 ;  /* 0x0000000a000a7221 */ /* 0x000fe20000010100 */
        /* <DEDUP_REMOVED lines=80> */
[C---:B------:R-:W-:Y:S01]  /*8640*/  FSETP.GE.FTZ.AND P0, PT, R215.reuse, RZ, PT ;  /* 0x000000ffd700720b */ /* 0x040fe20003f16000 */
        /* <DEDUP_REMOVED lines=31> */
[C---:B------:R-:W-:Y:S01]  /*8840*/  FADD.FTZ R4, -R0.reuse, R59 ;  /* 0x0000003b00047221 */ /* 0x040fe20000010100 */
        /* <DEDUP_REMOVED lines=28> */
[----:B------:R-:W-:Y:S02]  /*8a10*/  IADD3 R6, P2, R8, R10, RZ ;  /* 0x0000000a08067210 */ /* 0x000fe40007f5e0ff */
[----:B------:R-:W-:Y:S01]  /*8a20*/  SHF.L.U64.HI R0, R2, R4, c[0x0][0x194] ;  /* 0x0000650002007619 */ /* 0x000fe20000010204 */
        /* <DEDUP_REMOVED lines=16> */
.L_x_1021:
        /* <DEDUP_REMOVED lines=192> */
.L_x_1022:
[----:B------:R-:W-:Y:S01]  /*9730*/  LDSM.16.M88.4 R32, [R182+0x14000] ;  /* 0x01400000b620783b */ /* 0x000fe20000000200 */
[----:B------:R-:W-:Y:S01]  /*9740*/  IMAD.IADD R144, R177, 0x1, R183 ;  /* 0x00000001b1907824 */ /* 0x000fe200078e02b7 */
[----:B------:R-:W-:Y:S01]  /*9750*/  ULOP3.LUT UR4, UR7, 0x1, URZ, 0xc0, !UPT ;  /* 0x0000000107047892 */ /* 0x000fe2000f8ec03f */
[----:B------:R-:W-:Y:S01]  /*9760*/  IMAD.MOV.U32 R150, RZ, RZ, 0x4 ;  /* 0x00000004ff967424 */ /* 0x000fe200078e00ff */
[----:B------:R-:W-:Y:S01]  /*9770*/  UISETP.GT.AND UP2, UPT, UR7, UR17, UPT ;  /* 0x000000110700728c */ /* 0x000fe2000bf44270 */
[----:B------:R-:W2:Y:S01]  /*9780*/  LDSM.16.MT88.4 R16, [R0+0xc000] ;  /* 0x00c000000010783b */ /* 0x000ea20000004200 */
[----:B------:R-:W-:Y:S01]  /*9790*/  IMAD.MOV.U32 R151, RZ, RZ, c[0x0][0x22c] ;  /* 0x00008b00ff977624 */ /* 0x000fe200078e00ff */
[----:B------:R-:W-:Y:S01]  /*97a0*/  UISETP.NE.U32.AND UP0, UPT, UR4, 0x1, UPT ;  /* 0x000000010400788c */ /* 0x000fe2000bf05070 */
[----:B------:R-:W-:Y:S01]  /*97b0*/  IMAD.MOV.U32 R153, RZ, RZ, c[0x0][0x22c] ;  /* 0x00008b00ff997624 */ /* 0x000fe200078e00ff */
[----:B------:R-:W-:Y:S01]  /*97c0*/  @UP3 UIADD3 UR5, UP1, UR10, -0x200, URZ ;  /* 0xfffffe000a053890 */ /* 0x000fe2000ff3e03f */
[----:B------:R-:W3:Y:S01]  /*97d0*/  LDSM.16.M88.4 R28, [R182+0x16000] ;  /* 0x01600000b61c783b */ /* 0x000ee20000000200 */
[----:B------:R-:W-:Y:S01]  /*97e0*/  IMAD R151, R151, c[0x0][0x1c0], RZ ;  /* 0x0000700097977a24 */ /* 0x000fe200078e02ff */
[----:B------:R-:W-:Y:S01]  /*97f0*/  UIADD3 UR6, UR7, -0x1, URZ ;  /* 0xffffffff07067890 */ /* 0x000fe2000fffe03f */
[----:B------:R-:W-:Y:S01]  /*9800*/  IMAD R153, R153, c[0x0][0x1c0], RZ ;  /* 0x0000700099997a24 */ /* 0x000fe200078e02ff */
[----:B------:R-:W-:Y:S01]  /*9810*/  @UP3 UIADD3.X UR4, UR11, -0x1, URZ, UP1, !UPT ;  /* 0xffffffff0b043890 */ /* 0x000fe20008ffe43f */
[----:B------:R-:W4:Y:S01]  /*9820*/  LDSM.16.MT88.4 R36, [R2+0xc000] ;  /* 0x00c000000224783b */ /* 0x000f220000004200 */
[----:B------:R-:W-:Y:S02]  /*9830*/  IMAD.SHL.U32 R151, R151, 0x10, RZ ;  /* 0x0000001097977824 */ /* 0x000fe400078e00ff */
[----:B------:R-:W-:Y:S01]  /*9840*/  IMAD R153, R153, 0x18, RZ ;  /* 0x0000001899997824 */ /* 0x000fe200078e02ff */
[----:B------:R-:W-:Y:S01]  /*9850*/  UMOV UR7, UR6 ;  /* 0x0000000600077c82 */ /* 0x000fe20008000000 */
[----:B------:R-:W-:Y:S01]  /*9860*/  LDSM.16.M88.4 R40, [R183+0x14000] ;  /* 0x01400000b728783b */ /* 0x000fe20000000200 */
[----:B------:R-:W-:Y:S02]  /*9870*/  IMAD.MOV.U32 R152, RZ, RZ, c[0x0][0x22c] ;  /* 0x00008b00ff987624 */ /* 0x000fe400078e00ff */
[----:B------:R-:W-:Y:S02]  /*9880*/  IMAD.MOV.U32 R147, RZ, RZ, c[0x0][0x22c] ;  /* 0x00008b00ff937624 */ /* 0x000fe400078e00ff */
[----:B------:R-:W1:Y:S01]  /*9890*/  LDSM.16.MT88.4 R44, [R0+0xc800] ;  /* 0x00c80000002c783b */ /* 0x000e620000004200 */
[----:B------:R-:W-:Y:S02]  /*98a0*/  IMAD R152, R152, c[0x0][0x1c0], RZ ;  /* 0x0000700098987a24 */ /* 0x000fe400078e02ff */
[----:B------:R-:W-:Y:S02]  /*98b0*/  IMAD R147, R147, c[0x0][0x1c0], RZ ;  /* 0x0000700093937a24 */ /* 0x000fe400078e02ff */
[----:B------:R-:W1:Y:S01]  /*98c0*/  LDSM.16.M88.4 R48, [R183+0x16000] ;  /* 0x01600000b730783b */ /* 0x000e620000000200 */
[----:B------:R-:W-:Y:S02]  /*98d0*/  IMAD.SHL.U32 R152, R152, 0x20, RZ ;  /* 0x0000002098987824 */ /* 0x000fe400078e00ff */
[----:B------:R-:W-:Y:S02]  /*98e0*/  IMAD.U32 R147, R147, -0x80, RZ ;  /* 0xffffff8093937824 */ /* 0x000fe400078e00ff */
[----:B------:R-:W1:Y:S03]  /*98f0*/  LDSM.16.MT88.4 R52, [R2+0xc800] ;  /* 0x00c800000234783b */ /* 0x000e660000004200 */
[C---:B------:R-:W-:Y:S02]  /*9900*/  LEA R236, P2, R147.reuse, R148, 0x2 ;  /* 0x0000009493ec7211 */ /* 0x040fe400078410ff */
[----:B------:R-:W-:Y:S02]  /*9910*/  LDSM.16.M88.4 R56, [R145+0x14000] ;  /* 0x014000009138783b */ /* 0x000fe40000000200 */
[----:B------:R-:W-:Y:S01]  /*9920*/  LEA.HI.X.SX32 R235, R147, R149, 0x2, P2 ;  /* 0x0000009593eb7211 */ /* 0x000fe200010f16ff */
[----:B------:R-:W-:Y:S01]  /*9930*/  IMAD.MOV.U32 R147, RZ, RZ, c[0x0][0x22c] ;  /* 0x00008b00ff937624 */ /* 0x000fe200078e00ff */
[-C--:B-12---:R-:W-:Y:S01]  /*9940*/  HMMA.16816.F32 R4, R32, R16.reuse, RZ ;  /* 0x000000102004723c */ /* 0x086fe200000018ff */
[----:B------:R-:W1:Y:S02]  /*9950*/  LDSM.16.MT88.4 R60, [R0+0xd000] ;  /* 0x00d00000003c783b */ /* 0x000e640000004200 */
[----:B------:R-:W-:Y:S03]  /*9960*/  IMAD R147, R147, c[0x0][0x1c0], RZ ;  /* 0x0000700093937a24 */ /* 0x000fe600078e02ff */
[----:B------:R-:W2:Y:S01]  /*9970*/  LDSM.16.M88.4 R64, [R145+0x16000] ;  /* 0x016000009140783b */ /* 0x000ea20000000200 */
[----:B------:R-:W-:Y:S01]  /*9980*/  IMAD.SHL.U32 R147, R147, 0x8, RZ ;  /* 0x0000000893937824 */ /* 0x000fe200078e00ff */
[C---:B---3--:R-:W-:Y:S03]  /*9990*/  HMMA.16816.F32 R8, R28.reuse, R16, RZ ;  /* 0x000000101c08723c */ /* 0x048fe600000018ff */
[----:B------:R-:W3:Y:S05]  /*99a0*/  LDSM.16.MT88.4 R132, [R2+0xd000] ;  /* 0x00d000000284783b */ /* 0x000eea0000004200 */
        /* <DEDUP_REMOVED lines=78> */
[----:B------:R-:W-:Y:S02]  /*9e90*/  IMAD R47, R47, 0x48, RZ ;  /* 0x000000482f2f7824 */ /* 0x000fe400078e02ff */
[----:B------:R-:W-:Y:S02]  /*9ea0*/  IMAD R46, R46, 0x50, RZ ;  /* 0x000000502e2e7824 */ /* 0x000fe400078e02ff */
[-C--:B------:R-:W-:Y:S01]  /*9eb0*/  HMMA.16816.F32 R12, R136, R50.reuse, R12 ;  /* 0x00000032880c723c */ /* 0x080fe2000000180c */
[----:B------:R-:W-:Y:S04]  /*9ec0*/  IMAD.MOV.U32 R48, RZ, RZ, c[0x0][0x22c] ;  /* 0x00008b00ff307624 */ /* 0x000fe800078e00ff */
[----:B------:R-:W-:Y:S03]  /*9ed0*/  IMAD R48, R48, c[0x0][0x1c0], RZ ;  /* 0x0000700030307a24 */ /* 0x000fe600078e02ff */
[C---:B------:R-:W-:Y:S04]  /*9ee0*/  HMMA.16816.F32 R16, R36.reuse, R50, R16 ;  /* 0x000000322410723c */ /* 0x040fe80000001810 */
[----:B------:R-:W-:Y:S04]  /*9ef0*/  IMAD R48, R48, 0x58, RZ ;  /* 0x0000005830307824 */ /* 0x000fe800078e02ff */
[-C--:B------:R-:W-:Y:S08]  /*9f00*/  HMMA.16816.F32 R20, R36, R140.reuse, R20 ;  /* 0x0000008c2414723c */ /* 0x080ff00000001814 */
[C---:B------:R-:W-:Y:S08]  /*9f10*/  HMMA.16816.F32 R24, R136.reuse, R140, R24 ;  /* 0x0000008c8818723c */ /* 0x040ff00000001818 */
[-C--:B------:R-:W-:Y:S08]  /*9f20*/  HMMA.16816.F32 R28, R136, R142.reuse, R28 ;  /* 0x0000008e881c723c */ /* 0x080ff0000000181c */
[----:B------:R-:W-:Y:S07]  /*9f30*/  HMMA.16816.F32 R32, R36, R142, R32 ;  /* 0x0000008e2420723c */ /* 0x000fee0000001820 */
[----:B------:R-:W-:Y:S01]  /*9f40*/  IMAD.MOV.U32 R36, RZ, RZ, R236 ;  /* 0x000000ffff247224 */ /* 0x000fe200078e00ec */
[-C--:B----4-:R-:W-:Y:S05]  /*9f50*/  HMMA.16816.F32 R4, R40, R52.reuse, R4 ;  /* 0x000000342804723c */ /* 0x090fea0000001804 */
[----:B------:R-:W-:Y:S01]  /*9f60*/  IMAD.MOV.U32 R37, RZ, RZ, R235 ;  /* 0x000000ffff257224 */ /* 0x000fe200078e00eb */
[----:B------:R-:W-:Y:S02]  /*9f70*/  LEA R44, P2, R147, R36, 0x2 ;  /* 0x00000024932c7211 */ /* 0x000fe400078410ff */
[C---:B-1----:R-:W-:Y:S01]  /*9f80*/  HMMA.16816.F32 R8, R56.reuse, R52, R8 ;  /* 0x000000343808723c */ /* 0x042fe20000001808 */
[----:B------:R-:W2:Y:S03]  /*9f90*/  LDL R53, [R1+0xc] ;  /* 0x00000c0001357983 */ /* 0x000ea60000100800 */
[----:B------:R-:W-:Y:S02]  /*9fa0*/  @P0 IADD3 R38, R237, -0x80, RZ ;  /* 0xffffff80ed260810 */ /* 0x000fe40007ffe0ff */
[----:B------:R-:W3:Y:S01]  /*9fb0*/  LDL R52, [R1+0x4] ;  /* 0x0000040001347983 */ /* 0x000ee20000100800 */
[-C--:B------:R-:W-:Y:S01]  /*9fc0*/  LEA.HI.X.SX32 R45, R147, R37.reuse, 0x2, P2 ;  /* 0x00000025932d7211 */ /* 0x080fe200010f16ff */
[-C--:B------:R-:W-:Y:S04]  /*9fd0*/  HMMA.16816.F32 R12, R56, R54.reuse, R12 ;  /* 0x00000036380c723c */ /* 0x080fe8000000180c */
[----:B------:R-:W-:Y:S01]  /*9fe0*/  @P0 IMAD.WIDE R38, R38, R150, UR10 ;  /* 0x0000000a26260e25 */ /* 0x000fe2000f8e0296 */
[----:B------:R-:W-:Y:S02]  /*9ff0*/  @UP3 UMOV UR10, UR5 ;  /* 0x00000005000a3c82 */ /* 0x000fe40008000000 */
[----:B------:R-:W-:Y:S01]  /*a000*/  @UP3 UMOV UR11, UR4 ;  /* 0x00000004000b3c82 */ /* 0x000fe20008000000 */
[C---:B------:R-:W-:Y:S01]  /*a010*/  HMMA.16816.F32 R16, R40.reuse, R54, R16 ;  /* 0x000000362810723c */ /* 0x040fe20000001810 */
[----:B------:R1:W5:Y:S03]  /*a020*/  @P0 LDG.E R244, [R38.64] ;  /* 0x0000000c26f40981 */ /* 0x000366000c1e1900 */
[----:B------:R-:W-:Y:S02]  /*a030*/  IMAD.MOV.U32 R150, RZ, RZ, c[0x0][0x22c] ;  /* 0x00008b00ff967624 */ /* 0x000fe400078e00ff */
[----:B------:R1:W5:Y:S01]  /*a040*/  @P0 LDG.E R245, [R38.64+0x20] ;  /* 0x0000200c26f50981 */ /* 0x000362000c1e1900 */
[C---:B------:R-:W-:Y:S01]  /*a050*/  IADD3 R55, R151.reuse, 0x20, RZ ;  /* 0x0000002097377810 */ /* 0x040fe20007ffe0ff */
[-C--:B------:R-:W-:Y:S03]  /*a060*/  HMMA.16816.F32 R20, R40, R60.reuse, R20 ;  /* 0x0000003c2814723c */ /* 0x080fe60000001814 */
[----:B------:R1:W5:Y:S01]  /*a070*/  @P0 LDG.E R242, [R38.64+0x100] ;  /* 0x0001000c26f20981 */ /* 0x000362000c1e1900 */
[----:B------:R-:W-:Y:S01]  /*a080*/  IMAD R150, R150, c[0x0][0x1c0], RZ ;  /* 0x0000700096967a24 */ /* 0x000fe200078e02ff */
[C---:B------:R-:W-:Y:S03]  /*a090*/  IADD3 R54, R151.reuse, 0x20, RZ ;  /* 0x0000002097367810 */ /* 0x040fe60007ffe0ff */
[C---:B------:R-:W-:Y:S01]  /*a0a0*/  HMMA.16816.F32 R24, R56.reuse, R60, R24 ;  /* 0x0000003c3818723c */ /* 0x040fe20000001818 */
[----:B------:R1:W5:Y:S03]  /*a0b0*/  @P0 LDG.E R243, [R38.64+0x120] ;  /* 0x0001200c26f30981 */ /* 0x000366000c1e1900 */
[----:B------:R-:W-:Y:S02]  /*a0c0*/  IMAD R150, R150, 0x28, RZ ;  /* 0x0000002896967824 */ /* 0x000fe400078e02ff */
[----:B------:R4:W-:Y:S02]  /*a0d0*/  RED.E.ADD.F32.FTZ.RN.STRONG.GPU [R36.64], R4 ;  /* 0x000000042400798e */ /* 0x0009e4000c10e78c */
[-C--:B------:R-:W-:Y:S03]  /*a0e0*/  HMMA.16816.F32 R28, R56, R62.reuse, R28 ;  /* 0x0000003e381c723c */ /* 0x080fe6000000181c */
[----:B------:R4:W-:Y:S04]  /*a0f0*/  RED.E.ADD.F32.FTZ.RN.STRONG.GPU [R44.64], R5 ;  /* 0x000000052c00798e */ /* 0x0009e8000c10e78c */
[C---:B------:R-:W-:Y:S01]  /*a100*/  IADD3 R57, R151.reuse, 0x20, RZ ;  /* 0x0000002097397810 */ /* 0x040fe20007ffe0ff */
[----:B------:R-:W-:Y:S04]  /*a110*/  HMMA.16816.F32 R32, R40, R62, R32 ;  /* 0x0000003e2820723c */ /* 0x000fe80000001820 */
[----:B------:R-:W-:Y:S03]  /*a120*/  IADD3 R56, R151, 0x20, RZ ;  /* 0x0000002097387810 */ /* 0x000fe60007ffe0ff */
[-C--:B------:R-:W-:Y:S01]  /*a130*/  LEA R40, P2, R153, R36.reuse, 0x2 ;  /* 0x0000002499287211 */ /* 0x080fe200078410ff */
[----:B------:R-:W-:Y:S01]  /*a140*/  IMAD.MOV.U32 R43, RZ, RZ, c[0x0][0x22c] ;  /* 0x00008b00ff2b7624 */ /* 0x000fe200078e00ff */
[-C--:B-1----:R-:W-:Y:S03]  /*a150*/  LEA R38, P0, R151, R36.reuse, 0x2 ;  /* 0x0000002497267211 */ /* 0x082fe600078010ff */
[----:B------:R-:W-:Y:S01]  /*a160*/  IMAD R43, R43, c[0x0][0x1c0], RZ ;  /* 0x000070002b2b7a24 */ /* 0x000fe200078e02ff */
[-C--:B------:R-:W-:Y:S01]  /*a170*/  LEA.HI.X.SX32 R41, R153, R37.reuse, 0x2, P2 ;  /* 0x0000002599297211 */ /* 0x080fe200010f16ff */
[----:B------:R-:W-:Y:S01]  /*a180*/  IMAD.MOV.U32 R42, RZ, RZ, c[0x0][0x22c] ;  /* 0x00008b00ff2a7624 */ /* 0x000fe200078e00ff */
[-C--:B------:R-:W-:Y:S01]  /*a190*/  LEA.HI.X.SX32 R39, R151, R37.reuse, 0x2, P0 ;  /* 0x0000002597277211 */ /* 0x080fe200000f16ff */
[----:B------:R-:W-:Y:S01]  /*a1a0*/  IMAD R43, R43, 0x70, RZ ;  /* 0x000000702b2b7824 */ /* 0x000fe200078e02ff */
[-C--:B----4-:R-:W-:Y:S01]  /*a1b0*/  LEA R4, P0, R152, R36.reuse, 0x2 ;  /* 0x0000002498047211 */ /* 0x090fe200078010ff */
[----:B------:R-:W-:Y:S02]  /*a1c0*/  IMAD R42, R42, c[0x0][0x1c0], RZ ;  /* 0x000070002a2a7a24 */ /* 0x000fe400078e02ff */
[----:B------:R1:W-:Y:S01]  /*a1d0*/  RED.E.ADD.F32.FTZ.RN.STRONG.GPU [R38.64], R6 ;  /* 0x000000062600798e */ /* 0x0003e2000c10e78c */
[-C--:B------:R-:W-:Y:S01]  /*a1e0*/  LEA.HI.X.SX32 R5, R152, R37.reuse, 0x2, P0 ;  /* 0x0000002598057211 */ /* 0x080fe200000f16ff */
[----:B------:R-:W-:Y:S03]  /*a1f0*/  IMAD R42, R42, 0x78, RZ ;  /* 0x000000782a2a7824 */ /* 0x000fe600078e02ff */
[----:B------:R4:W-:Y:S05]  /*a200*/  RED.E.ADD.F32.FTZ.RN.STRONG.GPU [R40.64], R7 ;  /* 0x000000072800798e */ /* 0x0009ea000c10e78c */
[----:B------:R4:W-:Y:S01]  /*a210*/  RED.E.ADD.F32.FTZ.RN.STRONG.GPU [R4.64], R8 ;  /* 0x000000080400798e */ /* 0x0009e2000c10e78c */
[-C--:B-1----:R-:W-:Y:S02]  /*a220*/  LEA R38, P2, R150, R36.reuse, 0x2 ;  /* 0x0000002496267211 */ /* 0x082fe400078410ff */
[-C--:B------:R-:W-:Y:S02]  /*a230*/  LEA R6, P0, R0, R36.reuse, 0x2 ;  /* 0x0000002400067211 */ /* 0x080fe400078010ff */
[-C--:B------:R-:W-:Y:S01]  /*a240*/  LEA.HI.X.SX32 R39, R150, R37.reuse, 0x2, P2 ;  /* 0x0000002596277211 */ /* 0x080fe200010f16ff */
[----:B------:R-:W-:Y:S01]  /*a250*/  IMAD.MOV.U32 R150, RZ, RZ, c[0x0][0x22c] ;  /* 0x00008b00ff967624 */ /* 0x000fe200078e00ff */
[-C--:B----4-:R-:W-:Y:S01]  /*a260*/  LEA.HI.X.SX32 R7, R0, R37.reuse, 0x2, P0 ;  /* 0x0000002500077211 */ /* 0x090fe200000f16ff */
[----:B------:R-:W-:Y:S02]  /*a270*/  IMAD.MOV.U32 R0, RZ, RZ, c[0x0][0x22c] ;  /* 0x00008b00ff007624 */ /* 0x000fe400078e00ff */
[----:B------:R1:W-:Y:S01]  /*a280*/  RED.E.ADD.F32.FTZ.RN.STRONG.GPU [R38.64], R9 ;  /* 0x000000092600798e */ /* 0x0003e2000c10e78c */
[-C--:B------:R-:W-:Y:S01]  /*a290*/  LEA R4, P2, R2, R36.reuse, 0x2 ;  /* 0x0000002402047211 */ /* 0x080fe200078410ff */
[----:B------:R-:W-:Y:S02]  /*a2a0*/  IMAD R0, R0, c[0x0][0x1c0], RZ ;  /* 0x0000700000007a24 */ /* 0x000fe400078e02ff */
[----:B------:R-:W-:Y:S01]  /*a2b0*/  IMAD R150, R150, c[0x0][0x1c0], RZ ;  /* 0x0000700096967a24 */ /* 0x000fe200078e02ff */
[-C--:B------:R-:W-:Y:S01]  /*a2c0*/  LEA.HI.X.SX32 R5, R2, R37.reuse, 0x2, P2 ;  /* 0x0000002502057211 */ /* 0x080fe200010f16ff */
[----:B------:R-:W-:Y:S01]  /*a2d0*/  IMAD.SHL.U32 R0, R0, 0x40, RZ ;  /* 0x0000004000007824 */ /* 0x000fe200078e00ff */
[----:B------:R-:W4:Y:S01]  /*a2e0*/  LDL R2, [R1] ;  /* 0x0000000001027983 */ /* 0x000f220000100800 */
[----:B------:R-:W-:Y:S03]  /*a2f0*/  IMAD.SHL.U32 R150, R150, 0x8, RZ ;  /* 0x0000000896967824 */ /* 0x000fe600078e00ff */
[-C--:B------:R-:W-:Y:S01]  /*a300*/  LEA R8, P0, R0, R36.reuse, 0x2 ;  /* 0x0000002400087211 */ /* 0x080fe200078010ff */
[----:B------:R1:W-:Y:S01]  /*a310*/  RED.E.ADD.F32.FTZ.RN.STRONG.GPU [R6.64], R10 ;  /* 0x0000000a0600798e */ /* 0x0003e2000c10e78c */
[C---:B------:R-:W-:Y:S02]  /*a320*/  IMAD.IADD R56, R150.reuse, 0x1, R56 ;  /* 0x0000000196387824 */ /* 0x040fe400078e0238 */
[C---:B------:R-:W-:Y:S02]  /*a330*/  IMAD.IADD R55, R150.reuse, 0x1, R55 ;  /* 0x0000000196377824 */ /* 0x040fe400078e0237 */
[----:B------:R1:W-:Y:S01]  /*a340*/  RED.E.ADD.F32.FTZ.RN.STRONG.GPU [R4.64], R11 ;  /* 0x0000000b0400798e */ /* 0x0003e2000c10e78c */
[C---:B------:R-:W-:Y:S02]  /*a350*/  IMAD.IADD R54, R150.reuse, 0x1, R54 ;  /* 0x0000000196367824 */ /* 0x040fe400078e0236 */
[C---:B------:R-:W-:Y:S02]  /*a360*/  IMAD.IADD R55, R150.reuse, 0x1, R55 ;  /* 0x0000000196377824 */ /* 0x040fe400078e0237 */
[C---:B------:R-:W-:Y:S04]  /*a370*/  IMAD.IADD R54, R150.reuse, 0x1, R54 ;  /* 0x0000000196367824 */ /* 0x040fe800078e0236 */
[----:B------:R-:W-:Y:S01]  /*a380*/  IMAD.IADD R54, R150, 0x1, R54 ;  /* 0x0000000196367824 */ /* 0x000fe200078e0236 */
[-C--:B-1----:R-:W-:Y:S02]  /*a390*/  LEA.HI.X.SX32 R9, R0, R37.reuse, 0x2, P0 ;  /* 0x0000002500097211 */ /* 0x082fe400000f16ff */
[----:B------:R-:W4:Y:S05]  /*a3a0*/  LDL R0, [R1+0x8] ;  /* 0x0000080001007983 */ /* 0x000f2a0000100800 */
[----:B------:R1:W-:Y:S01]  /*a3b0*/  RED.E.ADD.F32.FTZ.RN.STRONG.GPU [R8.64], R16 ;  /* 0x000000100800798e */ /* 0x0003e2000c10e78c */
[CC--:B------:R-:W-:Y:S04]  /*a3c0*/  LEA R6, P2, R47.reuse, R36.reuse, 0x2 ;  /* 0x000000242f067211 */ /* 0x0c0fe800078410ff */
[-C--:B------:R-:W-:Y:S01]  /*a3d0*/  LEA.HI.X.SX32 R7, R47, R37.reuse, 0x2, P2 ;  /* 0x000000252f077211 */ /* 0x080fe200010f16ff */
[----:B------:R-:W-:Y:S01]  /*a3e0*/  IMAD.MOV.U32 R47, RZ, RZ, c[0x0][0x22c] ;  /* 0x00008b00ff2f7624 */ /* 0x000fe200078e00ff */
[CC--:B------:R-:W-:Y:S03]  /*a3f0*/  LEA R4, P0, R46.reuse, R36.reuse, 0x2 ;  /* 0x000000242e047211 */ /* 0x0c0fe600078010ff */
[----:B------:R1:W-:Y:S01]  /*a400*/  RED.E.ADD.F32.FTZ.RN.STRONG.GPU [R6.64], R17 ;  /* 0x000000110600798e */ /* 0x0003e2000c10e78c */
[-C--:B------:R-:W-:Y:S01]  /*a410*/  LEA.HI.X.SX32 R5, R46, R37.reuse, 0x2, P0 ;  /* 0x000000252e057211 */ /* 0x080fe200000f16ff */
[----:B------:R-:W-:Y:S02]  /*a420*/  IMAD R47, R47, c[0x0][0x1c0], RZ ;  /* 0x000070002f2f7a24 */ /* 0x000fe400078e02ff */
[----:B------:R-:W-:Y:S02]  /*a430*/  IMAD.MOV.U32 R46, RZ, RZ, c[0x0][0x22c] ;  /* 0x00008b00ff2e7624 */ /* 0x000fe400078e00ff */
[----:B------:R1:W-:Y:S01]  /*a440*/  RED.E.ADD.F32.FTZ.RN.STRONG.GPU [R4.64], R18 ;  /* 0x000000120400798e */ /* 0x0003e2000c10e78c */
[----:B------:R-:W-:Y:S02]  /*a450*/  IMAD R47, R47, 0x60, RZ ;  /* 0x000000602f2f7824 */ /* 0x000fe400078e02ff */
[----:B------:R-:W-:Y:S03]  /*a460*/  IMAD R46, R46, c[0x0][0x1c0], RZ ;  /* 0x000070002e2e7a24 */ /* 0x000fe600078e02ff */
[CC--:B------:R-:W-:Y:S01]  /*a470*/  LEA R10, P0, R47.reuse, R36.reuse, 0x2 ;  /* 0x000000242f0a7211 */ /* 0x0c0fe200078010ff */
[----:B------:R-:W-:Y:S01]  /*a480*/  IMAD R46, R46, 0x68, RZ ;  /* 0x000000682e2e7824 */ /* 0x000fe200078e02ff */
[-C--:B-1----:R-:W-:Y:S02]  /*a490*/  LEA R16, P2, R48, R36.reuse, 0x2 ;  /* 0x0000002430107211 */ /* 0x082fe400078410ff */
[-C--:B------:R-:W-:Y:S02]  /*a4a0*/  LEA.HI.X.SX32 R11, R47, R37.reuse, 0x2, P0 ;  /* 0x000000252f0b7211 */ /* 0x080fe400000f16ff */
[CC--:B------:R-:W-:Y:S04]  /*a4b0*/  LEA R8, P3, R46.reuse, R36.reuse, 0x2 ;  /* 0x000000242e087211 */ /* 0x0c0fe800078610ff */
[-C--:B------:R-:W-:Y:S02]  /*a4c0*/  LEA.HI.X.SX32 R9, R46, R37.reuse, 0x2, P3 ;  /* 0x000000252e097211 */ /* 0x080fe400018f16ff */
[-C--:B------:R-:W-:Y:S02]  /*a4d0*/  LEA R46, P6, R55, R36.reuse, 0x2 ;  /* 0x00000024372e7211 */ /* 0x080fe400078c10ff */
[-C--:B------:R-:W-:Y:S02]  /*a4e0*/  LEA.HI.X.SX32 R17, R48, R37.reuse, 0x2, P2 ;  /* 0x0000002530117211 */ /* 0x080fe400010f16ff */
[-C--:B------:R-:W-:Y:S02]  /*a4f0*/  LEA R6, P2, R43, R36.reuse, 0x2 ;  /* 0x000000242b067211 */ /* 0x080fe400078410ff */
[-C--:B------:R-:W-:Y:S01]  /*a500*/  LEA.HI.X.SX32 R47, R55, R37.reuse, 0x2, P6 ;  /* 0x00000025372f7211 */ /* 0x080fe200030f16ff */
[----:B------:R-:W-:Y:S01]  /*a510*/  RED.E.ADD.F32.FTZ.RN.STRONG.GPU [R16.64], R19 ;  /* 0x000000131000798e */ /* 0x000fe2000c10e78c */
[-C--:B------:R-:W-:Y:S02]  /*a520*/  LEA.HI.X.SX32 R7, R43, R37.reuse, 0x2, P2 ;  /* 0x000000252b077211 */ /* 0x080fe400010f16ff */
[CC--:B------:R-:W-:Y:S02]  /*a530*/  LEA R4, P0, R42.reuse, R36.reuse, 0x2 ;  /* 0x000000242a047211 */ /* 0x0c0fe400078010ff */
[----:B------:R1:W-:Y:S01]  /*a540*/  RED.E.ADD.F32.FTZ.RN.STRONG.GPU [R10.64], R12 ;  /* 0x0000000c0a00798e */ /* 0x0003e2000c10e78c */
[CC--:B------:R-:W-:Y:S02]  /*a550*/  LEA R50, P2, R57.reuse, R36.reuse, 0x2 ;  /* 0x0000002439327211 */ /* 0x0c0fe400078410ff */
        /* <DEDUP_REMOVED lines=8> */
[-C--:B------:R-:W-:Y:S04]  /*a5e0*/  LEA.HI.X.SX32 R43, R54, R37.reuse, 0x2, P5 ;  /* 0x00000025362b7211 */ /* 0x080fe800028f16ff */
[----:B------:R-:W-:Y:S05]  /*a5f0*/  RED.E.ADD.F32.FTZ.RN.STRONG.GPU [R36.64+0x80], R20 ;  /* 0x000080142400798e */ /* 0x000fea000c10e78c */
[----:B------:R-:W-:Y:S01]  /*a600*/  RED.E.ADD.F32.FTZ.RN.STRONG.GPU [R44.64+0x80], R21 ;  /* 0x000080152c00798e */ /* 0x000fe2000c10e78c */
[CC--:B-1----:R-:W-:Y:S04]  /*a610*/  LEA R12, P5, R251.reuse, R36.reuse, 0x2 ;  /* 0x00000024fb0c7211 */ /* 0x0c2fe800078a10ff */
[----:B------:R-:W-:Y:S01]  /*a620*/  RED.E.ADD.F32.FTZ.RN.STRONG.GPU [R50.64], R22 ;  /* 0x000000163200798e */ /* 0x000fe2000c10e78c */
[-C--:B------:R-:W-:Y:S04]  /*a630*/  LEA.HI.X.SX32 R13, R251, R37.reuse, 0x2, P5 ;  /* 0x00000025fb0d7211 */ /* 0x080fe800028f16ff */
[----:B------:R-:W-:Y:S01]  /*a640*/  RED.E.ADD.F32.FTZ.RN.STRONG.GPU [R48.64], R23 ;  /* 0x000000173000798e */ /* 0x000fe2000c10e78c */
[CC--:B------:R-:W-:Y:S04]  /*a650*/  LEA R14, P6, R252.reuse, R36.reuse, 0x2 ;  /* 0x00000024fc0e7211 */ /* 0x0c0fe800078c10ff */
[----:B------:R-:W-:Y:S01]  /*a660*/  RED.E.ADD.F32.FTZ.RN.STRONG.GPU [R46.64], R24 ;  /* 0x000000182e00798e */ /* 0x000fe2000c10e78c */
[-C--:B------:R-:W-:Y:S04]  /*a670*/  LEA.HI.X.SX32 R15, R252, R37.reuse, 0x2, P6 ;  /* 0x00000025fc0f7211 */ /* 0x080fe800030f16ff */
[----:B------:R-:W-:Y:S05]  /*a680*/  RED.E.ADD.F32.FTZ.RN.STRONG.GPU [R42.64], R25 ;  /* 0x000000192a00798e */ /* 0x000fea000c10e78c */
[----:B------:R-:W-:Y:S01]  /*a690*/  LDSM.16.MT88.4 R20, [R3+0x14800] ;  /* 0x014800000314783b */ /* 0x000fe20000004200 */
[CC--:B--2---:R-:W-:Y:S04]  /*a6a0*/  LEA R40, P4, R53.reuse, R36.reuse, 0x2 ;  /* 0x0000002435287211 */ /* 0x0c4fe800078810ff */
[-C--:B------:R-:W-:Y:S02]  /*a6b0*/  LEA.HI.X.SX32 R41, R53, R37.reuse, 0x2, P4 ;  /* 0x0000002535297211 */ /* 0x080fe400020f16ff */
[-C--:B---3--:R-:W-:Y:S02]  /*a6c0*/  LEA R18, P2, R52, R36.reuse, 0x2 ;  /* 0x0000002434127211 */ /* 0x088fe400078410ff */
[-C--:B------:R-:W-:Y:S01]  /*a6d0*/  LEA R10, P4, R250, R36.reuse, 0x2 ;  /* 0x00000024fa0a7211 */ /* 0x080fe200078810ff */
[----:B------:R-:W-:Y:S01]  /*a6e0*/  RED.E.ADD.F32.FTZ.RN.STRONG.GPU [R40.64], R26 ;  /* 0x0000001a2800798e */ /* 0x000fe2000c10e78c */
[-C--:B------:R-:W-:Y:S02]  /*a6f0*/  LEA.HI.X.SX32 R19, R52, R37.reuse, 0x2, P2 ;  /* 0x0000002534137211 */ /* 0x080fe400010f16ff */
[-C--:B------:R-:W-:Y:S02]  /*a700*/  LEA.HI.X.SX32 R11, R250, R37.reuse, 0x2, P4 ;  /* 0x00000025fa0b7211 */ /* 0x080fe400020f16ff */
[CC--:B------:R-:W-:Y:S04]  /*a710*/  LEA R6, P2, R248.reuse, R36.reuse, 0x2 ;  /* 0x00000024f8067211 */ /* 0x0c0fe800078410ff */
[-C--:B------:R-:W-:Y:S02]  /*a720*/  LEA.HI.X.SX32 R7, R248, R37.reuse, 0x2, P2 ;  /* 0x00000025f8077211 */ /* 0x080fe400010f16ff */
[----:B------:R-:W-:Y:S01]  /*a730*/  PLOP3.LUT P2, PT, PT, PT, UP0, 0x80, 0x0 ;  /* 0x000000000000781c */ /* 0x000fe20003f4f008 */
[----:B------:R-:W-:Y:S04]  /*a740*/  @UP3 UIADD3 UR15, UP0, UR15, -0x200, URZ ;  /* 0xfffffe000f0f3890 */ /* 0x000fe8000ff1e03f */
[----:B------:R-:W-:Y:S01]  /*a750*/  @UP3 UIADD3.X UR14, UR14, -0x1, URZ, UP0, !UPT ;  /* 0xffffffff0e0e3890 */ /* 0x000fe200087fe43f */
[CC--:B----4-:R-:W-:Y:S04]  /*a760*/  LEA R16, P0, R2.reuse, R36.reuse, 0x2 ;  /* 0x0000002402107211 */ /* 0x0d0fe800078010ff */
[-C--:B------:R-:W-:Y:S02]  /*a770*/  LEA.HI.X.SX32 R17, R2, R37.reuse, 0x2, P0 ;  /* 0x0000002502117211 */ /* 0x080fe400000f16ff */
[CC--:B------:R-:W-:Y:S04]  /*a780*/  LEA R38, P3, R0.reuse, R36.reuse, 0x2 ;  /* 0x0000002400267211 */ /* 0x0c0fe800078610ff */
        /* <DEDUP_REMOVED lines=305> */
.L_x_1024:
        /* <DEDUP_REMOVED lines=18> */
.L_x_1025:
[----:B------:R-:W-:Y:S01]  /*bbc0*/  BAR.SYNC.DEFER_BLOCKING 0x0 ;  /* 0x0000000000007b1d */ /* 0x000fe20000010000 */
[----:B-1----:R-:W-:Y:S01]  /*bbd0*/  LEA.HI R2, R30, R29, RZ, 0x3 ;  /* 0x0000001d1e027211 */ /* 0x002fe200078f18ff */
[----:B------:R-:W-:-:S03]  /*bbe0*/  USHF.L.U32 UR5, UR19, 0x7, URZ ;  /* 0x0000000713057899 */ /* 0x000fc6000800063f */
[----:B------:R-:W-:Y:S01]  /*bbf0*/  LOP3.LUT R0, R2, 0xfffffff8, RZ, 0xc0, !PT ;  /* 0xfffffff802007812 */ /* 0x000fe200078ec0ff */
[----:B------:R-:W-:Y:S01]  /*bc00*/  USHF.R.S32.HI UR8, URZ, 0x1f, UR5 ;  /* 0x0000001f3f087899 */ /* 0x000fe20008011405 */
[----:B------:R-:W-:Y:S01]  /*bc10*/  BSSY B0, `(.L_x_1026) ;  /* 0x0000028000007945 */ /* 0x000fe20003800000 */
[----:B------:R-:W-:Y:S01]  /*bc20*/  ULDC.64 UR6, c[0x0][0x3a0] ;  /* 0x0000e80000067ab9 */ /* 0x000fe20000000a00 */
[----:B------:R-:W-:Y:S01]  /*bc30*/  IMAD.U32 R13, RZ, RZ, UR5 ;  /* 0x00000005ff0d7e24 */ /* 0x000fe2000f8e00ff */
[----:B------:R-:W-:Y:S01]  /*bc40*/  UIMAD UR4, UR8, UR6, URZ ;  /* 0x00000006080472a4 */ /* 0x000fe2000f8e023f */
[----:B------:R-:W-:-:S03]  /*bc50*/  IMAD.IADD R0, R29, 0x1, -R0 ;  /* 0x000000011d007824 */ /* 0x000fc600078e0a00 */
[----:B------:R-:W-:Y:S01]  /*bc60*/  UIMAD UR4, UR5, UR7, UR4 ;  /* 0x00000007050472a4 */ /* 0x000fe2000f8e0204 */
[----:B------:R-:W-:Y:S02]  /*bc70*/  IMAD.SHL.U32 R6, R0, 0x8, RZ ;  /* 0x0000000800067824 */ /* 0x000fe400078e00ff */
[----:B------:R-:W-:Y:S02]  /*bc80*/  ULDC.64 UR6, c[0x0][0x3b8] ;  /* 0x0000ee0000067ab9 */ /* 0x000fe40000000a00 */
[----:B------:R-:W-:Y:S01]  /*bc90*/  UIMAD UR6, UR59, UR6, URZ ;  /* 0x000000063b0672a4 */ /* 0x000fe2000f8e023f */
[--C-:B------:R-:W-:Y:S01]  /*bca0*/  SHF.R.S32.HI R7, RZ, 0x1f, R6.reuse ;  /* 0x0000001fff077819 */ /* 0x100fe20000011406 */
[----:B------:R-:W-:Y:S01]  /*bcb0*/  IMAD.U32 R0, RZ, RZ, UR4 ;  /* 0x00000004ff007e24 */ /* 0x000fe2000f8e00ff */
[----:B------:R-:W-:Y:S01]  /*bcc0*/  UIMAD UR4, UR19, -0x80, UR16 ;  /* 0xffffff80130478a4 */ /* 0x000fe2000f8e0210 */
[----:B------:R1:W2:Y:S02]  /*bcd0*/  LDS.128 R20, [R146+0xd000] ;  /* 0x00d0000092147984 */ /* 0x0002a40000000c00 */
[----:B------:R-:W-:Y:S01]  /*bce0*/  IMAD.WIDE.U32 R4, R13, c[0x0][0x3a0], R6 ;  /* 0x0000e8000d047a25 */ /* 0x000fe200078e0006 */
[----:B------:R-:W-:Y:S01]  /*bcf0*/  UIMAD UR6, UR36, UR7, UR6 ;  /* 0x00000007240672a4 */ /* 0x000fe2000f8e0206 */
[----:B------:R1:W3:Y:S03]  /*bd00*/  LDS.128 R24, [R146+0xe000] ;  /* 0x00e0000092187984 */ /* 0x0002e60000000c00 */
[----:B------:R-:W-:Y:S01]  /*bd10*/  IADD3 R4, P0, R4, UR11, RZ ;  /* 0x0000000b04047c10 */ /* 0x000fe2000ff1e0ff */
[----:B------:R1:W4:Y:S03]  /*bd20*/  LDS.128 R28, [R146+0xf000] ;  /* 0x00f00000921c7984 */ /* 0x0003260000000c00 */
[----:B------:R-:W-:Y:S01]  /*bd30*/  IADD3.X R5, R5, UR14, R0, P0, !PT ;  /* 0x0000000e05057c10 */ /* 0x000fe200087fe400 */
[----:B------:R1:W1:Y:S01]  /*bd40*/  LDS.128 R32, [R146+0x10000] ;  /* 0x0100000092207984 */ /* 0x0002620000000c00 */
[----:B------:R-:W-:Y:S01]  /*bd50*/  SHF.R.S32.HI R0, RZ, 0x3, R2 ;  /* 0x00000003ff007819 */ /* 0x000fe20000011402 */
[----:B------:R-:W-:-:S02]  /*bd60*/  IMAD.U32 R2, RZ, RZ, UR36 ;  /* 0x00000024ff027e24 */ /* 0x000fc4000f8e00ff */
[----:B------:R1:W1:Y:S01]  /*bd70*/  LDS.128 R36, [R146+0x11000] ;  /* 0x0110000092247984 */ /* 0x0002620000000c00 */
[----:B------:R-:W-:Y:S01]  /*bd80*/  ISETP.GE.AND P4, PT, R0, UR4, PT ;  /* 0x0000000400007c0c */ /* 0x000fe2000bf86270 */
[----:B------:R-:W-:Y:S01]  /*bd90*/  IMAD.WIDE.U32 R4, R2, c[0x0][0x3b8], R4 ;  /* 0x0000ee0002047a25 */ /* 0x000fe200078e0004 */
[----:B------:R-:W-:Y:S01]  /*bda0*/  SHF.R.S32.HI R14, RZ, 0x1f, R0 ;  /* 0x0000001fff0e7819 */ /* 0x000fe20000011400 */
[----:B------:R1:W1:Y:S03]  /*bdb0*/  LDS.128 R40, [R146+0x12000] ;  /* 0x0120000092287984 */ /* 0x0002660000000c00 */
[----:B------:R-:W-:Y:S01]  /*bdc0*/  IADD3 R12, R5, UR6, RZ ;  /* 0x00000006050c7c10 */ /* 0x000fe2000fffe0ff */
[----:B------:R1:W1:Y:S06]  /*bdd0*/  LDS.128 R44, [R146+0x13000] ;  /* 0x01300000922c7984 */ /* 0x00026c0000000c00 */
        /* <DEDUP_REMOVED lines=11> */
.L_x_1027:
[----:B------:R-:W-:Y:S05]  /*be90*/  BSYNC B0 ;  /* 0x0000000000007941 */ /* 0x000fea0003800000 */
.L_x_1026:
        /* <DEDUP_REMOVED lines=15> */
.L_x_1029:
[----:B------:R-:W-:Y:S05]  /*bf90*/  BSYNC B0 ;  /* 0x0000000000007941 */ /* 0x000fea0003800000 */
.L_x_1028:
        /* <DEDUP_REMOVED lines=15> */
.L_x_1031:
[----:B------:R-:W-:Y:S05]  /*c090*/  BSYNC B0 ;  /* 0x0000000000007941 */ /* 0x000fea0003800000 */
.L_x_1030:
        /* <DEDUP_REMOVED lines=8> */
[----:B--2-4-:R-:W-:-:S04]  /*c120*/  IMAD.WIDE.U32 R10, R2, c[0x0][0x3a0], R4 ;  /* 0x0000e800020a7a25 */ /* 0x014fc800078e0004 */
[----:B------:R-:W-:Y:S01]  /*c130*/  IMAD R2, R2, c[0x0][0x3a4], R8 ;  /* 0x0000e90002027a24 */ /* 0x000fe200078e0208 */
[----:B------:R-:W-:-:S04]  /*c140*/  LEA R4, P0, R10, c[0x0][0x340], 0x1 ;  /* 0x0000d0000a047a11 */ /* 0x000fc800078008ff */
[----:B------:R-:W-:-:S04]  /*c150*/  IADD3 R2, R2, R11, RZ ;  /* 0x0000000b02027210 */ /* 0x000fc80007ffe0ff */
[----:B------:R-:W-:-:S05]  /*c160*/  LEA.HI.X R5, R10, c[0x0][0x344], R2, 0x1, P0 ;  /* 0x0000d1000a057a11 */ /* 0x000fca00000f0c02 */
[----:B------:R2:W-:Y:S02]  /*c170*/  STG.E.128 [R4.64], R28 ;  /* 0x0000001c04007986 */ /* 0x0005e4000c101d0c */
.L_x_1033:
[----:B------:R-:W-:Y:S05]  /*c180*/  BSYNC B0 ;  /* 0x0000000000007941 */ /* 0x000fea0003800000 */
.L_x_1032:
        /* <DEDUP_REMOVED lines=24> */
.L_x_1035:
[----:B------:R-:W-:Y:S05]  /*c310*/  BSYNC B0 ;  /* 0x0000000000007941 */ /* 0x000fea0003800000 */
.L_x_1034:
        /* <DEDUP_REMOVED lines=13> */
.L_x_1037:
[----:B------:R-:W-:Y:S05]  /*c3f0*/  BSYNC B0 ;  /* 0x0000000000007941 */ /* 0x000fea0003800000 */
.L_x_1036:
        /* <DEDUP_REMOVED lines=13> */
.L_x_1039:
[----:B------:R-:W-:Y:S05]  /*c4d0*/  BSYNC B0 ;  /* 0x0000000000007941 */ /* 0x000fea0003800000 */
.L_x_1038:
        /* <DEDUP_REMOVED lines=11> */
.L_x_1020:
[----:B------:R-:W-:Y:S05]  /*c590*/  BSYNC B1 ;  /* 0x0000000000017941 */ /* 0x000fea0003800000 */
.L_x_998:
        /* <DEDUP_REMOVED lines=11> */
.L_x_1040:
[----:B------:R-:W-:Y:S05]  /*c650*/  EXIT ;  /* 0x000000000000794d */ /* 0x000fea0003800000 */
.L_x_1042:
        /* <DEDUP_REMOVED lines=10> */
.L_x_1275:


//--------------------- .text._ZN5flash44flash_bwd_dq_dk_dv_loop_seqk_parallel_kernelI23Flash_bwd_kernel_traitsILi64ELi128ELi128ELi8ELi4ELi4ELi4ELb0ELb0EN7cutlass6half_tE19Flash_kernel_traitsILi64ELi128ELi128ELi8ES3_EELb0ELb1ELb0ELb0ELb0ELb1ELb1EEEvNS_16Flash_bwd_paramsE --------------------------
	.section	.text._ZN5flash44flash_bwd_dq_dk_dv_loop_seqk_parallel_kernelI23Flash_bwd_kernel_traitsILi64ELi128ELi128ELi8ELi4ELi4ELi4ELb0ELb0EN7cutlass6half_tE19Flash_kernel_traitsILi64ELi128ELi128ELi8ES3_EELb0ELb1ELb0ELb0ELb0ELb1ELb1EEEvNS_16Flash_bwd_paramsE,"ax",@progbits
	.sectioninfo	@"SHI_REGISTERS=255"
	.align	128
        .global         _ZN5flash44flash_bwd_dq_dk_dv_loop_seqk_parallel_kernelI23Flash_bwd_kernel_traitsILi64ELi128ELi128ELi8ELi4ELi4ELi4ELb0ELb0EN7cutlass6half_tE19Flash_kernel_traitsILi64ELi128ELi128ELi8ES3_EELb0ELb1ELb0ELb0ELb0ELb1ELb1EEEvNS_16Flash_bwd_paramsE
        .type           _ZN5flash44flash_bwd_dq_dk_dv_loop_seqk_parallel_kernelI23Flash_bwd_kernel_traitsILi64ELi128ELi128ELi8ELi4ELi4ELi4ELb0ELb0EN7cutlass6half_tE19Flash_kernel_traitsILi64ELi128ELi128ELi8ES3_EELb0ELb1ELb0ELb0ELb0ELb1ELb1EEEvNS_16Flash_bwd_paramsE,@function
        .size           _ZN5flash44flash_bwd_dq_dk_dv_loop_seqk_parallel_kernelI23Flash_bwd_kernel_traitsILi64ELi128ELi128ELi8ELi4ELi4ELi4ELb0ELb0EN7cutlass6half_tE19Flash_kernel_traitsILi64ELi128ELi128ELi8ES3_EELb0ELb1ELb0ELb0ELb0ELb1ELb1EEEvNS_16Flash_bwd_paramsE,(.L_x_1276 - _ZN5flash44flash_bwd_dq_dk_dv_loop_seqk_parallel_kernelI23Flash_bwd_kernel_traitsILi64ELi128ELi128ELi8ELi4ELi4ELi4ELb0ELb0EN7cutlass6half_tE19Flash_kernel_traitsILi64ELi128ELi128ELi8ES3_EELb0ELb1ELb0ELb0ELb0ELb1ELb1EEEvNS_16Flash_bwd_paramsE)
        .other          _ZN5flash44flash_bwd_dq_dk_dv_loop_seqk_parallel_kernelI23Flash_bwd_kernel_traitsILi64ELi128ELi128ELi8ELi4ELi4ELi4ELb0ELb0EN7cutlass6half_tE19Flash_kernel_traitsILi64ELi128ELi128ELi8ES3_EELb0ELb1ELb0ELb0ELb0ELb1ELb1EEEvNS_16Flash_bwd_paramsE,@"STO_CUDA_ENTRY STV_DEFAULT"
_ZN5flash44flash_bwd_dq_dk_dv_loop_seqk_parallel_kernelI23Flash_bwd_kernel_traitsILi64ELi128ELi128ELi8ELi4ELi4ELi4ELb0ELb0EN7cutlass6half_tE19Flash_kernel_traitsILi64ELi128ELi128ELi8ES3_EELb0ELb1ELb0ELb0ELb0ELb1ELb1EEEvNS_16Flash_bwd_paramsE:
.text._ZN5flash44flash_bwd_dq_dk_dv_loop_seqk_parallel_kernelI23Flash_bwd_kernel_traitsILi64ELi128ELi128ELi8ELi4ELi4ELi4ELb0ELb0EN7cutlass6half_tE19Flash_kernel_traitsILi64ELi128ELi128ELi8ES3_EELb0ELb1ELb0ELb0ELb0ELb1ELb1EEEvNS_16Flash_bwd_paramsE:
        /* <DEDUP_REMOVED lines=22> */
[----:B------:R-:W-:Y:S02]  /*0160*/  ULDC UR12, c[0x0][0x1c0] ;  /* 0x00007000000c7ab9 */ /* 0x000fe40000000800 */
[----:B------:R-:W-:Y:S01]  /*0170*/  UIMAD.WIDE UR36, UR46, UR36, URZ ;  /* 0x000000242e2472a5 */ /* 0x000fe2000f8e023f */
[----:B------:R-:W4:Y:S01]  /*0180*/  S2UR UR60, SR_CTAID.X ;  /* 0x00000000003c79c3 */ /* 0x000f220000002500 */
[----:B------:R-:W-:Y:S02]  /*0190*/  UMOV UR8, 0x80 ;  /* 0x0000008000087882 */ /* 0x000fe40000000000 */
[----:B------:R-:W-:Y:S02]  /*01a0*/  ULDC UR6, c[0x0][0x210] ;  /* 0x0000840000067ab9 */ /* 0x000fe40000000800 */
[----:B------:R-:W-:Y:S01]  /*01b0*/  ULDC UR55, c[0x0][0x234] ;  /* 0x00008d0000377ab9 */ /* 0x000fe20000000800 */
[----:B-1----:R-:W-:Y:S01]  /*01c0*/  SHF.R.S32.HI R9, RZ, 0x1f, R13 ;  /* 0x0000001fff097819 */ /* 0x002fe2000001140d */
[----:B--2---:R-:W-:-:S02]  /*01d0*/  UIMAD.WIDE.U32 UR44, UR29, UR14, URZ ;  /* 0x0000000e1d2c72a5 */ /* 0x004fc4000f8e003f */
[----:B------:R-:W-:Y:S01]  /*01e0*/  USHF.L.U32 UR14, UR29, 0x7, URZ ;  /* 0x000000071d0e7899 */ /* 0x000fe2000800063f */
[CC--:B------:R-:W-:Y:S01]  /*01f0*/  LEA.HI R8, R9.reuse, R13.reuse, RZ, 0x4 ;  /* 0x0000000d09087211 */ /* 0x0c0fe200078f20ff */
[----:B------:R-:W-:Y:S01]  /*0200*/  ULDC UR13, c[0x0][0x1c0] ;  /* 0x00007000000d7ab9 */ /* 0x000fe20000000800 */
[CC--:B------:R-:W-:Y:S01]  /*0210*/  LEA.HI R4, R9.reuse, R13.reuse, RZ, 0x5 ;  /* 0x0000000d09047211 */ /* 0x0c0fe200078f28ff */
[----:B------:R-:W-:Y:S01]  /*0220*/  ULDC UR11, c[0x0][0x1c0] ;  /* 0x00007000000b7ab9 */ /* 0x000fe20000000800 */
[----:B------:R-:W-:Y:S01]  /*0230*/  SHF.R.S32.HI R2, RZ, 0x4, R8 ;  /* 0x00000004ff027819 */ /* 0x000fe20000011408 */
[----:B---3--:R-:W-:Y:S01]  /*0240*/  UIMAD UR47, UR35, UR46, URZ ;  /* 0x0000002e232f72a4 */ /* 0x008fe2000f8e023f */
[CC--:B------:R-:W-:Y:S01]  /*0250*/  LEA.HI R15, R9.reuse, R13.reuse, RZ, 0x2 ;  /* 0x0000000d090f7211 */ /* 0x0c0fe200078f10ff */
[----:B------:R-:W-:Y:S01]  /*0260*/  UIMAD UR46, UR46, UR12, URZ ;  /* 0x0000000c2e2e72a4 */ /* 0x000fe2000f8e023f */
[----:B------:R-:W-:Y:S01]  /*0270*/  LEA.HI R0, R8, R2, RZ, 0x1 ;  /* 0x0000000208007211 */ /* 0x000fe200078f08ff */
[----:B------:R-:W-:Y:S01]  /*0280*/  UIMAD UR55, UR8, UR6, UR55 ;  /* 0x00000006083772a4 */ /* 0x000fe2000f8e0237 */
[----:B------:R-:W-:Y:S01]  /*0290*/  SHF.R.S32.HI R6, RZ, 0x5, R4 ;  /* 0x00000005ff067819 */ /* 0x000fe20000011404 */
[----:B------:R-:W-:Y:S01]  /*02a0*/  UIMAD UR52, UR7, UR29, URZ ;  /* 0x0000001d073472a4 */ /* 0x000fe2000f8e023f */
[----:B------:R-:W-:Y:S01]  /*02b0*/  LOP3.LUT R0, R0, 0xfffffffe, RZ, 0xc0, !PT ;  /* 0xfffffffe00007812 */ /* 0x000fe200078ec0ff */
[----:B------:R-:W-:Y:S01]  /*02c0*/  UIMAD UR6, UR29, UR11, UR35 ;  /* 0x0000000b1d0672a4 */ /* 0x000fe2000f8e0223 */
[--C-:B------:R-:W-:Y:S01]  /*02d0*/  SHF.R.S32.HI R5, RZ, 0x2, R15.reuse ;  /* 0x00000002ff057819 */ /* 0x100fe2000001140f */
[----:B------:R-:W-:Y:S01]  /*02e0*/  @!UP5 UIMAD UR7, UR29, UR13, UR35 ;  /* 0x0000000d1d07d2a4 */ /* 0x000fe2000f8e0223 */
[----:B------:R-:W-:Y:S01]  /*02f0*/  SHF.R.S32.HI R3, RZ, 0x1f, R15 ;  /* 0x0000001fff037819 */ /* 0x000fe2000001140f */
[----:B------:R-:W-:Y:S01]  /*0300*/  IMAD.IADD R11, R2, 0x1, -R0 ;  /* 0x00000001020b7824 */ /* 0x000fe200078e0a00 */
[----:B------:R-:W-:Y:S01]  /*0310*/  SHF.R.S32.HI R0, RZ, 0x1f, R4 ;  /* 0x0000001fff007819 */ /* 0x000fe20000011404 */
[----:B------:R-:W-:Y:S01]  /*0320*/  USHF.L.U32 UR41, UR46, 0x7, URZ ;  /* 0x000000072e297899 */ /* 0x000fe2000800063f */
[----:B------:R-:W-:Y:S01]  /*0330*/  LEA.HI R14, R9, R13, RZ, 0x3 ;  /* 0x0000000d090e7211 */ /* 0x000fe200078f18ff */
[----:B------:R-:W-:Y:S01]  /*0340*/  ULDC UR49, c[0x0][0x214] ;  /* 0x0000850000317ab9 */ /* 0x000fe20000000800 */
[----:B------:R-:W-:Y:S01]  /*0350*/  LEA.HI R2, R0, R6, RZ, 0x2 ;  /* 0x0000000600027211 */ /* 0x000fe200078f10ff */
[----:B------:R-:W-:Y:S01]  /*0360*/  ULDC UR56, c[0x0][0x1c8] ;  /* 0x0000720000387ab9 */ /* 0x000fe20000000800 */
[----:B------:R-:W-:Y:S01]  /*0370*/  LEA.HI R0, R3, R5, RZ, 0x3 ;  /* 0x0000000503007211 */ /* 0x000fe200078f18ff */
[----:B------:R-:W-:Y:S01]  /*0380*/  ULDC.U8 UR10, c[0x0][0x3d0] ;  /* 0x0000f400000a7ab9 */ /* 0x000fe20000000000 */
[----:B------:R-:W-:Y:S01]  /*0390*/  LOP3.LUT R2, R2, 0xfffffffc, RZ, 0xc0, !PT ;  /* 0xfffffffc02027812 */ /* 0x000fe200078ec0ff */
[----:B------:R-:W-:Y:S01]  /*03a0*/  ULDC UR50, c[0x0][0x224] ;  /* 0x0000890000327ab9 */ /* 0x000fe20000000800 */
[----:B------:R-:W-:Y:S01]  /*03b0*/  LOP3.LUT R0, R0, 0xfffffff8, RZ, 0xc0, !PT ;  /* 0xfffffff800007812 */ /* 0x000fe200078ec0ff */
[----:B------:R-:W-:-:S02]  /*03c0*/  @UP5 UIMAD UR54, UR29, UR49, URZ ;  /* 0x000000311d3652a4 */ /* 0x000fc4000f8e023f */
[----:B------:R-:W-:Y:S01]  /*03d0*/  IMAD.IADD R191, R6, 0x1, -R2 ;  /* 0x0000000106bf7824 */ /* 0x000fe200078e0a02 */
[----:B------:R-:W-:Y:S01]  /*03e0*/  SHF.R.S32.HI R2, RZ, 0x3, R14 ;  /* 0x00000003ff027819 */ /* 0x000fe2000001140e */
[----:B------:R-:W-:Y:S01]  /*03f0*/  IMAD.IADD R7, R5, 0x1, -R0 ;  /* 0x0000000105077824 */ /* 0x000fe200078e0a00 */
[----:B------:R-:W-:Y:S01]  /*0400*/  LOP3.LUT R0, R4, 0xffffffe0, RZ, 0xc0, !PT ;  /* 0xffffffe004007812 */ /* 0x000fe200078ec0ff */
[----:B------:R-:W-:Y:S01]  /*0410*/  ULDC.64 UR4, c[0x0][0x118] ;  /* 0x0000460000047ab9 */ /* 0x000fe20000000a00 */
[----:B------:R-:W-:Y:S01]  /*0420*/  LOP3.LUT R4, R14, 0xfffffff8, RZ, 0xc0, !PT ;  /* 0xfffffff80e047812 */ /* 0x000fe200078ec0ff */
[----:B------:R-:W-:Y:S01]  /*0430*/  IMAD.SHL.U32 R2, R2, 0x40, RZ ;  /* 0x0000004002027824 */ /* 0x000fe200078e00ff */
[----:B------:R-:W-:Y:S01]  /*0440*/  UMOV UR61, 0x4 ;  /* 0x00000004003d7882 */ /* 0x000fe20000000000 */
[C---:B------:R-:W-:Y:S01]  /*0450*/  IMAD.IADD R3, R13.reuse, 0x1, -R0 ;  /* 0x000000010d037824 */ /* 0x040fe200078e0a00 */
[----:B------:R-:W-:Y:S01]  /*0460*/  LOP3.LUT R0, R8, 0xfffffff0, RZ, 0xc0, !PT ;  /* 0xfffffff008007812 */ /* 0x000fe200078ec0ff */
[C---:B------:R-:W-:Y:S01]  /*0470*/  IMAD.IADD R4, R13.reuse, 0x1, -R4 ;  /* 0x000000010d047824 */ /* 0x040fe200078e0a04 */
[----:B------:R-:W-:Y:S01]  /*0480*/  LOP3.LUT R2, R2, 0x1c0, RZ, 0xc0, !PT ;  /* 0x000001c002027812 */ /* 0x000fe200078ec0ff */
[----:B------:R-:W-:Y:S01]  /*0490*/  ULOP3.LUT UR56, UR35, UR56, URZ, 0x3c, !UPT ;  /* 0x0000003823387292 */ /* 0x000fe2000f8e3c3f */
[----:B------:R-:W-:Y:S01]  /*04a0*/  SHF.R.S32.HI R6, RZ, 0x1f, R3 ;  /* 0x0000001fff067819 */ /* 0x000fe20000011403 */
[----:B------:R-:W-:Y:S01]  /*04b0*/  IMAD.IADD R0, R13, 0x1, -R0 ;  /* 0x000000010d007824 */ /* 0x000fe200078e0a00 */
[C---:B------:R-:W-:Y:S01]  /*04c0*/  LOP3.LUT P4, RZ, R4.reuse, 0x2, RZ, 0xc0, !PT ;  /* 0x0000000204ff7812 */ /* 0x040fe2000788c0ff */
[----:B------:R-:W-:Y:S01]  /*04d0*/  IMAD.SHL.U32 R5, R4, 0x8, RZ ;  /* 0x0000000804057824 */ /* 0x000fe200078e00ff */
[----:B------:R-:W-:Y:S01]  /*04e0*/  LEA.HI R8, R6, R3, RZ, 0x2 ;  /* 0x0000000306087211 */ /* 0x000fe200078f10ff */
[----:B------:R-:W-:Y:S01]  /*04f0*/  USHF.R.S32.HI UR57, URZ, 0x1f, UR35 ;  /* 0x0000001f3f397899 */ /* 0x000fe20008011423 */
[----:B------:R-:W-:Y:S01]  /*0500*/  SHF.R.S32.HI R6, RZ, 0x1f, R0 ;  /* 0x0000001fff067819 */ /* 0x000fe20000011400 */
[----:B------:R-:W-:Y:S01]  /*0510*/  UISETP.NE.AND UP6, UPT, UR10, URZ, UPT ;  /* 0x0000003f0a00728c */ /* 0x000fe2000bfc5270 */
[----:B------:R-:W-:Y:S01]  /*0520*/  LOP3.LUT R3, R2, 0x38, R5, 0xf8, !PT ;  /* 0x0000003802037812 */ /* 0x000fe200078ef805 */
[----:B------:R-:W-:Y:S01]  /*0530*/  USHF.R.S32.HI UR59, URZ, 0x1f, UR29 ;  /* 0x0000001f3f3b7899 */ /* 0x000fe2000801141d */
[----:B------:R-:W-:Y:S01]  /*0540*/  SHF.R.U32.HI R2, RZ, 0x3, R2 ;  /* 0x00000003ff027819 */ /* 0x000fe20000011602 */
[----:B------:R-:W-:Y:S01]  /*0550*/  USHF.R.S32.HI UR58, URZ, 0x1f, UR35 ;  /* 0x0000001f3f3a7899 */ /* 0x000fe20008011423 */
[----:B------:R-:W-:Y:S01]  /*0560*/  LEA.HI R10, R6, R0, RZ, 0x3 ;  /* 0x00000000060a7211 */ /* 0x000fe200078f18ff */
[----:B------:R-:W-:Y:S01]  /*0570*/  IMAD.SHL.U32 R6, R11, 0x200, RZ ;  /* 0x000002000b067824 */ /* 0x000fe200078e00ff */
[----:B------:R-:W-:Y:S01]  /*0580*/  LOP3.LUT R3, R3, R2, RZ, 0x3c, !PT ;  /* 0x0000000203037212 */ /* 0x000fe200078e3cff */
[----:B------:R-:W-:Y:S01]  /*0590*/  UIMAD.WIDE.U32 UR42, UR36, UR44, URZ ;  /* 0x0000002c242a72a5 */ /* 0x000fe2000f8e003f */
[----:B------:R-:W-:Y:S01]  /*05a0*/  LOP3.LUT R2, R10, 0xfffffff8, RZ, 0xc0, !PT ;  /* 0xfffffff80a027812 */ /* 0x000fe200078ec0ff */
[----:B------:R-:W-:Y:S01]  /*05b0*/  UIMAD UR51, UR37, UR44, URZ ;  /* 0x0000002c253372a4 */ /* 0x000fe2000f8e023f */
[-C--:B------:R-:W-:Y:S01]  /*05c0*/  LEA.HI R5, R9, R13.reuse, RZ, 0x6 ;  /* 0x0000000d09057211 */ /* 0x080fe200078f30ff */
[----:B------:R-:W-:Y:S01]  /*05d0*/  USHF.R.S32.HI UR53, URZ, 0x1f, UR47 ;  /* 0x0000001f3f357899 */ /* 0x000fe2000801142f */
[----:B------:R-:W-:Y:S01]  /*05e0*/  LOP3.LUT P3, RZ, R4, 0x4, RZ, 0xc0, !PT ;  /* 0x0000000404ff7812 */ /* 0x000fe2000786c0ff */
[----:B------:R-:W-:Y:S01]  /*05f0*/  IMAD.IADD R12, R0, 0x1, -R2 ;  /* 0x00000001000c7824 */ /* 0x000fe200078e0a02 */
[----:B------:R-:W-:Y:S01]  /*0600*/  SEL R184, R197, 0xffffffe0, !P4 ;  /* 0xffffffe0c5b87807 */ /* 0x000fe20006000000 */
[----:B------:R-:W-:Y:S01]  /*0610*/  IMAD.SHL.U32 R0, R5, 0x8, RZ ;  /* 0x0000000805007824 */ /* 0x000fe200078e00ff */
[----:B------:R-:W-:Y:S01]  /*0620*/  UIMAD UR50, UR6, UR50, URZ ;  /* 0x00000032063272a4 */ /* 0x000fe2000f8e023f */
[----:B------:R-:W-:Y:S01]  /*0630*/  IMAD.SHL.U32 R2, R4, 0x40, RZ ;  /* 0x0000004004027824 */ /* 0x000fe200078e00ff */
[----:B------:R-:W-:Y:S01]  /*0640*/  LEA.HI R4, R9, R13, RZ, 0x7 ;  /* 0x0000000d09047211 */ /* 0x000fe200078f38ff */
[----:B------:R-:W-:Y:S01]  /*0650*/  @!UP5 UIMAD UR49, UR7, UR49, URZ ;  /* 0x000000310731d2a4 */ /* 0x000fe2000f8e023f */
[----:B------:R-:W-:Y:S01]  /*0660*/  LOP3.LUT R0, R3, 0xfffffe00, R0, 0xf8, !PT ;  /* 0xfffffe0003007812 */ /* 0x000fe200078ef800 */
[----:B------:R-:W-:Y:S01]  /*0670*/  USHF.R.S32.HI UR48, URZ, 0x1f, UR41 ;  /* 0x0000001f3f307899 */ /* 0x000fe20008011429 */
[----:B------:R-:W-:Y:S01]  /*0680*/  SHF.R.S32.HI R4, RZ, 0x7, R4 ;  /* 0x00000007ff047819 */ /* 0x000fe20000011404 */
[----:B------:R-:W-:-:S02]  /*0690*/  UMOV UR40, 0xffffc000 ;  /* 0xffffc00000287882 */ /* 0x000fc40000000000 */
[----:B------:R1:W-:Y:S02]  /*06a0*/  STL [R1+0x54], R0 ;  /* 0x0000540001007387 */ /* 0x0003e40000100800 */
[----:B-1----:R-:W-:-:S04]  /*06b0*/  LOP3.LUT R0, R7, 0x1, RZ, 0xc0, !PT ;  /* 0x0000000107007812 */ /* 0x002fc800078ec0ff */
[----:B------:R-:W-:Y:S02]  /*06c0*/  ISETP.NE.U32.AND P0, PT, R0, 0x1, PT ;  /* 0x000000010000780c */ /* 0x000fe40003f05070 */
[----:B------:R-:W-:Y:S01]  /*06d0*/  LOP3.LUT R0, R2, 0x1c0, RZ, 0xc0, !PT ;  /* 0x000001c002007812 */ /* 0x000fe200078ec0ff */
[----:B------:R-:W-:Y:S01]  /*06e0*/  IMAD.SHL.U32 R2, R191, 0x10, RZ ;  /* 0x00000010bf027824 */ /* 0x000fe200078e00ff */
[----:B------:R-:W-:Y:S02]  /*06f0*/  R2P PR, R7, 0x6 ;  /* 0x0000000607007804 */ /* 0x000fe40000000000 */
[C---:B------:R-:W-:Y:S02]  /*0700*/  LOP3.LUT R182, R0.reuse, 0x8, R14, 0xf8, !PT ;  /* 0x0000000800b67812 */ /* 0x040fe400078ef80e */
[----:B------:R-:W-:Y:S02]  /*0710*/  SHF.R.U32.HI R5, RZ, 0x3, R0 ;  /* 0x00000003ff057819 */ /* 0x000fe40000011600 */
[----:B------:R-:W-:Y:S01]  /*0720*/  LOP3.LUT R3, R0, 0x30, R2, 0xf8, !PT ;  /* 0x0000003000037812 */ /* 0x000fe200078ef802 */
[----:B------:R-:W-:Y:S01]  /*0730*/  IMAD R0, R4, 0x1000, R6 ;  /* 0x0000100004007824 */ /* 0x000fe200078e0206 */
[----:B------:R-:W-:-:S02]  /*0740*/  LOP3.LUT R182, R182, R5, RZ, 0x3c, !PT ;  /* 0x00000005b6b67212 */ /* 0x000fc400078e3cff */
[----:B------:R-:W-:Y:S02]  /*0750*/  LOP3.LUT R3, R3, 0x8, R14, 0xf8, !PT ;  /* 0x0000000803037812 */ /* 0x000fe400078ef80e */
[----:B------:R-:W-:Y:S01]  /*0760*/  LEA.HI.SX32 R16, R8, R2, 0x1e ;  /* 0x0000000208107211 */ /* 0x000fe200078ff2ff */
[----:B------:R-:W-:Y:S01]  /*0770*/  IMAD.IADD R182, R0, 0x1, R182 ;  /* 0x0000000100b67824 */ /* 0x000fe200078e02b6 */
[----:B------:R-:W-:Y:S01]  /*0780*/  LOP3.LUT R0, R15, 0x7ffffffc, RZ, 0xc0, !PT ;  /* 0x7ffffffc0f007812 */ /* 0x000fe200078ec0ff */
[----:B------:R-:W-:Y:S01]  /*0790*/  IMAD.U32 R2, RZ, RZ, UR14 ;  /* 0x0000000eff027e24 */ /* 0x000fe2000f8e00ff */
        /* <DEDUP_REMOVED lines=8> */
[----:B------:R-:W-:Y:S01]  /*0820*/  SEL R195, R195, 0x10, !P0 ;  /* 0x00000010c3c37807 */ /* 0x000fe20004000000 */
[----:B------:R-:W-:Y:S01]  /*0830*/  IMAD.SHL.U32 R8, R0, 0x2, RZ ;  /* 0x0000000200087824 */ /* 0x000fe200078e00ff */
[----:B------:R-:W-:Y:S01]  /*0840*/  LOP3.LUT R0, R2, 0x1c0, RZ, 0xc0, !PT ;  /* 0x000001c002007812 */ /* 0x000fe200078ec0ff */
        /* <DEDUP_REMOVED lines=9> */
[----:B------:R-:W-:Y:S02]  /*08e0*/  IMAD.SHL.U32 R2, R12, 0x40, RZ ;  /* 0x000000400c027824 */ /* 0x000fe400078e00ff */
[----:B------:R-:W-:Y:S02]  /*08f0*/  IMAD R5, R191, 0x400, R5 ;  /* 0x00000400bf057824 */ /* 0x000fe400078e0205 */
[----:B------:R-:W-:Y:S01]  /*0900*/  IMAD.IADD R185, R182, 0x1, R184 ;  /* 0x00000001b6b97824 */ /* 0x000fe200078e02b8 */
[----:B------:R-:W-:Y:S01]  /*0910*/  LOP3.LUT R2, R2, 0x1c0, RZ, 0xc0, !PT ;  /* 0x000001c002027812 */ /* 0x000fe200078ec0ff */
[----:B------:R-:W-:Y:S01]  /*0920*/  IMAD.SHL.U32 R3, R3, 0x2, RZ ;  /* 0x0000000203037824 */ /* 0x000fe200078e00ff */
        /* <DEDUP_REMOVED lines=11> */
[----:B------:R-:W-:Y:S01]  /*09e0*/  IMAD.SHL.U32 R193, R193, 0x2, RZ ;  /* 0x00000002c1c17824 */ /* 0x000fe200078e00ff */
[----:B------:R-:W-:Y:S01]  /*09f0*/  LOP3.LUT R5, R5, R4, RZ, 0x3c, !PT ;  /* 0x0000000405057212 */ /* 0x000fe200078e3cff */
[----:B------:R-:W-:Y:S01]  /*0a00*/  IMAD.MOV.U32 R4, RZ, RZ, 0x40 ;  /* 0x00000040ff047424 */ /* 0x000fe200078e00ff */
[----:B------:R-:W-:Y:S01]  /*0a10*/  LOP3.LUT R190, R2, R0, RZ, 0xfc, !PT ;  /* 0x0000000002be7212 */ /* 0x000fe200078efcff */
[----:B------:R-:W-:Y:S01]  /*0a20*/  IMAD.IADD R196, R193, 0x1, R195 ;  /* 0x00000001c1c47824 */ /* 0x000fe200078e02c3 */
[----:B------:R-:W-:Y:S01]  /*0a30*/  IADD3 R0, R16, -0x80, RZ ;  /* 0xffffff8010007810 */ /* 0x000fe20007ffe0ff */
[----:B------:R-:W-:Y:S01]  /*0a40*/  IMAD.IADD R191, R191, 0x1, R5 ;  /* 0x00000001bfbf7824 */ /* 0x000fe200078e0205 */
[C---:B------:R-:W-:Y:S01]  /*0a50*/  SEL R183, R4.reuse, 0xffffffc0, !P3 ;  /* 0xffffffc004b77807 */ /* 0x040fe20005800000 */
[----:B------:R-:W-:Y:S01]  /*0a60*/  IMAD.MOV.U32 R5, RZ, RZ, 0x440 ;  /* 0x00000440ff057424 */ /* 0x000fe200078e00ff */
[----:B------:R-:W-:Y:S01]  /*0a70*/  SHF.R.S32.HI R2, RZ, 0x1f, R0 ;  /* 0x0000001fff027819 */ /* 0x000fe20000011400 */
[----:B------:R-:W-:Y:S01]  /*0a80*/  IMAD.IADD R200, R193, 0x1, R197 ;  /* 0x00000001c1c87824 */ /* 0x000fe200078e02c5 */
[----:B------:R-:W-:Y:S01]  /*0a90*/  SEL R4, R4, 0xffffffc0, !P2 ;  /* 0xffffffc004047807 */ /* 0x000fe20005000000 */
[----:B------:R-:W-:Y:S01]  /*0aa0*/  IMAD.IADD R183, R182, 0x1, R183 ;  /* 0x00000001b6b77824 */ /* 0x000fe200078e02b7 */
[----:B------:R-:W-:Y:S01]  /*0ab0*/  LEA R8, R6, 0xc000, 0x1 ;  /* 0x0000c00006087811 */ /* 0x000fe200078e08ff */
[----:B------:R-:W-:Y:S01]  /*0ac0*/  IMAD.IADD R199, R196, 0x1, R197 ;  /* 0x00000001c4c77824 */ /* 0x000fe200078e02c5 */
[C---:B------:R-:W-:Y:S01]  /*0ad0*/  SHF.L.U64.HI R2, R0.reuse, 0x2, R2 ;  /* 0x0000000200027819 */ /* 0x040fe20000010202 */
[----:B------:R-:W-:Y:S01]  /*0ae0*/  IMAD.SHL.U32 R0, R0, 0x4, RZ ;  /* 0x0000000400007824 */ /* 0x000fe200078e00ff */
[----:B------:R-:W-:Y:S01]  /*0af0*/  SEL R5, R5, 0x3c0, !P2 ;  /* 0x000003c005057807 */ /* 0x000fe20005000000 */
[--C-:B------:R-:W-:Y:S01]  /*0b00*/  IMAD.IADD R7, R4, 0x1, R8.reuse ;  /* 0x0000000104077824 */ /* 0x100fe200078e0208 */
[C---:B------:R-:W-:Y:S01]  /*0b10*/  IADD3 R11, R8.reuse, 0x420, RZ ;  /* 0x00000420080b7810 */ /* 0x040fe20007ffe0ff */
[----:B------:R1:W-:Y:S01]  /*0b20*/  STL [R1+0x5c], R2 ;  /* 0x00005c0201007387 */ /* 0x0003e20000100800 */
[----:B------:R-:W-:Y:S01]  /*0b30*/  IMAD.IADD R6, R197, 0x1, R8 ;  /* 0x00000001c5067824 */ /* 0x000fe200078e0208 */
[C---:B------:R-:W-:Y:S01]  /*0b40*/  @P1 IADD3 R11, R8.reuse, 0x3e0, RZ ;  /* 0x000003e0080b1810 */ /* 0x040fe20007ffe0ff */
[----:B------:R-:W-:Y:S01]  /*0b50*/  IMAD.IADD R194, R193, 0x1, R4 ;  /* 0x00000001c1c27824 */ /* 0x000fe200078e0204 */
[----:B------:R2:W-:Y:S01]  /*0b60*/  STL [R1+0x58], R0 ;  /* 0x0000580001007387 */ /* 0x0005e20000100800 */
[----:B------:R-:W-:Y:S01]  /*0b70*/  IADD3 R10, R8, 0x2420, RZ ;  /* 0x00002420080a7810 */ /* 0x000fe20007ffe0ff */
[----:B------:R-:W-:Y:S01]  /*0b80*/  IMAD.IADD R184, R184, 0x1, R183 ;  /* 0x00000001b8b87824 */ /* 0x000fe200078e02b7 */
[C---:B------:R-:W-:Y:S01]  /*0b90*/  IADD3 R9, R8.reuse, 0x2040, RZ ;  /* 0x0000204008097810 */ /* 0x040fe20007ffe0ff */
[----:B------:R-:W-:Y:S01]  /*0ba0*/  STL [R1+0x68], R8 ;  /* 0x0000680801007387 */ /* 0x000fe20000100800 */
[C---:B------:R-:W-:Y:S01]  /*0bb0*/  @P1 IADD3 R10, R8.reuse, 0x23e0, RZ ;  /* 0x000023e0080a1810 */ /* 0x040fe20007ffe0ff */
[--C-:B------:R-:W-:Y:S01]  /*0bc0*/  IMAD.IADD R195, R195, 0x1, R194.reuse ;  /* 0x00000001c3c37824 */ /* 0x100fe200078e02c2 */
[----:B------:R-:W-:Y:S01]  /*0bd0*/  @P2 IADD3 R9, R8, 0x1fc0, RZ ;  /* 0x00001fc008092810 */ /* 0x000fe20007ffe0ff */
[----:B------:R-:W-:Y:S01]  /*0be0*/  STL [R1+0x7c], R7 ;  /* 0x00007c0701007387 */ /* 0x000fe20000100800 */
[----:B------:R-:W-:-:S03]  /*0bf0*/  IMAD.IADD R198, R197, 0x1, R194 ;  /* 0x00000001c5c67824 */ /* 0x000fc600078e02c2 */
[----:B------:R3:W-:Y:S01]  /*0c00*/  STL [R1+0x98], R6 ;  /* 0x0000980601007387 */ /* 0x0007e20000100800 */
[C---:B-1----:R-:W-:Y:S02]  /*0c10*/  IADD3 R2, R8.reuse, 0x2020, RZ ;  /* 0x0000202008027810 */ /* 0x042fe40007ffe0ff */
[C---:B------:R-:W-:Y:S01]  /*0c20*/  @P1 IADD3 R2, R8.reuse, 0x1fe0, RZ ;  /* 0x00001fe008021810 */ /* 0x040fe20007ffe0ff */
[----:B--2---:R-:W-:-:S04]  /*0c30*/  IMAD.IADD R0, R8, 0x1, R5 ;  /* 0x0000000108007824 */ /* 0x004fc800078e0205 */
[----:B------:R-:W-:Y:S01]  /*0c40*/  IMAD.IADD R4, R4, 0x1, R2 ;  /* 0x0000000104047824 */ /* 0x000fe200078e0202 */
[----:B------:R1:W-:Y:S04]  /*0c50*/  STL [R1+0x78], R0 ;  /* 0x0000780001007387 */ /* 0x0003e80000100800 */
[----:B------:R-:W-:Y:S01]  /*0c60*/  STL [R1+0x84], R11 ;  /* 0x0000840b01007387 */ /* 0x000fe20000100800 */
[----:B---3--:R-:W-:-:S03]  /*0c70*/  IADD3 R6, R8, 0x2440, RZ ;  /* 0x0000244008067810 */ /* 0x008fc60007ffe0ff */
[----:B------:R-:W-:Y:S01]  /*0c80*/  STL [R1+0x6c], R2 ;  /* 0x00006c0201007387 */ /* 0x000fe20000100800 */
[----:B------:R-:W-:-:S03]  /*0c90*/  @P2 IADD3 R6, R8, 0x23c0, RZ ;  /* 0x000023c008062810 */ /* 0x000fc60007ffe0ff */
[----:B------:R-:W-:Y:S04]  /*0ca0*/  STL [R1+0x80], R10 ;  /* 0x0000800a01007387 */ /* 0x000fe80000100800 */
[----:B------:R-:W-:Y:S04]  /*0cb0*/  STL [R1+0x74], R9 ;  /* 0x0000740901007387 */ /* 0x000fe80000100800 */
[----:B------:R2:W-:Y:S01]  /*0cc0*/  STL [R1+0x70], R6 ;  /* 0x0000700601007387 */ /* 0x0005e20000100800 */
[C---:B-1----:R-:W-:Y:S02]  /*0cd0*/  IMAD.IADD R0, R197.reuse, 0x1, R0 ;  /* 0x00000001c5007824 */ /* 0x042fe400078e0200 */
[----:B--2---:R-:W-:-:S02]  /*0ce0*/  IMAD.IADD R6, R197, 0x1, R7 ;  /* 0x00000001c5067824 */ /* 0x004fc400078e0207 */
[----:B------:R-:W-:-:S03]  /*0cf0*/  IMAD.IADD R197, R197, 0x1, R195 ;  /* 0x00000001c5c57824 */ /* 0x000fc600078e02c3 */
[----:B------:R-:W-:Y:S04]  /*0d00*/  STL [R1+0x94], R6 ;  /* 0x0000940601007387 */ /* 0x000fe80000100800 */
[----:B------:R1:W-:Y:S04]  /*0d10*/  STL [R1+0x90], R0 ;  /* 0x0000900001007387 */ /* 0x0003e80000100800 */
[----:B------:R2:W-:Y:S01]  /*0d20*/  STL [R1+0x8c], R4 ;  /* 0x00008c0401007387 */ /* 0x0005e20000100800 */
[----:B-1----:R-:W-:-:S05]  /*0d30*/  IMAD.IADD R0, R5, 0x1, R2 ;  /* 0x0000000105007824 */ /* 0x002fca00078e0202 */
[----:B----4-:R2:W-:Y:S02]  /*0d40*/  STL [R1+0x88], R0 ;  /* 0x0000880001007387 */ /* 0x0105e40000100800 */
.L_x_1087:
        /* <DEDUP_REMOVED lines=12> */
[----:B-123--:R-:W-:Y:S01]  /*0e10*/  IMAD.U32 R4, RZ, RZ, UR6 ;  /* 0x00000006ff047e24 */ /* 0x00efe2000f8e00ff */
        /* <DEDUP_REMOVED lines=9> */
[----:B------:R1:W3:Y:S01]  /*0eb0*/  @P2 LDG.E R2, [R4.64+0x4] ;  /* 0x0000040404022981 */ /* 0x0002e2000c1e1900 */
        /* <DEDUP_REMOVED lines=30> */
.L_x_1043:
        /* <DEDUP_REMOVED lines=22> */
[----:B-1----:R-:W-:Y:S02]  /*1200*/  UISETP.NE.AND UP0, UPT, UR25, -0x1, UPT ;  /* 0xffffffff1900788c */ /* 0x002fe4000bf05270 */
[----:B------:R-:W-:Y:S02]  /*1210*/  UIMAD.WIDE.U32 UR8, UR15, UR6, URZ ;  /* 0x000000060f0872a5 */ /* 0x000fe4000f8e003f */
[----:B------:R-:W-:Y:S02]  /*1220*/  UIADD3 UR6, UR26, 0x7f, URZ ;  /* 0x0000007f1a067890 */ /* 0x000fe4000fffe03f */
[----:B------:R-:W-:Y:S01]  /*1230*/  ULDC.64 UR16, c[0x0][0x178] ;  /* 0x00005e0000107ab9 */ /* 0x000fe20000000a00 */
[----:B------:R-:W-:Y:S01]  /*1240*/  PLOP3.LUT P0, PT, PT, PT, UP0, 0x80, 0x0 ;  /* 0x000000000000781c */ /* 0x000fe20003f0f008 */
[----:B------:R-:W-:-:S02]  /*1250*/  USHF.R.S32.HI UR12, URZ, 0x1f, UR6 ;  /* 0x0000001f3f0c7899 */ /* 0x000fc40008011406 */
[----:B------:R-:W-:Y:S02]  /*1260*/  UIMAD UR22, UR39, UR16, URZ ;  /* 0x00000010271672a4 */ /* 0x000fe4000f8e023f */
[----:B------:R-:W-:Y:S02]  /*1270*/  ULEA.HI UR12, UR12, UR6, URZ, 0x7 ;  /* 0x000000060c0c7291 */ /* 0x000fe4000f8f383f */
[----:B------:R-:W-:Y:S02]  /*1280*/  UISETP.NE.AND UP2, UPT, UR15, -0x1, UPT ;  /* 0xffffffff0f00788c */ /* 0x000fe4000bf45270 */
[----:B------:R-:W-:Y:S02]  /*1290*/  @UP0 UIADD3 UR13, UR19, UR25, URZ ;  /* 0x00000019130d0290 */ /* 0x000fe4000fffe03f */
[----:B------:R-:W-:Y:S02]  /*12a0*/  ULDC.64 UR20, c[0x0][0x198] ;  /* 0x0000660000147ab9 */ /* 0x000fe40000000a00 */
[----:B------:R-:W-:-:S02]  /*12b0*/  UIMAD.WIDE.U32 UR10, UR29, UR16, URZ ;  /* 0x000000101d0a72a5 */ /* 0x000fc4000f8e003f */
[----:B------:R-:W-:Y:S02]  /*12c0*/  UIMAD UR17, UR29, UR17, UR22 ;  /* 0x000000111d1172a4 */ /* 0x000fe4000f8e0216 */
[----:B------:R-:W-:Y:S02]  /*12d0*/  USHF.R.S32.HI UR33, URZ, 0x7, UR12 ;  /* 0x000000073f217899 */ /* 0x000fe4000801140c */
[----:B------:R-:W-:Y:S02]  /*12e0*/  UIMAD UR23, UR15, UR7, URZ ;  /* 0x000000070f1772a4 */ /* 0x000fe4000f8e023f */
[----:B------:R-:W-:Y:S02]  /*12f0*/  ULOP3.LUT UR12, UR12, 0xffffff80, URZ, 0xc0, !UPT ;  /* 0xffffff800c0c7892 */ /* 0x000fe4000f8ec03f */
[----:B------:R-:W-:Y:S02]  /*1300*/  @UP0 UIMAD.WIDE.U32 UR6, UR13, UR20, URZ ;  /* 0x000000140d0602a5 */ /* 0x000fe4000f8e003f */
[----:B------:R-:W-:-:S02]  /*1310*/  UIADD3 UR31, UR11, UR17, URZ ;  /* 0x000000110b1f7290 */ /* 0x000fc4000fffe03f */
[----:B------:R-:W-:Y:S02]  /*1320*/  UIADD3 UR17, UR12, -0x80, URZ ;  /* 0xffffff800c117890 */ /* 0x000fe4000fffe03f */
[----:B------:R-:W-:Y:S02]  /*1330*/  @UP0 UIMAD UR34, UR13, UR21, UR7 ;  /* 0x000000150d2202a4 */ /* 0x000fe4000f8e0207 */
[----:B------:R-:W-:Y:S02]  /*1340*/  USEL UR38, UR10, UR8, !UP2 ;  /* 0x000000080a267287 */ /* 0x000fe4000d000000 */
        /* <DEDUP_REMOVED lines=16> */
.L_x_1045:
        /* <DEDUP_REMOVED lines=18> */
.L_x_1046:
        /* <DEDUP_REMOVED lines=8> */
[----:B------:R-:W-:-:S02]  /*15f0*/  USHF.R.S32.HI UR21, URZ, 0x1f, UR24 ;  /* 0x0000001f3f157899 */ /* 0x000fc40008011418 */
[----:B------:R-:W-:Y:S02]  /*1600*/  @UP2 UMOV UR22, UR6 ;  /* 0x0000000600162c82 */ /* 0x000fe40008000000 */
        /* <DEDUP_REMOVED lines=36> */
[----:B------:R-:W-:-:S03]  /*1850*/  IMAD R2, R6, R4, R2 ;  /* 0x0000000406027224 */ /* 0x000fc600078e0202 */
        /* <DEDUP_REMOVED lines=23> */
.L_x_1047:
[----:B------:R-:W-:Y:S02]  /*19d0*/  UMOV UR10, UR50 ;  /* 0x00000032000a7c82 */ /* 0x000fe40008000000 */
.L_x_1048:
[----:B------:R-:W1:Y:S01]  /*19e0*/  S2R R29, SR_TID.X ;  /* 0x00000000001d7919 */ /* 0x000e620000002100 */
[----:B------:R-:W-:Y:S01]  /*19f0*/  UIADD3 UR6, UP4, UP3, UR6, UR41, UR47 ;  /* 0x0000002906067290 */ /* 0x000fe2000fb9e02f */
[----:B------:R-:W-:Y:S01]  /*1a00*/  IMAD.U32 R11, RZ, RZ, UR35 ;  /* 0x00000023ff0b7e24 */ /* 0x000fe2000f8e00ff */
[----:B------:R-:W-:Y:S01]  /*1a10*/  BSSY B1, `(.L_x_1044) ;  /* 0x0000a9d000017945 */ /* 0x000fe20003800000 */
[----:B------:R-:W-:Y:S01]  /*1a20*/  IMAD.MOV.U32 R31, RZ, RZ, c[0x0][0x190] ;  /* 0x00006400ff1f7624 */ /* 0x000fe200078e00ff */
[----:B------:R-:W-:Y:S02]  /*1a30*/  UIADD3 UR20, UP2, UP1, UR16, UR6, UR20 ;  /* 0x0000000610147290 */ /* 0x000fe4000f95e014 */
[----:B------:R-:W-:Y:S01]  /*1a40*/  UIADD3.X UR6, UR9, UR48, UR53, UP4, UP3 ;  /* 0x0000003009067290 */ /* 0x000fe2000a7e6435 */
[----:B------:R-:W-:Y:S01]  /*1a50*/  IMAD.SHL.U32 R13, R31, 0x20, RZ ;  /* 0x000000201f0d7824 */ /* 0x000fe200078e00ff */
[----:B------:R-:W-:-:S02]  /*1a60*/  UIADD3 UR16, UR17, UR10, URZ ;  /* 0x0000000a11107290 */ /* 0x000fc4000fffe03f */
[----:B------:R-:W-:Y:S02]  /*1a70*/  UIADD3.X UR15, UR11, UR6, UR13, UP2, UP1 ;  /* 0x000000060b0f7290 */ /* 0x000fe400097e240d */
[----:B------:R-:W-:Y:S02]  /*1a80*/  UIADD3 UR9, UR17, UR12, URZ ;  /* 0x0000000c11097290 */ /* 0x000fe4000fffe03f */
[----:B------:R-:W-:Y:S02]  /*1a90*/  ULDC.64 UR6, c[0x0][0x1a8] ;  /* 0x00006a0000067ab9 */ /* 0x000fe40000000a00 */
[----:B------:R-:W-:Y:S02]  /*1aa0*/  UIMAD UR6, UR57, UR6, URZ ;  /* 0x00000006390672a4 */ /* 0x000fe4000f8e023f */
[----:B------:R-:W-:Y:S02]  /*1ab0*/  ULDC UR13, c[0x0][0x2e8] ;  /* 0x0000ba00000d7ab9 */ /* 0x000fe40000000800 */
[----:B------:R-:W-:Y:S01]  /*1ac0*/  UIMAD UR11, UR35, UR7, UR6 ;  /* 0x00000007230b72a4 */ /* 0x000fe2000f8e0206 */
[----:B-1----:R-:W-:-:S02]  /*1ad0*/  SHF.R.S32.HI R30, RZ, 0x1f, R29 ;  /* 0x0000001fff1e7819 */ /* 0x002fc4000001141d */
[----:B------:R-:W-:Y:S02]  /*1ae0*/  ULDC.64 UR6, c[0x0][0x378] ;  /* 0x0000de0000067ab9 */ /* 0x000fe40000000a00 */
[----:B------:R-:W-:Y:S01]  /*1af0*/  UIMAD UR6, UR57, UR6, URZ ;  /* 0x00000006390672a4 */ /* 0x000fe2000f8e023f */
[----:B------:R-:W-:-:S03]  /*1b00*/  LEA.HI R4, R30, R29, RZ, 0x3 ;  /* 0x0000001d1e047211 */ /* 0x000fc600078f18ff */
[----:B------:R-:W-:Y:S01]  /*1b10*/  UIMAD UR8, UR35, UR7, UR6 ;  /* 0x00000007230872a4 */ /* 0x000fe2000f8e0206 */
[----:B------:R-:W-:Y:S02]  /*1b20*/  SHF.R.S32.HI R0, RZ, 0x3, R4 ;  /* 0x00000003ff007819 */ /* 0x000fe40000011404 */
        /* <DEDUP_REMOVED lines=8> */
[----:B------:R-:W-:-:S04]  /*1bb0*/  IMAD.SHL.U32 R4, R4, 0x8, RZ ;  /* 0x0000000804047824 */ /* 0x000fc800078e00ff */
[----:B------:R-:W-:Y:S01]  /*1bc0*/  IMAD R7, R7, c[0x0][0x190], RZ ;  /* 0x0000640007077a24 */ /* 0x000fe200078e02ff */
[----:B------:R-:W-:Y:S02]  /*1bd0*/  SHF.R.S32.HI R5, RZ, 0x1f, R4 ;  /* 0x0000001fff057819 */ /* 0x000fe40000011404 */
[----:B------:R-:W-:-:S03]  /*1be0*/  IADD3 R6, P1, R4, UR22, RZ ;  /* 0x0000001604067c10 */ /* 0x000fc6000ff3e0ff */
[----:B------:R-:W-:-:S04]  /*1bf0*/  IMAD.WIDE.U32 R8, R2, c[0x0][0x190], R4 ;  /* 0x0000640002087a25 */ /* 0x000fc800078e0004 */
[----:B------:R-:W-:Y:S01]  /*1c00*/  IMAD R2, R2, c[0x0][0x194], R7 ;  /* 0x0000650002027a24 */ /* 0x000fe200078e0207 */
[----:B------:R-:W-:Y:S02]  /*1c10*/  IADD3 R8, P2, R8, UR38, RZ ;  /* 0x0000002608087c10 */ /* 0x000fe4000ff5e0ff */
[----:B------:R-:W-:Y:S01]  /*1c20*/  IADD3.X R7, R5, UR23, RZ, P1, !PT ;  /* 0x0000001705077c10 */ /* 0x000fe20008ffe4ff */
[----:B------:R-:W-:Y:S01]  /*1c30*/  ULDC.64 UR22, c[0x0][0x3c8] ;  /* 0x0000f20000167ab9 */ /* 0x000fe20000000a00 */
[----:B------:R-:W-:Y:S01]  /*1c40*/  IADD3.X R9, R9, UR31, R2, P2, !PT ;  /* 0x0000001f09097c10 */ /* 0x000fe200097fe402 */
[----:B------:R-:W-:Y:S01]  /*1c50*/  IMAD.U32 R2, RZ, RZ, UR17 ;  /* 0x00000011ff027e24 */ /* 0x000fe2000f8e00ff */
[----:B------:R-:W-:-:S03]  /*1c60*/  UIMAD.WIDE UR16, UR16, UR61, UR22 ;  /* 0x0000003d101072a5 */ /* 0x000fc6000f8e0216 */
[----:B------:R-:W-:Y:S01]  /*1c70*/  IMAD.WIDE.U32 R6, R2, c[0x0][0x370], R6 ;  /* 0x0000dc0002067a25 */ /* 0x000fe200078e0006 */
[----:B------:R-:W-:-:S03]  /*1c80*/  LEA.HI R2, R30, R29, RZ, 0x5 ;  /* 0x0000001d1e027211 */ /* 0x000fc600078f28ff */
[----:B------:R-:W-:Y:S01]  /*1c90*/  IMAD.WIDE.U32 R8, R11, c[0x0][0x1a8], R8 ;  /* 0x00006a000b087a25 */ /* 0x000fe200078e0008 */
[----:B------:R-:W-:Y:S01]  /*1ca0*/  LOP3.LUT R10, R2, 0xffffffe0, RZ, 0xc0, !PT ;  /* 0xffffffe0020a7812 */ /* 0x000fe200078ec0ff */
[----:B------:R-:W-:Y:S01]  /*1cb0*/  UMOV UR12, UR16 ;  /* 0x00000010000c7c82 */ /* 0x000fe20008000000 */
[----:B------:R-:W-:Y:S01]  /*1cc0*/  IADD3 R7, R7, UR6, RZ ;  /* 0x0000000607077c10 */ /* 0x000fe2000fffe0ff */
[----:B------:R-:W-:Y:S01]  /*1cd0*/  UIADD3 UR6, -UR14, UR26, UR24 ;  /* 0x0000001a0e067290 */ /* 0x000fe2000fffe118 */
[----:B------:R-:W-:Y:S01]  /*1ce0*/  SHF.R.S32.HI R2, RZ, 0x5, R2 ;  /* 0x00000005ff027819 */ /* 0x000fe20000011402 */
[----:B------:R-:W-:Y:S01]  /*1cf0*/  IMAD.IADD R10, R29, 0x1, -R10 ;  /* 0x000000011d0a7824 */ /* 0x000fe200078e0a0a */
[----:B------:R-:W-:Y:S01]  /*1d00*/  IADD3 R9, R9, UR11, RZ ;  /* 0x0000000b09097c10 */ /* 0x000fe2000fffe0ff */
[----:B------:R-:W-:Y:S01]  /*1d10*/  UIADD3 UR6, UR6, -UR13, URZ ;  /* 0x8000000d06067290 */ /* 0x000fe2000fffe03f */
[----:B------:R-:W-:Y:S01]  /*1d20*/  IMAD.WIDE.U32 R6, R11, c[0x0][0x378], R6 ;  /* 0x0000de000b067a25 */ /* 0x000fe200078e0006 */
[----:B------:R-:W-:Y:S01]  /*1d30*/  LEA R32, P2, R8, c[0x0][0x160], 0x1 ;  /* 0x0000580008207a11 */ /* 0x000fe200078408ff */
[----:B------:R-:W-:-:S02]  /*1d40*/  ULDC.64 UR10, c[0x0][0x200] ;  /* 0x00008000000a7ab9 */ /* 0x000fc40000000a00 */
[----:B------:R-:W-:Y:S01]  /*1d50*/  IMAD R10, R2, UR46, R10 ;  /* 0x0000002e020a7c24 */ /* 0x000fe2000f8e020a */
[----:B------:R-:W-:Y:S01]  /*1d60*/  USHF.R.S32.HI UR13, URZ, 0x1f, UR6 ;  /* 0x0000001f3f0d7899 */ /* 0x000fe20008011406 */
[----:B------:R-:W-:Y:S01]  /*1d70*/  IADD3 R7, R7, UR8, RZ ;  /* 0x0000000807077c10 */ /* 0x000fe2000fffe0ff */
[----:B------:R-:W-:Y:S01]  /*1d80*/  IMAD R11, R28, c[0x0][0x370], RZ ;  /* 0x0000dc001c0b7a24 */ /* 0x000fe200078e02ff */
[----:B------:R-:W-:Y:S01]  /*1d90*/  LEA.HI.X R33, R8, c[0x0][0x164], R9, 0x1, P2 ;  /* 0x0000590008217a11 */ /* 0x000fe200010f0c09 */
[----:B------:R-:W-:Y:S01]  /*1da0*/  ULEA.HI UR13, UR13, UR6, URZ, 0x7 ;  /* 0x000000060d0d7291 */ /* 0x000fe2000f8f383f */
[----:B------:R-:W-:Y:S01]  /*1db0*/  IADD3 R2, P1, R10, UR20, RZ ;  /* 0x000000140a027c10 */ /* 0x000fe2000ff3e0ff */
[C---:B------:R-:W-:Y:S01]  /*1dc0*/  IMAD R11, R0.reuse, c[0x0][0x374], R11 ;  /* 0x0000dd00000b7a24 */ /* 0x040fe200078e020b */
[----:B------:R1:W-:Y:S01]  /*1dd0*/  STL [R1+0xc], R32 ;  /* 0x00000c2001007387 */ /* 0x0003e20000100800 */
[----:B------:R-:W-:Y:S01]  /*1de0*/  IMAD.WIDE.U32 R6, R0, c[0x0][0x370], R6 ;  /* 0x0000dc0000067a25 */ /* 0x000fe200078e0006 */
[----:B------:R-:W-:Y:S01]  /*1df0*/  LEA.HI.X.SX32 R10, R10, UR15, 0x1, P1 ;  /* 0x0000000f0a0a7c11 */ /* 0x000fe200088f0eff */
[----:B------:R-:W-:Y:S01]  /*1e00*/  USHF.R.S32.HI UR13, URZ, 0x7, UR13 ;  /* 0x000000073f0d7899 */ /* 0x000fe2000801140d */
[----:B------:R-:W-:Y:S01]  /*1e10*/  LEA R202, P1, R2, c[0x0][0x350], 0x2 ;  /* 0x0000d40002ca7a11 */ /* 0x000fe200078210ff */
[----:B------:R-:W-:-:S02]  /*1e20*/  UIMAD.WIDE UR8, UR9, UR61, UR10 ;  /* 0x0000003d090872a5 */ /* 0x000fc4000f8e020a */
[----:B------:R-:W-:Y:S01]  /*1e30*/  UISETP.LT.AND UP1, UPT, URZ, UR13, UPT ;  /* 0x0000000d3f00728c */ /* 0x000fe2000bf21270 */
[----:B------:R-:W-:Y:S01]  /*1e40*/  LEA.HI.X R201, R2, c[0x0][0x354], R10, 0x2, P1 ;  /* 0x0000d50002c97a11 */ /* 0x000fe200008f140a */
[----:B------:R-:W-:Y:S01]  /*1e50*/  IMAD.IADD R2, R7, 0x1, R11 ;  /* 0x0000000107027824 */ /* 0x000fe200078e020b */
[C---:B------:R-:W-:Y:S01]  /*1e60*/  LEA R18, P1, R6.reuse, c[0x0][0x330], 0x1 ;  /* 0x0000cc0006127a11 */ /* 0x040fe200078208ff */
[----:B------:R-:W-:Y:S01]  /*1e70*/  USEL UR13, URZ, UR13, !UP1 ;  /* 0x0000000d3f0d7287 */ /* 0x000fe2000c800000 */
[----:B------:R-:W-:Y:S01]  /*1e80*/  IMAD.MOV.U32 R10, RZ, RZ, c[0x0][0x370] ;  /* 0x0000dc00ff0a7624 */ /* 0x000fe200078e00ff */
[----:B------:R-:W-:Y:S01]  /*1e90*/  UIADD3 UR6, UR33, -0x1, URZ ;  /* 0xffffffff21067890 */ /* 0x000fe2000fffe03f */
[----:B------:R-:W-:Y:S01]  /*1ea0*/  LEA.HI.X R19, R6, c[0x0][0x334], R2, 0x1, P1 ;  /* 0x0000cd0006137a11 */ /* 0x000fe200008f0c02 */
[----:B------:R1:W-:Y:S01]  /*1eb0*/  STL [R1+0x8], R18 ;  /* 0x0000081201007387 */ /* 0x0003e20000100800 */
[----:B------:R-:W-:Y:S01]  /*1ec0*/  UISETP.GT.AND UP1, UPT, UR33, UR13, UPT ;  /* 0x0000000d2100728c */ /* 0x000fe2000bf24270 */
[----:B------:R-:W-:Y:S01]  /*1ed0*/  IMAD.MOV.U32 R6, RZ, RZ, 0x5 ;  /* 0x00000005ff067424 */ /* 0x000fe200078e00ff */
[----:B------:R-:W-:Y:S01]  /*1ee0*/  UMOV UR10, UR8 ;  /* 0x00000008000a7c82 */ /* 0x000fe20008000000 */
[----:B------:R1:W-:Y:S01]  /*1ef0*/  STL [R1+0x4], R33 ;  /* 0x0000042101007387 */ /* 0x0003e20000100800 */
[----:B------:R-:W-:Y:S01]  /*1f00*/  UMOV UR11, UR17 ;  /* 0x00000011000b7c82 */ /* 0x000fe20008000000 */
[----:B------:R-:W-:Y:S01]  /*1f10*/  IMAD.SHL.U32 R7, R10, 0x20, RZ ;  /* 0x000000200a077824 */ /* 0x000fe200078e00ff */
[----:B------:R-:W-:Y:S01]  /*1f20*/  PLOP3.LUT P1, PT, PT, PT, UP1, 0x80, 0x0 ;  /* 0x000000000000781c */ /* 0x000fe20003f2f018 */
[----:B------:R1:W-:Y:S01]  /*1f30*/  STL [R1], R19 ;  /* 0x0000001301007387 */ /* 0x0003e20000100800 */
[----:B------:R-:W-:-:S02]  /*1f40*/  SHF.L.U64.HI R9, R31, R6, c[0x0][0x194] ;  /* 0x000065001f097619 */ /* 0x000fc40000010206 */
[----:B------:R-:W-:-:S09]  /*1f50*/  SHF.L.U64.HI R6, R10, R6, c[0x0][0x374] ;  /* 0x0000dd000a067619 */ /* 0x000fd20000010206 */
        /* <DEDUP_REMOVED lines=19> */
.L_x_1050:
        /* <DEDUP_REMOVED lines=18> */
.L_x_1051:
        /* <DEDUP_REMOVED lines=27> */
.L_x_1053:
[----:B------:R-:W-:Y:S05]  /*2360*/  BSYNC B0 ;  /* 0x0000000000007941 */ /* 0x000fea0003800000 */
.L_x_1052:
        /* <DEDUP_REMOVED lines=14> */
[----:B------:R2:W-:Y:S02]  /*2450*/  STG.E.128 [R10.64], RZ ;  /* 0x000000ff0a007986 */ /* 0x0005e4000c101d04 */
.L_x_1055:
[----:B------:R-:W-:Y:S05]  /*2460*/  BSYNC B0 ;  /* 0x0000000000007941 */ /* 0x000fea0003800000 */
.L_x_1054:
        /* <DEDUP_REMOVED lines=15> */
.L_x_1057:
[----:B------:R-:W-:Y:S05]  /*2560*/  BSYNC B0 ;  /* 0x0000000000007941 */ /* 0x000fea0003800000 */
.L_x_1056:
        /* <DEDUP_REMOVED lines=13> */
[----:B------:R2:W-:Y:S02]  /*2640*/  STG.E.128 [R6.64], RZ ;  /* 0x000000ff06007986 */ /* 0x0005e4000c101d04 */
.L_x_1059:
[----:B------:R-:W-:Y:S05]  /*2650*/  BSYNC B0 ;  /* 0x0000000000007941 */ /* 0x000fea0003800000 */
.L_x_1058:
        /* <DEDUP_REMOVED lines=24> */
.L_x_1061:
[----:B------:R-:W-:Y:S05]  /*27e0*/  BSYNC B0 ;  /* 0x0000000000007941 */ /* 0x000fea0003800000 */
.L_x_1060:
[----:B------:R-:W-:Y:S01]  /*27f0*/  BSSY B0, `(.L_x_1062) ;  /* 0x000000d000007945 */ /* 0x000fe20003800000 */
        /* <DEDUP_REMOVED lines=12> */
.L_x_1063:
[----:B------:R-:W-:Y:S05]  /*28c0*/  BSYNC B0 ;  /* 0x0000000000007941 */ /* 0x000fea0003800000 */
.L_x_1062:
        /* <DEDUP_REMOVED lines=13> */
.L_x_1065:
[----:B------:R-:W-:Y:S05]  /*29a0*/  BSYNC B0 ;  /* 0x0000000000007941 */ /* 0x000fea0003800000 */
.L_x_1064:
        /* <DEDUP_REMOVED lines=12> */
.L_x_1049:
[----:B------:R-:W2:Y:S01]  /*2a70*/  LDL R26, [R1+0x54] ;  /* 0x00005400011a7983 */ /* 0x000ea20000100800 */
[----:B------:R-:W-:Y:S01]  /*2a80*/  PLOP3.LUT P2, PT, PT, PT, UP6, 0x80, 0x0 ;  /* 0x000000000000781c */ /* 0x000fe20003f4f068 */
[----:B------:R-:W-:Y:S01]  /*2a90*/  ULEA.HI UR7, UR6, UR6, URZ, 0x1 ;  /* 0x0000000606077291 */ /* 0x000fe2000f8f083f */
[C---:B------:R-:W-:Y:S01]  /*2aa0*/  IADD3 R2, R0.reuse, 0x20, RZ ;  /* 0x0000002000027810 */ /* 0x040fe20007ffe0ff */
[----:B------:R-:W-:Y:S01]  /*2ab0*/  ULDC.64 UR16, c[0x0][0x198] ;  /* 0x0000660000107ab9 */ /* 0x000fe20000000a00 */
[C---:B------:R-:W-:Y:S01]  /*2ac0*/  IADD3 R24, R0.reuse, 0x40, RZ ;  /* 0x0000004000187810 */ /* 0x040fe20007ffe0ff */
[----:B------:R-:W-:Y:S01]  /*2ad0*/  ULOP3.LUT UR8, UR7, 0xfffffffe, URZ, 0xc0, !UPT ;  /* 0xfffffffe07087892 */ /* 0x000fe2000f8ec03f */
[----:B------:R-:W-:Y:S01]  /*2ae0*/  IADD3 R25, R0, 0x60, RZ ;  /* 0x0000006000197810 */ /* 0x000fe20007ffe0ff */
[----:B------:R-:W-:Y:S01]  /*2af0*/  UIMAD UR7, UR6, -0x80, UR26 ;  /* 0xffffff80060778a4 */ /* 0x000fe2000f8e021a */
[----:B------:R-:W-:Y:S01]  /*2b00*/  IMAD.U32 R22, RZ, RZ, UR24 ;  /* 0x00000018ff167e24 */ /* 0x000fe2000f8e00ff */
[----:B------:R-:W-:-:S04]  /*2b10*/  UIADD3 UR8, UR6, -UR8, URZ ;  /* 0x8000000806087290 */ /* 0x000fc8000fffe03f */
[----:B------:R-:W-:Y:S01]  /*2b20*/  ISETP.GE.AND P0, PT, R2, UR7, PT ;  /* 0x0000000702007c0c */ /* 0x000fe2000bf06270 */
[----:B------:R-:W-:Y:S01]  /*2b30*/  UISETP.NE.AND UP0, UPT, UR8, 0x1, UPT ;  /* 0x000000010800788c */ /* 0x000fe2000bf05270 */
[----:B------:R-:W-:Y:S01]  /*2b40*/  ISETP.GE.AND P3, PT, R0, UR7, PT ;  /* 0x0000000700007c0c */ /* 0x000fe2000bf66270 */
[----:B------:R-:W-:Y:S01]  /*2b50*/  UIMAD UR8, UR21, UR16, URZ ;  /* 0x00000010150872a4 */ /* 0x000fe2000f8e023f */
[----:B------:R-:W-:Y:S02]  /*2b60*/  ISETP.GE.AND P1, PT, R24, UR7, PT ;  /* 0x0000000718007c0c */ /* 0x000fe4000bf26270 */
[----:B------:R-:W-:Y:S01]  /*2b70*/  ISETP.GE.AND P6, PT, R25, UR7, PT ;  /* 0x0000000719007c0c */ /* 0x000fe2000bfc6270 */
[----:B------:R-:W-:Y:S02]  /*2b80*/  UIMAD UR15, UR24, UR17, UR8 ;  /* 0x00000011180f72a4 */ /* 0x000fe4000f8e0208 */
[----:B------:R-:W-:Y:S02]  /*2b90*/  UIMAD UR8, UR18, -0x80, UR14 ;  /* 0xffffff80120878a4 */ /* 0x000fe4000f8e020e */
[----:B------:R-:W-:-:S02]  /*2ba0*/  ULDC.64 UR16, c[0x0][0x1a0] ;  /* 0x0000680000107ab9 */ /* 0x000fc40000000a00 */
[CC--:B------:R-:W-:Y:S02]  /*2bb0*/  @!P0 LEA R16, P5, R7.reuse, R18.reuse, 0x1 ;  /* 0x0000001207108211 */ /* 0x0c0fe400078a08ff */
[----:B------:R-:W-:Y:S02]  /*2bc0*/  ISETP.GE.AND P4, PT, R2, UR8, PT ;  /* 0x0000000802007c0c */ /* 0x000fe4000bf86270 */
[-C--:B------:R-:W-:Y:S01]  /*2bd0*/  @!P0 LEA.HI.X R17, R7, R19.reuse, R6, 0x1, P5 ;  /* 0x0000001307118211 */ /* 0x080fe200028f0c06 */
[----:B------:R-:W-:Y:S01]  /*2be0*/  @!P1 IMAD.MOV.U32 R8, RZ, RZ, c[0x0][0x374] ;  /* 0x0000dd00ff089624 */ /* 0x000fe200078e00ff */
[C---:B------:R-:W-:Y:S01]  /*2bf0*/  @!P1 LEA R14, P5, R10.reuse, R18, 0x7 ;  /* 0x000000120a0e9211 */ /* 0x040fe200078a38ff */
[----:B------:R-:W-:Y:S01]  /*2c00*/  @!P6 IMAD.MOV.U32 R6, RZ, RZ, R18 ;  /* 0x000000ffff06e224 */ /* 0x000fe200078e0012 */
[-C--:B------:R-:W-:Y:S01]  /*2c10*/  @!P6 MOV R7, R19.reuse ;  /* 0x000000130007e202 */ /* 0x080fe20000000f00 */
[----:B------:R-:W-:Y:S01]  /*2c20*/  @!P6 IMAD.MOV.U32 R21, RZ, RZ, c[0x0][0x374] ;  /* 0x0000dd00ff15e624 */ /* 0x000fe200078e00ff */
[----:B------:R-:W-:-:S02]  /*2c30*/  @!P1 LEA.HI.X R15, R10, R19, R8, 0x7, P5 ;  /* 0x000000130a0f9211 */ /* 0x000fc400028f3c08 */
[----:B------:R-:W-:Y:S01]  /*2c40*/  @!P0 LEA R12, P5, R13, R32, 0x1 ;  /* 0x000000200d0c8211 */ /* 0x000fe200078a08ff */
[----:B------:R-:W-:-:S03]  /*2c50*/  @!P6 IMAD.WIDE.U32 R10, R10, 0xc0, R6 ;  /* 0x000000c00a0ae825 */ /* 0x000fc600078e0006 */
[----:B------:R-:W-:Y:S01]  /*2c60*/  @!P0 LEA.HI.X R13, R13, R33, R9, 0x1, P5 ;  /* 0x000000210d0d8211 */ /* 0x000fe200028f0c09 */
[----:B------:R-:W-:Y:S01]  /*2c70*/  IMAD.WIDE.U32 R6, R22, c[0x0][0x198], R4 ;  /* 0x0000660016067a25 */ /* 0x000fe200078e0004 */
[----:B------:R-:W-:Y:S03]  /*2c80*/  @P2 BAR.SYNC.DEFER_BLOCKING 0x0 ;  /* 0x0000000000002b1d */ /* 0x000fe60000010000 */
[----:B------:R-:W-:Y:S01]  /*2c90*/  @!P6 IMAD R21, R21, 0xc0, RZ ;  /* 0x000000c01515e824 */ /* 0x000fe200078e02ff */
[----:B------:R-:W-:Y:S01]  /*2ca0*/  IADD3 R8, P2, R6, UR32, RZ ;  /* 0x0000002006087c10 */ /* 0x000fe2000ff5e0ff */
[----:B------:R-:W-:-:S05]  /*2cb0*/  IMAD.U32 R6, RZ, RZ, UR15 ;  /* 0x0000000fff067e24 */ /* 0x000fca000f8e00ff */
[----:B------:R-:W-:Y:S01]  /*2cc0*/  IADD3.X R9, R7, UR34, R6, P2, !PT ;  /* 0x0000002207097c10 */ /* 0x000fe200097fe406 */
[----:B------:R-:W-:Y:S01]  /*2cd0*/  @!P6 IMAD.IADD R7, R11, 0x1, R21 ;  /* 0x000000010b07e824 */ /* 0x000fe200078e0215 */
[----:B------:R-:W-:Y:S02]  /*2ce0*/  PLOP3.LUT P2, PT, PT, PT, UP0, 0x80, 0x0 ;  /* 0x000000000000781c */ /* 0x000fe40003f4f008 */
[----:B------:R-:W-:Y:S01]  /*2cf0*/  ISETP.GE.AND P5, PT, R0, UR8, PT ;  /* 0x0000000800007c0c */ /* 0x000fe2000bfa6270 */
        /* <DEDUP_REMOVED lines=13> */
[----:B---3--:R-:W3:Y:S01]  /*2dd0*/  LDL R17, [R1+0x64] ;  /* 0x0000640001117983 */ /* 0x008ee20000100800 */
[----:B------:R-:W-:Y:S01]  /*2de0*/  @!P6 IMAD.MOV.U32 R6, RZ, RZ, R10 ;  /* 0x000000ffff06e224 */ /* 0x000fe200078e000a */
[----:B------:R-:W-:Y:S01]  /*2df0*/  SHF.L.U32 R192, R11, 0x1, RZ ;  /* 0x000000010bc07819 */ /* 0x000fe200000006ff */
[----:B------:R-:W-:Y:S01]  /*2e00*/  @!P1 IMAD.MOV.U32 R11, RZ, RZ, c[0x0][0x194] ;  /* 0x00006500ff0b9624 */ /* 0x000fe200078e00ff */
[----:B------:R-:W-:Y:S01]  /*2e10*/  @P1 STS.128 [R2+0xa000], RZ ;  /* 0x00a000ff02001388 */ /* 0x000fe20000000c00 */
[----:B------:R-:W-:-:S03]  /*2e20*/  IMAD.WIDE.U32 R4, R22, c[0x0][0x1a0], R4 ;  /* 0x0000680016047a25 */ /* 0x000fc600078e0004 */
[----:B------:R-:W-:Y:S01]  /*2e30*/  @!PT LDS RZ, [RZ] ;  /* 0x00000000fffff984 */ /* 0x000fe20000000800 */
[----:B------:R-:W-:Y:S01]  /*2e40*/  @!PT LDS RZ, [RZ] ;  /* 0x00000000fffff984 */ /* 0x000fe20000000800 */
[----:B------:R-:W-:Y:S01]  /*2e50*/  @!PT LDS RZ, [RZ] ;  /* 0x00000000fffff984 */ /* 0x000fe20000000800 */
[----:B------:R4:W-:Y:S01]  /*2e60*/  @!P1 LDGSTS.E.BYPASS.LTC128B.128 [R2+0xa000], [R14.64] ;  /* 0x0a0000000e029fae */ /* 0x0009e2000b901d44 */
[----:B------:R-:W-:-:S03]  /*2e70*/  IMAD.MOV.U32 R21, RZ, RZ, 0x7f800000 ;  /* 0x7f800000ff157424 */ /* 0x000fc600078e00ff */
[----:B------:R-:W-:Y:S04]  /*2e80*/  @P6 STS.128 [R2+0xb000], RZ ;  /* 0x00b000ff02006388 */ /* 0x000fe80000000c00 */
        /* <DEDUP_REMOVED lines=8> */
[----:B-----5:R-:W-:-:S02]  /*2f10*/  @!P3 IMAD.MOV.U32 R6, RZ, RZ, R32 ;  /* 0x000000ffff06b224 */ /* 0x020fc400078e0020 */
[----:B------:R-:W-:-:S05]  /*2f20*/  @!P3 IMAD.MOV.U32 R7, RZ, RZ, R33 ;  /* 0x000000ffff07b224 */ /* 0x000fca00078e0021 */
[----:B------:R-:W-:Y:S01]  /*2f30*/  @!PT LDS RZ, [RZ] ;  /* 0x00000000fffff984 */ /* 0x000fe20000000800 */
[----:B------:R-:W-:Y:S01]  /*2f40*/  @!PT LDS RZ, [RZ] ;  /* 0x00000000fffff984 */ /* 0x000fe20000000800 */
[----:B------:R-:W-:Y:S01]  /*2f50*/  @!PT LDS RZ, [RZ] ;  /* 0x00000000fffff984 */ /* 0x000fe20000000800 */
[----:B------:R5:W-:Y:S04]  /*2f60*/  @!P3 LDGSTS.E.BYPASS.LTC128B.128 [R192], [R6.64] ;  /* 0x0000000006c0bfae */ /* 0x000be8000b901d44 */
        /* <DEDUP_REMOVED lines=8> */
[----:B----4-:R-:W-:-:S03]  /*2ff0*/  @!P4 IADD3 R14, P0, R0, 0x20, RZ ;  /* 0x00000020000ec810 */ /* 0x010fc60007f1e0ff */
[----:B------:R-:W-:Y:S01]  /*3000*/  @P1 STS [R192+0x2000], RZ ;  /* 0x002000ffc0001388 */ /* 0x000fe20000000800 */
[----:B-----5:R-:W-:-:S03]  /*3010*/  IMAD R6, R23, c[0x0][0x1b0], RZ ;  /* 0x00006c0017067a24 */ /* 0x020fc600078e02ff */
[----:B------:R-:W-:Y:S01]  /*3020*/  @P1 STS [R192+0x2004], RZ ;  /* 0x002004ffc0001388 */ /* 0x000fe20000000800 */
[----:B------:R-:W-:-:S03]  /*3030*/  IMAD R10, R20, c[0x0][0x1b4], R6 ;  /* 0x00006d00140a7a24 */ /* 0x000fc600078e0206 */
[----:B------:R-:W-:Y:S01]  /*3040*/  @P1 STS [R192+0x2008], RZ ;  /* 0x002008ffc0001388 */ /* 0x000fe20000000800 */
[----:B------:R-:W-:-:S03]  /*3050*/  IMAD.WIDE.U32 R6, R20, c[0x0][0x1b0], R8 ;  /* 0x00006c0014067a25 */ /* 0x000fc600078e0008 */
[----:B------:R-:W-:Y:S01]  /*3060*/  @P1 STS [R192+0x200c], RZ ;  /* 0x00200cffc0001388 */ /* 0x000fe20000000800 */
[----:B------:R-:W-:Y:S01]  /*3070*/  @!P4 IMAD.X R8, RZ, RZ, R28, P0 ;  /* 0x000000ffff08c224 */ /* 0x000fe200000e061c */
[----:B------:R-:W-:Y:S01]  /*3080*/  IADD3 R7, R7, R10, RZ ;  /* 0x0000000a07077210 */ /* 0x000fe20007ffe0ff */
[----:B------:R-:W-:Y:S02]  /*3090*/  @!P5 IMAD R9, R28, c[0x0][0x198], RZ ;  /* 0x000066001c09da24 */ /* 0x000fe400078e02ff */
[----:B------:R-:W-:Y:S02]  /*30a0*/  @!P4 IMAD R8, R8, c[0x0][0x198], RZ ;  /* 0x000066000808ca24 */ /* 0x000fe400078e02ff */
[----:B------:R-:W-:Y:S02]  /*30b0*/  @!P5 IMAD R16, R0, c[0x0][0x19c], R9 ;  /* 0x000067000010da24 */ /* 0x000fe400078e0209 */
[----:B------:R-:W-:Y:S01]  /*30c0*/  @!P4 IMAD R15, R14, c[0x0][0x19c], R8 ;  /* 0x000067000e0fca24 */ /* 0x000fe200078e0208 */
[----:B-1----:R-:W-:Y:S01]  /*30d0*/  @!P1 LEA R12, P3, R31, R32, 0x7 ;  /* 0x000000201f0c9211 */ /* 0x002fe200078638ff */
[----:B------:R-:W-:-:S02]  /*30e0*/  @!P4 IMAD.MOV.U32 R8, RZ, RZ, R6 ;  /* 0x000000ffff08c224 */ /* 0x000fc400078e0006 */
[----:B------:R-:W-:Y:S01]  /*30f0*/  @!P4 IMAD.MOV.U32 R9, RZ, RZ, R7 ;  /* 0x000000ffff09c224 */ /* 0x000fe200078e0007 */
[----:B------:R-:W-:Y:S01]  /*3100*/  @!P1 LEA.HI.X R13, R31, R33, R11, 0x7, P3 ;  /* 0x000000211f0d9211 */ /* 0x000fe200018f3c0b */
[----:B------:R-:W-:Y:S01]  /*3110*/  @!P5 IMAD.WIDE.U32 R10, R0, c[0x0][0x198], R6 ;  /* 0x00006600000ada25 */ /* 0x000fe200078e0006 */
[----:B------:R-:W-:-:S03]  /*3120*/  ISETP.GE.AND P3, PT, R24, UR8, PT ;  /* 0x0000000818007c0c */ /* 0x000fc6000bf66270 */
        /* <DEDUP_REMOVED lines=18> */
[----:B------:R-:W-:Y:S02]  /*3250*/  @P6 STS [R192+0x3004], RZ ;  /* 0x003004ffc0006388 */ /* 0x000fe40000000800 */
[----:B------:R-:W-:Y:S02]  /*3260*/  @!P3 IADD3.X R8, RZ, R28, RZ, P0, !PT ;  /* 0x0000001cff08b210 */ /* 0x000fe400007fe4ff */
[----:B------:R-:W-:Y:S01]  /*3270*/  @!P1 IADD3 R11, P0, R0, 0x60, RZ ;  /* 0x00000060000b9810 */ /* 0x000fe20007f1e0ff */
[----:B------:R-:W-:Y:S02]  /*3280*/  @P6 STS [R192+0x3008], RZ ;  /* 0x003008ffc0006388 */ /* 0x000fe40000000800 */
[----:B------:R-:W-:Y:S02]  /*3290*/  @!P3 IMAD R8, R8, c[0x0][0x198], RZ ;  /* 0x000066000808ba24 */ /* 0x000fe400078e02ff */
[----:B------:R-:W-:Y:S01]  /*32a0*/  @!P1 IMAD.X R9, RZ, RZ, R28, P0 ;  /* 0x000000ffff099224 */ /* 0x000fe200000e061c */
[----:B------:R-:W-:Y:S01]  /*32b0*/  IADD3 R4, P0, R4, UR28, RZ ;  /* 0x0000001c04047c10 */ /* 0x000fe2000ff1e0ff */
[----:B------:R-:W-:Y:S01]  /*32c0*/  @P6 STS [R192+0x300c], RZ ;  /* 0x00300cffc0006388 */ /* 0x000fe20000000800 */
        /* <DEDUP_REMOVED lines=10> */
[C---:B------:R-:W-:Y:S01]  /*3370*/  @!P3 LEA R22, P0, R8.reuse, c[0x0][0x168], 0x1 ;  /* 0x00005a000816ba11 */ /* 0x040fe200078008ff */
[----:B------:R-:W-:Y:S02]  /*3380*/  IMAD R10, R23, c[0x0][0x1b8], RZ ;  /* 0x00006e00170a7a24 */ /* 0x000fe400078e02ff */
[----:B------:R-:W-:Y:S01]  /*3390*/  @!P1 IMAD.IADD R7, R7, 0x1, R12 ;  /* 0x0000000107079824 */ /* 0x000fe200078e020c */
[----:B------:R-:W-:Y:S01]  /*33a0*/  @!P3 LEA.HI.X R23, R8, c[0x0][0x16c], R9, 0x1, P0 ;  /* 0x00005b000817ba11 */ /* 0x000fe200000f0c09 */
[----:B------:R-:W-:Y:S01]  /*33b0*/  IMAD R10, R20, c[0x0][0x1bc], R10 ;  /* 0x00006f00140a7a24 */ /* 0x000fe200078e020a */
[----:B--2---:R-:W-:Y:S01]  /*33c0*/  @!P1 LEA R18, P0, R6, c[0x0][0x168], 0x1 ;  /* 0x00005a0006129a11 */ /* 0x004fe200078008ff */
[----:B------:R-:W-:Y:S01]  /*33d0*/  IMAD.WIDE.U32 R4, R20, c[0x0][0x1b8], R4 ;  /* 0x00006e0014047a25 */ /* 0x000fe200078e0004 */
[----:B------:R-:W-:-:S02]  /*33e0*/  MOV R20, 0x7f800000 ;  /* 0x7f80000000147802 */ /* 0x000fc40000000f00 */
[----:B------:R-:W-:Y:S01]  /*33f0*/  @!P1 LEA.HI.X R19, R6, c[0x0][0x16c], R7, 0x1, P0 ;  /* 0x00005b0006139a11 */ /* 0x000fe200000f0c07 */
[----:B------:R-:W-:Y:S02]  /*3400*/  @!P5 IMAD R8, R28, c[0x0][0x1a0], RZ ;  /* 0x000068001c08da24 */ /* 0x000fe400078e02ff */
[----:B------:R-:W-:Y:S01]  /*3410*/  IMAD.IADD R5, R5, 0x1, R10 ;  /* 0x0000000105057824 */ /* 0x000fe200078e020a */
[C---:B------:R-:W-:Y:S01]  /*3420*/  @!P4 IADD3 R10, P0, R0.reuse, 0x20, RZ ;  /* 0x00000020000ac810 */ /* 0x040fe20007f1e0ff */
[C---:B------:R-:W-:Y:S02]  /*3430*/  @!P5 IMAD R8, R0.reuse, c[0x0][0x1a4], R8 ;  /* 0x000069000008da24 */ /* 0x040fe400078e0208 */
[----:B------:R-:W-:-:S04]  /*3440*/  @!P5 IMAD.WIDE.U32 R6, R0, c[0x0][0x1a0], R4 ;  /* 0x000068000006da25 */ /* 0x000fc800078e0004 */
[----:B------:R-:W-:Y:S01]  /*3450*/  @!P4 IMAD.X R11, RZ, RZ, R28, P0 ;  /* 0x000000ffff0bc224 */ /* 0x000fe200000e061c */
[----:B------:R-:W-:Y:S01]  /*3460*/  @!P5 IADD3 R13, R7, R8, RZ ;  /* 0x00000008070dd210 */ /* 0x000fe20007ffe0ff */
[----:B------:R-:W-:Y:S01]  /*3470*/  @!P6 IMAD.MOV.U32 R8, RZ, RZ, R32 ;  /* 0x000000ffff08e224 */ /* 0x000fe200078e0020 */
[C---:B------:R-:W-:Y:S01]  /*3480*/  @!P5 LEA R12, P0, R6.reuse, c[0x0][0x170], 0x1 ;  /* 0x00005c00060cda11 */ /* 0x040fe200078008ff */
[----:B------:R-:W-:Y:S02]  /*3490*/  @!P4 IMAD R7, R11, c[0x0][0x1a0], RZ ;  /* 0x000068000b07ca24 */ /* 0x000fe400078e02ff */
[----:B------:R-:W-:Y:S01]  /*34a0*/  @!P6 IMAD.MOV.U32 R9, RZ, RZ, R33 ;  /* 0x000000ffff09e224 */ /* 0x000fe200078e0021 */
[----:B------:R-:W-:Y:S01]  /*34b0*/  @!P5 LEA.HI.X R13, R6, c[0x0][0x174], R13, 0x1, P0 ;  /* 0x00005d00060dda11 */ /* 0x000fe200000f0c0d */
[----:B------:R-:W-:Y:S01]  /*34c0*/  @!P4 IMAD R16, R10, c[0x0][0x1a4], R7 ;  /* 0x000069000a10ca24 */ /* 0x000fe200078e0207 */
[----:B------:R-:W-:Y:S01]  /*34d0*/  @!P3 IADD3 R14, P0, R0, 0x40, RZ ;  /* 0x00000040000eb810 */ /* 0x000fe20007f1e0ff */
[----:B------:R-:W-:-:S02]  /*34e0*/  @!P4 IMAD.MOV.U32 R6, RZ, RZ, R4 ;  /* 0x000000ffff06c224 */ /* 0x000fc400078e0004 */
[----:B------:R-:W-:Y:S01]  /*34f0*/  @!P4 IMAD.MOV.U32 R7, RZ, RZ, R5 ;  /* 0x000000ffff07c224 */ /* 0x000fe200078e0005 */
[----:B------:R-:W-:Y:S01]  /*3500*/  @!P3 IADD3.X R11, RZ, R28, RZ, P0, !PT ;  /* 0x0000001cff0bb210 */ /* 0x000fe200007fe4ff */
[----:B------:R-:W-:-:S04]  /*3510*/  @!P6 IMAD.WIDE.U32 R8, R31, 0xc0, R8 ;  /* 0x000000c01f08e825 */ /* 0x000fc800078e0008 */
[----:B------:R-:W-:-:S04]  /*3520*/  @!P4 IMAD.WIDE.U32 R6, R10, c[0x0][0x1a0], R6 ;  /* 0x000068000a06ca25 */ /* 0x000fc800078e0006 */
[----:B------:R-:W-:Y:S01]  /*3530*/  @!P6 IMAD.IADD R9, R9, 0x1, R15 ;  /* 0x000000010909e824 */ /* 0x000fe200078e020f */
[C---:B------:R-:W-:Y:S01]  /*3540*/  @!P4 LEA R10, P0, R6.reuse, c[0x0][0x170], 0x1 ;  /* 0x00005c00060aca11 */ /* 0x040fe200078008ff */
[----:B------:R-:W-:Y:S02]  /*3550*/  @!P4 IMAD.IADD R15, R7, 0x1, R16 ;  /* 0x00000001070fc824 */ /* 0x000fe400078e0210 */
[----:B------:R-:W-:Y:S01]  /*3560*/  @!P3 IMAD R7, R11, c[0x0][0x1a0], RZ ;  /* 0x000068000b07ba24 */ /* 0x000fe200078e02ff */
[----:B------:R-:W-:Y:S01]  /*3570*/  @!PT LDS RZ, [RZ] ;  /* 0x00000000fffff984 */ /* 0x000fe20000000800 */
[----:B------:R-:W-:Y:S01]  /*3580*/  @!PT LDS RZ, [RZ] ;  /* 0x00000000fffff984 */ /* 0x000fe20000000800 */
[----:B------:R-:W-:Y:S01]  /*3590*/  @!PT LDS RZ, [RZ] ;  /* 0x00000000fffff984 */ /* 0x000fe20000000800 */
[----:B------:R1:W-:Y:S01]  /*35a0*/  @!P6 LDGSTS.E.BYPASS.LTC128B.128 [R192+0x3000], [R8.64] ;  /* 0x0300000008c0efae */ /* 0x0003e2000b901d44 */
[----:B------:R-:W-:Y:S01]  /*35b0*/  IMAD.MOV.U32 R33, RZ, RZ, 0x7f800000 ;  /* 0x7f800000ff217424 */ /* 0x000fe200078e00ff */
[----:B------:R-:W-:Y:S01]  /*35c0*/  @!P4 LEA.HI.X R11, R6, c[0x0][0x174], R15, 0x1, P0 ;  /* 0x00005d00060bca11 */ /* 0x000fe200000f0c0f */
[----:B------:R-:W-:Y:S01]  /*35d0*/  @!P3 IMAD R16, R14, c[0x0][0x1a4], R7 ;  /* 0x000069000e10ba24 */ /* 0x000fe200078e0207 */
[----:B------:R-:W-:Y:S01]  /*35e0*/  @!P3 MOV R7, R5 ;  /* 0x000000050007b202 */ /* 0x000fe20000000f00 */
[----:B------:R-:W-:Y:S01]  /*35f0*/  @!P3 IMAD.MOV.U32 R6, RZ, RZ, R4 ;  /* 0x000000ffff06b224 */ /* 0x000fe200078e0004 */
[----:B------:R-:W-:Y:S01]  /*3600*/  @!P1 IADD3 R0, P0, R0, 0x60, RZ ;  /* 0x0000006000009810 */ /* 0x000fe20007f1e0ff */
[----:B------:R-:W-:Y:S01]  /*3610*/  @P5 STS.128 [R2+0xc000], RZ ;  /* 0x00c000ff02005388 */ /* 0x000fe20000000c00 */
[----:B------:R-:W-:-:S02]  /*3620*/  IMAD.MOV.U32 R32, RZ, RZ, 0x7f800000 ;  /* 0x7f800000ff207424 */ /* 0x000fc400078e00ff */
[----:B------:R-:W-:Y:S01]  /*3630*/  @!P3 IMAD.WIDE.U32 R6, R14, c[0x0][0x1a0], R6 ;  /* 0x000068000e06ba25 */ /* 0x000fe200078e0006 */
[----:B------:R-:W-:Y:S01]  /*3640*/  @!PT LDS RZ, [RZ] ;  /* 0x00000000fffff984 */ /* 0x000fe20000000800 */
[----:B------:R-:W-:Y:S01]  /*3650*/  @!PT LDS RZ, [RZ] ;  /* 0x00000000fffff984 */ /* 0x000fe20000000800 */
[----:B------:R-:W-:Y:S01]  /*3660*/  @!PT LDS RZ, [RZ] ;  /* 0x00000000fffff984 */ /* 0x000fe20000000800 */
[----:B------:R2:W-:Y:S03]  /*3670*/  @!P5 LDGSTS.E.BYPASS.LTC128B.128 [R2+0xc000], [R26.64] ;  /* 0x0c0000001a02dfae */ /* 0x0005e6000b901d44 */
[----:B------:R-:W-:Y:S01]  /*3680*/  @!P1 IMAD.X R15, RZ, RZ, R28, P0 ;  /* 0x000000ffff0f9224 */ /* 0x000fe200000e061c */
[----:B------:R-:W-:Y:S01]  /*3690*/  @P4 STS.128 [R2+0xd000], RZ ;  /* 0x00d000ff02004388 */ /* 0x000fe20000000c00 */
[----:B------:R-:W-:Y:S02]  /*36a0*/  @!P3 IMAD.IADD R16, R7, 0x1, R16 ;  /* 0x000000010710b824 */ /* 0x000fe400078e0210 */
[----:B------:R-:W-:Y:S01]  /*36b0*/  @!P1 IMAD.WIDE.U32 R4, R0, c[0x0][0x1a0], R4 ;  /* 0x0000680000049a25 */ /* 0x000fe200078e0004 */
        /* <DEDUP_REMOVED lines=11> */
[----:B------:R-:W-:Y:S02]  /*3770*/  @!P3 LEA.HI.X R9, R6, c[0x0][0x174], R16, 0x1, P0 ;  /* 0x00005d000609ba11 */ /* 0x000fe400000f0c10 */
[----:B------:R-:W-:Y:S01]  /*3780*/  @!P1 LEA R6, P0, R4, c[0x0][0x170], 0x1 ;  /* 0x00005c0004069a11 */ /* 0x000fe200078008ff */
        /* <DEDUP_REMOVED lines=20> */
[----:B---3--:R-:W-:-:S02]  /*38d0*/  IADD3 R14, R17, 0x8, RZ ;  /* 0x00000008110e7810 */ /* 0x008fc40007ffe0ff */
        /* <DEDUP_REMOVED lines=10> */
[----:B------:R-:W-:Y:S02]  /*3980*/  @!P1 LEA.HI.X R7, R4, c[0x0][0x174], R5, 0x1, P0 ;  /* 0x00005d0004079a11 */ /* 0x000fe400000f0c05 */
[C---:B------:R-:W-:Y:S02]  /*3990*/  SHF.L.U32 R4, R17.reuse, 0x2, RZ ;  /* 0x0000000211047819 */ /* 0x040fe400000006ff */
[----:B------:R-:W-:Y:S01]  /*39a0*/  SHF.L.U64.HI R5, R17, 0x2, R8 ;  /* 0x0000000211057819 */ /* 0x000fe20000010208 */
[----:B------:R-:W-:Y:S01]  /*39b0*/  @!PT LDS RZ, [RZ] ;  /* 0x00000000fffff984 */ /* 0x000fe20000000800 */
[----:B------:R-:W-:Y:S01]  /*39c0*/  @!PT LDS RZ, [RZ] ;  /* 0x00000000fffff984 */ /* 0x000fe20000000800 */
[----:B------:R-:W-:Y:S01]  /*39d0*/  @!PT LDS RZ, [RZ] ;  /* 0x00000000fffff984 */ /* 0x000fe20000000800 */
[----:B------:R2:W-:Y:S01]  /*39e0*/  @!P1 LDGSTS.E.BYPASS.LTC128B.128 [R2+0x13000], [R6.64] ;  /* 0x1300000006029fae */ /* 0x0005e2000b901d44 */
[----:B------:R-:W-:-:S03]  /*39f0*/  IADD3 R4, P1, R4, UR10, RZ ;  /* 0x0000000a04047c10 */ /* 0x000fc6000ff3e0ff */
[----:B------:R-:W0:Y:S01]  /*3a00*/  LDGDEPBAR ;  /* 0x00000000000079af */ /* 0x000e220000000000 */
[----:B------:R-:W-:-:S05]  /*3a10*/  IADD3.X R5, R5, UR9, RZ, P1, !PT ;  /* 0x0000000905057c10 */ /* 0x000fca0008ffe4ff */
[----:B------:R1:W3:Y:S04]  /*3a20*/  @!P3 LDG.E R33, [R4.64] ;  /* 0x000000040421b981 */ /* 0x0002e8000c1e1900 */
[----:B------:R1:W4:Y:S04]  /*3a30*/  @!P6 LDG.E R32, [R4.64+0x20] ;  /* 0x000020040420e981 */ /* 0x000328000c1e1900 */
[----:B------:R1:W5:Y:S01]  /*3a40*/  @!P5 LDG.E R21, [R4.64+0x100] ;  /* 0x000100040415d981 */ /* 0x000362000c1e1900 */
[----:B--2---:R-:W-:Y:S02]  /*3a50*/  SHF.R.S32.HI R2, RZ, 0x1f, R0 ;  /* 0x0000001fff027819 */ /* 0x004fe40000011400 */
[----:B------:R-:W-:-:S04]  /*3a60*/  @!P4 LEA R6, P0, R0, UR10, 0x2 ;  /* 0x0000000a0006cc11 */ /* 0x000fc8000f8010ff */
[----:B------:R-:W-:-:S05]  /*3a70*/  @!P4 LEA.HI.X R7, R0, UR9, R2, 0x2, P0 ;  /* 0x000000090007cc11 */ /* 0x000fca00080f1402 */
[----:B------:R2:W5:Y:S01]  /*3a80*/  @!P4 LDG.E R20, [R6.64] ;  /* 0x000000040614c981 */ /* 0x000562000c1e1900 */
[----:B------:R-:W-:-:S04]  /*3a90*/  LEA.HI R0, R30, R29, RZ, 0x4 ;  /* 0x0000001d1e007211 */ /* 0x000fc800078f20ff */
[----:B------:R-:W-:-:S05]  /*3aa0*/  LOP3.LUT R0, R0, 0xfffffff0, RZ, 0xc0, !PT ;  /* 0xfffffff000007812 */ /* 0x000fca00078ec0ff */
[----:B------:R-:W-:-:S05]  /*3ab0*/  IMAD.IADD R0, R29, 0x1, -R0 ;  /* 0x000000011d007824 */ /* 0x000fca00078e0a00 */
[----:B------:R-:W-:-:S04]  /*3ac0*/  SHF.R.S32.HI R2, RZ, 0x1f, R0 ;  /* 0x0000001fff027819 */ /* 0x000fc80000011400 */
[----:B------:R-:W-:-:S04]  /*3ad0*/  LEA.HI R2, R2, R0, RZ, 0x3 ;  /* 0x0000000002027211 */ /* 0x000fc800078f18ff */
[----:B------:R-:W-:-:S05]  /*3ae0*/  LOP3.LUT R2, R2, 0xfffffff8, RZ, 0xc0, !PT ;  /* 0xfffffff802027812 */ /* 0x000fca00078ec0ff */
[----:B------:R-:W-:-:S05]  /*3af0*/  IMAD.IADD R0, R0, 0x1, -R2 ;  /* 0x0000000100007824 */ /* 0x000fca00078e0a02 */
[C---:B------:R-:W-:Y:S02]  /*3b00*/  LOP3.LUT P0, RZ, R0.reuse, 0x2, RZ, 0xc0, !PT ;  /* 0x0000000200ff7812 */ /* 0x040fe4000780c0ff */
[----:B------:R-:W-:Y:S02]  /*3b10*/  LOP3.LUT P1, RZ, R0, 0x4, RZ, 0xc0, !PT ;  /* 0x0000000400ff7812 */ /* 0x000fe4000782c0ff */
[----:B------:R-:W-:Y:S01]  /*3b20*/  IADD3 R0, R190, 0x2000, RZ ;  /* 0x00002000be007810 */ /* 0x000fe20007ffe0ff */
[----:B-1----:R-:W-:Y:S01]  /*3b30*/  IMAD.U32 R4, RZ, RZ, UR26 ;  /* 0x0000001aff047e24 */ /* 0x002fe2000f8e00ff */
[----:B------:R-:W-:Y:S02]  /*3b40*/  IADD3 R5, R17, 0x1, RZ ;  /* 0x0000000111057810 */ /* 0x000fe40007ffe0ff */
[----:B------:R-:W-:Y:S02]  /*3b50*/  SEL R0, R0, R190, !P2 ;  /* 0x000000be00007207 */ /* 0x000fe40005000000 */
[----:B------:R-:W-:-:S03]  /*3b60*/  IADD3 R2, R5, UR14, -R4 ;  /* 0x0000000e05027c10 */ /* 0x000fc6000fffe804 */
[----:B------:R-:W-:Y:S01]  /*3b70*/  IMAD.SHL.U32 R180, R0, 0x2, RZ ;  /* 0x0000000200b47824 */ /* 0x000fe200078e00ff */
[----:B------:R-:W-:Y:S01]  /*3b80*/  MOV R0, c[0x0][0x22c] ;  /* 0x00008b0000007a02 */ /* 0x000fe20000000f00 */
[----:B------:R1:W-:Y:S04]  /*3b90*/  STL [R1+0x50], R2 ;  /* 0x0000500201007387 */ /* 0x0003e80000100800 */
[----:B------:R-:W-:-:S04]  /*3ba0*/  IMAD R0, R0, c[0x0][0x1c0], RZ ;  /* 0x0000700000007a24 */ /* 0x000fc800078e02ff */
[C---:B--2---:R-:W-:Y:S02]  /*3bb0*/  IMAD.SHL.U32 R7, R0.reuse, 0x10, RZ ;  /* 0x0000001000077824 */ /* 0x044fe400078e00ff */
[----:B------:R-:W-:Y:S01]  /*3bc0*/  IMAD.SHL.U32 R6, R0, 0x8, RZ ;  /* 0x0000000800067824 */ /* 0x000fe200078e00ff */
[----:B-1----:R-:W-:-:S04]  /*3bd0*/  IADD3 R2, R191, 0x2000, RZ ;  /* 0x00002000bf027810 */ /* 0x002fc80007ffe0ff */
[----:B------:R-:W-:-:S05]  /*3be0*/  SEL R2, R2, R191, !P2 ;  /* 0x000000bf02027207 */ /* 0x000fca0005000000 */
[----:B------:R-:W-:Y:S01]  /*3bf0*/  IMAD.SHL.U32 R188, R2, 0x2, RZ ;  /* 0x0000000202bc7824 */ /* 0x000fe200078e00ff */
[----:B------:R-:W-:-:S05]  /*3c00*/  IADD3 R2, R7, 0x20, RZ ;  /* 0x0000002007027810 */ /* 0x000fca0007ffe0ff */
[----:B------:R-:W-:-:S05]  /*3c10*/  IMAD.IADD R0, R6, 0x1, R2 ;  /* 0x0000000106007824 */ /* 0x000fca00078e0202 */
[----:B------:R-:W-:-:S05]  /*3c20*/  IADD3 R0, R6, R0, RZ ;  /* 0x0000000006007210 */ /* 0x000fca0007ffe0ff */
[----:B------:R-:W-:-:S04]  /*3c30*/  IMAD.IADD R0, R6, 0x1, R0 ;  /* 0x0000000106007824 */ /* 0x000fc800078e0200 */
[C---:B------:R-:W-:Y:S01]  /*3c40*/  IMAD.IADD R0, R6.reuse, 0x1, R0 ;  /* 0x0000000106007824 */ /* 0x040fe200078e0200 */
[C---:B------:R-:W-:Y:S01]  /*3c50*/  SHF.L.U64.HI R2, R17.reuse, 0x2, R8 ;  /* 0x0000000211027819 */ /* 0x040fe20000010208 */
[----:B------:R-:W-:Y:S01]  /*3c60*/  IMAD.SHL.U32 R4, R17, 0x4, RZ ;  /* 0x0000000411047824 */ /* 0x000fe200078e00ff */
[----:B------:R-:W-:Y:S01]  /*3c70*/  MOV R189, 0x20 ;  /* 0x0000002000bd7802 */ /* 0x000fe20000000f00 */
[----:B------:R-:W-:Y:S02]  /*3c80*/  IMAD.MOV.U32 R181, RZ, RZ, 0x40 ;  /* 0x00000040ffb57424 */ /* 0x000fe400078e00ff */
[----:B------:R-:W-:Y:S01]  /*3c90*/  IMAD.SHL.U32 R186, R191, 0x2, RZ ;  /* 0x00000002bfba7824 */ /* 0x000fe200078e00ff */
        /* <DEDUP_REMOVED lines=37> */
[----:B---3--:R-:W-:Y:S04]  /*3ef0*/  STL [R1+0x18], R33 ;  /* 0x0000182101007387 */ /* 0x008fe80000100800 */
[----:B----4-:R-:W-:Y:S04]  /*3f00*/  STL [R1+0x1c], R32 ;  /* 0x00001c2001007387 */ /* 0x010fe80000100800 */
[----:B-----5:R-:W-:Y:S04]  /*3f10*/  STL [R1+0x10], R21 ;  /* 0x0000101501007387 */ /* 0x020fe80000100800 */
[----:B------:R-:W-:Y:S04]  /*3f20*/  STL [R1+0x14], R20 ;  /* 0x0000141401007387 */ /* 0x000fe80000100800 */
[----:B------:R1:W-:Y:S02]  /*3f30*/  STL [R1+0x40], R0 ;  /* 0x0000400001007387 */ /* 0x0003e40000100800 */
[----:B-1----:R-:W-:-:S05]  /*3f40*/  IMAD.IADD R0, R6, 0x1, R0 ;  /* 0x0000000106007824 */ /* 0x002fca00078e0200 */
[----:B------:R1:W-:Y:S02]  /*3f50*/  STL [R1+0x3c], R0 ;  /* 0x00003c0001007387 */ /* 0x0003e40000100800 */
[----:B-1----:R-:W-:-:S05]  /*3f60*/  IADD3 R0, R6, R0, RZ ;  /* 0x0000000006007210 */ /* 0x002fca0007ffe0ff */
[----:B------:R1:W-:Y:S04]  /*3f70*/  STL [R1+0x38], R0 ;  /* 0x0000380001007387 */ /* 0x0003e80000100800 */
[----:B------:R2:W-:Y:S01]  /*3f80*/  STL [R1+0x4c], R2 ;  /* 0x00004c0201007387 */ /* 0x0005e20000100800 */
[----:B-1----:R-:W-:-:S05]  /*3f90*/  IMAD.IADD R0, R6, 0x1, R0 ;  /* 0x0000000106007824 */ /* 0x002fca00078e0200 */
[C---:B--2---:R-:W-:Y:S01]  /*3fa0*/  IADD3 R2, R6.reuse, R0, RZ ;  /* 0x0000000006027210 */ /* 0x044fe20007ffe0ff */
[----:B------:R-:W-:Y:S04]  /*3fb0*/  STL [R1+0x34], R0 ;  /* 0x0000340001007387 */ /* 0x000fe80000100800 */
[----:B------:R-:W-:Y:S04]  /*3fc0*/  STL [R1+0x48], R4 ;  /* 0x0000480401007387 */ /* 0x000fe80000100800 */
[----:B------:R1:W-:Y:S02]  /*3fd0*/  STL [R1+0x30], R2 ;  /* 0x0000300201007387 */ /* 0x0003e40000100800 */
[----:B-1----:R-:W-:-:S05]  /*3fe0*/  IMAD.IADD R2, R6, 0x1, R2 ;  /* 0x0000000106027824 */ /* 0x002fca00078e0202 */
[----:B------:R1:W-:Y:S02]  /*3ff0*/  STL [R1+0x2c], R2 ;  /* 0x00002c0201007387 */ /* 0x0003e40000100800 */
[----:B-1----:R-:W-:-:S05]  /*4000*/  IMAD.IADD R2, R6, 0x1, R2 ;  /* 0x0000000106027824 */ /* 0x002fca00078e0202 */
[----:B------:R1:W-:Y:S02]  /*4010*/  STL [R1+0x28], R2 ;  /* 0x0000280201007387 */ /* 0x0003e40000100800 */
[----:B-1----:R-:W-:-:S05]  /*4020*/  IADD3 R2, R6, R2, RZ ;  /* 0x0000000206027210 */ /* 0x002fca0007ffe0ff */
[----:B------:R1:W-:Y:S02]  /*4030*/  STL [R1+0x24], R2 ;  /* 0x0000240201007387 */ /* 0x0003e40000100800 */
[----:B-1----:R-:W-:-:S04]  /*4040*/  IMAD.IADD R2, R6, 0x1, R2 ;  /* 0x0000000106027824 */ /* 0x002fc800078e0202 */
[----:B------:R-:W-:Y:S01]  /*4050*/  IMAD.IADD R0, R6, 0x1, R2 ;  /* 0x0000000106007824 */ /* 0x000fe200078e0202 */
[----:B------:R1:W-:Y:S04]  /*4060*/  STL [R1+0x20], R2 ;  /* 0x0000200201007387 */ /* 0x0003e80000100800 */
[----:B------:R1:W-:Y:S02]  /*4070*/  STL [R1+0x44], R0 ;  /* 0x0000440001007387 */ /* 0x0003e40000100800 */
.L_x_1069:
        /* <DEDUP_REMOVED lines=66> */
[----:B------:R-:W1:Y:S08]  /*44a0*/  LDSM.16.M88.4 R60, [R188+0x2000] ;  /* 0x00200000bc3c783b */ /* 0x000e700000000200 */
[----:B------:R-:W2:Y:S08]  /*44b0*/  LDSM.16.M88.4 R32, [R182+0xc800] ;  /* 0x00c80000b620783b */ /* 0x000eb00000000200 */
[----:B------:R-:W2:Y:S08]  /*44c0*/  LDSM.16.M88.4 R48, [R182+0xd000] ;  /* 0x00d00000b630783b */ /* 0x000eb00000000200 */
[----:B------:R-:W2:Y:S01]  /*44d0*/  LDSM.16.M88.4 R132, [R182+0xd800] ;  /* 0x00d80000b684783b */ /* 0x000ea20000000200 */
[-C--:B-1----:R-:W-:Y:S07]  /*44e0*/  HMMA.16816.F32 R4, R64, R16.reuse, RZ ;  /* 0x000000104004723c */ /* 0x082fee00000018ff */
[----:B------:R-:W-:Y:S01]  /*44f0*/  LDSM.16.M88.4 R136, [R0] ;  /* 0x000000000088783b */ /* 0x000fe20000000200 */
[C---:B------:R-:W-:Y:S07]  /*4500*/  HMMA.16816.F32 R8, R60.reuse, R16, RZ ;  /* 0x000000103c08723c */ /* 0x040fee00000018ff */
[----:B------:R-:W1:Y:S01]  /*4510*/  LDSM.16.M88.4 R140, [R185+0xc000] ;  /* 0x00c00000b98c783b */ /* 0x000e620000000200 */
[-C--:B------:R-:W-:Y:S07]  /*4520*/  HMMA.16816.F32 R12, R60, R18.reuse, RZ ;  /* 0x000000123c0c723c */ /* 0x080fee00000018ff */
[----:B------:R1:W1:Y:S01]  /*4530*/  LDSM.16.M88.4 R144, [R0+0x2000] ;  /* 0x002000000090783b */ /* 0x0002620000000200 */
[----:B---3--:R-:W-:Y:S01]  /*4540*/  @!P0 IADD3 R2, R2, UR7, RZ ;  /* 0x0000000702028c10 */ /* 0x008fe2000fffe0ff */
[C---:B------:R-:W-:Y:S06]  /*4550*/  HMMA.16816.F32 R16, R64.reuse, R18, RZ ;  /* 0x000000124010723c */ /* 0x040fec00000018ff */
[----:B------:R-:W3:Y:S01]  /*4560*/  LDSM.16.M88.4 R148, [R185+0xc800] ;  /* 0x00c80000b994783b */ /* 0x000ee20000000200 */
[----:B----4-:R-:W-:Y:S01]  /*4570*/  FSETP.NEU.FTZ.AND P2, PT, R204, -INF , PT ;  /* 0xff800000cc00780b */ /* 0x010fe20003f5d000 */
[-C--:B--2---:R-:W-:Y:S06]  /*4580*/  HMMA.16816.F32 R20, R64, R32.reuse, RZ ;  /* 0x000000204014723c */ /* 0x084fec00000018ff */
[----:B------:R-:W-:Y:S02]  /*4590*/  LDSM.16.M88.4 R152, [R185+0xd800] ;  /* 0x00d80000b998783b */ /* 0x000fe40000000200 */
[C---:B------:R-:W-:Y:S06]  /*45a0*/  HMMA.16816.F32 R24, R60.reuse, R32, RZ ;  /* 0x000000203c18723c */ /* 0x040fec00000018ff */
[----:B------:R-:W-:Y:S01]  /*45b0*/  LDSM.16.M88.4 R156, [R164] ;  /* 0x00000000a49c783b */ /* 0x000fe20000000200 */
[----:B-1----:R-:W-:Y:S01]  /*45c0*/  IADD3 R0, R0, R181, RZ ;  /* 0x000000b500007210 */ /* 0x002fe20007ffe0ff */
        /* <DEDUP_REMOVED lines=14> */
[----:B------:R-:W-:Y:S01]  /*46b0*/  HMMA.16816.F32 R64, R64, R134, RZ ;  /* 0x000000864040723c */ /* 0x000fe200000018ff */
[----:B------:R-:W1:Y:S07]  /*46c0*/  LDSM.16.M88.4 R132, [R185+0xd000] ;  /* 0x00d00000b984783b */ /* 0x000e6e0000000200 */
[-C--:B------:R-:W-:Y:S08]  /*46d0*/  HMMA.16816.F32 R4, R136, R140.reuse, R4 ;  /* 0x0000008c8804723c */ /* 0x080ff00000001804 */
[C---:B------:R-:W-:Y:S08]  /*46e0*/  HMMA.16816.F32 R8, R144.reuse, R140, R8 ;  /* 0x0000008c9008723c */ /* 0x040ff00000001808 */
[-C--:B------:R-:W-:Y:S08]  /*46f0*/  HMMA.16816.F32 R12, R144, R142.reuse, R12 ;  /* 0x0000008e900c723c */ /* 0x080ff0000000180c */
[C---:B------:R-:W-:Y:S01]  /*4700*/  HMMA.16816.F32 R16, R136.reuse, R142, R16 ;  /* 0x0000008e8810723c */ /* 0x040fe20000001810 */
[----:B------:R-:W2:Y:S07]  /*4710*/  LDSM.16.M88.4 R140, [R183+0xc800] ;  /* 0x00c80000b78c783b */ /* 0x000eae0000000200 */
[-C--:B---3--:R-:W-:Y:S08]  /*4720*/  HMMA.16816.F32 R20, R136, R148.reuse, R20 ;  /* 0x000000948814723c */ /* 0x088ff00000001814 */
[C---:B------:R-:W-:Y:S08]  /*4730*/  HMMA.16816.F32 R24, R144.reuse, R148, R24 ;  /* 0x000000949018723c */ /* 0x040ff00000001818 */
[-C--:B------:R-:W-:Y:S08]  /*4740*/  HMMA.16816.F32 R28, R144, R150.reuse, R28 ;  /* 0x00000096901c723c */ /* 0x080ff0000000181c */
[C---:B------:R-:W-:Y:S01]  /*4750*/  HMMA.16816.F32 R32, R136.reuse, R150, R32 ;  /* 0x000000968820723c */ /* 0x040fe20000001820 */
[----:B------:R-:W3:Y:S07]  /*4760*/  LDSM.16.M88.4 R148, [R0] ;  /* 0x000000000094783b */ /* 0x000eee0000000200 */
[-C--:B-1----:R-:W-:Y:S08]  /*4770*/  HMMA.16816.F32 R36, R136, R132.reuse, R36 ;  /* 0x000000848824723c */ /* 0x082ff00000001824 */
[C---:B------:R-:W-:Y:S08]  /*4780*/  HMMA.16816.F32 R40, R144.reuse, R132, R40 ;  /* 0x000000849028723c */ /* 0x040ff00000001828 */
[-C--:B------:R-:W-:Y:S08]  /*4790*/  HMMA.16816.F32 R44, R144, R134.reuse, R44 ;  /* 0x00000086902c723c */ /* 0x080ff0000000182c */
[C---:B------:R-:W-:Y:S01]  /*47a0*/  HMMA.16816.F32 R48, R136.reuse, R134, R48 ;  /* 0x000000868830723c */ /* 0x040fe20000001830 */
[----:B------:R1:W4:Y:S07]  /*47b0*/  LDSM.16.M88.4 R132, [R0+0x2000] ;  /* 0x002000000084783b */ /* 0x00032e0000000200 */
[-C--:B------:R-:W-:Y:S08]  /*47c0*/  HMMA.16816.F32 R52, R136, R152.reuse, R52 ;  /* 0x000000988834723c */ /* 0x080ff00000001834 */
[C---:B------:R-:W-:Y:S08]  /*47d0*/  HMMA.16816.F32 R56, R144.reuse, R152, R56 ;  /* 0x000000989038723c */ /* 0x040ff00000001838 */
[-C--:B------:R-:W-:Y:S01]  /*47e0*/  HMMA.16816.F32 R60, R144, R154.reuse, R60 ;  /* 0x0000009a903c723c */ /* 0x080fe2000000183c */
[----:B-1----:R-:W-:Y:S04]  /*47f0*/  MOV R0, UR18 ;  /* 0x0000001200007c02 */ /* 0x002fe80008000f00 */
[----:B------:R-:W-:Y:S03]  /*4800*/  @!P0 LEA R0, R0, R205, 0x7 ;  /* 0x000000cd00008211 */ /* 0x000fe600078e38ff */
[----:B------:R-:W-:Y:S08]  /*4810*/  HMMA.16816.F32 R64, R136, R154, R64 ;  /* 0x0000009a8840723c */ /* 0x000ff00000001840 */
[-C--:B------:R-:W-:Y:S08]  /*4820*/  HMMA.16816.F32 R4, R156, R160.reuse, R4 ;  /* 0x000000a09c04723c */ /* 0x080ff00000001804 */
[C---:B------:R-:W-:Y:S08]  /*4830*/  HMMA.16816.F32 R8, R164.reuse, R160, R8 ;  /* 0x000000a0a408723c */ /* 0x040ff00000001808 */
[-C--:B------:R-:W-:Y:S08]  /*4840*/  HMMA.16816.F32 R12, R164, R162.reuse, R12 ;  /* 0x000000a2a40c723c */ /* 0x080ff0000000180c */
[C---:B------:R-:W-:Y:S08]  /*4850*/  HMMA.16816.F32 R16, R156.reuse, R162, R16 ;  /* 0x000000a29c10723c */ /* 0x040ff00000001810 */
        /* <DEDUP_REMOVED lines=41> */
[----:B----4-:R-:W4:Y:S09]  /*4af0*/  LDL R17, [R1+0x10] ;  /* 0x0000100001117983 */ /* 0x010f320000100800 */
        /* <DEDUP_REMOVED lines=63> */
[----:B------:R-:W-:Y:S10]  /*4ef0*/  MUFU.EX2 R19, R5 ;  /* 0x0000000500137308 */ /* 0x000ff40000000800 */
[----:B------:R2:W-:Y:S10]  /*4f00*/  MUFU.EX2 R3, R4 ;  /* 0x0000000400037308 */ /* 0x0005f40000000800 */
[----:B------:R-:W-:Y:S10]  /*4f10*/  MUFU.TANH R176, R33 ;  /* 0x0000002100b07308 */ /* 0x000ff40000002400 */
[----:B------:R-:W3:Y:S01]  /*4f20*/  MUFU.TANH R154, R20 ;  /* 0x00000014009a7308 */ /* 0x000ee20000002400 */
[----:B--2---:R-:W-:Y:S02]  /*4f30*/  MOV R4, R106 ;  /* 0x0000006a00047202 */ /* 0x004fe40000000f00 */
[----:B------:R-:W-:Y:S02]  /*4f40*/  @!P0 FSEL R4, R106, -INF , !P3 ;  /* 0xff8000006a048808 */ /* 0x000fe40005800000 */
[----:B------:R-:W-:Y:S05]  /*4f50*/  @!P0 ISETP.GE.AND P3, PT, R0, R9, PT ;  /* 0x000000090000820c */ /* 0x000fea0003f66270 */
[----:B------:R-:W-:Y:S10]  /*4f60*/  MUFU.TANH R215, R34 ;  /* 0x0000002200d77308 */ /* 0x000ff40000002400 */
[----:B------:R-:W2:Y:S10]  /*4f70*/  MUFU.TANH R153, R21 ;  /* 0x0000001500997308 */ /* 0x000eb40000002400 */
        /* <DEDUP_REMOVED lines=19> */
[C---:B------:R-:W-:Y:S01]  /*50b0*/  FMUL.FTZ R5, R16.reuse, 1.4426950216293334961 ;  /* 0x3fb8aa3b10057820 */ /* 0x040fe20000410000 */
        /* <DEDUP_REMOVED lines=175> */
[C---:B----4-:R-:W-:Y:S09]  /*5bb0*/  @!P0 IADD3 R16, R0.reuse, 0x21, RZ ;  /* 0x0000002100108810 */ /* 0x050ff20007ffe0ff */
[----:B------:R-:W4:Y:S01]  /*5bc0*/  MUFU.TANH R250, R46 ;  /* 0x0000002e00fa7308 */ /* 0x000f220000002400 */
[----:B---3--:R-:W-:Y:S04]  /*5bd0*/  @!P0 IADD3 R15, R0, 0x20, RZ ;  /* 0x00000020000f8810 */ /* 0x008fe80007ffe0ff */
[-C--:B------:R-:W-:Y:S05]  /*5be0*/  @!P0 ISETP.GE.AND P2, PT, R15, R14.reuse, PT ;  /* 0x0000000e0f00820c */ /* 0x080fea0003f46270 */
[----:B------:R-:W3:Y:S01]  /*5bf0*/  MUFU.TANH R249, R47 ;  /* 0x0000002f00f97308 */ /* 0x000ee20000002400 */
        /* <DEDUP_REMOVED lines=29> */
[----:B------:R-:W-:Y:S01]  /*5dd0*/  FMUL.FTZ R60, R60, c[0x0][0x2ec] ;  /* 0x0000bb003c3c7a20 */ /* 0x000fe20000410000 */
[----:B----4-:R-:W-:Y:S01]  /*5de0*/  MOV R6, R250 ;  /* 0x000000fa00067202 */ /* 0x010fe20000000f00 */
        /* <DEDUP_REMOVED lines=47> */
[----:B----4-:R-:W-:Y:S03]  /*60e0*/  @!P0 IADD3 R4, R0, 0x29, RZ ;  /* 0x0000002900048810 */ /* 0x010fe60007ffe0ff */
[--C-:B------:R-:W-:Y:S01]  /*60f0*/  FFMA.FTZ R16, R15, c[0x0][0x23c], -R8.reuse ;  /* 0x00008f000f107a23 */ /* 0x100fe20000010808 */
[----:B------:R-:W-:Y:S02]  /*6100*/  @!P0 ISETP.GE.AND P2, PT, R4, R10, PT ;  /* 0x0000000a0400820c */ /* 0x000fe40003f46270 */
[----:B------:R-:W-:Y:S01]  /*6110*/  MOV R15, R222 ;  /* 0x000000de000f7202 */ /* 0x000fe20000000f00 */
[----:B------:R-:W4:Y:S01]  /*6120*/  MUFU.TANH R208, R57 ;  /* 0x0000003900d07308 */ /* 0x000f220000002400 */
        /* <DEDUP_REMOVED lines=9> */
[----:B---3--:R-:W-:Y:S02]  /*61c0*/  MOV R6, R249 ;  /* 0x000000f900067202 */ /* 0x008fe40000000f00 */
[----:B------:R-:W-:Y:S02]  /*61d0*/  @!P0 FSEL R6, R249, -INF , !P2 ;  /* 0xff800000f9068808 */ /* 0x000fe40005000000 */
[-C--:B------:R-:W-:Y:S04]  /*61e0*/  @!P0 ISETP.GE.AND P2, PT, R5, R14.reuse, PT ;  /* 0x0000000e0500820c */ /* 0x080fe80003f46270 */
[----:B------:R-:W-:Y:S01]  /*61f0*/  MUFU.EX2 R74, R7 ;  /* 0x00000007004a7308 */ /* 0x000fe20000000800 */
[----:B------:R-:W-:Y:S09]  /*6200*/  FFMA.FTZ R6, R6, c[0x0][0x23c], -R2 ;  /* 0x00008f0006067a23 */ /* 0x000ff20000010802 */
[----:B------:R1:W-:Y:S10]  /*6210*/  MUFU.EX2 R73, R6 ;  /* 0x0000000600497308 */ /* 0x0003f40000000800 */
[----:B------:R-:W3:Y:S10]  /*6220*/  MUFU.TANH R230, R58 ;  /* 0x0000003a00e67308 */ /* 0x000ef40000002400 */
        /* <DEDUP_REMOVED lines=48> */
[----:B----4-:R-:W-:Y:S02]  /*6530*/  MOV R6, R208 ;  /* 0x000000d000067202 */ /* 0x010fe40000000f00 */
        /* <DEDUP_REMOVED lines=209> */
[----:B------:R2:W3:Y:S01]  /*7250*/  LDG.E R4, [R146.64+0x20] ;  /* 0x0000200492047981 */ /* 0x0004e2000c1e1900 */
        /* <DEDUP_REMOVED lines=69> */
[----:B--2---:R-:W-:Y:S02]  /*76b0*/  FMUL.FTZ R146, R17, R5 ;  /* 0x0000000511927220 */ /* 0x004fe40000410000 */
[----:B------:R-:W-:Y:S01]  /*76c0*/  FFMA.FTZ R5, -R158, R158, 1 ;  /* 0x3f8000009e057423 */ /* 0x000fe2000001019e */
[----:B------:R-:W-:Y:S01]  /*76d0*/  MOV R158, R202 ;  /* 0x000000ca009e7202 */ /* 0x000fe20000000f00 */
        /* <DEDUP_REMOVED lines=14> */
[C---:B---3--:R-:W-:Y:S02]  /*77c0*/  FADD.FTZ R7, -R4.reuse, R7 ;  /* 0x0000000704077221 */ /* 0x048fe40000010100 */
[----:B------:R-:W-:Y:S02]  /*77d0*/  FADD.FTZ R16, -R4, R6 ;  /* 0x0000000604107221 */ /* 0x000fe40000010100 */
[----:B------:R-:W-:Y:S02]  /*77e0*/  FFMA.FTZ R6, -R240, R240, 1 ;  /* 0x3f800000f0067423 */ /* 0x000fe400000101f0 */
[----:B------:R-:W-:Y:S02]  /*77f0*/  FMUL.FTZ R7, R235, R7 ;  /* 0x00000007eb077220 */ /* 0x000fe40000410000 */
[----:B------:R-:W-:Y:S02]  /*7800*/  FADD.FTZ R36, -R144, R52 ;  /* 0x0000003490247221 */ /* 0x000fe40000010100 */
[----:B------:R-:W-:Y:S02]  /*7810*/  FMUL.FTZ R33, R168, R33 ;  /* 0x00000021a8217220 */ /* 0x000fe40000410000 */
        /* <DEDUP_REMOVED lines=132> */
[----:B------:R-:W-:Y:S02]  /*8060*/  FMUL.FTZ R5, R5, c[0x0][0x2ec] ;  /* 0x0000bb0005057a20 */ /* 0x000fe40000410000 */
[----:B------:R-:W-:Y:S02]  /*8070*/  FMUL.FTZ R51, R13, R7 ;  /* 0x000000070d337220 */ /* 0x000fe40000410000 */
[----:B------:R-:W-:Y:S02]  /*8080*/  FADD.FTZ R13, -R2, R40 ;  /* 0x00000028020d7221 */ /* 0x000fe40000010100 */
[----:B------:R-:W-:Y:S02]  /*8090*/  FMUL.FTZ R4, R4, c[0x0][0x2ec] ;  /* 0x0000bb0004047a20 */ /* 0x000fe40000410000 */
[----:B------:R-:W-:Y:S02]  /*80a0*/  FMUL.FTZ R18, R12, R6 ;  /* 0x000000060c127220 */ /* 0x000fe40000410000 */
[----:B------:R-:W-:Y:S02]  /*80b0*/  FMUL.FTZ R50, R9, R5 ;  /* 0x0000000509327220 */ /* 0x000fe40000410000 */
[C---:B------:R-:W-:Y:S02]  /*80c0*/  FADD.FTZ R12, -R2.reuse, R41 ;  /* 0x00000029020c7221 */ /* 0x040fe40000010100 */
[----:B------:R-:W-:Y:S02]  /*80d0*/  FADD.FTZ R9, -R2, R44 ;  /* 0x0000002c02097221 */ /* 0x000fe40000010100 */
[----:B------:R-:W-:Y:S02]  /*80e0*/  FMUL.FTZ R13, R96, R13 ;  /* 0x0000000d600d7220 */ /* 0x000fe40000410000 */
[----:B------:R-:W-:Y:S01]  /*80f0*/  FFMA.FTZ R5, -R223, R223, 1 ;  /* 0x3f800000df057423 */ /* 0x000fe200000101df */
[----:B------:R1:W5:Y:S01]  /*8100*/  LDL.LU R96, [R1+0x110] ;  /* 0x0001100001607983 */ /* 0x0003620000300800 */
[----:B------:R-:W-:Y:S02]  /*8110*/  FMUL.FTZ R49, R8, R4 ;  /* 0x0000000408317220 */ /* 0x000fe40000410000 */
[----:B------:R-:W-:Y:S02]  /*8120*/  FADD.FTZ R8, -R2, R45 ;  /* 0x0000002d02087221 */ /* 0x000fe40000010100 */
[----:B------:R-:W-:Y:S02]  /*8130*/  FMUL.FTZ R12, R95, R12 ;  /* 0x0000000c5f0c7220 */ /* 0x000fe40000410000 */
[----:B------:R-:W-:Y:S01]  /*8140*/  FMUL.FTZ R9, R94, R9 ;  /* 0x000000095e097220 */ /* 0x000fe20000410000 */
[----:B------:R1:W5:Y:S01]  /*8150*/  LDL.LU R95, [R1+0x10c] ;  /* 0x00010c00015f7983 */ /* 0x0003620000300800 */
[----:B------:R-:W-:Y:S02]  /*8160*/  FFMA.FTZ R4, -R222, R222, 1 ;  /* 0x3f800000de047423 */ /* 0x000fe400000101de */
[----:B------:R-:W-:Y:S01]  /*8170*/  FMUL.FTZ R5, R5, c[0x0][0x2ec] ;  /* 0x0000bb0005057a20 */ /* 0x000fe20000410000 */
[----:B------:R1:W5:Y:S01]  /*8180*/  LDL.LU R94, [R1+0x108] ;  /* 0x00010800015e7983 */ /* 0x0003620000300800 */
[----:B------:R-:W-:Y:S02]  /*8190*/  FMUL.FTZ R8, R93, R8 ;  /* 0x000000085d087220 */ /* 0x000fe40000410000 */
[----:B------:R-:W-:Y:S01]  /*81a0*/  FFMA.FTZ R7, -R227, R227, 1 ;  /* 0x3f800000e3077423 */ /* 0x000fe200000101e3 */
[----:B------:R1:W5:Y:S01]  /*81b0*/  LDL.LU R93, [R1+0x104] ;  /* 0x00010400015d7983 */ /* 0x0003620000300800 */
[----:B------:R-:W-:Y:S02]  /*81c0*/  FFMA.FTZ R6, -R226, R226, 1 ;  /* 0x3f800000e2067423 */ /* 0x000fe400000101e2 */
[----:B------:R-:W-:Y:S02]  /*81d0*/  FMUL.FTZ R4, R4, c[0x0][0x2ec] ;  /* 0x0000bb0004047a20 */ /* 0x000fe40000410000 */
[----:B------:R-:W-:Y:S02]  /*81e0*/  FMUL.FTZ R44, R9, R5 ;  /* 0x00000005092c7220 */ /* 0x000fe40000410000 */
[----:B------:R-:W-:Y:S02]  /*81f0*/  FADD.FTZ R9, -R2, R57 ;  /* 0x0000003902097221 */ /* 0x000fe40000010100 */
[----:B------:R-:W-:Y:S02]  /*8200*/  FFMA.FTZ R5, -R208, R208, 1 ;  /* 0x3f800000d0057423 */ /* 0x000fe400000101d0 */
[----:B------:R-:W-:Y:S02]  /*8210*/  FMUL.FTZ R7, R7, c[0x0][0x2ec] ;  /* 0x0000bb0007077a20 */ /* 0x000fe40000410000 */
[----:B------:R-:W-:Y:S02]  /*8220*/  FMUL.FTZ R6, R6, c[0x0][0x2ec] ;  /* 0x0000bb0006067a20 */ /* 0x000fe40000410000 */
[----:B------:R-:W-:Y:S02]  /*8230*/  FMUL.FTZ R41, R8, R4 ;  /* 0x0000000408297220 */ /* 0x000fe40000410000 */
[----:B------:R-:W-:Y:S02]  /*8240*/  FADD.FTZ R8, -R2, R60 ;  /* 0x0000003c02087221 */ /* 0x000fe40000010100 */
[----:B------:R-:W-:Y:S02]  /*8250*/  FMUL.FTZ R9, R251, R9 ;  /* 0x00000009fb097220 */ /* 0x000fe40000410000 */
[----:B------:R-:W-:Y:S02]  /*8260*/  FFMA.FTZ R4, -R206, R206, 1 ;  /* 0x3f800000ce047423 */ /* 0x000fe400000101ce */
[----:B------:R-:W-:Y:S02]  /*8270*/  FMUL.FTZ R5, R5, c[0x0][0x2ec] ;  /* 0x0000bb0005057a20 */ /* 0x000fe40000410000 */
[----:B----4-:R-:W-:Y:S02]  /*8280*/  FADD.FTZ R10, -R0, R10 ;  /* 0x0000000a000a7221 */ /* 0x010fe40000010100 */
[----:B------:R-:W-:Y:S02]  /*8290*/  FMUL.FTZ R48, R13, R7 ;  /* 0x000000070d307220 */ /* 0x000fe40000410000 */
[----:B------:R-:W-:Y:S02]  /*82a0*/  FMUL.FTZ R45, R12, R6 ;  /* 0x000000060c2d7220 */ /* 0x000fe40000410000 */
[C---:B------:R-:W-:Y:S02]  /*82b0*/  FADD.FTZ R12, -R2.reuse, R56 ;  /* 0x00000038020c7221 */ /* 0x040fe40000010100 */
        /* <DEDUP_REMOVED lines=20> */
[----:B------:R-:W-:Y:S02]  /*8400*/  FMUL.FTZ R6, R6, c[0x0][0x2ec] ;  /* 0x0000bb0006067a20 */ /* 0x000fe40000410000 */
        /* <DEDUP_REMOVED lines=39> */
[----:B------:R-:W-:Y:S02]  /*8680*/  FMUL.FTZ R12, R8, R4 ;  /* 0x00000004080c7220 */ /* 0x000fe40000410000 */
[C---:B------:R-:W-:Y:S01]  /*8690*/  FADD.FTZ R8, -R0.reuse, R42 ;  /* 0x0000002a00087221 */ /* 0x040fe20000010100 */
[----:B------:R1:W5:Y:S01]  /*86a0*/  LDL.LU R78, [R1+0xc8] ;  /* 0x0000c800014e7983 */ /* 0x0003620000300800 */
[----:B------:R-:W-:Y:S02]  /*86b0*/  FMUL.FTZ R13, R7, R2 ;  /* 0x00000002070d7220 */ /* 0x000fe40000410000 */
[----:B------:R-:W-:Y:S01]  /*86c0*/  FADD.FTZ R7, -R0, R43 ;  /* 0x0000002b00077221 */ /* 0x000fe20000010100 */
        /* <DEDUP_REMOVED lines=8> */
[----:B------:R-:W-:Y:S01]  /*8750*/  FMUL.FTZ R6, R6, c[0x0][0x2ec] ;  /* 0x0000bb0006067a20 */ /* 0x000fe20000410000 */
[----:B------:R1:W5:Y:S01]  /*8760*/  LDL.LU R74, [R1+0xb8] ;  /* 0x0000b800014a7983 */ /* 0x0003620000300800 */
[----:B------:R-:W-:Y:S02]  /*8770*/  FMUL.FTZ R29, R73, R29 ;  /* 0x0000001d491d7220 */ /* 0x000fe40000410000 */
[----:B------:R-:W-:Y:S01]  /*8780*/  FMUL.FTZ R5, R5, c[0x0][0x2ec] ;  /* 0x0000bb0005057a20 */ /* 0x000fe20000410000 */
[----:B------:R1:W5:Y:S01]  /*8790*/  LDL.LU R73, [R1+0xb4] ;  /* 0x0000b40001497983 */ /* 0x0003620000300800 */
[----:B------:R-:W-:Y:S02]  /*87a0*/  FMUL.FTZ R14, R10, R6 ;  /* 0x000000060a0e7220 */ /* 0x000fe40000410000 */
[----:B------:R-:W-:Y:S02]  /*87b0*/  FFMA.FTZ R6, -R72, R72, 1 ;  /* 0x3f80000048067423 */ /* 0x000fe40000010148 */
[----:B------:R-:W-:Y:S01]  /*87c0*/  FMUL.FTZ R17, R9, R5 ;  /* 0x0000000509117220 */ /* 0x000fe20000410000 */
[----:B------:R1:W5:Y:S01]  /*87d0*/  LDL.LU R72, [R1+0xb0] ;  /* 0x0000b00001487983 */ /* 0x0003620000300800 */
[----:B------:R-:W-:Y:S02]  /*87e0*/  FFMA.FTZ R5, -R71, R71, 1 ;  /* 0x3f80000047057423 */ /* 0x000fe40000010147 */
[C---:B------:R-:W-:Y:S01]  /*87f0*/  FADD.FTZ R33, -R0.reuse, R58 ;  /* 0x0000003a00217221 */ /* 0x040fe20000010100 */
[----:B------:R1:W5:Y:S01]  /*8800*/  LDL.LU R71, [R1+0xac] ;  /* 0x0000ac0001477983 */ /* 0x0003620000300800 */
[----:B------:R-:W-:Y:S02]  /*8810*/  FADD.FTZ R30, -R0, R59 ;  /* 0x0000003b001e7221 */ /* 0x000fe40000010100 */
[----:B------:R-:W-:Y:S02]  /*8820*/  FMUL.FTZ R33, R70, R33 ;  /* 0x0000002146217220 */ /* 0x000fe40000410000 */
[C---:B------:R-:W-:Y:S01]  /*8830*/  FADD.FTZ R34, -R0.reuse, R62 ;  /* 0x0000003e00227221 */ /* 0x040fe20000010100 */
[----:B------:R1:W5:Y:S01]  /*8840*/  LDL.LU R70, [R1+0xa8] ;  /* 0x0000a80001467983 */ /* 0x0003620000300800 */
[----:B------:R-:W-:Y:S02]  /*8850*/  FMUL.FTZ R30, R69, R30 ;  /* 0x0000001e451e7220 */ /* 0x000fe40000410000 */
[----:B------:R-:W-:Y:S01]  /*8860*/  FADD.FTZ R32, -R0, R63 ;  /* 0x0000003f00207221 */ /* 0x000fe20000010100 */
[----:B------:R1:W5:Y:S01]  /*8870*/  LDL.LU R69, [R1+0xa4] ;  /* 0x0000a40001457983 */ /* 0x0003620000300800 */
[----:B------:R-:W-:Y:S02]  /*8880*/  FMUL.FTZ R34, R68, R34 ;  /* 0x0000002244227220 */ /* 0x000fe40000410000 */
[----:B------:R-:W-:Y:S01]  /*8890*/  FMUL.FTZ R32, R3, R32 ;  /* 0x0000002003207220 */ /* 0x000fe20000410000 */
[----:B------:R1:W5:Y:S01]  /*88a0*/  LDL.LU R68, [R1+0xa0] ;  /* 0x0000a00001447983 */ /* 0x0003620000300800 */
[----:B------:R-:W-:Y:S02]  /*88b0*/  FFMA.FTZ R4, -R250, R250, 1 ;  /* 0x3f800000fa047423 */ /* 0x000fe400000101fa */
[----:B------:R-:W-:Y:S01]  /*88c0*/  FFMA.FTZ R2, -R249, R249, 1 ;  /* 0x3f800000f9027423 */ /* 0x000fe200000101f9 */
[----:B------:R1:W5:Y:S01]  /*88d0*/  LDL.LU R3, [R1+0x9c] ;  /* 0x00009c0001037983 */ /* 0x0003620000300800 */
[----:B------:R-:W-:Y:S02]  /*88e0*/  FMUL.FTZ R5, R5, c[0x0][0x2ec] ;  /* 0x0000bb0005057a20 */ /* 0x000fe40000410000 */
[----:B------:R-:W-:Y:S02]  /*88f0*/  FMUL.FTZ R4, R4, c[0x0][0x2ec] ;  /* 0x0000bb0004047a20 */ /* 0x000fe40000410000 */
        /* <DEDUP_REMOVED lines=19> */
[----:B-1----:R-:W2:Y:S01]  /*8a30*/  LDL.LU R10, [R1+0x4] ;  /* 0x00000400010a7983 */ /* 0x002ea20000300800 */
[----:B------:R-:W-:Y:S01]  /*8a40*/  IMAD.MOV.U32 R2, RZ, RZ, c[0x0][0x190] ;  /* 0x00006400ff027624 */ /* 0x000fe200078e00ff */
[----:B------:R-:W-:Y:S02]  /*8a50*/  ULOP3.LUT UR7, UR6, 0x1, URZ, 0xc0, !UPT ;  /* 0x0000000106077892 */ /* 0x000fe4000f8ec03f */
[----:B------:R-:W3:Y:S01]  /*8a60*/  LDL.LU R9, [R1+0xc] ;  /* 0x00000c0001097983 */ /* 0x000ee20000300800 */
[----:B------:R-:W-:Y:S01]  /*8a70*/  IMAD.U32 R0, R2, -0x80, RZ ;  /* 0xffffff8002007824 */ /* 0x000fe200078e00ff */
[----:B------:R-:W-:Y:S04]  /*8a80*/  UISETP.NE.U32.AND UP0, UPT, UR7, 0x1, UPT ;  /* 0x000000010700788c */ /* 0x000fe8000bf05070 */
[----:B------:R-:W-:Y:S06]  /*8a90*/  USEL UR7, UR40, 0x4000, !UP0 ;  /* 0x0000400028077887 */ /* 0x000fec000c000000 */
[----:B------:R-:W-:Y:S02]  /*8aa0*/  IADD3 R192, R192, UR7, RZ ;  /* 0x00000007c0c07c10 */ /* 0x000fe4000fffe0ff */
[----:B------:R-:W-:Y:S01]  /*8ab0*/  IADD3 R188, R188, UR7, RZ ;  /* 0x00000007bcbc7c10 */ /* 0x000fe2000fffe0ff */
[----:B---3--:R-:W-:Y:S01]  /*8ac0*/  IMAD.MOV.U32 R4, RZ, RZ, R9 ;  /* 0x000000ffff047224 */ /* 0x008fe200078e0009 */
[----:B--2---:R-:W-:Y:S01]  /*8ad0*/  MOV R5, R10 ;  /* 0x0000000a00057202 */ /* 0x004fe20000000f00 */
[----:B------:R-:W-:Y:S03]  /*8ae0*/  IMAD.SHL.U32 R10, R2, 0x40, RZ ;  /* 0x00000040020a7824 */ /* 0x000fe600078e00ff */
[C---:B------:R-:W-:Y:S01]  /*8af0*/  LEA R6, P2, R0.reuse, R4, 0x1 ;  /* 0x0000000400067211 */ /* 0x040fe200078408ff */
[----:B------:R-:W-:Y:S03]  /*8b00*/  IMAD.MOV.U32 R4, RZ, RZ, 0x6 ;  /* 0x00000006ff047424 */ /* 0x000fe600078e00ff */
[----:B------:R-:W-:Y:S01]  /*8b10*/  LEA.HI.X.SX32 R8, R0, R5, 0x1, P2 ;  /* 0x0000000500087211 */ /* 0x000fe200010f0eff */
[----:B------:R-:W-:Y:S01]  /*8b20*/  STL [R1+0xc], R6 ;  /* 0x00000c0601007387 */ /* 0x000fe20000100800 */
[----:B------:R-:W-:Y:S02]  /*8b30*/  SHF.L.U64.HI R0, R2, R4, c[0x0][0x194] ;  /* 0x0000650002007619 */ /* 0x000fe40000010204 */
[----:B------:R-:W-:Y:S01]  /*8b40*/  MOV R9, R8 ;  /* 0x0000000800097202 */ /* 0x000fe20000000f00 */
[----:B------:R1:W-:Y:S02]  /*8b50*/  STL [R1+0x4], R8 ;  /* 0x0000040801007387 */ /* 0x0003e40000100800 */
[----:B-1----:R-:W-:Y:S05]  /*8b60*/  IMAD.MOV.U32 R8, RZ, RZ, R6 ;  /* 0x000000ffff087224 */ /* 0x002fea00078e0006 */
[----:B------:R-:W-:Y:S01]  /*8b70*/  @!PT LDS RZ, [RZ] ;  /* 0x00000000fffff984 */ /* 0x000fe20000000800 */
[----:B------:R-:W-:Y:S01]  /*8b80*/  @!PT LDS RZ, [RZ] ;  /* 0x00000000fffff984 */ /* 0x000fe20000000800 */
[----:B------:R-:W-:Y:S01]  /*8b90*/  @!PT LDS RZ, [RZ] ;  /* 0x00000000fffff984 */ /* 0x000fe20000000800 */
[----:B------:R1:W-:Y:S01]  /*8ba0*/  LDGSTS.E.BYPASS.LTC128B.128 [R192], [R8.64] ;  /* 0x0000000008c07fae */ /* 0x0003e2000b901d44 */
[-C--:B------:R-:W-:Y:S04]  /*8bb0*/  IADD3 R6, P2, R8, R10.reuse, RZ ;  /* 0x0000000a08067210 */ /* 0x080fe80007f5e0ff */
[-C--:B------:R-:W-:Y:S01]  /*8bc0*/  IADD3 R4, P3, R6, R10.reuse, RZ ;  /* 0x0000000a06047210 */ /* 0x080fe20007f7e0ff */
[--C-:B------:R-:W-:Y:S03]  /*8bd0*/  IMAD.X R7, R9, 0x1, R0.reuse, P2 ;  /* 0x0000000109077824 */ /* 0x100fe600010e0600 */
[----:B------:R-:W-:Y:S02]  /*8be0*/  IADD3 R10, P2, R4, R10, RZ ;  /* 0x0000000a040a7210 */ /* 0x000fe40007f5e0ff */
[----:B------:R1:W-:Y:S01]  /*8bf0*/  LDGSTS.E.BYPASS.LTC128B.128 [R192+0x1000], [R6.64] ;  /* 0x0100000006c07fae */ /* 0x0003e2000b901d44 */
[----:B------:R-:W-:Y:S05]  /*8c00*/  IADD3.X R5, R7, R0, RZ, P3, !PT ;  /* 0x0000000007057210 */ /* 0x000fea0001ffe4ff */
[----:B------:R1:W-:Y:S01]  /*8c10*/  LDGSTS.E.BYPASS.LTC128B.128 [R192+0x2000], [R4.64] ;  /* 0x0200000004c07fae */ /* 0x0003e2000b901d44 */
[----:B------:R-:W-:Y:S05]  /*8c20*/  IMAD.X R11, R5, 0x1, R0, P2 ;  /* 0x00000001050b7824 */ /* 0x000fea00010e0600 */
[----:B------:R1:W-:Y:S04]  /*8c30*/  LDGSTS.E.BYPASS.LTC128B.128 [R192+0x3000], [R10.64] ;  /* 0x030000000ac07fae */ /* 0x0003e8000b901d44 */
[----:B------:R-:W0:Y:S02]  /*8c40*/  LDGDEPBAR ;  /* 0x00000000000079af */ /* 0x000e240000000000 */
.L_x_1067:
[----:B-1----:R-:W-:Y:S01]  /*8c50*/  F2FP.PACK_AB R28, R156, R157 ;  /* 0x0000009d9c1c723e */ /* 0x002fe200000000ff */
        /* <DEDUP_REMOVED lines=69> */
[----:B------:R-:W3:Y:S04]  /*90b0*/  LDSM.16.MT88.4 R12, [R3+0x20000] ;  /* 0x02000000030c783b */ /* 0x000ee80000004200 */
[----:B------:R-:W4:Y:S04]  /*90c0*/  LDSM.16.MT88.4 R16, [R2+0x8000] ;  /* 0x008000000210783b */ /* 0x000f280000004200 */
[----:B------:R-:W-:Y:S04]  /*90d0*/  LDSM.16.MT88.4 R20, [R3+0x1c800] ;  /* 0x01c800000314783b */ /* 0x000fe80000004200 */
[----:B------:R-:W4:Y:S04]  /*90e0*/  LDSM.16.MT88.4 R24, [R0+0x8800] ;  /* 0x008800000018783b */ /* 0x000f280000004200 */
        /* <DEDUP_REMOVED lines=14> */
[-C--:B------:R-:W-:Y:S08]  /*91d0*/  HMMA.16816.F32 R68, R20, R24.reuse, R68 ;  /* 0x000000181444723c */ /* 0x080ff00000001844 */
        /* <DEDUP_REMOVED lines=78> */
[----:B------:R-:W2:Y:S01]  /*96c0*/  LDL.LU R43, [R1] ;  /* 0x00000000012b7983 */ /* 0x000ea20000300800 */
[----:B------:R-:W-:Y:S03]  /*96d0*/  IMAD.MOV.U32 R11, RZ, RZ, c[0x0][0x370] ;  /* 0x0000dc00ff0b7624 */ /* 0x000fe600078e00ff */
[----:B------:R-:W3:Y:S01]  /*96e0*/  LDL.LU R42, [R1+0x8] ;  /* 0x00000800012a7983 */ /* 0x000ee20000300800 */
[C---:B------:R-:W-:Y:S02]  /*96f0*/  IMAD.U32 R6, R11.reuse, -0x80, RZ ;  /* 0xffffff800b067824 */ /* 0x040fe400078e00ff */
[C---:B------:R-:W-:Y:S02]  /*9700*/  IMAD.SHL.U32 R10, R11.reuse, 0x40, RZ ;  /* 0x000000400b0a7824 */ /* 0x040fe400078e00ff */
[----:B---3--:R-:W-:Y:S01]  /*9710*/  IMAD.MOV.U32 R4, RZ, RZ, R42 ;  /* 0x000000ffff047224 */ /* 0x008fe200078e002a */
[----:B--2---:R-:W-:Y:S04]  /*9720*/  MOV R5, R43 ;  /* 0x0000002b00057202 */ /* 0x004fe80000000f00 */
[C---:B------:R-:W-:Y:S01]  /*9730*/  LEA R8, P2, R6.reuse, R4, 0x1 ;  /* 0x0000000406087211 */ /* 0x040fe200078408ff */
[----:B------:R-:W-:Y:S03]  /*9740*/  IMAD.MOV.U32 R4, RZ, RZ, 0x6 ;  /* 0x00000006ff047424 */ /* 0x000fe600078e00ff */
[----:B------:R-:W-:Y:S01]  /*9750*/  LEA.HI.X.SX32 R9, R6, R5, 0x1, P2 ;  /* 0x0000000506097211 */ /* 0x000fe200010f0eff */
[----:B------:R1:W-:Y:S01]  /*9760*/  STL [R1+0x8], R8 ;  /* 0x0000080801007387 */ /* 0x0003e20000100800 */
[----:B------:R-:W-:Y:S02]  /*9770*/  IADD3 R6, P2, R8, R10, RZ ;  /* 0x0000000a08067210 */ /* 0x000fe40007f5e0ff */
[----:B------:R-:W-:Y:S01]  /*9780*/  SHF.L.U64.HI R11, R11, R4, c[0x0][0x374] ;  /* 0x0000dd000b0b7619 */ /* 0x000fe20000010204 */
[----:B------:R-:W-:Y:S01]  /*9790*/  @!PT LDS RZ, [RZ] ;  /* 0x00000000fffff984 */ /* 0x000fe20000000800 */
[----:B------:R-:W-:Y:S01]  /*97a0*/  @!PT LDS RZ, [RZ] ;  /* 0x00000000fffff984 */ /* 0x000fe20000000800 */
[----:B------:R-:W-:Y:S01]  /*97b0*/  @!PT LDS RZ, [RZ] ;  /* 0x00000000fffff984 */ /* 0x000fe20000000800 */
[----:B------:R1:W-:Y:S01]  /*97c0*/  LDGSTS.E.BYPASS.LTC128B.128 [R146+0x8000], [R8.64] ;  /* 0x0800000008927fae */ /* 0x0003e2000b901d44 */
[-C--:B------:R-:W-:Y:S02]  /*97d0*/  IADD3 R4, P3, R6, R10.reuse, RZ ;  /* 0x0000000a06047210 */ /* 0x080fe40007f7e0ff */
[-C--:B------:R-:W-:Y:S01]  /*97e0*/  IADD3.X R7, R9, R11.reuse, RZ, P2, !PT ;  /* 0x0000000b09077210 */ /* 0x080fe200017fe4ff */
[----:B------:R1:W-:Y:S01]  /*97f0*/  STL [R1], R9 ;  /* 0x0000000901007387 */ /* 0x0003e20000100800 */
[----:B------:R-:W-:Y:S03]  /*9800*/  IADD3 R10, P2, R4, R10, RZ ;  /* 0x0000000a040a7210 */ /* 0x000fe60007f5e0ff */
[----:B------:R1:W-:Y:S01]  /*9810*/  LDGSTS.E.BYPASS.LTC128B.128 [R146+0x9000], [R6.64] ;  /* 0x0900000006927fae */ /* 0x0003e2000b901d44 */
[----:B------:R-:W-:Y:S05]  /*9820*/  IMAD.X R5, R7, 0x1, R11, P3 ;  /* 0x0000000107057824 */ /* 0x000fea00018e060b */
[----:B------:R1:W-:Y:S01]  /*9830*/  LDGSTS.E.BYPASS.LTC128B.128 [R146+0xa000], [R4.64] ;  /* 0x0a00000004927fae */ /* 0x0003e2000b901d44 */
[----:B------:R-:W-:Y:S05]  /*9840*/  IADD3.X R11, R5, R11, RZ, P2, !PT ;  /* 0x0000000b050b7210 */ /* 0x000fea00017fe4ff */
[----:B------:R1:W-:Y:S04]  /*9850*/  LDGSTS.E.BYPASS.LTC128B.128 [R146+0xb000], [R10.64] ;  /* 0x0b0000000a927fae */ /* 0x0003e8000b901d44 */
[----:B------:R-:W0:Y:S02]  /*9860*/  LDGDEPBAR ;  /* 0x00000000000079af */ /* 0x000e240000000000 */
.L_x_1068:
        /* <DEDUP_REMOVED lines=16> */
[----:B------:R-:W-:Y:S02]  /*9970*/  IMAD.MOV.U32 R147, RZ, RZ, c[0x0][0x22c] ;  /* 0x00008b00ff937624 */ /* 0x000fe400078e00ff */
        /* <DEDUP_REMOVED lines=126> */
[----:B----4-:R3:W-:Y:S04]  /*a160*/  @P0 STL [R1+0x10], R150 ;  /* 0x0000109601000387 */ /* 0x0107e80000100800 */
        /* <DEDUP_REMOVED lines=374> */
.L_x_1070:
        /* <DEDUP_REMOVED lines=18> */
.L_x_1071:
        /* <DEDUP_REMOVED lines=47> */
.L_x_1073:
[----:B--234-:R-:W-:Y:S05]  /*bce0*/  BSYNC B0 ;  /* 0x0000000000007941 */ /* 0x01cfea0003800000 */
.L_x_1072:
        /* <DEDUP_REMOVED lines=15> */
.L_x_1075:
[----:B------:R-:W-:Y:S05]  /*bde0*/  BSYNC B0 ;  /* 0x0000000000007941 */ /* 0x000fea0003800000 */
.L_x_1074:
        /* <DEDUP_REMOVED lines=15> */
.L_x_1077:
[----:B------:R-:W-:Y:S05]  /*bee0*/  BSYNC B0 ;  /* 0x0000000000007941 */ /* 0x000fea0003800000 */
.L_x_1076:
        /* <DEDUP_REMOVED lines=14> */
.L_x_1079:
[----:B------:R-:W-:Y:S05]  /*bfd0*/  BSYNC B0 ;  /* 0x0000000000007941 */ /* 0x000fea0003800000 */
.L_x_1078:
        /* <DEDUP_REMOVED lines=24> */
.L_x_1081:
[----:B------:R-:W-:Y:S05]  /*c160*/  BSYNC B0 ;  /* 0x0000000000007941 */ /* 0x000fea0003800000 */
.L_x_1080:
        /* <DEDUP_REMOVED lines=13> */
.L_x_1083:
[----:B------:R-:W-:Y:S05]  /*c240*/  BSYNC B0 ;  /* 0x0000000000007941 */ /* 0x000fea0003800000 */
.L_x_1082:
        /* <DEDUP_REMOVED lines=13> */
.L_x_1085:
[----:B------:R-:W-:Y:S05]  /*c320*/  BSYNC B0 ;  /* 0x0000000000007941 */ /* 0x000fea0003800000 */
.L_x_1084:
        /* <DEDUP_REMOVED lines=11> */
.L_x_1066:
[----:B------:R-:W-:Y:S05]  /*c3e0*/  BSYNC B1 ;  /* 0x0000000000017941 */ /* 0x000fea0003800000 */
.L_x_1044:
        /* <DEDUP_REMOVED lines=11> */
.L_x_1086:
[----:B------:R-:W-:Y:S05]  /*c4a0*/  EXIT ;  /* 0x000000000000794d */ /* 0x000fea0003800000 */
.L_x_1088:
        /* <DEDUP_REMOVED lines=13> */
.L_x_1276:


//--------------------- .text._ZN5flash44flash_bwd_dq_dk_dv_loop_seqk_parallel_kernelI23Flash_bwd_kernel_traitsILi64ELi128ELi128ELi8ELi4ELi4ELi4ELb0ELb0EN7cutlass6half_tE19Flash_kernel_traitsILi64ELi128ELi128ELi8ES3_EELb1ELb1ELb0ELb1ELb0ELb0ELb0EEEvNS_16Flash_bwd_paramsE --------------------------
	.section	.text._ZN5flash44flash_bwd_dq_dk_dv_loop_seqk_parallel_kernelI23Flash_bwd_kernel_traitsILi64ELi128ELi128ELi8ELi4ELi4ELi4ELb0ELb0EN7cutlass6half_tE19Flash_kernel_traitsILi64ELi128ELi128ELi8ES3_EELb1ELb1ELb0ELb1ELb0ELb0ELb0EEEvNS_16Flash_bwd_paramsE,"ax",@progbits
	.sectioninfo	@"SHI_REGISTERS=255"
	.align	128
        .global         _ZN5flash44flash_bwd_dq_dk_dv_loop_seqk_parallel_kernelI23Flash_bwd_kernel_traitsILi64ELi128ELi128ELi8ELi4ELi4ELi4ELb0ELb0EN7cutlass6half_tE19Flash_kernel_traitsILi64ELi128ELi128ELi8ES3_EELb1ELb1ELb0ELb1ELb0ELb0ELb0EEEvNS_16Flash_bwd_paramsE
        .type           _ZN5flash44flash_bwd_dq_dk_dv_loop_seqk_parallel_kernelI23Flash_bwd_kernel_traitsILi64ELi128ELi128ELi8ELi4ELi4ELi4ELb0ELb0EN7cutlass6half_tE19Flash_kernel_traitsILi64ELi128ELi128ELi8ES3_EELb1ELb1ELb0ELb1ELb0ELb0ELb0EEEvNS_16Flash_bwd_paramsE,@function
        .size           _ZN5flash44flash_bwd_dq_dk_dv_loop_seqk_parallel_kernelI23Flash_bwd_kernel_traitsILi64ELi128ELi128ELi8ELi4ELi4ELi4ELb0ELb0EN7cutlass6half_tE19Flash_kernel_traitsILi64ELi128ELi128ELi8ES3_EELb1ELb1ELb0ELb1ELb0ELb0ELb0EEEvNS_16Flash_bwd_paramsE,(.L_x_1277 - _ZN5flash44flash_bwd_dq_dk_dv_loop_seqk_parallel_kernelI23Flash_bwd_kernel_traitsILi64ELi128ELi128ELi8ELi4ELi4ELi4ELb0ELb0EN7cutlass6half_tE19Flash_kernel_traitsILi64ELi128ELi128ELi8ES3_EELb1ELb1ELb0ELb1ELb0ELb0ELb0EEEvNS_16Flash_bwd_paramsE)
        .other          _ZN5flash44flash_bwd_dq_dk_dv_loop_seqk_parallel_kernelI23Flash_bwd_kernel_traitsILi64ELi128ELi128ELi8ELi4ELi4ELi4ELb0ELb0EN7cutlass6half_tE19Flash_kernel_traitsILi64ELi128ELi128ELi8ES3_EELb1ELb1ELb0ELb1ELb0ELb0ELb0EEEvNS_16Flash_bwd_paramsE,@"STO_CUDA_ENTRY STV_DEFAULT"
_ZN5flash44flash_bwd_dq_dk_dv_loop_seqk_parallel_kernelI23Flash_bwd_kernel_traitsILi64ELi128ELi128ELi8ELi4ELi4ELi4ELb0ELb0EN7cutlass6half_tE19Flash_kernel_traitsILi64ELi128ELi128ELi8ES3_EELb1ELb1ELb0ELb1ELb0ELb0ELb0EEEvNS_16Flash_bwd_paramsE:
.text._ZN5flash44flash_bwd_dq_dk_dv_loop_seqk_parallel_kernelI23Flash_bwd_kernel_traitsILi64ELi128ELi128ELi8ELi4ELi4ELi4ELb0ELb0EN7cutlass6half_tE19Flash_kernel_traitsILi64ELi128ELi128ELi8ES3_EELb1ELb1ELb0ELb1ELb0ELb0ELb0EEEvNS_16Flash_bwd_paramsE:
        /* <DEDUP_REMOVED lines=24> */
[----:B------:R-:W-:Y:S02]  /*0180*/  ULDC UR13, c[0x0][0x194] ;  /* 0x00006500000d7ab9 */ /* 0x000fe40000000800 */
[----:B------:R-:W-:Y:S02]  /*0190*/  ULDC.U8 UR9, c[0x0][0x3d0] ;  /* 0x0000f40000097ab9 */ /* 0x000fe40000000000 */
[----:B------:R-:W-:Y:S01]  /*01a0*/  UISETP.NE.AND UP6, UPT, UR9, URZ, UPT ;  /* 0x0000003f0900728c */ /* 0x000fe2000bfc5270 */
[----:B-1----:R-:W-:Y:S01]  /*01b0*/  SHF.R.S32.HI R3, RZ, 0x1f, R10 ;  /* 0x0000001fff037819 */ /* 0x002fe2000001140a */
[----:B--2---:R-:W-:-:S02]  /*01c0*/  UIMAD.WIDE.U32 UR46, UR37, UR16, URZ ;  /* 0x00000010252e72a5 */ /* 0x004fc4000f8e003f */
[----:B------:R-:W-:Y:S01]  /*01d0*/  USHF.L.U32 UR16, UR37, 0x7, URZ ;  /* 0x0000000725107899 */ /* 0x000fe2000800063f */
[CC--:B------:R-:W-:Y:S01]  /*01e0*/  LEA.HI R2, R3.reuse, R10.reuse, RZ, 0x5 ;  /* 0x0000000a03027211 */ /* 0x0c0fe200078f28ff */
[----:B------:R-:W-:Y:S01]  /*01f0*/  USHF.R.S32.HI UR9, URZ, 0x1f, UR37 ;  /* 0x0000001f3f097899 */ /* 0x000fe20008011425 */
[CC--:B------:R-:W-:Y:S01]  /*0200*/  LEA.HI R9, R3.reuse, R10.reuse, RZ, 0x3 ;  /* 0x0000000a03097211 */ /* 0x0c0fe200078f18ff */
[----:B------:R-:W-:Y:S01]  /*0210*/  ULDC.U8 UR8, c[0x0][0x328] ;  /* 0x0000ca0000087ab9 */ /* 0x000fe20000000000 */
[----:B------:R-:W-:Y:S01]  /*0220*/  LOP3.LUT R0, R2, 0xffffffe0, RZ, 0xc0, !PT ;  /* 0xffffffe002007812 */ /* 0x000fe200078ec0ff */
[----:B------:R-:W-:Y:S01]  /*0230*/  UISETP.NE.AND UP5, UPT, UR8, URZ, UPT ;  /* 0x0000003f0800728c */ /* 0x000fe2000bfa5270 */
[--C-:B------:R-:W-:Y:S01]  /*0240*/  SHF.R.S32.HI R4, RZ, 0x5, R2.reuse ;  /* 0x00000005ff047819 */ /* 0x100fe20000011402 */
[----:B---3--:R-:W-:Y:S01]  /*0250*/  USHF.R.S32.HI UR8, URZ, 0x1f, UR38 ;  /* 0x0000001f3f087899 */ /* 0x008fe20008011426 */
[----:B------:R-:W-:Y:S01]  /*0260*/  SHF.R.S32.HI R2, RZ, 0x1f, R2 ;  /* 0x0000001fff027819 */ /* 0x000fe20000011402 */
[----:B------:R-:W-:Y:S01]  /*0270*/  IMAD.IADD R0, R10, 0x1, -R0 ;  /* 0x000000010a007824 */ /* 0x000fe200078e0a00 */
[CC--:B------:R-:W-:Y:S01]  /*0280*/  LEA.HI R6, R3.reuse, R10.reuse, RZ, 0x4 ;  /* 0x0000000a03067211 */ /* 0x0c0fe200078f20ff */
[----:B------:R-:W-:Y:S01]  /*0290*/  ULDC UR49, c[0x0][0x22c] ;  /* 0x00008b0000317ab9 */ /* 0x000fe20000000800 */
[CC--:B------:R-:W-:Y:S01]  /*02a0*/  LEA.HI R14, R3.reuse, R10.reuse, RZ, 0x7 ;  /* 0x0000000a030e7211 */ /* 0x0c0fe200078f38ff */
[----:B------:R-:W-:Y:S01]  /*02b0*/  ULDC UR40, c[0x0][0x1c0] ;  /* 0x0000700000287ab9 */ /* 0x000fe20000000800 */
[CC--:B------:R-:W-:Y:S01]  /*02c0*/  LEA.HI R13, R3.reuse, R10.reuse, RZ, 0x6 ;  /* 0x0000000a030d7211 */ /* 0x0c0fe200078f30ff */
[----:B------:R-:W-:Y:S01]  /*02d0*/  ULDC UR11, c[0x0][0x1c0] ;  /* 0x00007000000b7ab9 */ /* 0x000fe20000000800 */
[----:B------:R-:W-:Y:S01]  /*02e0*/  LEA.HI R3, R3, R10, RZ, 0x2 ;  /* 0x0000000a03037211 */ /* 0x000fe200078f10ff */
[----:B------:R-:W-:Y:S01]  /*02f0*/  ULDC UR14, c[0x0][0x1c0] ;  /* 0x00007000000e7ab9 */ /* 0x000fe20000000800 */
[----:B------:R-:W-:Y:S01]  /*0300*/  LEA.HI R2, R2, R4, RZ, 0x2 ;  /* 0x0000000402027211 */ /* 0x000fe200078f10ff */
[----:B------:R-:W-:Y:S01]  /*0310*/  ULDC UR15, c[0x0][0x1c0] ;  /* 0x00007000000f7ab9 */ /* 0x000fe20000000800 */
[----:B------:R-:W-:Y:S01]  /*0320*/  LOP3.LUT R5, R3, 0x7ffffffc, RZ, 0xc0, !PT ;  /* 0x7ffffffc03057812 */ /* 0x000fe200078ec0ff */
[----:B------:R-:W-:Y:S01]  /*0330*/  ULDC UR10, c[0x0][0x1c0] ;  /* 0x00007000000a7ab9 */ /* 0x000fe20000000800 */
[----:B------:R-:W-:Y:S01]  /*0340*/  LOP3.LUT R2, R2, 0xfffffffc, RZ, 0xc0, !PT ;  /* 0xfffffffc02027812 */ /* 0x000fe200078ec0ff */
[----:B------:R-:W-:Y:S01]  /*0350*/  UIMAD.WIDE UR40, UR49, UR40, URZ ;  /* 0x00000028312872a5 */ /* 0x000fe2000f8e023f */
[----:B------:R-:W-:Y:S01]  /*0360*/  LOP3.LUT R7, R9, 0xfffffff8, RZ, 0xc0, !PT ;  /* 0xfffffff809077812 */ /* 0x000fe200078ec0ff */
[----:B------:R-:W-:Y:S01]  /*0370*/  IMAD.IADD R15, R10, 0x1, -R5 ;  /* 0x000000010a0f7824 */ /* 0x000fe200078e0a05 */
[----:B------:R-:W-:Y:S01]  /*0380*/  SHF.R.S32.HI R5, RZ, 0x1f, R0 ;  /* 0x0000001fff057819 */ /* 0x000fe20000011400 */
[----:B------:R-:W-:Y:S01]  /*0390*/  IMAD.IADD R16, R4, 0x1, -R2 ;  /* 0x0000000104107824 */ /* 0x000fe200078e0a02 */
[----:B------:R-:W-:Y:S01]  /*03a0*/  SHF.R.S32.HI R4, RZ, 0x4, R6 ;  /* 0x00000004ff047819 */ /* 0x000fe20000011406 */
[----:B------:R-:W-:Y:S01]  /*03b0*/  IMAD.IADD R7, R10, 0x1, -R7 ;  /* 0x000000010a077824 */ /* 0x000fe200078e0a07 */
[----:B------:R-:W-:Y:S01]  /*03c0*/  LEA.HI R12, R5, R0, RZ, 0x2 ;  /* 0x00000000050c7211 */ /* 0x000fe200078f10ff */
[----:B------:R-:W-:Y:S01]  /*03d0*/  UIMAD UR50, UR38, UR49, URZ ;  /* 0x00000031263272a4 */ /* 0x000fe2000f8e023f */
[C---:B------:R-:W-:Y:S01]  /*03e0*/  LEA.HI R2, R6.reuse, R4, RZ, 0x1 ;  /* 0x0000000406027211 */ /* 0x040fe200078f08ff */
[C---:B------:R-:W-:Y:S01]  /*03f0*/  IMAD.SHL.U32 R236, R7.reuse, 0x8, RZ ;  /* 0x0000000807ec7824 */ /* 0x040fe200078e00ff */
[--C-:B------:R-:W-:Y:S01]  /*0400*/  SHF.R.S32.HI R5, RZ, 0x2, R3.reuse ;  /* 0x00000002ff057819 */ /* 0x100fe20000011403 */
[----:B------:R-:W-:Y:S01]  /*0410*/  STL [R1+0x9c], R16 ;  /* 0x00009c1001007387 */ /* 0x000fe20000100800 */
[----:B------:R-:W-:Y:S01]  /*0420*/  SHF.R.S32.HI R0, RZ, 0x1f, R3 ;  /* 0x0000001fff007819 */ /* 0x000fe20000011403 */
[----:B------:R-:W-:Y:S01]  /*0430*/  UIMAD UR49, UR49, UR11, URZ ;  /* 0x0000000b313172a4 */ /* 0x000fe2000f8e023f */
[----:B------:R-:W-:Y:S01]  /*0440*/  LOP3.LUT R8, R6, 0xfffffff0, RZ, 0xc0, !PT ;  /* 0xfffffff006087812 */ /* 0x000fe200078ec0ff */
[----:B------:R-:W-:Y:S01]  /*0450*/  UIMAD UR56, UR7, UR37, URZ ;  /* 0x00000025073872a4 */ /* 0x000fe2000f8e023f */
[----:B------:R-:W-:Y:S01]  /*0460*/  LOP3.LUT R2, R2, 0xfffffffe, RZ, 0xc0, !PT ;  /* 0xfffffffe02027812 */ /* 0x000fe200078ec0ff */
[----:B------:R-:W-:Y:S01]  /*0470*/  UIMAD UR6, UR37, UR10, UR38 ;  /* 0x0000000a250672a4 */ /* 0x000fe2000f8e0226 */
[----:B------:R-:W-:Y:S01]  /*0480*/  LEA.HI R0, R0, R5, RZ, 0x3 ;  /* 0x0000000500007211 */ /* 0x000fe200078f18ff */
[----:B------:R-:W-:Y:S01]  /*0490*/  IMAD.IADD R8, R10, 0x1, -R8 ;  /* 0x000000010a087824 */ /* 0x000fe200078e0a08 */
[--C-:B------:R-:W-:Y:S01]  /*04a0*/  SHF.R.S32.HI R3, RZ, 0x3, R9.reuse ;  /* 0x00000003ff037819 */ /* 0x100fe20000011409 */
[----:B------:R-:W-:Y:S01]  /*04b0*/  IMAD.IADD R10, R4, 0x1, -R2 ;  /* 0x00000001040a7824 */ /* 0x000fe200078e0a02 */
[----:B------:R-:W-:Y:S01]  /*04c0*/  LOP3.LUT R0, R0, 0xfffffff8, RZ, 0xc0, !PT ;  /* 0xfffffff800007812 */ /* 0x000fe200078ec0ff */
[----:B------:R-:W-:Y:S01]  /*04d0*/  @!UP5 UIMAD UR7, UR37, UR15, UR38 ;  /* 0x0000000f2507d2a4 */ /* 0x000fe2000f8e0226 */
[----:B------:R-:W-:Y:S01]  /*04e0*/  LOP3.LUT P4, RZ, R7, 0x2, RZ, 0xc0, !PT ;  /* 0x0000000207ff7812 */ /* 0x000fe2000788c0ff */
[----:B------:R-:W-:Y:S01]  /*04f0*/  IMAD.SHL.U32 R2, R3, 0x40, RZ ;  /* 0x0000004003027824 */ /* 0x000fe200078e00ff */
[----:B------:R-:W-:Y:S01]  /*0500*/  SHF.R.S32.HI R3, RZ, 0x1f, R8 ;  /* 0x0000001fff037819 */ /* 0x000fe20000011408 */
[----:B------:R-:W-:Y:S01]  /*0510*/  IMAD.IADD R6, R5, 0x1, -R0 ;  /* 0x0000000105067824 */ /* 0x000fe200078e0a00 */
[----:B------:R-:W-:Y:S01]  /*0520*/  LOP3.LUT P3, RZ, R7, 0x4, RZ, 0xc0, !PT ;  /* 0x0000000407ff7812 */ /* 0x000fe2000786c0ff */
[----:B------:R-:W-:Y:S01]  /*0530*/  ULDC UR53, c[0x0][0x214] ;  /* 0x0000850000357ab9 */ /* 0x000fe20000000800 */
[----:B------:R-:W-:Y:S01]  /*0540*/  LOP3.LUT R0, R2, 0x1c0, RZ, 0xc0, !PT ;  /* 0x000001c002007812 */ /* 0x000fe200078ec0ff */
[----:B------:R-:W-:Y:S01]  /*0550*/  USHF.L.U32 UR48, UR49, 0x7, URZ ;  /* 0x0000000731307899 */ /* 0x000fe2000800063f */
[----:B------:R-:W-:Y:S01]  /*0560*/  LEA.HI R11, R3, R8, RZ, 0x3 ;  /* 0x00000008030b7211 */ /* 0x000fe200078f18ff */
[----:B------:R-:W-:Y:S01]  /*0570*/  ULDC UR54, c[0x0][0x224] ;  /* 0x0000890000367ab9 */ /* 0x000fe20000000800 */
[----:B------:R-:W-:Y:S01]  /*0580*/  SHF.R.U32.HI R3, RZ, 0x3, R0 ;  /* 0x00000003ff037819 */ /* 0x000fe20000011600 */
[----:B------:R-:W-:Y:S01]  /*0590*/  ULDC UR60, c[0x0][0x1c8] ;  /* 0x00007200003c7ab9 */ /* 0x000fe20000000800 */
[----:B------:R-:W-:Y:S01]  /*05a0*/  LOP3.LUT R2, R0, 0x38, R236, 0xf8, !PT ;  /* 0x0000003800027812 */ /* 0x000fe200078ef8ec */
[----:B------:R-:W-:Y:S01]  /*05b0*/  @UP5 UIMAD UR58, UR37, UR53, URZ ;  /* 0x00000035253a52a4 */ /* 0x000fe2000f8e023f */
[----:B------:R-:W-:Y:S01]  /*05c0*/  LOP3.LUT R0, R11, 0xfffffff8, RZ, 0xc0, !PT ;  /* 0xfffffff80b007812 */ /* 0x000fe200078ec0ff */
[----:B------:R-:W-:Y:S01]  /*05d0*/  UIMAD UR54, UR6, UR54, URZ ;  /* 0x00000036063672a4 */ /* 0x000fe2000f8e023f */
[----:B------:R-:W-:Y:S01]  /*05e0*/  LOP3.LUT R3, R2, R3, RZ, 0x3c, !PT ;  /* 0x0000000302037212 */ /* 0x000fe200078e3cff */
[----:B------:R-:W-:Y:S01]  /*05f0*/  IMAD.SHL.U32 R2, R13, 0x8, RZ ;  /* 0x000000080d027824 */ /* 0x000fe200078e00ff */
[----:B------:R-:W-:Y:S01]  /*0600*/  LOP3.LUT R4, R6, 0x1, RZ, 0xc0, !PT ;  /* 0x0000000106047812 */ /* 0x000fe200078ec0ff */
[----:B------:R-:W-:Y:S01]  /*0610*/  IMAD.IADD R17, R8, 0x1, -R0 ;  /* 0x0000000108117824 */ /* 0x000fe200078e0a00 */
[----:B------:R-:W-:Y:S01]  /*0620*/  SEL R177, R232, 0xffffffe0, !P4 ;  /* 0xffffffe0e8b17807 */ /* 0x000fe20006000000 */
[----:B------:R-:W-:Y:S01]  /*0630*/  IMAD.SHL.U32 R0, R7, 0x40, RZ ;  /* 0x0000004007007824 */ /* 0x000fe200078e00ff */
[----:B------:R-:W-:Y:S01]  /*0640*/  LOP3.LUT R2, R3, 0xfffffe00, R2, 0xf8, !PT ;  /* 0xfffffe0003027812 */ /* 0x000fe200078ef802 */
[----:B------:R-:W-:Y:S01]  /*0650*/  IMAD.U32 R3, RZ, RZ, UR16 ;  /* 0x00000010ff037e24 */ /* 0x000fe2000f8e00ff */
[----:B------:R-:W-:Y:S01]  /*0660*/  STL [R1+0xa0], R17 ;  /* 0x0000a01101007387 */ /* 0x000fe20000100800 */
[----:B------:R-:W-:Y:S01]  /*0670*/  SHF.R.S32.HI R7, RZ, 0x7, R14 ;  /* 0x00000007ff077819 */ /* 0x000fe2000001140e */
[----:B------:R-:W-:Y:S01]  /*0680*/  IMAD.SHL.U32 R8, R10, 0x10, RZ ;  /* 0x000000100a087824 */ /* 0x000fe200078e00ff */
[----:B------:R-:W-:Y:S01]  /*0690*/  LOP3.LUT R0, R0, 0x1c0, RZ, 0xc0, !PT ;  /* 0x000001c000007812 */ /* 0x000fe200078ec0ff */
[----:B------:R1:W-:Y:S01]  /*06a0*/  STL [R1+0x98], R2 ;  /* 0x0000980201007387 */ /* 0x0003e20000100800 */
[----:B------:R-:W-:Y:S01]  /*06b0*/  ISETP.NE.U32.AND P0, PT, R4, 0x1, PT ;  /* 0x000000010400780c */ /* 0x000fe20003f05070 */
[----:B------:R-:W-:Y:S01]  /*06c0*/  @!UP5 UIMAD UR53, UR7, UR53, URZ ;  /* 0x000000350735d2a4 */ /* 0x000fe2000f8e023f */
[----:B------:R-:W-:Y:S01]  /*06d0*/  LOP3.LUT R175, R0, 0x8, R9, 0xf8, !PT ;  /* 0x0000000800af7812 */ /* 0x000fe200078ef809 */
[----:B------:R-:W-:Y:S01]  /*06e0*/  ULDC.U8 UR5, c[0x0][0x2d8] ;  /* 0x0000b60000057ab9 */ /* 0x000fe20000000000 */
[----:B------:R-:W-:Y:S01]  /*06f0*/  R2P PR, R6, 0x6 ;  /* 0x0000000606007804 */ /* 0x000fe20000000000 */
[----:B------:R-:W-:Y:S01]  /*0700*/  ULOP3.LUT UR60, UR38, UR60, URZ, 0x3c, !UPT ;  /* 0x0000003c263c7292 */ /* 0x000fe2000f8e3c3f */
[----:B------:R-:W-:Y:S01]  /*0710*/  SEL R230, R230, 0x10, !P0 ;  /* 0x00000010e6e67807 */ /* 0x000fe20004000000 */
[----:B------:R-:W-:-:S02]  /*0720*/  USHF.R.S32.HI UR61, URZ, 0x1f, UR38 ;  /* 0x0000001f3f3d7899 */ /* 0x000fc40008011426 */
[----:B------:R-:W-:Y:S01]  /*0730*/  SEL R232, R232, 0xffffffe0, !P1 ;  /* 0xffffffe0e8e87807 */ /* 0x000fe20004800000 */
[----:B------:R-:W-:Y:S02]  /*0740*/  UIMAD.WIDE.U32 UR44, UR40, UR46, URZ ;  /* 0x0000002e282c72a5 */ /* 0x000fe4000f8e003f */
[----:B------:R-:W-:Y:S02]  /*0750*/  UIMAD UR55, UR41, UR46, URZ ;  /* 0x0000002e293772a4 */ /* 0x000fe4000f8e023f */
[----:B------:R-:W-:Y:S02]  /*0760*/  USHF.R.S32.HI UR57, URZ, 0x1f, UR50 ;  /* 0x0000001f3f397899 */ /* 0x000fe40008011432 */
[----:B------:R-:W-:Y:S02]  /*0770*/  USHF.R.S32.HI UR52, URZ, 0x1f, UR48 ;  /* 0x0000001f3f347899 */ /* 0x000fe40008011430 */
[----:B------:R-:W-:Y:S01]  /*0780*/  ULDC.64 UR6, c[0x0][0x118] ;  /* 0x0000460000067ab9 */ /* 0x000fe20000000a00 */
[----:B-1----:R-:W-:-:S05]  /*0790*/  IMAD.SHL.U32 R2, R16, 0x10, RZ ;  /* 0x0000001010027824 */ /* 0x002fca00078e00ff */
[----:B------:R-:W-:Y:S02]  /*07a0*/  LEA.HI.SX32 R3, R12, R2, 0x1e ;  /* 0x000000020c037211 */ /* 0x000fe400078ff2ff */
[----:B------:R-:W-:Y:S02]  /*07b0*/  LOP3.LUT R5, R0, 0x30, R2, 0xf8, !PT ;  /* 0x0000003000057812 */ /* 0x000fe400078ef802 */
[----:B------:R-:W-:Y:S01]  /*07c0*/  SHF.R.U32.HI R0, RZ, 0x3, R0 ;  /* 0x00000003ff007819 */ /* 0x000fe20000011600 */
[----:B------:R1:W-:Y:S01]  /*07d0*/  STL [R1+0x50], R3 ;  /* 0x0000500301007387 */ /* 0x0003e20000100800 */
[----:B------:R-:W-:Y:S02]  /*07e0*/  LOP3.LUT R4, R5, 0x8, R9, 0xf8, !PT ;  /* 0x0000000805047812 */ /* 0x000fe400078ef809 */
[----:B------:R-:W-:Y:S01]  /*07f0*/  LOP3.LUT R175, R175, R0, RZ, 0x3c, !PT ;  /* 0x00000000afaf7212 */ /* 0x000fe200078e3cff */
[----:B-1----:R-:W-:-:S04]  /*0800*/  IMAD.SHL.U32 R3, R10, 0x200, RZ ;  /* 0x000002000a037824 */ /* 0x002fc800078e00ff */
[----:B------:R-:W-:Y:S01]  /*0810*/  IMAD R2, R7, 0x1000, R3 ;  /* 0x0000100007027824 */ /* 0x000fe200078e0203 */
[----:B------:R-:W-:Y:S01]  /*0820*/  LOP3.LUT R3, R3, R4, R0, 0xf6, !PT ;  /* 0x0000000403037212 */ /* 0x000fe200078ef600 */
[----:B------:R-:W-:Y:S02]  /*0830*/  IMAD.SHL.U32 R0, R6, 0x40, RZ ;  /* 0x0000004006007824 */ /* 0x000fe400078e00ff */
[----:B------:R-:W-:Y:S01]  /*0840*/  IMAD.U32 R4, RZ, RZ, UR4 ;  /* 0x00000004ff047e24 */ /* 0x000fe2000f8e00ff */
[----:B------:R-:W-:Y:S01]  /*0850*/  UIMAD UR4, UR13, 0xc0, URZ ;  /* 0x000000c00d0478a4 */ /* 0x000fe2000f8e023f */
[----:B------:R-:W-:Y:S01]  /*0860*/  IMAD.SHL.U32 R6, R15, 0x2, RZ ;  /* 0x000000020f067824 */ /* 0x000fe200078e00ff */
[----:B------:R-:W-:Y:S01]  /*0870*/  LOP3.LUT R0, R0, 0x1c0, RZ, 0xc0, !PT ;  /* 0x000001c000007812 */ /* 0x000fe200078ec0ff */
[----:B------:R-:W-:Y:S01]  /*0880*/  IMAD.IADD R175, R2, 0x1, R175 ;  /* 0x0000000102af7824 */ /* 0x000fe200078e02af */
[----:B------:R1:W-:Y:S01]  /*0890*/  STL [R1+0xd8], R4 ;  /* 0x0000d80401007387 */ /* 0x0003e20000100800 */
[----:B------:R-:W-:-:S02]  /*08a0*/  IMAD.SHL.U32 R2, R7, 0x8, RZ ;  /* 0x0000000807027824 */ /* 0x000fc400078e00ff */
[--C-:B------:R-:W-:Y:S02]  /*08b0*/  IMAD R5, R7, 0x2000, R6.reuse ;  /* 0x0000200007057824 */ /* 0x100fe400078e0206 */
[----:B------:R-:W-:Y:S01]  /*08c0*/  IMAD.U32 R7, RZ, RZ, UR4 ;  /* 0x00000004ff077e24 */ /* 0x000fe2000f8e00ff */
[----:B------:R-:W-:Y:S01]  /*08d0*/  LOP3.LUT R2, R2, 0x8, RZ, 0xc0, !PT ;  /* 0x0000000802027812 */ /* 0x000fe200078ec0ff */
[C---:B------:R-:W-:Y:S01]  /*08e0*/  IMAD R5, R16.reuse, 0x400, R5 ;  /* 0x0000040010057824 */ /* 0x040fe200078e0205 */
[----:B------:R-:W-:Y:S01]  /*08f0*/  UIMAD UR4, UR37, UR14, UR38 ;  /* 0x0000000e250472a4 */ /* 0x000fe2000f8e0226 */
[----:B------:R-:W-:Y:S01]  /*0900*/  IMAD R6, R16, 0x400, R6 ;  /* 0x0000040010067824 */ /* 0x000fe200078e0206 */
[----:B------:R2:W-:Y:S01]  /*0910*/  STL [R1+0xd4], R7 ;  /* 0x0000d40701007387 */ /* 0x0005e20000100800 */
[----:B------:R-:W-:Y:S01]  /*0920*/  LOP3.LUT R9, R2, 0x10, R8, 0xf8, !PT ;  /* 0x0000001002097812 */ /* 0x000fe200078ef808 */
[----:B------:R-:W-:Y:S01]  /*0930*/  IMAD.SHL.U32 R175, R175, 0x2, RZ ;  /* 0x00000002afaf7824 */ /* 0x000fe200078e00ff */
[----:B------:R-:W-:-:S03]  /*0940*/  USHF.L.U32 UR43, UR4, 0x5, URZ ;  /* 0x00000005042b7899 */ /* 0x000fc6000800063f */
[----:B------:R-:W-:Y:S01]  /*0950*/  IMAD.IADD R178, R175, 0x1, R177 ;  /* 0x00000001afb27824 */ /* 0x000fe200078e02b1 */
[----:B------:R-:W-:Y:S01]  /*0960*/  USHF.R.S32.HI UR51, URZ, 0x1f, UR43 ;  /* 0x0000001f3f337899 */ /* 0x000fe2000801142b */
[----:B-1----:R-:W-:-:S04]  /*0970*/  SHF.R.U32.HI R4, RZ, 0x3, R0 ;  /* 0x00000003ff047819 */ /* 0x002fc80000011600 */
[----:B------:R-:W-:Y:S01]  /*0980*/  LOP3.LUT R8, R4, R0, R2, 0x1e, !PT ;  /* 0x0000000004087212 */ /* 0x000fe200078e1e02 */
[----:B------:R-:W-:-:S04]  /*0990*/  IMAD.SHL.U32 R2, R17, 0x40, RZ ;  /* 0x0000004011027824 */ /* 0x000fc800078e00ff */
[----:B------:R-:W-:Y:S01]  /*09a0*/  IMAD.IADD R6, R6, 0x1, R8 ;  /* 0x0000000106067824 */ /* 0x000fe200078e0208 */
[----:B--2---:R-:W-:Y:S01]  /*09b0*/  LOP3.LUT R7, R4, R0, RZ, 0xfc, !PT ;  /* 0x0000000004077212 */ /* 0x004fe200078efcff */
[----:B------:R-:W-:Y:S01]  /*09c0*/  IMAD.U32 R0, RZ, RZ, UR9 ;  /* 0x00000009ff007e24 */ /* 0x000fe2000f8e00ff */
[----:B------:R-:W-:Y:S01]  /*09d0*/  LOP3.LUT R2, R2, 0x1c0, RZ, 0xc0, !PT ;  /* 0x000001c002027812 */ /* 0x000fe200078ec0ff */
[----:B------:R-:W-:Y:S02]  /*09e0*/  IMAD.SHL.U32 R0, R11, 0x40, RZ ;  /* 0x000000400b007824 */ /* 0x000fe400078e00ff */
[----:B------:R-:W-:Y:S02]  /*09f0*/  IMAD.IADD R7, R7, 0x1, R5 ;  /* 0x0000000107077824 */ /* 0x000fe400078e0205 */
[----:B------:R-:W-:Y:S01]  /*0a00*/  IMAD.SHL.U32 R5, R10, 0x8, RZ ;  /* 0x000000080a057824 */ /* 0x000fe200078e00ff */
[----:B------:R-:W-:Y:S01]  /*0a10*/  LOP3.LUT R0, R0, 0xfffffe00, RZ, 0xc0, !PT ;  /* 0xfffffe0000007812 */ /* 0x000fe200078ec0ff */
[----:B------:R-:W-:Y:S01]  /*0a20*/  IMAD.U32 R4, RZ, RZ, UR8 ;  /* 0x00000008ff047e24 */ /* 0x000fe2000f8e00ff */
[----:B------:R-:W-:Y:S01]  /*0a30*/  SHF.R.U32.HI R4, RZ, 0x3, R2 ;  /* 0x00000003ff047819 */ /* 0x000fe20000011602 */
[----:B------:R-:W-:Y:S01]  /*0a40*/  IMAD.SHL.U32 R228, R7, 0x2, RZ ;  /* 0x0000000207e47824 */ /* 0x000fe200078e00ff */
[----:B------:R-:W-:Y:S01]  /*0a50*/  LOP3.LUT R5, R2, 0x8, R5, 0xf8, !PT ;  /* 0x0000000802057812 */ /* 0x000fe200078ef805 */
[----:B------:R-:W-:Y:S01]  /*0a60*/  IMAD R181, R16, 0x400, R0 ;  /* 0x0000040010b57824 */ /* 0x000fe200078e0200 */
[----:B------:R-:W-:Y:S01]  /*0a70*/  LOP3.LUT R2, R4, R9, R2, 0x1e, !PT ;  /* 0x0000000904027212 */ /* 0x000fe200078e1e02 */
[----:B------:R-:W-:Y:S01]  /*0a80*/  IMAD.IADD R231, R228, 0x1, R230 ;  /* 0x00000001e4e77824 */ /* 0x000fe200078e02e6 */
[----:B------:R-:W-:Y:S01]  /*0a90*/  LOP3.LUT R5, R5, R4, RZ, 0x3c, !PT ;  /* 0x0000000405057212 */ /* 0x000fe200078e3cff */
[----:B------:R-:W-:Y:S01]  /*0aa0*/  IMAD.MOV.U32 R4, RZ, RZ, 0x440 ;  /* 0x00000440ff047424 */ /* 0x000fe200078e00ff */
[----:B------:R-:W-:Y:S01]  /*0ab0*/  LOP3.LUT R180, R2, R0, RZ, 0xfc, !PT ;  /* 0x0000000002b47212 */ /* 0x000fe200078efcff */
[----:B------:R-:W-:Y:S01]  /*0ac0*/  IMAD.SHL.U32 R2, R3, 0x2, RZ ;  /* 0x0000000203027824 */ /* 0x000fe200078e00ff */
[----:B------:R-:W-:Y:S01]  /*0ad0*/  LEA R0, R6, 0xc000, 0x1 ;  /* 0x0000c00006007811 */ /* 0x000fe200078e08ff */
[----:B------:R-:W-:Y:S01]  /*0ae0*/  IMAD.IADD R181, R181, 0x1, R5 ;  /* 0x00000001b5b57824 */ /* 0x000fe200078e0205 */
[----:B------:R-:W-:Y:S01]  /*0af0*/  SEL R4, R4, 0x3c0, !P2 ;  /* 0x000003c004047807 */ /* 0x000fe20005000000 */
[----:B------:R-:W-:Y:S01]  /*0b00*/  IMAD.MOV.U32 R5, RZ, RZ, 0x40 ;  /* 0x00000040ff057424 */ /* 0x000fe200078e00ff */
[----:B------:R-:W-:Y:S01]  /*0b10*/  IADD3 R12, R0, 0x420, RZ ;  /* 0x00000420000c7810 */ /* 0x000fe20007ffe0ff */
[----:B------:R-:W-:Y:S01]  /*0b20*/  IMAD.IADD R7, R232, 0x1, R0 ;  /* 0x00000001e8077824 */ /* 0x000fe200078e0200 */
[----:B------:R-:W-:Y:S01]  /*0b30*/  IADD3 R8, R0, 0x2020, RZ ;  /* 0x0000202000087810 */ /* 0x000fe20007ffe0ff */
[--C-:B------:R-:W-:Y:S01]  /*0b40*/  IMAD.IADD R235, R228, 0x1, R232.reuse ;  /* 0x00000001e4eb7824 */ /* 0x100fe200078e02e8 */
[----:B------:R-:W-:Y:S01]  /*0b50*/  SEL R176, R5, 0xffffffc0, !P3 ;  /* 0xffffffc005b07807 */ /* 0x000fe20005800000 */
[----:B------:R-:W-:Y:S01]  /*0b60*/  IMAD.IADD R234, R231, 0x1, R232 ;  /* 0x00000001e7ea7824 */ /* 0x000fe200078e02e8 */
[----:B------:R-:W-:Y:S01]  /*0b70*/  SEL R5, R5, 0xffffffc0, !P2 ;  /* 0xffffffc005057807 */ /* 0x000fe20005000000 */
[----:B------:R-:W-:Y:S01]  /*0b80*/  STL [R1+0xd0], R7 ;  /* 0x0000d00701007387 */ /* 0x000fe20000100800 */
[C---:B------:R-:W-:Y:S01]  /*0b90*/  @P1 IADD3 R12, R0.reuse, 0x3e0, RZ ;  /* 0x000003e0000c1810 */ /* 0x040fe20007ffe0ff */
[----:B------:R-:W-:Y:S01]  /*0ba0*/  IMAD.IADD R176, R175, 0x1, R176 ;  /* 0x00000001afb07824 */ /* 0x000fe200078e02b0 */
[C---:B------:R-:W-:Y:S01]  /*0bb0*/  IADD3 R11, R0.reuse, 0x2420, RZ ;  /* 0x00002420000b7810 */ /* 0x040fe20007ffe0ff */
[----:B------:R-:W-:Y:S01]  /*0bc0*/  IMAD.IADD R10, R5, 0x1, R0 ;  /* 0x00000001050a7824 */ /* 0x000fe200078e0200 */
[----:B------:R-:W-:Y:S01]  /*0bd0*/  @P1 IADD3 R8, R0, 0x1fe0, RZ ;  /* 0x00001fe000081810 */ /* 0x000fe20007ffe0ff */
[----:B------:R-:W-:Y:S01]  /*0be0*/  IMAD.IADD R229, R228, 0x1, R5 ;  /* 0x00000001e4e57824 */ /* 0x000fe200078e0205 */
[C---:B------:R-:W-:Y:S01]  /*0bf0*/  IADD3 R3, R0.reuse, 0x2440, RZ ;  /* 0x0000244000037810 */ /* 0x040fe20007ffe0ff */
[----:B------:R-:W-:Y:S01]  /*0c00*/  IMAD.IADD R177, R177, 0x1, R176 ;  /* 0x00000001b1b17824 */ /* 0x000fe200078e02b0 */
[C---:B------:R-:W-:Y:S01]  /*0c10*/  @P1 IADD3 R11, R0.reuse, 0x23e0, RZ ;  /* 0x000023e0000b1810 */ /* 0x040fe20007ffe0ff */
[----:B------:R-:W-:Y:S01]  /*0c20*/  STL [R1+0xb4], R10 ;  /* 0x0000b40a01007387 */ /* 0x000fe20000100800 */
[----:B------:R-:W-:Y:S01]  /*0c30*/  @P2 IADD3 R3, R0, 0x23c0, RZ ;  /* 0x000023c000032810 */ /* 0x000fe20007ffe0ff */
[--C-:B------:R-:W-:Y:S01]  /*0c40*/  IMAD.IADD R230, R230, 0x1, R229.reuse ;  /* 0x00000001e6e67824 */ /* 0x100fe200078e02e5 */
[C---:B------:R-:W-:Y:S01]  /*0c50*/  IADD3 R6, R0.reuse, 0x2040, RZ ;  /* 0x0000204000067810 */ /* 0x040fe20007ffe0ff */
[----:B------:R-:W-:Y:S01]  /*0c60*/  STL [R1+0xbc], R12 ;  /* 0x0000bc0c01007387 */ /* 0x000fe20000100800 */
[----:B------:R-:W-:Y:S01]  /*0c70*/  @P2 IADD3 R6, R0, 0x1fc0, RZ ;  /* 0x00001fc000062810 */ /* 0x000fe20007ffe0ff */
[----:B------:R-:W-:-:S02]  /*0c80*/  IMAD.IADD R233, R232, 0x1, R229 ;  /* 0x00000001e8e97824 */ /* 0x000fc400078e02e5 */
[----:B------:R-:W-:Y:S01]  /*0c90*/  STL [R1+0xa4], R8 ;  /* 0x0000a40801007387 */ /* 0x000fe20000100800 */
[----:B------:R-:W-:-:S03]  /*0ca0*/  IMAD.SHL.U32 R174, R181, 0x2, RZ ;  /* 0x00000002b5ae7824 */ /* 0x000fc600078e00ff */
[----:B------:R-:W-:Y:S04]  /*0cb0*/  STL [R1+0xb8], R11 ;  /* 0x0000b80b01007387 */ /* 0x000fe80000100800 */
[----:B------:R1:W-:Y:S04]  /*0cc0*/  STL [R1+0xac], R3 ;  /* 0x0000ac0301007387 */ /* 0x0003e80000100800 */
[----:B------:R2:W-:Y:S01]  /*0cd0*/  STL [R1+0xb0], R6 ;  /* 0x0000b00601007387 */ /* 0x0005e20000100800 */
[----:B-1----:R-:W-:Y:S02]  /*0ce0*/  IMAD.IADD R3, R0, 0x1, R4 ;  /* 0x0000000100037824 */ /* 0x002fe400078e0204 */
[----:B--2---:R-:W-:-:S03]  /*0cf0*/  IMAD.IADD R6, R232, 0x1, R10 ;  /* 0x00000001e8067824 */ /* 0x004fc600078e020a */
[----:B------:R1:W-:Y:S01]  /*0d00*/  STL [R1+0xa8], R3 ;  /* 0x0000a80301007387 */ /* 0x0003e20000100800 */
[C---:B------:R-:W-:Y:S02]  /*0d10*/  IMAD.IADD R0, R232.reuse, 0x1, R3 ;  /* 0x00000001e8007824 */ /* 0x040fe400078e0203 */
[----:B------:R-:W-:Y:S01]  /*0d20*/  IMAD.IADD R232, R232, 0x1, R230 ;  /* 0x00000001e8e87824 */ /* 0x000fe200078e02e6 */
[----:B------:R-:W-:Y:S04]  /*0d30*/  STL [R1+0xcc], R6 ;  /* 0x0000cc0601007387 */ /* 0x000fe80000100800 */
[----:B------:R2:W-:Y:S01]  /*0d40*/  STL [R1+0xc8], R0 ;  /* 0x0000c80001007387 */ /* 0x0005e20000100800 */
[----:B-1----:R-:W-:-:S05]  /*0d50*/  IMAD.IADD R3, R5, 0x1, R8 ;  /* 0x0000000105037824 */ /* 0x002fca00078e0208 */
[----:B------:R1:W-:Y:S01]  /*0d60*/  STL [R1+0xc4], R3 ;  /* 0x0000c40301007387 */ /* 0x0003e20000100800 */
[----:B--2---:R-:W-:-:S05]  /*0d70*/  IMAD.IADD R0, R4, 0x1, R8 ;  /* 0x0000000104007824 */ /* 0x004fca00078e0208 */
[----:B------:R1:W-:Y:S02]  /*0d80*/  STL [R1+0xc0], R0 ;  /* 0x0000c00001007387 */ /* 0x0003e40000100800 */
.L_x_1165:
        /* <DEDUP_REMOVED lines=19> */
[----:B---3--:R2:W3:Y:S01]  /*0ec0*/  @P2 LDG.E R8, [R4.64] ;  /* 0x0000002204082981 */ /* 0x0084e2000c1e1900 */
[----:B------:R-:W-:Y:S02]  /*0ed0*/  ULDC.64 UR10, c[0x0][0x248] ;  /* 0x00009200000a7ab9 */ /* 0x000fe40000000a00 */
[----:B------:R-:W-:Y:S01]  /*0ee0*/  @UP3 UIADD3.X UR9, UR14, UR13, URZ, UP0, !UPT ;  /* 0x0000000d0e093290 */ /* 0x000fe200087fe43f */
[----:B-1----:R2:W4:Y:S01]  /*0ef0*/  @P2 LDG.E R3, [R4.64+0x4] ;  /* 0x0000042204032981 */ /* 0x002522000c1e1900 */
[----:B------:R-:W-:Y:S01]  /*0f00*/  UISETP.EQ.U32.AND UP2, UPT, URZ, UR10, UPT ;  /* 0x0000000a3f00728c */ /* 0x000fe2000bf42070 */
[----:B------:R-:W-:-:S03]  /*0f10*/  MOV R6, UR8 ;  /* 0x0000000800067c02 */ /* 0x000fc60008000f00 */
[----:B------:R-:W-:Y:S01]  /*0f20*/  IMAD.U32 R7, RZ, RZ, UR9 ;  /* 0x00000009ff077e24 */ /* 0x000fe2000f8e00ff */
[----:B------:R-:W-:Y:S02]  /*0f30*/  UISETP.EQ.OR.EX UP2, UPT, URZ, UR11, !UP4, UP2 ;  /* 0x0000000b3f00728c */ /* 0x000fe4000e742720 */
[----:B------:R-:W-:Y:S02]  /*0f40*/  UIADD3 UR10, UP0, UR15, UR10, URZ ;  /* 0x0000000a0f0a7290 */ /* 0x000fe4000ff1e03f */
[----:B------:R-:W5:Y:S02]  /*0f50*/  @P0 LDG.E R6, [R6.64] ;  /* 0x0000002206060981 */ /* 0x000f64000c1e1900 */
[----:B------:R-:W-:Y:S01]  /*0f60*/  PLOP3.LUT P1, PT, PT, PT, UP2, 0x80, 0x0 ;  /* 0x000000000000781c */ /* 0x000fe20003f2f028 */
[----:B------:R-:W-:Y:S01]  /*0f70*/  UIADD3.X UR11, UR14, UR11, URZ, UP0, !UPT ;  /* 0x0000000b0e0b7290 */ /* 0x000fe200087fe43f */
[----:B--2---:R-:W-:-:S05]  /*0f80*/  IMAD.U32 R4, RZ, RZ, UR10 ;  /* 0x0000000aff047e24 */ /* 0x004fca000f8e00ff */
[----:B------:R-:W-:-:S06]  /*0f90*/  MOV R5, UR11 ;  /* 0x0000000b00057c02 */ /* 0x000fcc0008000f00 */
[----:B------:R-:W2:Y:S01]  /*0fa0*/  @!P1 LDG.E R0, [R4.64] ;  /* 0x0000002204009981 */ /* 0x000ea2000c1e1900 */
[----:B------:R-:W-:Y:S02]  /*0fb0*/  UMOV UR16, 0xffffffff ;  /* 0xffffffff00107882 */ /* 0x000fe40000000000 */
[----:B------:R-:W-:Y:S02]  /*0fc0*/  UMOV UR33, URZ ;  /* 0x0000003f00217c82 */ /* 0x000fe40008000000 */
[----:B------:R-:W-:Y:S02]  /*0fd0*/  UMOV UR36, 0xffffffff ;  /* 0xffffffff00247882 */ /* 0x000fe40000000000 */
[----:B------:R-:W-:Y:S01]  /*0fe0*/  ULDC UR10, c[0x0][0x218] ;  /* 0x00008600000a7ab9 */ /* 0x000fe20000000800 */
[----:B---3--:R-:W1:Y:S08]  /*0ff0*/  @P2 R2UR UR16, R8 ;  /* 0x00000000081023c2 */ /* 0x008e7000000e0000 */
[----:B----4-:R-:W1:Y:S08]  /*1000*/  @P2 R2UR UR25, R3 ;  /* 0x00000000031923c2 */ /* 0x010e7000000e0000 */
[----:B-----5:R3:W4:Y:S01]  /*1010*/  @P0 R2UR UR33, R6 ;  /* 0x00000000062103c2 */ /* 0x02072200000e0000 */
[----:B------:R-:W-:-:S04]  /*1020*/  ISETP.NE.U32.AND P0, PT, RZ, c[0x0][0x248], PT ;  /* 0x00009200ff007a0c */ /* 0x000fc80003f05070 */
[----:B------:R-:W-:Y:S01]  /*1030*/  ISETP.NE.AND.EX P0, PT, RZ, c[0x0][0x24c], PT, P0 ;  /* 0x00009300ff007a0c */ /* 0x000fe20003f05300 */
[----:B-1----:R-:W-:Y:S02]  /*1040*/  @UP1 UIADD3 UR25, UR25, -UR16, URZ ;  /* 0x8000001019191290 */ /* 0x002fe4000fffe03f */
[----:B--2---:R3:W1:Y:S05]  /*1050*/  @!P1 R2UR UR36, R0 ;  /* 0x00000000002493c2 */ /* 0x00466a00000e0000 */
[----:B------:R-:W-:-:S05]  /*1060*/  @!UP1 ULDC UR25, c[0x0][0x214] ;  /* 0x0000850000199ab9 */ /* 0x000fca0000000800 */
[----:B------:R-:W-:Y:S05]  /*1070*/  @!P0 BRA `(.L_x_1089) ;  /* 0x0000007000008947 */ /* 0x000fea0003800000 */
[----:B----4-:R-:W-:-:S13]  /*1080*/  PLOP3.LUT P0, PT, PT, PT, UP4, 0x80, 0x0 ;  /* 0x000000000000781c */ /* 0x010fda0003f0f048 */
[----:B---3--:R-:W2:Y:S04]  /*1090*/  @P0 LDG.E R0, [R4.64+0x4] ;  /* 0x0000042204000981 */ /* 0x008ea8000c1e1900 */
[----:B------:R-:W3:Y:S01]  /*10a0*/  @!P0 LDG.E R4, [R4.64] ;  /* 0x0000002204048981 */ /* 0x000ee2000c1e1900 */
[----:B--2---:R-:W2:Y:S02]  /*10b0*/  @P0 R2UR UR4, R0 ;  /* 0x00000000000403c2 */ /* 0x004ea400000e0000 */
[----:B-12---:R-:W-:-:S11]  /*10c0*/  @UP4 UIADD3 UR10, UR4, -UR36, URZ ;  /* 0x80000024040a4290 */ /* 0x006fd6000fffe03f */
[----:B---3--:R1:W2:Y:S01]  /*10d0*/  @!P0 R2UR UR10, R4 ;  /* 0x00000000040a83c2 */ /* 0x0082a200000e0000 */
[----:B------:R-:W-:-:S07]  /*10e0*/  DEPBAR.LE SB1, 0x0, {2} ;  /* 0x000090040000791a */ /* 0x000fce0000000000 */
.L_x_1089:
[----:B----4-:R-:W-:Y:S02]  /*10f0*/  ULDC.64 UR8, c[0x0][0x258] ;  /* 0x0000960000087ab9 */ /* 0x010fe40000000a00 */
        /* <DEDUP_REMOVED lines=8> */
[----:B---3--:R-:W2:Y:S01]  /*1180*/  @P0 LDG.E R0, [R4.64] ;  /* 0x0000002204000981 */ /* 0x008ea2000c1e1900 */
        /* <DEDUP_REMOVED lines=14> */
[----:B------:R-:W-:Y:S02]  /*1270*/  UISETP.NE.AND UP2, UPT, UR16, -0x1, UPT ;  /* 0xffffffff1000788c */ /* 0x000fe4000bf45270 */
[----:B------:R-:W-:Y:S02]  /*1280*/  ULDC.64 UR14, c[0x0][0x190] ;  /* 0x00006400000e7ab9 */ /* 0x000fe40000000a00 */
[----:B------:R-:W-:Y:S01]  /*1290*/  UIMAD.WIDE.U32 UR12, UR37, UR10, URZ ;  /* 0x0000000a250c72a5 */ /* 0x000fe2000f8e003f */
[----:B------:R-:W-:Y:S01]  /*12a0*/  PLOP3.LUT P0, PT, PT, PT, UP0, 0x80, 0x0 ;  /* 0x000000000000781c */ /* 0x000fe20003f0f008 */
[----:B------:R-:W-:-:S02]  /*12b0*/  UIMAD UR4, UR37, UR11, UR4 ;  /* 0x0000000b250472a4 */ /* 0x000fc4000f8e0204 */
[----:B------:R-:W-:Y:S02]  /*12c0*/  UIMAD.WIDE.U32 UR10, UR16, UR14, URZ ;  /* 0x0000000e100a72a5 */ /* 0x000fe4000f8e003f */
[----:B------:R-:W-:Y:S02]  /*12d0*/  UIADD3 UR8, UR25, 0x7f, URZ ;  /* 0x0000007f19087890 */ /* 0x000fe4000fffe03f */
[----:B------:R-:W-:Y:S02]  /*12e0*/  USEL UR39, UR12, UR10, !UP2 ;  /* 0x0000000a0c277287 */ /* 0x000fe4000d000000 */
[----:B------:R-:W-:Y:S02]  /*12f0*/  UIMAD UR15, UR16, UR15, URZ ;  /* 0x0000000f100f72a4 */ /* 0x000fe4000f8e023f */
[----:B------:R-:W-:Y:S02]  /*1300*/  UIADD3 UR30, UR13, UR4, URZ ;  /* 0x000000040d1e7290 */ /* 0x000fe4000fffe03f */
[----:B------:R-:W-:-:S02]  /*1310*/  USHF.R.S32.HI UR10, URZ, 0x1f, UR8 ;  /* 0x0000001f3f0a7899 */ /* 0x000fc40008011408 */
[----:B------:R-:W-:Y:S02]  /*1320*/  @UP0 UIADD3 UR4, UR33, UR36, URZ ;  /* 0x0000002421040290 */ /* 0x000fe4000fffe03f */
[----:B------:R-:W-:Y:S02]  /*1330*/  ULDC.64 UR12, c[0x0][0x198] ;  /* 0x00006600000c7ab9 */ /* 0x000fe40000000a00 */
[----:B------:R-:W-:Y:S02]  /*1340*/  @UP2 UIADD3 UR30, UR11, UR15, URZ ;  /* 0x0000000f0b1e2290 */ /* 0x000fe4000fffe03f */
[----:B------:R-:W-:Y:S02]  /*1350*/  ULEA.HI UR8, UR10, UR8, URZ, 0x7 ;  /* 0x000000080a087291 */ /* 0x000fe4000f8f383f */
[----:B------:R-:W-:Y:S02]  /*1360*/  @UP0 UIMAD.WIDE.U32 UR10, UR4, UR12, URZ ;  /* 0x0000000c040a02a5 */ /* 0x000fe4000f8e003f */
[----:B------:R-:W-:-:S02]  /*1370*/  USHF.R.S32.HI UR31, URZ, 0x7, UR8 ;  /* 0x000000073f1f7899 */ /* 0x000fc40008011408 */
        /* <DEDUP_REMOVED lines=18> */
.L_x_1091:
        /* <DEDUP_REMOVED lines=18> */
.L_x_1092:
        /* <DEDUP_REMOVED lines=17> */
[----:B------:R-:W-:Y:S01]  /*16d0*/  UIMAD UR4, UR42, UR8, UR56 ;  /* 0x000000082a0472a4 */ /* 0x000fe2000f8e0238 */
[----:B------:R-:W2:Y:S01]  /*16e0*/  S2UR UR8, SR_CTAID.X ;  /* 0x00000000000879c3 */ /* 0x000ea20000002500 */
[----:B------:R-:W-:Y:S02]  /*16f0*/  @!UP2 UMOV UR23, UR10 ;  /* 0x0000000a0017ac82 */ /* 0x000fe40008000000 */
[----:B------:R-:W-:Y:S02]  /*1700*/  UIADD3 UR4, UR47, UR4, URZ ;  /* 0x000000042f047290 */ /* 0x000fe4000fffe03f */
[----:B------:R-:W-:Y:S02]  /*1710*/  UIMAD.WIDE.U32 UR10, UR40, UR16, URZ ;  /* 0x00000010280a72a5 */ /* 0x000fe4000f8e003f */
[----:B------:R-:W-:Y:S01]  /*1720*/  UIMAD UR4, UR40, UR4, UR55 ;  /* 0x00000004280472a4 */ /* 0x000fe2000f8e0237 */
[----:B-1----:R-:W-:Y:S01]  /*1730*/  IADD3 R4, R4, 0xffffffe, RZ ;  /* 0x0ffffffe04047810 */ /* 0x002fe20007ffe0ff */
[----:B------:R-:W-:-:S02]  /*1740*/  USEL UR21, UR44, UR10, !UP2 ;  /* 0x0000000a2c157287 */ /* 0x000fc4000d000000 */
[----:B------:R-:W-:Y:S01]  /*1750*/  UIADD3 UR15, UR45, UR4, URZ ;  /* 0x000000042d0f7290 */ /* 0x000fe2000fffe03f */
[----:B------:R-:W1:Y:S01]  /*1760*/  F2I.FTZ.U32.TRUNC.NTZ R5, R4 ;  /* 0x0000000400057305 */ /* 0x000e62000021f000 */
[----:B------:R-:W-:-:S04]  /*1770*/  UIMAD UR4, UR41, UR16, URZ ;  /* 0x00000010290472a4 */ /* 0x000fc8000f8e023f */
[----:B------:R-:W-:Y:S02]  /*1780*/  @UP2 UIADD3 UR15, UR11, UR4, URZ ;  /* 0x000000040b0f2290 */ /* 0x000fe4000fffe03f */
[----:B------:R-:W-:-:S04]  /*1790*/  USHF.L.U64.HI UR4, UR37, 0x7, UR42 ;  /* 0x0000000725047899 */ /* 0x000fc8000801022a */
[----:B------:R-:W-:Y:S02]  /*17a0*/  USEL UR4, UR4, URZ, UP1 ;  /* 0x0000003f04047287 */ /* 0x000fe40008800000 */
[----:B--2---:R-:W-:Y:S01]  /*17b0*/  UIMAD.WIDE.U32 UR10, UR8, UR12, URZ ;  /* 0x0000000c080a72a5 */ /* 0x004fe2000f8e003f */
[----:B-1----:R-:W-:-:S03]  /*17c0*/  IMAD.MOV R0, RZ, RZ, -R5 ;  /* 0x000000ffff007224 */ /* 0x002fc600078e0a05 */
[----:B------:R-:W-:Y:S01]  /*17d0*/  UIMAD UR13, UR8, UR13, UR11 ;  /* 0x0000000d080d72a4 */ /* 0x000fe2000f8e020b */
[----:B------:R-:W-:Y:S01]  /*17e0*/  IMAD.MOV.U32 R4, RZ, RZ, RZ ;  /* 0x000000ffff047224 */ /* 0x000fe200078e00ff */
[----:B------:R-:W-:Y:S01]  /*17f0*/  USHF.L.U32 UR8, UR37, 0x7, URZ ;  /* 0x0000000725087899 */ /* 0x000fe2000800063f */
[----:B------:R-:W-:Y:S01]  /*1800*/  IMAD R0, R0, R6, RZ ;  /* 0x0000000600007224 */ /* 0x000fe200078e02ff */
[----:B------:R-:W-:Y:S02]  /*1810*/  USEL UR20, UR10, URZ, UP6 ;  /* 0x0000003f0a147287 */ /* 0x000fe4000b000000 */
[----:B------:R-:W-:Y:S01]  /*1820*/  USEL UR10, UR8, URZ, UP1 ;  /* 0x0000003f080a7287 */ /* 0x000fe20008800000 */
[----:B------:R-:W-:Y:S01]  /*1830*/  IMAD.HI.U32 R0, R5, R0, R4 ;  /* 0x0000000005007227 */ /* 0x000fe200078e0004 */
[----:B------:R-:W-:Y:S02]  /*1840*/  ULDC UR12, c[0x0][0x234] ;  /* 0x00008d00000c7ab9 */ /* 0x000fe40000000800 */
[----:B------:R-:W-:-:S02]  /*1850*/  UIADD3 UR10, UP1, UR17, UR10, URZ ;  /* 0x0000000a110a7290 */ /* 0x000fc4000ff3e03f */
[----:B------:R-:W-:Y:S01]  /*1860*/  USEL UR13, UR13, URZ, UP6 ;  /* 0x0000003f0d0d7287 */ /* 0x000fe2000b000000 */
[----:B------:R-:W-:Y:S01]  /*1870*/  IMAD.HI.U32 R0, R0, R3, RZ ;  /* 0x0000000300007227 */ /* 0x000fe200078e00ff */
[----:B------:R-:W-:Y:S02]  /*1880*/  UIADD3.X UR8, UR24, UR4, URZ, UP1, !UPT ;  /* 0x0000000418087290 */ /* 0x000fe40008ffe43f */
[----:B------:R-:W-:Y:S01]  /*1890*/  UIMAD UR4, UR41, UR10, URZ ;  /* 0x0000000a290472a4 */ /* 0x000fe2000f8e023f */
[----:B------:R-:W-:Y:S01]  /*18a0*/  IMAD.MOV R4, RZ, RZ, -R0 ;  /* 0x000000ffff047224 */ /* 0x000fe200078e0a00 */
[----:B------:R-:W-:Y:S02]  /*18b0*/  UIMAD.WIDE.U32 UR10, UR40, UR10, URZ ;  /* 0x0000000a280a72a5 */ /* 0x000fe4000f8e003f */
[----:B------:R-:W-:Y:S01]  /*18c0*/  UIMAD UR8, UR40, UR8, UR4 ;  /* 0x00000008280872a4 */ /* 0x000fe2000f8e0204 */
[----:B------:R-:W-:Y:S01]  /*18d0*/  IMAD R3, R6, R4, R3 ;  /* 0x0000000406037224 */ /* 0x000fe200078e0203 */
[----:B------:R-:W-:-:S02]  /*18e0*/  @UP5 USEL UR4, UR58, UR16, !UP2 ;  /* 0x000000103a045287 */ /* 0x000fc4000d000000 */
[----:B------:R-:W-:Y:S02]  /*18f0*/  UIADD3 UR8, UR11, UR8, URZ ;  /* 0x000000080b087290 */ /* 0x000fe4000fffe03f */
[----:B------:R-:W-:Y:S01]  /*1900*/  ISETP.GT.U32.AND P1, PT, R6, R3, PT ;  /* 0x000000030600720c */ /* 0x000fe20003f24070 */
[----:B------:R-:W-:-:S07]  /*1910*/  @UP5 UIMAD UR14, UR38, UR12, UR4 ;  /* 0x0000000c260e52a4 */ /* 0x000fce000f8e0204 */
[----:B------:R-:W-:-:S05]  /*1920*/  @!UP5 UMOV UR14, UR53 ;  /* 0x00000035000edc82 */ /* 0x000fca0008000000 */
[----:B------:R-:W-:Y:S01]  /*1930*/  @!P1 IMAD.IADD R3, R3, 0x1, -R6 ;  /* 0x0000000103039824 */ /* 0x000fe200078e0a06 */
[----:B------:R-:W-:Y:S02]  /*1940*/  @!P1 IADD3 R0, R0, 0x1, RZ ;  /* 0x0000000100009810 */ /* 0x000fe40007ffe0ff */
        /* <DEDUP_REMOVED lines=14> */
.L_x_1093:
[----:B------:R-:W-:Y:S02]  /*1a30*/  UMOV UR12, UR54 ;  /* 0x00000036000c7c82 */ /* 0x000fe40008000000 */
.L_x_1094:
[----:B------:R-:W1:Y:S01]  /*1a40*/  S2R R14, SR_TID.X ;  /* 0x00000000000e7919 */ /* 0x000e620000002100 */
[----:B------:R-:W-:Y:S01]  /*1a50*/  UIADD3 UR10, UP4, UP3, UR10, UR48, UR50 ;  /* 0x000000300a0a7290 */ /* 0x000fe2000fb9e032 */
[----:B------:R-:W-:Y:S01]  /*1a60*/  SHF.R.S32.HI R237, RZ, 0x1f, R236 ;  /* 0x0000001fffed7819 */ /* 0x000fe200000114ec */
[----:B------:R-:W-:Y:S01]  /*1a70*/  IMAD.U32 R10, RZ, RZ, UR7 ;  /* 0x00000007ff0a7e24 */ /* 0x000fe2000f8e00ff */
[----:B------:R-:W-:Y:S01]  /*1a80*/  BSSY B1, `(.L_x_1090) ;  /* 0x0000c39000017945 */ /* 0x000fe20003800000 */
[----:B------:R-:W-:Y:S01]  /*1a90*/  UIADD3 UR20, UP2, UP1, UR20, UR10, UR21 ;  /* 0x0000000a14147290 */ /* 0x000fe2000f95e015 */
[----:B------:R-:W-:Y:S01]  /*1aa0*/  IMAD.U32 R9, RZ, RZ, UR6 ;  /* 0x00000006ff097e24 */ /* 0x000fe2000f8e00ff */
[----:B------:R-:W-:Y:S01]  /*1ab0*/  UIADD3.X UR4, UR8, UR52, UR57, UP4, UP3 ;  /* 0x0000003408047290 */ /* 0x000fe2000a7e6439 */
[----:B------:R-:W-:Y:S01]  /*1ac0*/  IMAD.U32 R8, RZ, RZ, UR17 ;  /* 0x00000011ff087e24 */ /* 0x000fe2000f8e00ff */
[----:B------:R-:W-:-:S02]  /*1ad0*/  ULDC.64 UR10, c[0x0][0x1a8] ;  /* 0x00006a00000a7ab9 */ /* 0x000fc40000000a00 */
[----:B------:R-:W-:Y:S02]  /*1ae0*/  UIADD3.X UR16, UR13, UR4, UR15, UP2, UP1 ;  /* 0x000000040d107290 */ /* 0x000fe400097e240f */
[----:B------:R-:W-:Y:S02]  /*1af0*/  UIMAD UR4, UR61, UR10, URZ ;  /* 0x0000000a3d0472a4 */ /* 0x000fe4000f8e023f */
[----:B------:R-:W-:Y:S02]  /*1b00*/  ULDC.64 UR6, c[0x0][0x3c8] ;  /* 0x0000f20000067ab9 */ /* 0x000fe40000000a00 */
[----:B------:R-:W-:Y:S02]  /*1b10*/  UIMAD UR15, UR38, UR11, UR4 ;  /* 0x0000000b260f72a4 */ /* 0x000fe4000f8e0204 */
[----:B------:R-:W-:Y:S02]  /*1b20*/  UMOV UR21, 0x4 ;  /* 0x0000000400157882 */ /* 0x000fe40000000000 */
[----:B------:R-:W-:-:S02]  /*1b30*/  ULDC.64 UR10, c[0x0][0x378] ;  /* 0x0000de00000a7ab9 */ /* 0x000fc40000000a00 */
[----:B------:R-:W-:Y:S01]  /*1b40*/  UIMAD UR4, UR61, UR10, URZ ;  /* 0x0000000a3d0472a4 */ /* 0x000fe2000f8e023f */
[----:B-1----:R-:W-:-:S03]  /*1b50*/  SHF.R.S32.HI R11, RZ, 0x1f, R14 ;  /* 0x0000001fff0b7819 */ /* 0x002fc6000001140e */
[----:B------:R-:W-:Y:S01]  /*1b60*/  UIMAD UR13, UR38, UR11, UR4 ;  /* 0x0000000b260d72a4 */ /* 0x000fe2000f8e0204 */
[----:B------:R-:W-:Y:S02]  /*1b70*/  LEA.HI R0, R11, R14, RZ, 0x3 ;  /* 0x0000000e0b007211 */ /* 0x000fe400078f18ff */
[----:B------:R-:W-:Y:S02]  /*1b80*/  ULDC.64 UR10, c[0x0][0x370] ;  /* 0x0000dc00000a7ab9 */ /* 0x000fe40000000a00 */
[----:B------:R-:W-:Y:S01]  /*1b90*/  SHF.R.S32.HI R0, RZ, 0x3, R0 ;  /* 0x00000003ff007819 */ /* 0x000fe20000011400 */
[----:B------:R-:W-:Y:S02]  /*1ba0*/  UIMAD UR4, UR24, UR10, URZ ;  /* 0x0000000a180472a4 */ /* 0x000fe4000f8e023f */
[----:B------:R-:W-:Y:S01]  /*1bb0*/  UIADD3 UR10, UR17, UR12, URZ ;  /* 0x0000000c110a7290 */ /* 0x000fe2000fffe03f */
[----:B------:R-:W-:Y:S01]  /*1bc0*/  SHF.R.S32.HI R18, RZ, 0x1f, R0 ;  /* 0x0000001fff127819 */ /* 0x000fe20000011400 */
[----:B------:R-:W-:Y:S01]  /*1bd0*/  UIMAD UR8, UR17, UR11, UR4 ;  /* 0x0000000b110872a4 */ /* 0x000fe2000f8e0204 */
[----:B------:R-:W-:Y:S01]  /*1be0*/  IADD3 R3, P1, R0, UR17, RZ ;  /* 0x0000001100037c10 */ /* 0x000fe2000ff3e0ff */
[----:B------:R-:W-:-:S02]  /*1bf0*/  UIADD3 UR4, -UR9, UR25, UR19 ;  /* 0x0000001909047290 */ /* 0x000fc4000fffe113 */
[----:B------:R-:W-:Y:S01]  /*1c00*/  UIMAD.WIDE UR10, UR10, UR21, UR6 ;  /* 0x000000150a0a72a5 */ /* 0x000fe2000f8e0206 */
[----:B------:R-:W-:Y:S01]  /*1c10*/  IADD3.X R7, R18, UR24, RZ, P1, !PT ;  /* 0x0000001812077c10 */ /* 0x000fe20008ffe4ff */
[----:B------:R-:W-:Y:S01]  /*1c20*/  IMAD.WIDE.U32 R4, R3, c[0x0][0x190], R236 ;  /* 0x0000640003047a25 */ /* 0x000fe200078e00ec */
[----:B------:R1:W2:Y:S01]  /*1c30*/  R2UR UR6, R9 ;  /* 0x00000000090673c2 */ /* 0x0002a200000e0000 */
[----:B------:R-:W-:Y:S02]  /*1c40*/  UIADD3 UR12, UR17, UR14, URZ ;  /* 0x0000000e110c7290 */ /* 0x000fe4000fffe03f */
[----:B------:R-:W-:Y:S01]  /*1c50*/  IMAD R7, R7, c[0x0][0x190], RZ ;  /* 0x0000640007077a24 */ /* 0x000fe200078e02ff */
[----:B------:R-:W-:Y:S01]  /*1c60*/  IADD3 R6, P1, R4, UR39, RZ ;  /* 0x0000002704067c10 */ /* 0x000fe2000ff3e0ff */
[----:B------:R-:W-:Y:S02]  /*1c70*/  ULDC UR39, c[0x0][0x2e8] ;  /* 0x0000ba0000277ab9 */ /* 0x000fe40000000800 */
[----:B------:R-:W-:Y:S01]  /*1c80*/  IMAD R3, R3, c[0x0][0x194], R7 ;  /* 0x0000650003037a24 */ /* 0x000fe200078e0207 */
[----:B------:R-:W-:Y:S01]  /*1c90*/  UIADD3 UR4, UR4, -UR39, URZ ;  /* 0x8000002704047290 */ /* 0x000fe2000fffe03f */
[----:B------:R3:W4:Y:S01]  /*1ca0*/  R2UR UR7, R10 ;  /* 0x000000000a0773c2 */ /* 0x00072200000e0000 */
[----:B------:R-:W-:-:S02]  /*1cb0*/  UMOV UR24, UR10 ;  /* 0x0000000a00187c82 */ /* 0x000fc40008000000 */
[----:B------:R-:W-:Y:S01]  /*1cc0*/  IADD3.X R7, R5, UR30, R3, P1, !PT ;  /* 0x0000001e05077c10 */ /* 0x000fe20008ffe403 */
[----:B------:R-:W-:Y:S01]  /*1cd0*/  USHF.R.S32.HI UR30, URZ, 0x1f, UR4 ;  /* 0x0000001f3f1e7899 */ /* 0x000fe20008011404 */
[----:B------:R-:W-:Y:S02]  /*1ce0*/  LEA.HI R3, R11, R14, RZ, 0x5 ;  /* 0x0000000e0b037211 */ /* 0x000fe400078f28ff */
[----:B------:R-:W-:Y:S01]  /*1cf0*/  IADD3 R4, P1, R236, UR23, RZ ;  /* 0x00000017ec047c10 */ /* 0x000fe2000ff3e0ff */
[----:B------:R-:W-:Y:S02]  /*1d00*/  ULEA.HI UR30, UR30, UR4, URZ, 0x7 ;  /* 0x000000041e1e7291 */ /* 0x000fe4000f8f383f */
[----:B------:R-:W-:Y:S01]  /*1d10*/  UMOV UR23, UR11 ;  /* 0x0000000b00177c82 */ /* 0x000fe20008000000 */
[----:B------:R-:W-:Y:S01]  /*1d20*/  IADD3.X R5, R237, UR29, RZ, P1, !PT ;  /* 0x0000001ded057c10 */ /* 0x000fe20008ffe4ff */
[----:B------:R-:W-:Y:S01]  /*1d30*/  USHF.R.S32.HI UR30, URZ, 0x7, UR30 ;  /* 0x000000073f1e7899 */ /* 0x000fe2000801141e */
[----:B-1----:R-:W-:Y:S01]  /*1d40*/  LOP3.LUT R9, R3, 0xffffffe0, RZ, 0xc0, !PT ;  /* 0xffffffe003097812 */ /* 0x002fe200078ec0ff */
[----:B------:R-:W-:Y:S01]  /*1d50*/  ULDC.64 UR10, c[0x0][0x200] ;  /* 0x00008000000a7ab9 */ /* 0x000fe20000000a00 */
[----:B------:R-:W-:Y:S01]  /*1d60*/  SHF.R.S32.HI R3, RZ, 0x5, R3 ;  /* 0x00000005ff037819 */ /* 0x000fe20000011403 */
[----:B------:R-:W-:Y:S01]  /*1d70*/  IMAD.WIDE.U32 R4, R8, c[0x0][0x370], R4 ;  /* 0x0000dc0008047a25 */ /* 0x000fe200078e0004 */
[----:B------:R-:W-:-:S02]  /*1d80*/  UISETP.LT.AND UP1, UPT, URZ, UR30, UPT ;  /* 0x0000001e3f00728c */ /* 0x000fc4000bf21270 */
[----:B------:R-:W-:Y:S01]  /*1d90*/  UIMAD.WIDE UR10, UR12, UR21, UR10 ;  /* 0x000000150c0a72a5 */ /* 0x000fe2000f8e020a */
[----:B------:R-:W-:Y:S01]  /*1da0*/  IMAD.IADD R14, R14, 0x1, -R9 ;  /* 0x000000010e0e7824 */ /* 0x000fe200078e0a09 */
[----:B------:R-:W-:Y:S01]  /*1db0*/  USEL UR30, URZ, UR30, !UP1 ;  /* 0x0000001e3f1e7287 */ /* 0x000fe2000c800000 */
[----:B------:R-:W-:Y:S01]  /*1dc0*/  IADD3 R5, R5, UR8, RZ ;  /* 0x0000000805057c10 */ /* 0x000fe2000fffe0ff */
[----:B------:R-:W-:Y:S01]  /*1dd0*/  UIADD3 UR8, UR31, -0x1, URZ ;  /* 0xffffffff1f087890 */ /* 0x000fe2000fffe03f */
[----:B------:R-:W-:Y:S01]  /*1de0*/  IMAD R3, R3, UR49, R14 ;  /* 0x0000003103037c24 */ /* 0x000fe2000f8e020e */
[----:B------:R-:W-:-:S04]  /*1df0*/  UISETP.GT.AND UP1, UPT, UR31, UR30, UPT ;  /* 0x0000001e1f00728c */ /* 0x000fc8000bf24270 */
[----:B------:R-:W-:-:S04]  /*1e00*/  IADD3 R9, P1, R3, UR20, RZ ;  /* 0x0000001403097c10 */ /* 0x000fc8000ff3e0ff */
[----:B------:R-:W-:Y:S01]  /*1e10*/  LEA.HI.X.SX32 R8, R3, UR16, 0x1, P1 ;  /* 0x0000001003087c11 */ /* 0x000fe200088f0eff */
[----:B------:R-:W-:Y:S01]  /*1e20*/  IMAD.U32 R3, RZ, RZ, UR38 ;  /* 0x00000026ff037e24 */ /* 0x000fe2000f8e00ff */
[----:B------:R-:W-:-:S03]  /*1e30*/  LEA R184, P1, R9, c[0x0][0x350], 0x2 ;  /* 0x0000d40009b87a11 */ /* 0x000fc600078210ff */
[----:B------:R-:W-:Y:S01]  /*1e40*/  IMAD.WIDE.U32 R4, R3, c[0x0][0x378], R4 ;  /* 0x0000de0003047a25 */ /* 0x000fe200078e0004 */
        /* <DEDUP_REMOVED lines=32> */
.L_x_1096:
        /* <DEDUP_REMOVED lines=18> */
.L_x_1097:
[----:B------:R-:W-:Y:S01]  /*2170*/  ULDC.64 UR10, c[0x0][0x3a0] ;  /* 0x0000e800000a7ab9 */ /* 0x000fe20000000a00 */
[----:B------:R-:W-:Y:S01]  /*2180*/  IMAD.U32 R11, RZ, RZ, UR19 ;  /* 0x00000013ff0b7e24 */ /* 0x000fe2000f8e00ff */
[----:B------:R-:W-:Y:S01]  /*2190*/  UIMAD UR4, UR18, UR10, URZ ;  /* 0x0000000a120472a4 */ /* 0x000fe2000f8e023f */
[----:B------:R-:W-:Y:S01]  /*21a0*/  ISETP.GE.AND P4, PT, R236, c[0x0][0x220], PT ;  /* 0x00008800ec007a0c */ /* 0x000fe20003f86270 */
[----:B------:R-:W-:Y:S01]  /*21b0*/  UIMAD UR9, UR32, -0x80, UR9 ;  /* 0xffffff80200978a4 */ /* 0x000fe2000f8e0209 */
[----:B------:R-:W-:Y:S01]  /*21c0*/  IMAD.WIDE.U32 R4, R11, c[0x0][0x3a0], R236 ;  /* 0x0000e8000b047a25 */ /* 0x000fe200078e00ec */
[----:B------:R-:W-:Y:S01]  /*21d0*/  UIMAD UR4, UR19, UR11, UR4 ;  /* 0x0000000b130472a4 */ /* 0x000fe2000f8e0204 */
[----:B------:R-:W-:Y:S02]  /*21e0*/  BSSY B0, `(.L_x_1098) ;  /* 0x0000015000007945 */ /* 0x000fe40003800000 */
[----:B------:R-:W-:Y:S01]  /*21f0*/  ULDC.64 UR10, c[0x0][0x3b8] ;  /* 0x0000ee00000a7ab9 */ /* 0x000fe20000000a00 */
[----:B------:R-:W-:-:S02]  /*2200*/  IADD3 R4, P0, R4, UR8, RZ ;  /* 0x0000000804047c10 */ /* 0x000fc4000ff1e0ff */
        /* <DEDUP_REMOVED lines=18> */
.L_x_1099:
[----:B------:R-:W-:Y:S05]  /*2330*/  BSYNC B0 ;  /* 0x0000000000007941 */ /* 0x000fea0003800000 */
.L_x_1098:
        /* <DEDUP_REMOVED lines=15> */
.L_x_1101:
[----:B------:R-:W-:Y:S05]  /*2430*/  BSYNC B0 ;  /* 0x0000000000007941 */ /* 0x000fea0003800000 */
.L_x_1100:
        /* <DEDUP_REMOVED lines=15> */
.L_x_1103:
[----:B------:R-:W-:Y:S05]  /*2530*/  BSYNC B0 ;  /* 0x0000000000007941 */ /* 0x000fea0003800000 */
.L_x_1102:
        /* <DEDUP_REMOVED lines=14> */
.L_x_1105:
[----:B------:R-:W-:Y:S05]  /*2620*/  BSYNC B0 ;  /* 0x0000000000007941 */ /* 0x000fea0003800000 */
.L_x_1104:
[----:B------:R-:W-:Y:S01]  /*2630*/  ULDC.64 UR8, c[0x0][0x3a8] ;  /* 0x0000ea0000087ab9 */ /* 0x000fe20000000a00 */
[----:B-1----:R-:W-:Y:S01]  /*2640*/  IMAD.WIDE.U32 R4, R11, c[0x0][0x3a8], R236 ;  /* 0x0000ea000b047a25 */ /* 0x002fe200078e00ec */
[----:B------:R-:W-:Y:S01]  /*2650*/  UIMAD UR4, UR18, UR8, URZ ;  /* 0x00000008120472a4 */ /* 0x000fe2000f8e023f */
[----:B------:R-:W-:Y:S03]  /*2660*/  BSSY B0, `(.L_x_1106) ;  /* 0x0000015000007945 */ /* 0x000fe60003800000 */
[----:B------:R-:W-:Y:S01]  /*2670*/  UIMAD UR4, UR19, UR9, UR4 ;  /* 0x00000009130472a4 */ /* 0x000fe2000f8e0204 */
[----:B------:R-:W-:Y:S02]  /*2680*/  IADD3 R4, P4, R4, UR12, RZ ;  /* 0x0000000c04047c10 */ /* 0x000fe4000ff9e0ff */
[----:B------:R-:W-:-:S03]  /*2690*/  ULDC.64 UR8, c[0x0][0x3c0] ;  /* 0x0000f00000087ab9 */ /* 0x000fc60000000a00 */
[----:B------:R-:W-:Y:S01]  /*26a0*/  IMAD.U32 R3, RZ, RZ, UR4 ;  /* 0x00000004ff037e24 */ /* 0x000fe2000f8e00ff */
[----:B------:R-:W-:-:S04]  /*26b0*/  UIMAD UR4, UR61, UR8, URZ ;  /* 0x000000083d0472a4 */ /* 0x000fc8000f8e023f */
[----:B------:R-:W-:Y:S01]  /*26c0*/  IADD3.X R5, R5, UR13, R3, P4, !PT ;  /* 0x0000000d05057c10 */ /* 0x000fe2000a7fe403 */
[----:B------:R-:W-:Y:S01]  /*26d0*/  UIMAD UR4, UR38, UR9, UR4 ;  /* 0x00000009260472a4 */ /* 0x000fe2000f8e0204 */
[----:B------:R-:W-:-:S05]  /*26e0*/  MOV R3, UR38 ;  /* 0x0000002600037c02 */ /* 0x000fca0008000f00 */
        /* <DEDUP_REMOVED lines=12> */
.L_x_1107:
[----:B------:R-:W-:Y:S05]  /*27b0*/  BSYNC B0 ;  /* 0x0000000000007941 */ /* 0x000fea0003800000 */
.L_x_1106:
        /* <DEDUP_REMOVED lines=13> */
.L_x_1109:
[----:B------:R-:W-:Y:S05]  /*2890*/  BSYNC B0 ;  /* 0x0000000000007941 */ /* 0x000fea0003800000 */
.L_x_1108:
        /* <DEDUP_REMOVED lines=13> */
.L_x_1111:
[----:B------:R-:W-:Y:S05]  /*2970*/  BSYNC B0 ;  /* 0x0000000000007941 */ /* 0x000fea0003800000 */
.L_x_1110:
        /* <DEDUP_REMOVED lines=12> */
.L_x_1095:
        /* <DEDUP_REMOVED lines=22> */
.L_x_1114:
[----:B------:R-:W-:Y:S05]  /*2ba0*/  BSYNC B0 ;  /* 0x0000000000007941 */ /* 0x000fea0003800000 */
.L_x_1113:
        /* <DEDUP_REMOVED lines=16> */
.L_x_1116:
[----:B------:R-:W-:Y:S05]  /*2cb0*/  BSYNC B0 ;  /* 0x0000000000007941 */ /* 0x000fea0003800000 */
.L_x_1115:
        /* <DEDUP_REMOVED lines=16> */
.L_x_1118:
[----:B------:R-:W-:Y:S05]  /*2dc0*/  BSYNC B0 ;  /* 0x0000000000007941 */ /* 0x000fea0003800000 */
.L_x_1117:
        /* <DEDUP_REMOVED lines=19> */
.L_x_1120:
[----:B------:R-:W-:Y:S05]  /*2f00*/  BSYNC B0 ;  /* 0x0000000000007941 */ /* 0x000fea0003800000 */
.L_x_1119:
        /* <DEDUP_REMOVED lines=22> */
.L_x_1122:
[----:B------:R-:W-:Y:S05]  /*3070*/  BSYNC B0 ;  /* 0x0000000000007941 */ /* 0x000fea0003800000 */
.L_x_1121:
        /* <DEDUP_REMOVED lines=20> */
.L_x_1124:
[----:B------:R-:W-:Y:S05]  /*31c0*/  BSYNC B0 ;  /* 0x0000000000007941 */ /* 0x000fea0003800000 */
.L_x_1123:
        /* <DEDUP_REMOVED lines=20> */
.L_x_1126:
[----:B------:R-:W-:Y:S05]  /*3310*/  BSYNC B0 ;  /* 0x0000000000007941 */ /* 0x000fea0003800000 */
.L_x_1125:
        /* <DEDUP_REMOVED lines=23> */
.L_x_1128:
[----:B------:R-:W-:Y:S05]  /*3490*/  BSYNC B0 ;  /* 0x0000000000007941 */ /* 0x000fea0003800000 */
.L_x_1127:
[----:B------:R-:W5:Y:S01]  /*34a0*/  LDL R19, [R1+0x50] ;  /* 0x0000500001137983 */ /* 0x000f620000100800 */
[----:B------:R-:W-:Y:S01]  /*34b0*/  ULDC.64 UR12, c[0x0][0x198] ;  /* 0x00006600000c7ab9 */ /* 0x000fe20000000a00 */
[----:B------:R-:W-:Y:S01]  /*34c0*/  IMAD.U32 R13, RZ, RZ, UR19 ;  /* 0x00000013ff0d7e24 */ /* 0x000fe2000f8e00ff */
[----:B------:R-:W-:Y:S01]  /*34d0*/  UIMAD UR12, UR18, UR12, URZ ;  /* 0x0000000c120c72a4 */ /* 0x000fe2000f8e023f */
[----:B------:R-:W-:Y:S01]  /*34e0*/  MOV R10, 0x7f800000 ;  /* 0x7f800000000a7802 */ /* 0x000fe20000000f00 */
[----:B------:R-:W-:Y:S01]  /*34f0*/  IMAD.MOV.U32 R21, RZ, RZ, 0x7f800000 ;  /* 0x7f800000ff157424 */ /* 0x000fe200078e00ff */
[----:B------:R-:W-:Y:S01]  /*3500*/  MOV R20, 0x7f800000 ;  /* 0x7f80000000147802 */ /* 0x000fe20000000f00 */
[----:B-1----:R-:W-:Y:S01]  /*3510*/  IMAD.WIDE.U32 R4, R13, c[0x0][0x198], R236 ;  /* 0x000066000d047a25 */ /* 0x002fe200078e00ec */
[----:B------:R-:W-:-:S04]  /*3520*/  UIMAD UR12, UR19, UR13, UR12 ;  /* 0x0000000d130c72a4 */ /* 0x000fc8000f8e020c */
[----:B------:R-:W-:Y:S02]  /*3530*/  IADD3 R6, P1, R4, UR27, RZ ;  /* 0x0000001b04067c10 */ /* 0x000fe4000ff3e0ff */
[----:B------:R-:W-:Y:S01]  /*3540*/  IMAD.U32 R9, RZ, RZ, UR12 ;  /* 0x0000000cff097e24 */ /* 0x000fe2000f8e00ff */
[C---:B-----5:R-:W-:Y:S02]  /*3550*/  IADD3 R8, R19.reuse, 0x48, RZ ;  /* 0x0000004813087810 */ /* 0x060fe40007ffe0ff */
[C---:B------:R-:W-:Y:S02]  /*3560*/  IADD3 R4, R19.reuse, 0x40, RZ ;  /* 0x0000004013047810 */ /* 0x040fe40007ffe0ff */
[----:B------:R-:W-:Y:S02]  /*3570*/  ISETP.GE.AND P2, PT, R8, UR4, PT ;  /* 0x0000000408007c0c */ /* 0x000fe4000bf46270 */
[----:B------:R-:W-:Y:S02]  /*3580*/  IADD3 R7, R19, 0x8, RZ ;  /* 0x0000000813077810 */ /* 0x000fe40007ffe0ff */
[----:B------:R-:W-:-:S02]  /*3590*/  ISETP.GE.AND P3, PT, R4, UR4, PT ;  /* 0x0000000404007c0c */ /* 0x000fc4000bf66270 */
[----:B------:R-:W-:Y:S02]  /*35a0*/  ISETP.GE.AND P4, PT, R7, UR4, PT ;  /* 0x0000000407007c0c */ /* 0x000fe4000bf86270 */
[----:B------:R-:W-:Y:S02]  /*35b0*/  MOV R4, 0x4 ;  /* 0x0000000400047802 */ /* 0x000fe40000000f00 */
[----:B------:R-:W-:Y:S02]  /*35c0*/  ISETP.GE.AND P5, PT, R19, UR4, PT ;  /* 0x0000000413007c0c */ /* 0x000fe4000bfa6270 */
[----:B------:R-:W-:Y:S01]  /*35d0*/  IADD3.X R7, R5, UR28, R9, P1, !PT ;  /* 0x0000001c05077c10 */ /* 0x000fe20008ffe409 */
[----:B------:R-:W-:Y:S02]  /*35e0*/  IMAD.MOV.U32 R9, RZ, RZ, 0x4 ;  /* 0x00000004ff097424 */ /* 0x000fe400078e00ff */
[----:B------:R-:W-:-:S04]  /*35f0*/  IMAD.WIDE R4, R19, R4, UR10 ;  /* 0x0000000a13047e25 */ /* 0x000fc8000f8e0204 */
[----:B------:R-:W-:Y:S01]  /*3600*/  IMAD.MOV.U32 R19, RZ, RZ, 0x7f800000 ;  /* 0x7f800000ff137424 */ /* 0x000fe200078e00ff */
[----:B------:R1:W5:Y:S01]  /*3610*/  @!P4 LDG.E R20, [R4.64+0x20] ;  /* 0x000020220414c981 */ /* 0x000362000c1e1900 */
[----:B------:R-:W-:-:S03]  /*3620*/  @!P2 IMAD.WIDE R8, R8, R9, UR10 ;  /* 0x0000000a0808ae25 */ /* 0x000fc6000f8e0209 */
[----:B--2---:R1:W2:Y:S04]  /*3630*/  @!P5 LDG.E R21, [R4.64] ;  /* 0x000000220415d981 */ /* 0x0042a8000c1e1900 */
[----:B---3--:R-:W3:Y:S04]  /*3640*/  @!P2 LDG.E R10, [R8.64] ;  /* 0x00000022080aa981 */ /* 0x008ee8000c1e1900 */
[----:B----4-:R1:W4:Y:S01]  /*3650*/  @!P3 LDG.E R19, [R4.64+0x100] ;  /* 0x000100220413b981 */ /* 0x010322000c1e1900 */
[----:B------:R-:W-:-:S06]  /*3660*/  UIMAD UR4, UR32, -0x80, UR9 ;  /* 0xffffff80200478a4 */ /* 0x000fcc000f8e0209 */
[----:B------:R-:W-:-:S13]  /*3670*/  ISETP.GE.AND P5, PT, R0, UR4, PT ;  /* 0x0000000400007c0c */ /* 0x000fda000bfa6270 */
[----:B------:R-:W-:Y:S01]  /*3680*/  @P5 STS.128 [R3+0xc000], RZ ;  /* 0x00c000ff03005388 */ /* 0x000fe20000000c00 */
[----:B-1----:R-:W-:Y:S01]  /*3690*/  IMAD R4, R15, c[0x0][0x1b0], RZ ;  /* 0x00006c000f047a24 */ /* 0x002fe200078e02ff */
[----:B------:R-:W-:Y:S02]  /*36a0*/  BSSY B0, `(.L_x_1129) ;  /* 0x0000018000007945 */ /* 0x000fe40003800000 */
[----:B---3--:R1:W-:Y:S04]  /*36b0*/  STL [R1+0x60], R10 ;  /* 0x0000600a01007387 */ /* 0x0083e80000100800 */
[----:B----4-:R3:W-:Y:S04]  /*36c0*/  STL [R1+0x54], R19 ;  /* 0x0000541301007387 */ /* 0x0107e80000100800 */
[----:B-----5:R3:W-:Y:S04]  /*36d0*/  STL [R1+0x68], R20 ;  /* 0x0000681401007387 */ /* 0x0207e80000100800 */
[----:B--2---:R3:W-:Y:S01]  /*36e0*/  STL [R1+0x64], R21 ;  /* 0x0000641501007387 */ /* 0x0047e20000100800 */
[----:B-1----:R-:W-:-:S02]  /*36f0*/  IMAD R10, R12, c[0x0][0x1b4], R4 ;  /* 0x00006d000c0a7a24 */ /* 0x002fc400078e0204 */
[----:B------:R-:W-:-:S05]  /*3700*/  IMAD.WIDE.U32 R4, R12, c[0x0][0x1b0], R6 ;  /* 0x00006c000c047a25 */ /* 0x000fca00078e0006 */
        /* <DEDUP_REMOVED lines=17> */
.L_x_1130:
[----:B------:R-:W-:Y:S05]  /*3820*/  BSYNC B0 ;  /* 0x0000000000007941 */ /* 0x000fea0003800000 */
.L_x_1129:
        /* <DEDUP_REMOVED lines=21> */
.L_x_1132:
[----:B------:R-:W-:Y:S05]  /*3980*/  BSYNC B0 ;  /* 0x0000000000007941 */ /* 0x000fea0003800000 */
.L_x_1131:
        /* <DEDUP_REMOVED lines=21> */
.L_x_1134:
[----:B------:R-:W-:Y:S05]  /*3ae0*/  BSYNC B0 ;  /* 0x0000000000007941 */ /* 0x000fea0003800000 */
.L_x_1133:
        /* <DEDUP_REMOVED lines=21> */
.L_x_1136:
[----:B------:R-:W-:Y:S05]  /*3c40*/  BSYNC B0 ;  /* 0x0000000000007941 */ /* 0x000fea0003800000 */
.L_x_1135:
        /* <DEDUP_REMOVED lines=29> */
.L_x_1138:
[----:B------:R-:W-:Y:S05]  /*3e20*/  BSYNC B0 ;  /* 0x0000000000007941 */ /* 0x000fea0003800000 */
.L_x_1137:
        /* <DEDUP_REMOVED lines=20> */
.L_x_1140:
[----:B------:R-:W-:Y:S05]  /*3f70*/  BSYNC B0 ;  /* 0x0000000000007941 */ /* 0x000fea0003800000 */
.L_x_1139:
        /* <DEDUP_REMOVED lines=20> */
.L_x_1142:
[----:B------:R-:W-:Y:S05]  /*40c0*/  BSYNC B0 ;  /* 0x0000000000007941 */ /* 0x000fea0003800000 */
.L_x_1141:
        /* <DEDUP_REMOVED lines=19> */
.L_x_1144:
[----:B------:R-:W-:Y:S05]  /*4200*/  BSYNC B0 ;  /* 0x0000000000007941 */ /* 0x000fea0003800000 */
.L_x_1143:
[----:B------:R-:W-:Y:S02]  /*4210*/  ULDC.64 UR14, c[0x0][0x318] ;  /* 0x0000c600000e7ab9 */ /* 0x000fe40000000a00 */
[----:B------:R-:W-:Y:S01]  /*4220*/  ULDC.64 UR16, c[0x0][0x320] ;  /* 0x0000c80000107ab9 */ /* 0x000fe20000000a00 */
[----:B------:R-:W-:Y:S01]  /*4230*/  IMAD.MOV.U32 R6, RZ, RZ, c[0x0][0x308] ;  /* 0x0000c200ff067624 */ /* 0x000fe200078e00ff */
[----:B------:R-:W-:Y:S01]  /*4240*/  UISETP.NE.U32.AND UP1, UPT, URZ, UR14, UPT ;  /* 0x0000000e3f00728c */ /* 0x000fe2000bf25070 */
[----:B------:R-:W-:Y:S01]  /*4250*/  IMAD.MOV.U32 R7, RZ, RZ, c[0x0][0x30c] ;  /* 0x0000c300ff077624 */ /* 0x000fe200078e00ff */
[----:B------:R-:W0:Y:S02]  /*4260*/  LDGDEPBAR ;  /* 0x00000000000079af */ /* 0x000e240000000000 */
        /* <DEDUP_REMOVED lines=10> */
[----:B--2---:R-:W-:-:S05]  /*4310*/  IMAD.U32 R4, RZ, RZ, UR14 ;  /* 0x0000000eff047e24 */ /* 0x004fca000f8e00ff */
[----:B------:R-:W-:-:S05]  /*4320*/  IMAD.U32 R5, RZ, RZ, UR15 ;  /* 0x0000000fff057e24 */ /* 0x000fca000f8e00ff */
[----:B------:R2:W5:Y:S04]  /*4330*/  @P1 LDG.E R0, [R4.64] ;  /* 0x0000002204001981 */ /* 0x000568000c1e1900 */
[----:B--23--:R2:W3:Y:S04]  /*4340*/  LDG.E.64 R4, [R6.64+0x8] ;  /* 0x0000082206047981 */ /* 0x00c4e8000c1e1b00 */
[----:B--2---:R-:W2:Y:S01]  /*4350*/  LDG.E.64 R6, [R6.64] ;  /* 0x0000002206067981 */ /* 0x004ea2000c1e1b00 */
[----:B-1--4-:R-:W5:Y:S01]  /*4360*/  @P1 MUFU.RCP R3, c[0x0][0x238] ;  /* 0x00008e0000031b08 */ /* 0x012f620000001000 */
[----:B------:R-:W-:Y:S01]  /*4370*/  UMOV UR4, URZ ;  /* 0x0000003f00047c82 */ /* 0x000fe20008000000 */
[----:B------:R-:W-:Y:S01]  /*4380*/  IMAD.MOV.U32 R227, RZ, RZ, R226 ;  /* 0x000000ffffe37224 */ /* 0x000fe200078e00e2 */
[----:B------:R-:W1:Y:S01]  /*4390*/  S2R R8, SR_TID.X ;  /* 0x0000000000087919 */ /* 0x000e620000002100 */
[----:B------:R-:W-:Y:S01]  /*43a0*/  CS2R R126, SRZ ;  /* 0x00000000007e7805 */ /* 0x000fe2000001ff00 */
[----:B------:R-:W-:Y:S01]  /*43b0*/  CS2R R124, SRZ ;  /* 0x00000000007c7805 */ /* 0x000fe2000001ff00 */
[----:B------:R-:W-:Y:S01]  /*43c0*/  CS2R R130, SRZ ;  /* 0x0000000000827805 */ /* 0x000fe2000001ff00 */
[----:B------:R-:W4:Y:S01]  /*43d0*/  S2R R9, SR_TID.X ;  /* 0x0000000000097919 */ /* 0x000f220000002100 */
        /* <DEDUP_REMOVED lines=29> */
[----:B------:R-:W-:-:S02]  /*45b0*/  IMAD.MOV.U32 R183, RZ, RZ, 0x20 ;  /* 0x00000020ffb77424 */ /* 0x000fc400078e00ff */
[----:B------:R-:W-:Y:S02]  /*45c0*/  IMAD.MOV.U32 R182, RZ, RZ, 0x40 ;  /* 0x00000040ffb67424 */ /* 0x000fe400078e00ff */
[----:B-----5:R-:W-:Y:S01]  /*45d0*/  @P1 FMUL.FTZ R0, R0, R3 ;  /* 0x0000000300001220 */ /* 0x020fe20000410000 */
[----:B------:R-:W-:-:S03]  /*45e0*/  IADD3 R3, R180, 0x2000, RZ ;  /* 0x00002000b4037810 */ /* 0x000fc60007ffe0ff */
[----:B------:R5:W1:Y:S01]  /*45f0*/  @P1 R2UR UR12, R0 ;  /* 0x00000000000c13c2 */ /* 0x000a6200000e0000 */
[----:B------:R-:W-:-:S05]  /*4600*/  SEL R3, R3, R180, !P0 ;  /* 0x000000b403037207 */ /* 0x000fca0004000000 */
[----:B------:R-:W-:Y:S01]  /*4610*/  IMAD.SHL.U32 R172, R3, 0x2, RZ ;  /* 0x0000000203ac7824 */ /* 0x000fe200078e00ff */
[--C-:B-----5:R-:W-:Y:S01]  /*4620*/  SHF.R.S32.HI R0, RZ, 0x1f, R14.reuse ;  /* 0x0000001fff007819 */ /* 0x120fe2000001140e */
[----:B-1----:R-:W-:Y:S01]  /*4630*/  @UP1 UMOV UR4, UR12 ;  /* 0x0000000c00041c82 */ /* 0x002fe20008000000 */
[----:B---3--:R-:W-:Y:S01]  /*4640*/  IADD3 R14, P2, P1, R4, UR43, R14 ;  /* 0x0000002b040e7c10 */ /* 0x008fe2000f95e00e */
[----:B------:R-:W-:Y:S01]  /*4650*/  IMAD.SHL.U32 R4, R8, 0x2, RZ ;  /* 0x0000000208047824 */ /* 0x000fe200078e00ff */
[----:B------:R-:W-:Y:S02]  /*4660*/  SHF.R.S32.HI R8, RZ, 0x1f, R8 ;  /* 0x0000001fff087819 */ /* 0x000fe40000011408 */
[----:B------:R-:W-:Y:S02]  /*4670*/  IADD3.X R5, R5, UR51, R0, P2, P1 ;  /* 0x0000003305057c10 */ /* 0x000fe400097e2400 */
[----:B----4-:R-:W-:Y:S02]  /*4680*/  LEA.HI R8, R8, R9, RZ, 0x7 ;  /* 0x0000000908087211 */ /* 0x010fe400078f38ff */
[----:B------:R-:W-:-:S02]  /*4690*/  IADD3 R0, R181, 0x2000, RZ ;  /* 0x00002000b5007810 */ /* 0x000fc40007ffe0ff */
[----:B------:R-:W-:Y:S02]  /*46a0*/  LOP3.LUT R4, R4, 0x6, RZ, 0xc0, !PT ;  /* 0x0000000604047812 */ /* 0x000fe400078ec0ff */
[----:B------:R-:W-:Y:S02]  /*46b0*/  SHF.R.S32.HI R8, RZ, 0x7, R8 ;  /* 0x00000007ff087819 */ /* 0x000fe40000011408 */
[----:B------:R-:W-:-:S03]  /*46c0*/  SEL R0, R0, R181, !P0 ;  /* 0x000000b500007207 */ /* 0x000fc60004000000 */
[----:B------:R-:W-:Y:S02]  /*46d0*/  IMAD R4, R8, 0x40, R4 ;  /* 0x0000004008047824 */ /* 0x000fe400078e0204 */
[----:B------:R-:W-:Y:S01]  /*46e0*/  IMAD.SHL.U32 R179, R0, 0x2, RZ ;  /* 0x0000000200b37824 */ /* 0x000fe200078e00ff */
[----:B--2---:R1:W2:Y:S02]  /*46f0*/  R2UR UR13, R6 ;  /* 0x00000000060d73c2 */ /* 0x0042a400000e0000 */
[----:B------:R-:W-:-:S04]  /*4700*/  IADD3 R0, R4, UR19, RZ ;  /* 0x0000001304007c10 */ /* 0x000fc8000fffe0ff */
[C---:B------:R-:W-:Y:S02]  /*4710*/  IADD3 R4, R0.reuse, 0x30, RZ ;  /* 0x0000003000047810 */ /* 0x040fe40007ffe0ff */
[C---:B------:R-:W-:Y:S01]  /*4720*/  IADD3 R8, R0.reuse, 0x38, RZ ;  /* 0x0000003800087810 */ /* 0x040fe20007ffe0ff */
[----:B------:R-:W3:Y:S01]  /*4730*/  R2UR UR29, R7 ;  /* 0x00000000071d73c2 */ /* 0x000ee200000e0000 */
[C---:B------:R-:W-:Y:S02]  /*4740*/  IADD3 R250, R0.reuse, 0x1, RZ ;  /* 0x0000000100fa7810 */ /* 0x040fe40007ffe0ff */
[C---:B------:R-:W-:Y:S02]  /*4750*/  IADD3 R249, R0.reuse, 0x8, RZ ;  /* 0x0000000800f97810 */ /* 0x040fe40007ffe0ff */
[C---:B------:R-:W-:Y:S02]  /*4760*/  IADD3 R248, R0.reuse, 0x9, RZ ;  /* 0x0000000900f87810 */ /* 0x040fe40007ffe0ff */
[----:B------:R-:W-:-:S02]  /*4770*/  IADD3 R247, R0, 0x10, RZ ;  /* 0x0000001000f77810 */ /* 0x000fc40007ffe0ff */
[C---:B------:R-:W-:Y:S02]  /*4780*/  IADD3 R246, R0.reuse, 0x11, RZ ;  /* 0x0000001100f67810 */ /* 0x040fe40007ffe0ff */
[C---:B------:R-:W-:Y:S02]  /*4790*/  IADD3 R245, R0.reuse, 0x18, RZ ;  /* 0x0000001800f57810 */ /* 0x040fe40007ffe0ff */
[C---:B------:R-:W-:Y:S02]  /*47a0*/  IADD3 R244, R0.reuse, 0x19, RZ ;  /* 0x0000001900f47810 */ /* 0x040fe40007ffe0ff */
[C---:B-1----:R-:W-:Y:S01]  /*47b0*/  IADD3 R6, R0.reuse, 0x31, RZ ;  /* 0x0000003100067810 */ /* 0x042fe20007ffe0ff */
[----:B--2---:R-:W-:Y:S01]  /*47c0*/  UIADD3 UR22, UR13, -0x61c88647, URZ ;  /* 0x9e3779b90d167890 */ /* 0x004fe2000fffe03f */
[----:B------:R-:W-:Y:S01]  /*47d0*/  LOP3.LUT R3, R5, UR13, RZ, 0x3c, !PT ;  /* 0x0000000d05037c12 */ /* 0x000fe2000f8e3cff */
[----:B------:R-:W-:Y:S01]  /*47e0*/  UIADD3 UR21, UR13, 0x3c6ef372, URZ ;  /* 0x3c6ef3720d157890 */ /* 0x000fe2000fffe03f */
[C---:B------:R-:W-:Y:S01]  /*47f0*/  IADD3 R243, R0.reuse, 0x20, RZ ;  /* 0x0000002000f37810 */ /* 0x040fe20007ffe0ff */
[----:B------:R1:W-:Y:S01]  /*4800*/  I2F R5, R6 ;  /* 0x0000000600057306 */ /* 0x0003e20000201400 */
[C---:B------:R-:W-:Y:S01]  /*4810*/  IADD3 R242, R0.reuse, 0x21, RZ ;  /* 0x0000002100f27810 */ /* 0x040fe20007ffe0ff */
[----:B------:R2:W-:Y:S01]  /*4820*/  STL [R1+0x94], R3 ;  /* 0x0000940301007387 */ /* 0x0005e20000100800 */
[C---:B------:R-:W-:Y:S01]  /*4830*/  IADD3 R252, R0.reuse, 0x28, RZ ;  /* 0x0000002800fc7810 */ /* 0x040fe20007ffe0ff */
[----:B------:R-:W-:Y:S01]  /*4840*/  UIADD3 UR19, UR13, -0x255992d5, URZ ;  /* 0xdaa66d2b0d137890 */ /* 0x000fe2000fffe03f */
[C---:B------:R-:W-:Y:S01]  /*4850*/  IADD3 R251, R0.reuse, 0x29, RZ ;  /* 0x0000002900fb7810 */ /* 0x040fe20007ffe0ff */
[----:B------:R-:W-:Y:S01]  /*4860*/  STL [R1+0x4], R4 ;  /* 0x0000040401007387 */ /* 0x000fe20000100800 */
[----:B------:R-:W-:Y:S01]  /*4870*/  IADD3 R9, R0, 0x39, RZ ;  /* 0x0000003900097810 */ /* 0x000fe20007ffe0ff */
[----:B------:R-:W-:-:S02]  /*4880*/  UIADD3 UR17, UR13, 0x78dde6e4, URZ ;  /* 0x78dde6e40d117890 */ /* 0x000fc4000fffe03f */
[----:B------:R1:W-:Y:S01]  /*4890*/  STL [R1], R6 ;  /* 0x0000000601007387 */ /* 0x0003e20000100800 */
[----:B------:R-:W-:Y:S02]  /*48a0*/  UIADD3 UR15, UR13, 0x1715609d, URZ ;  /* 0x1715609d0d0f7890 */ /* 0x000fe4000fffe03f */
[----:B------:R-:W-:Y:S01]  /*48b0*/  UIADD3 UR13, UR13, -0x4ab325aa, URZ ;  /* 0xb54cda560d0d7890 */ /* 0x000fe2000fffe03f */
[----:B------:R-:W-:Y:S01]  /*48c0*/  STL [R1+0xc], R8 ;  /* 0x00000c0801007387 */ /* 0x000fe20000100800 */
[----:B---3--:R-:W-:Y:S02]  /*48d0*/  UIADD3 UR31, UR29, -0x4498517b, URZ ;  /* 0xbb67ae851d1f7890 */ /* 0x008fe4000fffe03f */
[----:B------:R-:W-:Y:S01]  /*48e0*/  UIADD3 UR20, UR29, 0x76cf5d0a, URZ ;  /* 0x76cf5d0a1d147890 */ /* 0x000fe2000fffe03f */
[----:B------:R-:W-:Y:S01]  /*48f0*/  STL [R1+0x8], R9 ;  /* 0x0000080901007387 */ /* 0x000fe20000100800 */
[----:B------:R-:W-:Y:S02]  /*4900*/  UIADD3 UR18, UR29, 0x32370b8f, URZ ;  /* 0x32370b8f1d127890 */ /* 0x000fe4000fffe03f */
[----:B------:R-:W-:-:S02]  /*4910*/  UIADD3 UR16, UR29, -0x126145ec, URZ ;  /* 0xed9eba141d107890 */ /* 0x000fc4000fffe03f */
[----:B------:R-:W-:Y:S02]  /*4920*/  UIADD3 UR14, UR29, -0x56f99767, URZ ;  /* 0xa90668991d0e7890 */ /* 0x000fe4000fffe03f */
[----:B------:R-:W-:Y:S01]  /*4930*/  UIADD3 UR12, UR29, 0x646e171e, URZ ;  /* 0x646e171e1d0c7890 */ /* 0x000fe2000fffe03f */
[----:B--2---:R-:W2:Y:S01]  /*4940*/  I2F R3, R0 ;  /* 0x0000000000037306 */ /* 0x004ea20000201400 */
[----:B-1----:R-:W-:-:S04]  /*4950*/  IMAD.WIDE.U32 R6, R14, -0x2daee0ad, RZ ;  /* 0xd2511f530e067825 */ /* 0x002fc800078e00ff */
[----:B--2---:R-:W-:-:S03]  /*4960*/  FMUL.FTZ R0, R3, UR4 ;  /* 0x0000000403007c20 */ /* 0x004fc60008410000 */
[----:B------:R-:W-:Y:S02]  /*4970*/  I2F R3, R8 ;  /* 0x0000000800037306 */ /* 0x000fe40000201400 */
[----:B------:R1:W-:Y:S06]  /*4980*/  STL [R1+0x4c], R0 ;  /* 0x00004c0001007387 */ /* 0x0003ec0000100800 */
[----:B-1----:R-:W1:Y:S02]  /*4990*/  I2F R0, R9 ;  /* 0x0000000900007306 */ /* 0x002e640000201400 */
[----:B-1----:R1:W-:Y:S04]  /*49a0*/  STL [R1+0x48], R0 ;  /* 0x0000480001007387 */ /* 0x0023e80000100800 */
[----:B------:R2:W-:Y:S04]  /*49b0*/  STL [R1+0x44], R3 ;  /* 0x0000440301007387 */ /* 0x0005e80000100800 */
[----:B------:R3:W-:Y:S01]  /*49c0*/  STL [R1+0x40], R5 ;  /* 0x0000400501007387 */ /* 0x0007e20000100800 */
[----:B-1----:R-:W1:Y:S08]  /*49d0*/  I2F R0, R4 ;  /* 0x0000000400007306 */ /* 0x002e700000201400 */
[----:B--2---:R-:W2:Y:S08]  /*49e0*/  I2F R3, R251 ;  /* 0x000000fb00037306 */ /* 0x004eb00000201400 */
[----:B------:R-:W4:Y:S01]  /*49f0*/  I2F R4, R252 ;  /* 0x000000fc00047306 */ /* 0x000f220000201400 */
[----:B-1----:R1:W-:Y:S04]  /*4a00*/  STL [R1+0x3c], R0 ;  /* 0x00003c0001007387 */ /* 0x0023e80000100800 */
[----:B--2---:R2:W-:Y:S03]  /*4a10*/  STL [R1+0x38], R3 ;  /* 0x0000380301007387 */ /* 0x0045e60000100800 */
[----:B---3--:R-:W-:Y:S01]  /*4a20*/  I2F R5, R246 ;  /* 0x000000f600057306 */ /* 0x008fe20000201400 */
[----:B----4-:R3:W-:Y:S07]  /*4a30*/  STL [R1+0x34], R4 ;  /* 0x0000340401007387 */ /* 0x0107ee0000100800 */
[----:B-1----:R-:W1:Y:S08]  /*4a40*/  I2F R0, R242 ;  /* 0x000000f200007306 */ /* 0x002e700000201400 */
[----:B--2---:R-:W2:Y:S08]  /*4a50*/  I2F R3, R243 ;  /* 0x000000f300037306 */ /* 0x004eb00000201400 */
[----:B---3--:R-:W3:Y:S01]  /*4a60*/  I2F R4, R244 ;  /* 0x000000f400047306 */ /* 0x008ee20000201400 */
[----:B-1----:R1:W-:Y:S04]  /*4a70*/  STL [R1+0x30], R0 ;  /* 0x0000300001007387 */ /* 0x0023e80000100800 */
[----:B--2---:R2:W-:Y:S04]  /*4a80*/  STL [R1+0x2c], R3 ;  /* 0x00002c0301007387 */ /* 0x0045e80000100800 */
[----:B---3--:R3:W-:Y:S01]  /*4a90*/  STL [R1+0x28], R4 ;  /* 0x0000280401007387 */ /* 0x0087e20000100800 */
[----:B-1----:R-:W-:-:S04]  /*4aa0*/  IMAD.MOV.U32 R0, RZ, RZ, c[0x0][0x22c] ;  /* 0x00008b00ff007624 */ /* 0x002fc800078e00ff */
[----:B------:R-:W-:Y:S01]  /*4ab0*/  IMAD R0, R0, c[0x0][0x1c0], RZ ;  /* 0x0000700000007a24 */ /* 0x000fe200078e02ff */
[----:B--2---:R-:W1:Y:S03]  /*4ac0*/  I2F R3, R245 ;  /* 0x000000f500037306 */ /* 0x004e660000201400 */
[----:B---3--:R-:W-:-:S05]  /*4ad0*/  IMAD.SHL.U32 R4, R0, 0x10, RZ ;  /* 0x0000001000047824 */ /* 0x008fca00078e00ff */
[----:B------:R-:W-:Y:S01]  /*4ae0*/  IADD3 R4, R4, 0x20, RZ ;  /* 0x0000002004047810 */ /* 0x000fe20007ffe0ff */
[----:B-1----:R1:W-:Y:S04]  /*4af0*/  STL [R1+0x24], R3 ;  /* 0x0000240301007387 */ /* 0x0023e80000100800 */
[----:B------:R2:W-:Y:S01]  /*4b00*/  STL [R1+0x20], R5 ;  /* 0x0000200501007387 */ /* 0x0005e20000100800 */
[----:B-1----:R-:W-:Y:S01]  /*4b10*/  IMAD.SHL.U32 R3, R0, 0x8, RZ ;  /* 0x0000000800037824 */ /* 0x002fe200078e00ff */
[----:B--2---:R-:W1:Y:S03]  /*4b20*/  I2F R5, R247 ;  /* 0x000000f700057306 */ /* 0x004e660000201400 */
[----:B------:R-:W-:-:S05]  /*4b30*/  IMAD.IADD R0, R3, 0x1, R4 ;  /* 0x0000000103007824 */ /* 0x000fca00078e0204 */
[C---:B------:R-:W-:Y:S01]  /*4b40*/  IADD3 R0, R3.reuse, R0, RZ ;  /* 0x0000000003007210 */ /* 0x040fe20007ffe0ff */
[----:B------:R-:W2:Y:S04]  /*4b50*/  I2F R4, R248 ;  /* 0x000000f800047306 */ /* 0x000ea80000201400 */
[----:B------:R-:W-:-:S04]  /*4b60*/  IMAD.IADD R0, R3, 0x1, R0 ;  /* 0x0000000103007824 */ /* 0x000fc800078e0200 */
[C---:B------:R-:W-:Y:S01]  /*4b70*/  IMAD.IADD R0, R3.reuse, 0x1, R0 ;  /* 0x0000000103007824 */ /* 0x040fe200078e0200 */
[----:B-1----:R-:W-:Y:S04]  /*4b80*/  STL [R1+0x1c], R5 ;  /* 0x00001c0501007387 */ /* 0x002fe80000100800 */
[----:B--2---:R1:W-:Y:S04]  /*4b90*/  STL [R1+0x18], R4 ;  /* 0x0000180401007387 */ /* 0x0043e80000100800 */
[----:B------:R2:W-:Y:S01]  /*4ba0*/  STL [R1+0x8c], R0 ;  /* 0x00008c0001007387 */ /* 0x0005e20000100800 */
[----:B-1----:R-:W1:Y:S01]  /*4bb0*/  I2F R4, R249 ;  /* 0x000000f900047306 */ /* 0x002e620000201400 */
[----:B--2---:R-:W-:-:S02]  /*4bc0*/  IMAD.IADD R0, R3, 0x1, R0 ;  /* 0x0000000103007824 */ /* 0x004fc400078e0200 */
[----:B-1----:R1:W-:Y:S04]  /*4bd0*/  STL [R1+0x14], R4 ;  /* 0x0000140401007387 */ /* 0x0023e80000100800 */
[----:B------:R2:W-:Y:S01]  /*4be0*/  STL [R1+0x88], R0 ;  /* 0x0000880001007387 */ /* 0x0005e20000100800 */
[----:B-1----:R-:W1:Y:S01]  /*4bf0*/  I2F R4, R250 ;  /* 0x000000fa00047306 */ /* 0x002e620000201400 */
[----:B--2---:R-:W-:-:S05]  /*4c00*/  IMAD.IADD R0, R3, 0x1, R0 ;  /* 0x0000000103007824 */ /* 0x004fca00078e0200 */
[----:B------:R2:W-:Y:S04]  /*4c10*/  STL [R1+0x84], R0 ;  /* 0x0000840001007387 */ /* 0x0005e80000100800 */
[----:B-1----:R1:W-:Y:S01]  /*4c20*/  STL [R1+0x10], R4 ;  /* 0x0000100401007387 */ /* 0x0023e20000100800 */
[----:B--2---:R-:W-:-:S05]  /*4c30*/  IMAD.IADD R0, R3, 0x1, R0 ;  /* 0x0000000103007824 */ /* 0x004fca00078e0200 */
[----:B------:R-:W-:Y:S01]  /*4c40*/  STL [R1+0x80], R0 ;  /* 0x0000800001007387 */ /* 0x000fe20000100800 */
[----:B-1----:R-:W-:-:S03]  /*4c50*/  IADD3 R4, R3, R0, RZ ;  /* 0x0000000003047210 */ /* 0x002fc60007ffe0ff */
[----:B------:R-:W-:Y:S04]  /*4c60*/  STL.64 [R1+0x58], R6 ;  /* 0x0000580601007387 */ /* 0x000fe80000100a00 */
[----:B------:R1:W-:Y:S02]  /*4c70*/  STL [R1+0x7c], R4 ;  /* 0x00007c0401007387 */ /* 0x0003e40000100800 */
[----:B-1----:R-:W-:-:S05]  /*4c80*/  IMAD.IADD R4, R3, 0x1, R4 ;  /* 0x0000000103047824 */ /* 0x002fca00078e0204 */
[----:B------:R1:W-:Y:S02]  /*4c90*/  STL [R1+0x78], R4 ;  /* 0x0000780401007387 */ /* 0x0003e40000100800 */
[----:B-1----:R-:W-:-:S05]  /*4ca0*/  IMAD.IADD R4, R3, 0x1, R4 ;  /* 0x0000000103047824 */ /* 0x002fca00078e0204 */
[----:B------:R1:W-:Y:S02]  /*4cb0*/  STL [R1+0x74], R4 ;  /* 0x0000740401007387 */ /* 0x0003e40000100800 */
[----:B-1----:R-:W-:-:S05]  /*4cc0*/  IMAD.IADD R4, R3, 0x1, R4 ;  /* 0x0000000103047824 */ /* 0x002fca00078e0204 */
[----:B------:R1:W-:Y:S02]  /*4cd0*/  STL [R1+0x70], R4 ;  /* 0x0000700401007387 */ /* 0x0003e40000100800 */
[----:B-1----:R-:W-:-:S04]  /*4ce0*/  IMAD.IADD R4, R3, 0x1, R4 ;  /* 0x0000000103047824 */ /* 0x002fc800078e0204 */
[----:B------:R-:W-:Y:S01]  /*4cf0*/  IMAD.IADD R0, R3, 0x1, R4 ;  /* 0x0000000103007824 */ /* 0x000fe200078e0204 */
[----:B------:R1:W-:Y:S04]  /*4d00*/  STL [R1+0x6c], R4 ;  /* 0x00006c0401007387 */ /* 0x0003e80000100800 */
[----:B------:R1:W-:Y:S02]  /*4d10*/  STL [R1+0x90], R0 ;  /* 0x0000900001007387 */ /* 0x0003e40000100800 */
.L_x_1147:
[----:B------:R-:W2:Y:S01]  /*4d20*/  LDL R3, [R1+0xa0] ;  /* 0x0000a00001037983 */ /* 0x000ea20000100800 */
[----:B------:R-:W-:Y:S02]  /*4d30*/  USHF.L.U32 UR26, UR32, 0x7, URZ ;  /* 0x00000007201a7899 */ /* 0x000fe4000800063f */
[----:B------:R-:W-:Y:S01]  /*4d40*/  UISETP.GT.AND UP2, UPT, UR8, UR30, UPT ;  /* 0x0000001e0800728c */ /* 0x000fe2000bf44270 */
[----:B------:R-:W0:Y:S01]  /*4d50*/  LDGDEPBAR ;  /* 0x00000000000079af */ /* 0x000e220000000000 */
[----:B------:R-:W-:Y:S04]  /*4d60*/  UIADD3 UR27, UR25, 0x80, UR26 ;  /* 0x00000080191b7890 */ /* 0x000fe8000fffe01a */
[----:B------:R-:W-:Y:S02]  /*4d70*/  UIADD3 UR28, UR27, -UR9, URZ ;  /* 0x800000091b1c7290 */ /* 0x000fe4000fffe03f */
[----:B------:R-:W-:Y:S01]  /*4d80*/  USHF.L.U32 UR27, UR8, 0x7, URZ ;  /* 0x00000007081b7899 */ /* 0x000fe2000800063f */
[----:B------:R-:W3:Y:S03]  /*4d90*/  S2R R191, SR_TID.X ;  /* 0x0000000000bf7919 */ /* 0x000ee60000002100 */
[----:B------:R-:W-:Y:S02]  /*4da0*/  UISETP.GE.AND UP0, UPT, UR27, UR28, UPT ;  /* 0x0000001c1b00728c */ /* 0x000fe4000bf06270 */
[----:B------:R-:W-:Y:S01]  /*4db0*/  IMAD.U32 R187, RZ, RZ, UR27 ;  /* 0x0000001bffbb7e24 */ /* 0x000fe2000f8e00ff */
[----:B------:R-:W-:Y:S02]  /*4dc0*/  UIADD3 UR28, UR26, 0x80, URZ ;  /* 0x000000801a1c7890 */ /* 0x000fe4000fffe03f */
[----:B------:R-:W4:Y:S02]  /*4dd0*/  S2R R192, SR_TID.X ;  /* 0x0000000000c07919 */ /* 0x000f240000002100 */
[----:B------:R-:W-:Y:S06]  /*4de0*/  UISETP.LT.AND UP0, UPT, UR28, UR9, UP0 ;  /* 0x000000091c00728c */ /* 0x000fec0008701270 */
[----:B------:R-:W-:Y:S01]  /*4df0*/  PLOP3.LUT P0, PT, PT, PT, UP0, 0x80, 0x0 ;  /* 0x000000000000781c */ /* 0x000fe20003f0f008 */
[----:B------:R-:W5:Y:S06]  /*4e00*/  LDL.64 R188, [R1+0x58] ;  /* 0x0000580001bc7983 */ /* 0x000f6c0000100a00 */
[----:B------:R-:W5:Y:S01]  /*4e10*/  LDL R190, [R1+0x94] ;  /* 0x0000940001be7983 */ /* 0x000f620000100800 */
[----:B---3--:R-:W-:Y:S01]  /*4e20*/  SHF.R.S32.HI R191, RZ, 0x1f, R191 ;  /* 0x0000001fffbf7819 */ /* 0x008fe200000114bf */
[----:B------:R-:W-:Y:S04]  /*4e30*/  DEPBAR.LE SB0, 0x0 ;  /* 0x000080000000791a */ /* 0x000fe80000000000 */
[----:B------:R-:W-:Y:S01]  /*4e40*/  BAR.SYNC.DEFER_BLOCKING 0x0 ;  /* 0x0000000000007b1d */ /* 0x000fe20000010000 */
[----:B----4-:R-:W-:Y:S04]  /*4e50*/  LEA.HI R191, R191, R192, RZ, 0x7 ;  /* 0x000000c0bfbf7211 */ /* 0x010fe800078f38ff */
[----:B------:R-:W-:Y:S03]  /*4e60*/  SHF.R.S32.HI R191, RZ, 0x7, R191 ;  /* 0x00000007ffbf7819 */ /* 0x000fe600000114bf */
[----:B------:R-:W-:Y:S08]  /*4e70*/  LDSM.16.M88.4 R64, [R179] ;  /* 0x00000000b340783b */ /* 0x000ff00000000200 */
[----:B------:R-:W3:Y:S08]  /*4e80*/  LDSM.16.M88.4 R16, [R175+0xc000] ;  /* 0x00c00000af10783b */ /* 0x000ef00000000200 */
[----:B------:R-:W4:Y:S08]  /*4e90*/  LDSM.16.M88.4 R60, [R179+0x2000] ;  /* 0x00200000b33c783b */ /* 0x000f300000000200 */
[----:B------:R-:W1:Y:S08]  /*4ea0*/  LDSM.16.M88.4 R32, [R175+0xc800] ;  /* 0x00c80000af20783b */ /* 0x000e700000000200 */
[----:B------:R-:W1:Y:S08]  /*4eb0*/  LDSM.16.M88.4 R48, [R175+0xd000] ;  /* 0x00d00000af30783b */ /* 0x000e700000000200 */
[----:B------:R-:W5:Y:S04]  /*4ec0*/  LDL R192, [R1+0x9c] ;  /* 0x00009c0001c07983 */ /* 0x000f680000100800 */
[----:B-1----:R-:W1:Y:S01]  /*4ed0*/  S2R R0, SR_TID.X ;  /* 0x0000000000007919 */ /* 0x002e620000002100 */
[-C--:B---3--:R-:W-:Y:S07]  /*4ee0*/  HMMA.16816.F32 R4, R64, R16.reuse, RZ ;  /* 0x000000104004723c */ /* 0x088fee00000018ff */
[----:B------:R-:W3:Y:S01]  /*4ef0*/  LDSM.16.M88.4 R132, [R175+0xd800] ;  /* 0x00d80000af84783b */ /* 0x000ee20000000200 */
[C---:B----4-:R-:W-:Y:S07]  /*4f00*/  HMMA.16816.F32 R8, R60.reuse, R16, RZ ;  /* 0x000000103c08723c */ /* 0x050fee00000018ff */
[----:B------:R-:W-:Y:S01]  /*4f10*/  LDSM.16.M88.4 R140, [R178+0xc000] ;  /* 0x00c00000b28c783b */ /* 0x000fe20000000200 */
[-C--:B------:R-:W-:Y:S01]  /*4f20*/  HMMA.16816.F32 R12, R60, R18.reuse, RZ ;  /* 0x000000123c0c723c */ /* 0x080fe200000018ff */
[----:B-1----:R-:W-:Y:S06]  /*4f30*/  @!P0 IMAD.SHL.U32 R0, R0, 0x2, RZ ;  /* 0x0000000200008824 */ /* 0x002fec00078e00ff */
[----:B------:R-:W-:Y:S01]  /*4f40*/  LDSM.16.M88.4 R148, [R178+0xc800] ;  /* 0x00c80000b294783b */ /* 0x000fe20000000200 */
[C---:B------:R-:W-:Y:S01]  /*4f50*/  HMMA.16816.F32 R16, R64.reuse, R18, RZ ;  /* 0x000000124010723c */ /* 0x040fe200000018ff */
[----:B------:R-:W-:Y:S06]  /*4f60*/  @!P0 LOP3.LUT R0, R0, 0x6, RZ, 0xc0, !PT ;  /* 0x0000000600008812 */ /* 0x000fec00078ec0ff */
[----:B------:R-:W-:Y:S01]  /*4f70*/  LDSM.16.M88.4 R156, [R176+0xc000] ;  /* 0x00c00000b09c783b */ /* 0x000fe20000000200 */
[----:B------:R-:W-:Y:S01]  /*4f80*/  @!P0 IMAD R0, R191, 0x40, R0 ;  /* 0x00000040bf008824 */ /* 0x000fe200078e0200 */
[-C--:B------:R-:W-:Y:S04]  /*4f90*/  HMMA.16816.F32 R20, R64, R32.reuse, RZ ;  /* 0x000000204014723c */ /* 0x080fe800000018ff */
[----:B------:R-:W-:Y:S02]  /*4fa0*/  @!P0 IADD3 R186, R0, UR26, RZ ;  /* 0x0000001a00ba8c10 */ /* 0x000fe4000fffe0ff */
        /* <DEDUP_REMOVED lines=13> */
[----:B------:R-:W-:Y:S01]  /*5080*/  LDSM.16.M88.4 R132, [R178+0xd000] ;  /* 0x00d00000b284783b */ /* 0x000fe20000000200 */
[----:B--2---:R-:W-:Y:S05]  /*5090*/  R2P PR, R3, 0x6 ;  /* 0x0000000603007804 */ /* 0x004fea0000000000 */
[----:B------:R-:W-:Y:S02]  /*50a0*/  SEL R173, R182, 0xffffffc0, !P2 ;  /* 0xffffffc0b6ad7807 */ /* 0x000fe40005000000 */
[----:B------:R-:W-:Y:S02]  /*50b0*/  SEL R3, R183, 0xffffffe0, !P1 ;  /* 0xffffffe0b7037807 */ /* 0x000fe40004800000 */
[----:B------:R-:W2:Y:S01]  /*50c0*/  LDL R183, [R1+0x50] ;  /* 0x0000500001b77983 */ /* 0x000ea20000100800 */
[C---:B------:R-:W-:Y:S02]  /*50d0*/  IMAD.IADD R160, R179.reuse, 0x1, R173 ;  /* 0x00000001b3a07824 */ /* 0x040fe400078e02ad */
[----:B------:R-:W-:Y:S03]  /*50e0*/  IMAD.IADD R0, R179, 0x1, R3 ;  /* 0x00000001b3007824 */ /* 0x000fe600078e0203 */
[----:B------:R-:W-:Y:S08]  /*50f0*/  LDSM.16.M88.4 R152, [R160] ;  /* 0x00000000a098783b */ /* 0x000ff00000000200 */
[----:B------:R-:W1:Y:S08]  /*5100*/  LDSM.16.M88.4 R136, [R0] ;  /* 0x000000000088783b */ /* 0x000e700000000200 */
[----:B------:R-:W3:Y:S08]  /*5110*/  LDSM.16.M88.4 R144, [R0+0x2000] ;  /* 0x002000000090783b */ /* 0x000ef00000000200 */
[----:B------:R-:W-:Y:S01]  /*5120*/  LDSM.16.M88.4 R160, [R160+0x2000] ;  /* 0x00200000a0a0783b */ /* 0x000fe20000000200 */
[-C--:B-1----:R-:W-:Y:S08]  /*5130*/  HMMA.16816.F32 R4, R136, R140.reuse, R4 ;  /* 0x0000008c8804723c */ /* 0x082ff00000001804 */
[C---:B---3--:R-:W-:Y:S08]  /*5140*/  HMMA.16816.F32 R8, R144.reuse, R140, R8 ;  /* 0x0000008c9008723c */ /* 0x048ff00000001808 */
[-C--:B------:R-:W-:Y:S08]  /*5150*/  HMMA.16816.F32 R12, R144, R142.reuse, R12 ;  /* 0x0000008e900c723c */ /* 0x080ff0000000180c */
[C---:B------:R-:W-:Y:S01]  /*5160*/  HMMA.16816.F32 R16, R136.reuse, R142, R16 ;  /* 0x0000008e8810723c */ /* 0x040fe20000001810 */
[----:B------:R-:W1:Y:S07]  /*5170*/  LDSM.16.M88.4 R140, [R178+0xd800] ;  /* 0x00d80000b28c783b */ /* 0x000e6e0000000200 */
[-C--:B------:R-:W-:Y:S08]  /*5180*/  HMMA.16816.F32 R20, R136, R148.reuse, R20 ;  /* 0x000000948814723c */ /* 0x080ff00000001814 */
[C---:B------:R-:W-:Y:S08]  /*5190*/  HMMA.16816.F32 R24, R144.reuse, R148, R24 ;  /* 0x000000949018723c */ /* 0x040ff00000001818 */
[-C--:B------:R-:W-:Y:S08]  /*51a0*/  HMMA.16816.F32 R28, R144, R150.reuse, R28 ;  /* 0x00000096901c723c */ /* 0x080ff0000000181c */
[C---:B------:R-:W-:Y:S01]  /*51b0*/  HMMA.16816.F32 R32, R136.reuse, R150, R32 ;  /* 0x000000968820723c */ /* 0x040fe20000001820 */
[----:B------:R-:W3:Y:S07]  /*51c0*/  LDSM.16.M88.4 R148, [R176+0xd800] ;  /* 0x00d80000b094783b */ /* 0x000eee0000000200 */
[-C--:B------:R-:W-:Y:S08]  /*51d0*/  HMMA.16816.F32 R36, R136, R132.reuse, R36 ;  /* 0x000000848824723c */ /* 0x080ff00000001824 */
[C---:B------:R-:W-:Y:S08]  /*51e0*/  HMMA.16816.F32 R40, R144.reuse, R132, R40 ;  /* 0x000000849028723c */ /* 0x040ff00000001828 */
[-C--:B------:R-:W-:Y:S08]  /*51f0*/  HMMA.16816.F32 R44, R144, R134.reuse, R44 ;  /* 0x00000086902c723c */ /* 0x080ff0000000182c */
[C---:B------:R-:W-:Y:S08]  /*5200*/  HMMA.16816.F32 R48, R136.reuse, R134, R48 ;  /* 0x000000868830723c */ /* 0x040ff00000001830 */
[-C--:B-1----:R-:W-:Y:S08]  /*5210*/  HMMA.16816.F32 R52, R136, R140.reuse, R52 ;  /* 0x0000008c8834723c */ /* 0x082ff00000001834 */
[C---:B------:R-:W-:Y:S07]  /*5220*/  HMMA.16816.F32 R56, R144.reuse, R140, R56 ;  /* 0x0000008c9038723c */ /* 0x040fee0000001838 */
[----:B------:R-:W-:Y:S01]  /*5230*/  IMAD.IADD R140, R0, 0x1, R173 ;  /* 0x00000001008c7824 */ /* 0x000fe200078e02ad */
[-C--:B------:R-:W-:Y:S01]  /*5240*/  HMMA.16816.F32 R60, R144, R142.reuse, R60 ;  /* 0x0000008e903c723c */ /* 0x080fe2000000183c */
[----:B------:R-:W-:Y:S03]  /*5250*/  IMAD.U32 R0, RZ, RZ, UR32 ;  /* 0x00000020ff007e24 */ /* 0x000fe6000f8e00ff */
[----:B------:R-:W-:Y:S01]  /*5260*/  LDSM.16.M88.4 R132, [R140] ;  /* 0x000000008c84783b */ /* 0x000fe20000000200 */
[----:B------:R-:W-:Y:S03]  /*5270*/  IMAD R0, R0, 0x2, R191 ;  /* 0x0000000200007824 */ /* 0x000fe600078e02bf */
[----:B------:R-:W-:Y:S01]  /*5280*/  HMMA.16816.F32 R64, R136, R142, R64 ;  /* 0x0000008e8840723c */ /* 0x000fe20000001840 */
[----:B------:R-:W-:Y:S03]  /*5290*/  IMAD.SHL.U32 R0, R0, 0x2, RZ ;  /* 0x0000000200007824 */ /* 0x000fe600078e00ff */
[----:B------:R-:W1:Y:S04]  /*52a0*/  LDSM.16.M88.4 R136, [R177+0xc000] ;  /* 0x00c00000b188783b */ /* 0x000e680000000200 */
[-C--:B------:R-:W-:Y:S04]  /*52b0*/  HMMA.16816.F32 R4, R152, R156.reuse, R4 ;  /* 0x0000009c9804723c */ /* 0x080fe80000001804 */
[----:B------:R-:W2:Y:S04]  /*52c0*/  LDSM.16.M88.4 R140, [R140+0x2000] ;  /* 0x002000008c8c783b */ /* 0x000ea80000000200 */
[C---:B------:R-:W-:Y:S04]  /*52d0*/  HMMA.16816.F32 R8, R160.reuse, R156, R8 ;  /* 0x0000009ca008723c */ /* 0x040fe80000001808 */
[----:B------:R-:W4:Y:S03]  /*52e0*/  LDL R191, [R1+0x10] ;  /* 0x0000100001bf7983 */ /* 0x000f260000100800 */
[----:B------:R-:W-:Y:S01]  /*52f0*/  IMAD.U32 R156, RZ, RZ, UR8 ;  /* 0x00000008ff9c7e24 */ /* 0x000fe2000f8e00ff */
[-C--:B------:R-:W-:Y:S04]  /*5300*/  HMMA.16816.F32 R12, R160, R158.reuse, R12 ;  /* 0x0000009ea00c723c */ /* 0x080fe8000000180c */
[----:B-----5:R-:W-:Y:S02]  /*5310*/  IMAD R156, R156, 0x8, R192 ;  /* 0x000000089c9c7824 */ /* 0x020fe400078e02c0 */
[----:B------:R-:W5:Y:S02]  /*5320*/  LDL R192, [R1+0x4c] ;  /* 0x00004c0001c07983 */ /* 0x000f640000100800 */
[C---:B------:R-:W-:Y:S01]  /*5330*/  HMMA.16816.F32 R16, R152.reuse, R158, R16 ;  /* 0x0000009e9810723c */ /* 0x040fe20000001810 */
[C---:B------:R-:W-:Y:S03]  /*5340*/  IADD3 R144, R156.reuse, 0x4, RZ ;  /* 0x000000049c907810 */ /* 0x040fe60007ffe0ff */
[----:B------:R-:W-:Y:S04]  /*5350*/  IMAD.WIDE.U32 R156, R156, -0x326172a9, RZ ;  /* 0xcd9e8d579c9c7825 */ /* 0x000fe800078e00ff */
[-C--:B------:R-:W-:Y:S01]  /*5360*/  HMMA.16816.F32 R20, R152, R164.reuse, R20 ;  /* 0x000000a49814723c */ /* 0x080fe20000001814 */
[-C--:B------:R-:W-:Y:S05]  /*5370*/  LOP3.LUT R158, R157, R190.reuse, RZ, 0x3c, !PT ;  /* 0x000000be9d9e7212 */ /* 0x080fea00078e3cff */
[----:B------:R-:W-:Y:S02]  /*5380*/  IMAD.WIDE.U32 R158, R158, -0x2daee0ad, RZ ;  /* 0xd2511f539e9e7825 */ /* 0x000fe400078e00ff */
[C---:B------:R-:W-:Y:S08]  /*5390*/  HMMA.16816.F32 R24, R160.reuse, R164, R24 ;  /* 0x000000a4a018723c */ /* 0x040ff00000001818 */
[-C--:B------:R-:W-:Y:S08]  /*53a0*/  HMMA.16816.F32 R28, R160, R166.reuse, R28 ;  /* 0x000000a6a01c723c */ /* 0x080ff0000000181c */
[C---:B------:R-:W-:Y:S08]  /*53b0*/  HMMA.16816.F32 R32, R152.reuse, R166, R32 ;  /* 0x000000a69820723c */ /* 0x040ff00000001820 */
[-C--:B------:R-:W-:Y:S08]  /*53c0*/  HMMA.16816.F32 R36, R152, R168.reuse, R36 ;  /* 0x000000a89824723c */ /* 0x080ff00000001824 */
[C---:B------:R-:W-:Y:S01]  /*53d0*/  HMMA.16816.F32 R40, R160.reuse, R168, R40 ;  /* 0x000000a8a028723c */ /* 0x040fe20000001828 */
[----:B------:R-:W5:Y:S07]  /*53e0*/  LDL R169, [R1+0x68] ;  /* 0x0000680001a97983 */ /* 0x000f6e0000100800 */
[-C--:B------:R-:W-:Y:S08]  /*53f0*/  HMMA.16816.F32 R44, R160, R170.reuse, R44 ;  /* 0x000000aaa02c723c */ /* 0x080ff0000000182c */
[C---:B------:R-:W-:Y:S01]  /*5400*/  HMMA.16816.F32 R48, R152.reuse, R170, R48 ;  /* 0x000000aa9830723c */ /* 0x040fe20000001830 */
[----:B------:R-:W5:Y:S04]  /*5410*/  LDL R171, [R1+0x64] ;  /* 0x0000640001ab7983 */ /* 0x000f680000100800 */
[----:B------:R-:W5:Y:S03]  /*5420*/  LDL R170, [R1+0x14] ;  /* 0x0000140001aa7983 */ /* 0x000f660000100800 */
[-C--:B---3--:R-:W-:Y:S08]  /*5430*/  HMMA.16816.F32 R52, R152, R148.reuse, R52 ;  /* 0x000000949834723c */ /* 0x088ff00000001834 */
[C---:B------:R-:W-:Y:S07]  /*5440*/  HMMA.16816.F32 R56, R160.reuse, R148, R56 ;  /* 0x00000094a038723c */ /* 0x040fee0000001838 */
[----:B------:R-:W-:Y:S01]  /*5450*/  LOP3.LUT R148, R189, UR29, R0, 0x96, !PT ;  /* 0x0000001dbd947c12 */ /* 0x000fe2000f8e9600 */
[-C--:B------:R-:W-:Y:S04]  /*5460*/  HMMA.16816.F32 R60, R160, R150.reuse, R60 ;  /* 0x00000096a03c723c */ /* 0x080fe8000000183c */
[----:B------:R-:W-:Y:S03]  /*5470*/  IMAD.WIDE.U32 R148, R148, -0x326172a9, RZ ;  /* 0xcd9e8d5794947825 */ /* 0x000fe600078e00ff */
[----:B------:R-:W-:Y:S01]  /*5480*/  LOP3.LUT R161, R188, UR31, RZ, 0x3c, !PT ;  /* 0x0000001fbca17c12 */ /* 0x000fe2000f8e3cff */
[----:B------:R-:W-:Y:S01]  /*5490*/  HMMA.16816.F32 R64, R152, R150, R64 ;  /* 0x000000969840723c */ /* 0x000fe20000001840 */
[----:B------:R-:W3:Y:S03]  /*54a0*/  LDL R188, [R1+0x20] ;  /* 0x0000200001bc7983 */ /* 0x000ee60000100800 */
[----:B------:R-:W-:Y:S02]  /*54b0*/  LOP3.LUT R160, R161, R159, RZ, 0x3c, !PT ;  /* 0x0000009fa1a07212 */ /* 0x000fe400078e3cff */
[----:B------:R-:W-:Y:S01]  /*54c0*/  LOP3.LUT R159, R149, UR22, R156, 0x96, !PT ;  /* 0x00000016959f7c12 */ /* 0x000fe2000f8e969c */
[----:B------:R-:W-:Y:S01]  /*54d0*/  IMAD.WIDE.U32 R152, R144, -0x326172a9, RZ ;  /* 0xcd9e8d5790987825 */ /* 0x000fe200078e00ff */
[----:B------:R-:W-:Y:S01]  /*54e0*/  IADD3 R144, R0, 0x1, RZ ;  /* 0x0000000100907810 */ /* 0x000fe20007ffe0ff */
[-C--:B-1----:R-:W-:Y:S03]  /*54f0*/  HMMA.16816.F32 R4, R132, R136.reuse, R4 ;  /* 0x000000888404723c */ /* 0x082fe60000001804 */
[----:B------:R-:W-:Y:S01]  /*5500*/  LOP3.LUT R144, R189, UR29, R144, 0x96, !PT ;  /* 0x0000001dbd907c12 */ /* 0x000fe2000f8e9690 */
[----:B------:R-:W-:Y:S01]  /*5510*/  IMAD.U32 R0, RZ, RZ, UR25 ;  /* 0x00000019ff007e24 */ /* 0x000fe2000f8e00ff */
[----:B------:R-:W-:Y:S01]  /*5520*/  LOP3.LUT R154, R153, R190, RZ, 0x3c, !PT ;  /* 0x000000be999a7212 */ /* 0x000fe200078e3cff */
[----:B------:R-:W3:Y:S01]  /*5530*/  LDL R189, [R1+0x1c] ;  /* 0x00001c0001bd7983 */ /* 0x000ee20000100800 */
[----:B------:R-:W-:Y:S01]  /*5540*/  LOP3.LUT R153, R149, UR22, R152, 0x96, !PT ;  /* 0x0000001695997c12 */ /* 0x000fe2000f8e9698 */
[----:B------:R-:W-:Y:S01]  /*5550*/  IMAD.WIDE.U32 R150, R144, -0x326172a9, RZ ;  /* 0xcd9e8d5790967825 */ /* 0x000fe200078e00ff */
[----:B--2---:R-:W-:Y:S01]  /*5560*/  @!P0 IADD3 R0, -R0, 0x1, R183 ;  /* 0x0000000100008810 */ /* 0x004fe20007ffe1b7 */
[----:B------:R-:W1:Y:S01]  /*5570*/  LDSM.16.M88.4 R144, [R177+0xc800] ;  /* 0x00c80000b190783b */ /* 0x000e620000000200 */
[C---:B------:R-:W-:Y:S01]  /*5580*/  HMMA.16816.F32 R8, R140.reuse, R136, R8 ;  /* 0x000000888c08723c */ /* 0x040fe20000001808 */
[----:B------:R-:W-:Y:S01]  /*5590*/  IMAD.WIDE.U32 R154, R154, -0x2daee0ad, RZ ;  /* 0xd2511f539a9a7825 */ /* 0x000fe200078e00ff */
[C---:B------:R-:W-:Y:S02]  /*55a0*/  LOP3.LUT R162, R151.reuse, UR22, R156, 0x96, !PT ;  /* 0x0000001697a27c12 */ /* 0x040fe4000f8e969c */
[----:B------:R-:W-:Y:S01]  /*55b0*/  LOP3.LUT R152, R151, UR22, R152, 0x96, !PT ;  /* 0x0000001697987c12 */ /* 0x000fe2000f8e9698 */
[----:B------:R-:W-:Y:S01]  /*55c0*/  IMAD.WIDE.U32 R164, R153, -0x2daee0ad, RZ ;  /* 0xd2511f5399a47825 */ /* 0x000fe200078e00ff */
[----:B------:R-:W-:Y:S01]  /*55d0*/  LOP3.LUT R157, R161, R155, RZ, 0x3c, !PT ;  /* 0x0000009ba19d7212 */ /* 0x000fe200078e3cff */
[----:B------:R-:W2:Y:S01]  /*55e0*/  LDL R190, [R1+0x18] ;  /* 0x0000180001be7983 */ /* 0x000ea20000100800 */
[----:B------:R-:W-:Y:S01]  /*55f0*/  @!P0 IADD3 R0, R187, UR9, R0 ;  /* 0x00000009bb008c10 */ /* 0x000fe2000fffe000 */
[-C--:B------:R-:W-:Y:S02]  /*5600*/  HMMA.16816.F32 R12, R140, R138.reuse, R12 ;  /* 0x0000008a8c0c723c */ /* 0x080fe4000000180c */
[----:B------:R-:W2:Y:S01]  /*5610*/  LDL R187, [R1+0x40] ;  /* 0x0000400001bb7983 */ /* 0x000ea20000100800 */
[----:B------:R-:W-:Y:S04]  /*5620*/  IMAD.WIDE.U32 R160, R160, -0x326172a9, RZ ;  /* 0xcd9e8d57a0a07825 */ /* 0x000fe800078e00ff */
[----:B------:R-:W-:Y:S01]  /*5630*/  IMAD.WIDE.U32 R136, R162, -0x2daee0ad, RZ ;  /* 0xd2511f53a2887825 */ /* 0x000fe200078e00ff */
[C---:B------:R-:W-:Y:S01]  /*5640*/  LOP3.LUT R155, R161.reuse, UR21, R148, 0x96, !PT ;  /* 0x00000015a19b7c12 */ /* 0x040fe2000f8e9694 */
[C---:B------:R-:W-:Y:S03]  /*5650*/  HMMA.16816.F32 R16, R132.reuse, R138, R16 ;  /* 0x0000008a8410723c */ /* 0x040fe60000001810 */
[----:B------:R-:W-:Y:S01]  /*5660*/  LOP3.LUT R151, R161, UR21, R150, 0x96, !PT ;  /* 0x00000015a1977c12 */ /* 0x000fe2000f8e9696 */
[----:B------:R-:W-:Y:S04]  /*5670*/  IMAD.WIDE.U32 R156, R157, -0x326172a9, RZ ;  /* 0xcd9e8d579d9c7825 */ /* 0x000fe800078e00ff */
[----:B------:R-:W-:Y:S01]  /*5680*/  IMAD.WIDE.U32 R166, R151, -0x2daee0ad, RZ ;  /* 0xd2511f5397a67825 */ /* 0x000fe200078e00ff */
[C---:B------:R-:W-:Y:S03]  /*5690*/  LOP3.LUT R168, R157.reuse, UR21, R148, 0x96, !PT ;  /* 0x000000159da87c12 */ /* 0x040fe6000f8e9694 */
[----:B------:R-:W-:Y:S01]  /*56a0*/  LOP3.LUT R157, R157, UR21, R150, 0x96, !PT ;  /* 0x000000159d9d7c12 */ /* 0x000fe2000f8e9696 */
[----:B------:R-:W-:Y:S01]  /*56b0*/  IMAD.WIDE.U32 R148, R159, -0x2daee0ad, RZ ;  /* 0xd2511f539f947825 */ /* 0x000fe200078e00ff */
[C---:B------:R-:W-:Y:S02]  /*56c0*/  @!P0 IADD3 R150, R0.reuse, 0x48, RZ ;  /* 0x0000004800968810 */ /* 0x040fe40007ffe0ff */
[----:B------:R-:W-:Y:S01]  /*56d0*/  @!P0 IADD3 R151, R0, 0x8, RZ ;  /* 0x0000000800978810 */ /* 0x000fe20007ffe0ff */
[----:B------:R-:W-:Y:S01]  /*56e0*/  IMAD.WIDE.U32 R152, R152, -0x2daee0ad, RZ ;  /* 0xd2511f5398987825 */ /* 0x000fe200078e00ff */
[----:B------:R-:W-:Y:S02]  /*56f0*/  @!P0 IMNMX R150, R150, UR9, PT ;  /* 0x0000000996968c17 */ /* 0x000fe4000b800200 */
[----:B------:R-:W-:Y:S01]  /*5700*/  LOP3.LUT R159, R149, UR20, R158, 0x96, !PT ;  /* 0x00000014959f7c12 */ /* 0x000fe2000f8e969e */
[-C--:B-1----:R-:W-:Y:S01]  /*5710*/  HMMA.16816.F32 R20, R132, R144.reuse, R20 ;  /* 0x000000908414723c */ /* 0x082fe20000001814 */
[----:B------:R-:W-:Y:S01]  /*5720*/  @!P0 ISETP.GE.AND P2, PT, R186, R150, PT ;  /* 0x00000096ba00820c */ /* 0x000fe20003f46270 */
[----:B------:R-:W-:Y:S01]  /*5730*/  IMAD.WIDE.U32 R162, R155, -0x2daee0ad, RZ ;  /* 0xd2511f539ba27825 */ /* 0x000fe200078e00ff */
[--C-:B------:R-:W-:Y:S02]  /*5740*/  LOP3.LUT R155, R165, UR20, R154.reuse, 0x96, !PT ;  /* 0x00000014a59b7c12 */ /* 0x100fe4000f8e969a */
[----:B------:R-:W-:Y:S02]  /*5750*/  LOP3.LUT R154, R153, UR20, R154, 0x96, !PT ;  /* 0x00000014999a7c12 */ /* 0x000fe4000f8e969a */
[----:B------:R-:W-:Y:S01]  /*5760*/  LOP3.LUT R153, R163, UR18, R148, 0x96, !PT ;  /* 0x00000012a3997c12 */ /* 0x000fe2000f8e9694 */
[C---:B------:R-:W-:Y:S01]  /*5770*/  HMMA.16816.F32 R24, R140.reuse, R144, R24 ;  /* 0x000000908c18723c */ /* 0x040fe20000001818 */
[C---:B------:R-:W-:Y:S03]  /*5780*/  @!P0 IADD3 R149, R0.reuse, 0x40, RZ ;  /* 0x0000004000958810 */ /* 0x040fe60007ffe0ff */
[----:B------:R-:W-:Y:S02]  /*5790*/  @!P0 IMNMX R148, R0, UR9, PT ;  /* 0x0000000900948c17 */ /* 0x000fe4000b800200 */
[----:B------:R-:W-:Y:S02]  /*57a0*/  LOP3.LUT R158, R137, UR20, R158, 0x96, !PT ;  /* 0x00000014899e7c12 */ /* 0x000fe4000f8e969e */
[----:B------:R-:W-:Y:S01]  /*57b0*/  LOP3.LUT R161, R167, UR18, R136, 0x96, !PT ;  /* 0x00000012a7a17c12 */ /* 0x000fe2000f8e9688 */
[-C--:B------:R-:W-:Y:S01]  /*57c0*/  HMMA.16816.F32 R28, R140, R146.reuse, R28 ;  /* 0x000000928c1c723c */ /* 0x080fe2000000181c */
[CC--:B------:R-:W-:Y:S01]  /*57d0*/  @!P0 ISETP.GE.AND P5, PT, R186.reuse, R148.reuse, PT ;  /* 0x00000094ba00820c */ /* 0x0c0fe20003fa6270 */
[----:B------:R-:W1:Y:S01]  /*57e0*/  LDSM.16.M88.4 R136, [R177+0xd000] ;  /* 0x00d00000b188783b */ /* 0x000e620000000200 */
[----:B------:R-:W-:Y:S02]  /*57f0*/  @!P0 IMNMX R151, R151, UR9, PT ;  /* 0x0000000997978c17 */ /* 0x000fe4000b800200 */
[----:B------:R-:W-:Y:S02]  /*5800*/  @!P0 IMNMX R149, R149, UR9, PT ;  /* 0x0000000995958c17 */ /* 0x000fe4000b800200 */
[C---:B------:R-:W-:Y:S01]  /*5810*/  @!P0 ISETP.GE.AND P4, PT, R186.reuse, R151, PT ;  /* 0x00000097ba00820c */ /* 0x040fe20003f86270 */
[C---:B------:R-:W-:Y:S01]  /*5820*/  HMMA.16816.F32 R32, R132.reuse, R146, R32 ;  /* 0x000000928420723c */ /* 0x040fe20000001820 */
[-C--:B------:R-:W-:Y:S01]  /*5830*/  @!P0 ISETP.GE.AND P3, PT, R186, R149.reuse, PT ;  /* 0x00000095ba00820c */ /* 0x080fe20003f66270 */
[----:B------:R-:W2:Y:S01]  /*5840*/  LDL R147, [R1+0x2c] ;  /* 0x00002c0001937983 */ /* 0x000ea20000100800 */
[-C--:B------:R-:W-:Y:S03]  /*5850*/  @!P0 ISETP.GE.AND P6, PT, R246, R148.reuse, PT ;  /* 0x00000094f600820c */ /* 0x080fe60003fc6270 */
[----:B------:R-:W2:Y:S04]  /*5860*/  LDL R186, [R1+0x4] ;  /* 0x0000040001ba7983 */ /* 0x000ea80000100800 */
[----:B------:R-:W2:Y:S01]  /*5870*/  LDL R146, [R1+0x30] ;  /* 0x0000300001927983 */ /* 0x000ea20000100800 */
[-C--:B-1----:R-:W-:Y:S08]  /*5880*/  HMMA.16816.F32 R36, R132, R136.reuse, R36 ;  /* 0x000000888424723c */ /* 0x082ff00000001824 */
[C---:B------:R-:W-:Y:S01]  /*5890*/  HMMA.16816.F32 R40, R140.reuse, R136, R40 ;  /* 0x000000888c28723c */ /* 0x040fe20000001828 */
[----:B------:R-:W2:Y:S04]  /*58a0*/  LDL R137, [R1+0x34] ;  /* 0x0000340001897983 */ /* 0x000ea80000100800 */
[----:B------:R-:W2:Y:S03]  /*58b0*/  LDL R136, [R1+0x38] ;  /* 0x0000380001887983 */ /* 0x000ea60000100800 */
[-C--:B------:R-:W-:Y:S08]  /*58c0*/  HMMA.16816.F32 R44, R140, R138.reuse, R44 ;  /* 0x0000008a8c2c723c */ /* 0x080ff0000000182c */
[C---:B------:R-:W-:Y:S07]  /*58d0*/  HMMA.16816.F32 R48, R132.reuse, R138, R48 ;  /* 0x0000008a8430723c */ /* 0x040fee0000001830 */
[----:B------:R-:W-:Y:S05]  /*58e0*/  IMAD.WIDE.U32 R138, R154, -0x326172a9, RZ ;  /* 0xcd9e8d579a8a7825 */ /* 0x000fea00078e00ff */
[C---:B----4-:R-:W-:Y:S02]  /*58f0*/  FFMA.FTZ R7, R191.reuse, UR4, R7 ;  /* 0x00000004bf077c23 */ /* 0x050fe40008010007 */
[C---:B------:R-:W-:Y:S02]  /*5900*/  FFMA.FTZ R9, R191.reuse, UR4, R9 ;  /* 0x00000004bf097c23 */ /* 0x040fe40008010009 */
[C---:B------:R-:W-:Y:S02]  /*5910*/  FFMA.FTZ R5, R191.reuse, UR4, R5 ;  /* 0x00000004bf057c23 */ /* 0x040fe40008010005 */
[----:B------:R-:W-:Y:S02]  /*5920*/  FFMA.FTZ R11, R191, UR4, R11 ;  /* 0x00000004bf0b7c23 */ /* 0x000fe4000801000b */
[C---:B-----5:R-:W-:Y:S02]  /*5930*/  FADD.FTZ R0, R192.reuse, R8 ;  /* 0x00000008c0007221 */ /* 0x060fe40000010000 */
[----:B------:R-:W4:Y:S01]  /*5940*/  LDL R8, [R1+0x54] ;  /* 0x0000540001087983 */ /* 0x000f220000100800 */
[----:B------:R-:W-:Y:S02]  /*5950*/  FADD.FTZ R145, R192, R10 ;  /* 0x0000000ac0917221 */ /* 0x000fe40000010000 */
[----:B------:R-:W-:Y:S01]  /*5960*/  @!P0 FSEL R0, R0, -INF , !P3 ;  /* 0xff80000000008808 */ /* 0x000fe20005800000 */
[----:B------:R-:W-:Y:S01]  /*5970*/  FADD.FTZ R4, R192, R4 ;  /* 0x00000004c0047221 */ /* 0x000fe20000010000 */
[-C--:B------:R-:W-:Y:S01]  /*5980*/  @!P0 ISETP.GE.AND P3, PT, R250, R149.reuse, PT ;  /* 0x00000095fa00820c */ /* 0x080fe20003f66270 */
[----:B------:R-:W-:Y:S01]  /*5990*/  FADD.FTZ R6, R192, R6 ;  /* 0x00000006c0067221 */ /* 0x000fe20000010000 */
[----:B------:R-:W-:Y:S02]  /*59a0*/  @!P0 FSEL R145, R145, -INF , !P2 ;  /* 0xff80000091918808 */ /* 0x000fe40005000000 */
[----:B------:R-:W-:Y:S02]  /*59b0*/  @!P0 FSEL R4, R4, -INF , !P5 ;  /* 0xff80000004048808 */ /* 0x000fe40006800000 */
[-C--:B------:R-:W-:Y:S02]  /*59c0*/  @!P0 ISETP.GE.AND P5, PT, R250, R148.reuse, PT ;  /* 0x00000094fa00820c */ /* 0x080fe40003fa6270 */
[----:B------:R-:W-:Y:S02]  /*59d0*/  @!P0 FSEL R9, R9, -INF , !P3 ;  /* 0xff80000009098808 */ /* 0x000fe40005800000 */
[-C--:B------:R-:W-:Y:S02]  /*59e0*/  @!P0 ISETP.GE.AND P3, PT, R249, R148.reuse, PT ;  /* 0x00000094f900820c */ /* 0x080fe40003f66270 */
[----:B------:R-:W-:Y:S02]  /*59f0*/  @!P0 FSEL R5, R5, -INF , !P5 ;  /* 0xff80000005058808 */ /* 0x000fe40006800000 */
[-C--:B------:R-:W-:Y:S02]  /*5a00*/  @!P0 ISETP.GE.AND P5, PT, R248, R148.reuse, PT ;  /* 0x00000094f800820c */ /* 0x080fe40003fa6270 */
[----:B------:R-:W-:Y:S02]  /*5a10*/  @!P0 FSEL R6, R6, -INF , !P4 ;  /* 0xff80000006068808 */ /* 0x000fe40006000000 */
[----:B------:R-:W-:Y:S02]  /*5a20*/  @!P0 ISETP.GE.AND P4, PT, R247, R148, PT ;  /* 0x00000094f700820c */ /* 0x000fe40003f86270 */
[----:B------:R-:W-:Y:S01]  /*5a30*/  @!P0 ISETP.GE.AND P2, PT, R249, R149, PT ;  /* 0x00000095f900820c */ /* 0x000fe20003f46270 */
[----:B------:R-:W-:Y:S01]  /*5a40*/  FMUL.FTZ R10, R169, 1.4426950216293334961 ;  /* 0x3fb8aa3ba90a7820 */ /* 0x000fe20000410000 */
[C---:B------:R-:W-:Y:S01]  /*5a50*/  FSETP.NEU.FTZ.AND P1, PT, R171.reuse, -INF , PT ;  /* 0xff800000ab00780b */ /* 0x040fe20003f3d000 */
[----:B------:R-:W-:Y:S02]  /*5a60*/  FMUL.FTZ R144, R171, 1.4426950216293334961 ;  /* 0x3fb8aa3bab907820 */ /* 0x000fe40000410000 */
[----:B------:R-:W5:Y:S01]  /*5a70*/  LDL R171, [R1+0x24] ;  /* 0x0000240001ab7983 */ /* 0x000f620000100800 */
[----:B------:R-:W-:Y:S02]  /*5a80*/  FFMA.FTZ R12, R170, UR4, R12 ;  /* 0x00000004aa0c7c23 */ /* 0x000fe4000801000c */
[----:B------:R-:W-:Y:S01]  /*5a90*/  FSEL R144, R144, RZ, P1 ;  /* 0x000000ff90907208 */ /* 0x000fe20000800000 */
[C---:B------:R-:W-:Y:S01]  /*5aa0*/  FFMA.FTZ R14, R170.reuse, UR4, R14 ;  /* 0x00000004aa0e7c23 */ /* 0x040fe2000801000e */
[----:B------:R-:W-:Y:S01]  /*5ab0*/  FSETP.NEU.FTZ.AND P1, PT, R169, -INF , PT ;  /* 0xff800000a900780b */ /* 0x000fe20003f3d000 */
[----:B------:R-:W-:Y:S01]  /*5ac0*/  FFMA.FTZ R16, R170, UR4, R16 ;  /* 0x00000004aa107c23 */ /* 0x000fe20008010010 */
[----:B------:R-:W-:Y:S01]  /*5ad0*/  @!P0 FSEL R12, R12, -INF , !P2 ;  /* 0xff8000000c0c8808 */ /* 0x000fe20005000000 */
[----:B------:R-:W-:Y:S01]  /*5ae0*/  FFMA.FTZ R18, R170, UR4, R18 ;  /* 0x00000004aa127c23 */ /* 0x000fe20008010012 */
[----:B------:R-:W-:Y:S01]  /*5af0*/  @!P0 ISETP.GE.AND P2, PT, R249, R150, PT ;  /* 0x00000096f900820c */ /* 0x000fe20003f46270 */
[----:B------:R-:W5:Y:S01]  /*5b00*/  LDL R170, [R1+0x28] ;  /* 0x0000280001aa7983 */ /* 0x000f620000100800 */
[----:B------:R-:W-:Y:S01]  /*5b10*/  FSEL R10, R10, RZ, P1 ;  /* 0x000000ff0a0a7208 */ /* 0x000fe20000800000 */
[--C-:B------:R-:W-:Y:S01]  /*5b20*/  FFMA.FTZ R4, R4, c[0x0][0x23c], -R144.reuse ;  /* 0x00008f0004047a23 */ /* 0x100fe20000010890 */
[-C--:B------:R-:W-:Y:S01]  /*5b30*/  @!P0 ISETP.GE.AND P1, PT, R250, R151.reuse, PT ;  /* 0x00000097fa00820c */ /* 0x080fe20003f26270 */
[----:B------:R-:W5:Y:S01]  /*5b40*/  LDL R169, [R1+0x60] ;  /* 0x0000600001a97983 */ /* 0x000f620000100800 */
[----:B------:R-:W-:Y:S01]  /*5b50*/  @!P0 FSEL R16, R16, -INF , !P3 ;  /* 0xff80000010108808 */ /* 0x000fe20005800000 */
[----:B------:R-:W-:Y:S01]  /*5b60*/  MUFU.EX2 R201, R4 ;  /* 0x0000000400c97308 */ /* 0x000fe20000000800 */
[----:B------:R-:W-:Y:S01]  /*5b70*/  @!P0 FSEL R7, R7, -INF , !P1 ;  /* 0xff80000007078808 */ /* 0x000fe20004800000 */
[----:B------:R-:W-:Y:S01]  /*5b80*/  FFMA.FTZ R5, R5, c[0x0][0x23c], -R144 ;  /* 0x00008f0005057a23 */ /* 0x000fe20000010890 */
[-C--:B------:R-:W-:Y:S01]  /*5b90*/  @!P0 ISETP.GE.AND P3, PT, R249, R151.reuse, PT ;  /* 0x00000097f900820c */ /* 0x080fe20003f66270 */
[--C-:B------:R-:W-:Y:S01]  /*5ba0*/  FFMA.FTZ R6, R6, c[0x0][0x23c], -R10.reuse ;  /* 0x00008f0006067a23 */ /* 0x100fe2000001080a */
[----:B------:R-:W-:Y:S01]  /*5bb0*/  @!P0 FSEL R14, R14, -INF , !P2 ;  /* 0xff8000000e0e8808 */ /* 0x000fe20005000000 */
[----:B------:R-:W-:Y:S01]  /*5bc0*/  FFMA.FTZ R7, R7, c[0x0][0x23c], -R10 ;  /* 0x00008f0007077a23 */ /* 0x000fe2000001080a */
[----:B------:R-:W-:Y:S01]  /*5bd0*/  @!P0 FSEL R18, R18, -INF , !P3 ;  /* 0xff80000012128808 */ /* 0x000fe20005800000 */
[----:B------:R-:W-:Y:S01]  /*5be0*/  FFMA.FTZ R16, R16, c[0x0][0x23c], -R144 ;  /* 0x00008f0010107a23 */ /* 0x000fe20000010890 */
[-C--:B------:R-:W-:Y:S01]  /*5bf0*/  @!P0 ISETP.GE.AND P3, PT, R243, R148.reuse, PT ;  /* 0x00000094f300820c */ /* 0x080fe20003f66270 */
[----:B------:R-:W-:Y:S01]  /*5c00*/  MUFU.EX2 R211, R5 ;  /* 0x0000000500d37308 */ /* 0x000fe20000000800 */
[----:B------:R-:W-:Y:S01]  /*5c10*/  @!P0 ISETP.GE.AND P2, PT, R245, R148, PT ;  /* 0x00000094f500820c */ /* 0x000fe20003f46270 */
[----:B------:R-:W-:Y:S02]  /*5c20*/  FFMA.FTZ R18, R18, c[0x0][0x23c], -R10 ;  /* 0x00008f0012127a23 */ /* 0x000fe4000001080a */
[C---:B---3--:R-:W-:Y:S02]  /*5c30*/  FFMA.FTZ R21, R188.reuse, UR4, R21 ;  /* 0x00000004bc157c23 */ /* 0x048fe40008010015 */
[C---:B------:R-:W-:Y:S02]  /*5c40*/  FFMA.FTZ R23, R188.reuse, UR4, R23 ;  /* 0x00000004bc177c23 */ /* 0x040fe40008010017 */
[C---:B------:R-:W-:Y:S01]  /*5c50*/  FFMA.FTZ R25, R188.reuse, UR4, R25 ;  /* 0x00000004bc197c23 */ /* 0x040fe20008010019 */
[----:B------:R-:W-:Y:S01]  /*5c60*/  @!P0 FSEL R21, R21, -INF , !P6 ;  /* 0xff80000015158808 */ /* 0x000fe20007000000 */
[----:B------:R-:W-:Y:S01]  /*5c70*/  FFMA.FTZ R27, R188, UR4, R27 ;  /* 0x00000004bc1b7c23 */ /* 0x000fe2000801001b */
[C---:B------:R-:W-:Y:S01]  /*5c80*/  @!P0 ISETP.GE.AND P6, PT, R246.reuse, R151, PT ;  /* 0x00000097f600820c */ /* 0x040fe20003fc6270 */
[----:B------:R-:W3:Y:S01]  /*5c90*/  LDL R188, [R1+0x3c] ;  /* 0x00003c0001bc7983 */ /* 0x000ee20000100800 */
[----:B------:R-:W-:Y:S01]  /*5ca0*/  MUFU.EX2 R217, R6 ;  /* 0x0000000600d97308 */ /* 0x000fe20000000800 */
[----:B------:R-:W-:Y:S01]  /*5cb0*/  FFMA.FTZ R21, R21, c[0x0][0x23c], -R144 ;  /* 0x00008f0015157a23 */ /* 0x000fe20000010890 */
[----:B------:R-:W-:Y:S02]  /*5cc0*/  @!P0 FSEL R23, R23, -INF , !P6 ;  /* 0xff80000017178808 */ /* 0x000fe40007000000 */
[C---:B------:R-:W-:Y:S01]  /*5cd0*/  @!P0 ISETP.GE.AND P6, PT, R246.reuse, R149, PT ;  /* 0x00000095f600820c */ /* 0x040fe20003fc6270 */
[----:B------:R-:W-:Y:S02]  /*5ce0*/  FFMA.FTZ R20, R189, UR4, R20 ;  /* 0x00000004bd147c23 */ /* 0x000fe40008010014 */
[----:B------:R-:W-:Y:S01]  /*5cf0*/  FFMA.FTZ R23, R23, c[0x0][0x23c], -R10 ;  /* 0x00008f0017177a23 */ /* 0x000fe2000001080a */
[----:B------:R-:W-:Y:S01]  /*5d00*/  @!P0 FSEL R25, R25, -INF , !P6 ;  /* 0xff80000019198808 */ /* 0x000fe20007000000 */
[C---:B------:R-:W-:Y:S01]  /*5d10*/  FFMA.FTZ R22, R189.reuse, UR4, R22 ;  /* 0x00000004bd167c23 */ /* 0x040fe20008010016 */
[-C--:B------:R-:W-:Y:S01]  /*5d20*/  @!P0 ISETP.GE.AND P6, PT, R246, R150.reuse, PT ;  /* 0x00000096f600820c */ /* 0x080fe20003fc6270 */
[----:B------:R-:W-:Y:S01]  /*5d30*/  MUFU.EX2 R216, R7 ;  /* 0x0000000700d87308 */ /* 0x000fe20000000800 */
[----:B------:R-:W-:Y:S01]  /*5d40*/  @!P0 FSEL R20, R20, -INF , !P4 ;  /* 0xff80000014148808 */ /* 0x000fe20006000000 */
[----:B------:R-:W-:Y:S01]  /*5d50*/  FFMA.FTZ R24, R189, UR4, R24 ;  /* 0x00000004bd187c23 */ /* 0x000fe20008010018 */
[----:B------:R-:W-:Y:S01]  /*5d60*/  @!P0 ISETP.GE.AND P4, PT, R247, R151, PT ;  /* 0x00000097f700820c */ /* 0x000fe20003f86270 */
[----:B------:R-:W-:Y:S01]  /*5d70*/  FFMA.FTZ R26, R189, UR4, R26 ;  /* 0x00000004bd1a7c23 */ /* 0x000fe2000801001a */
[----:B------:R-:W-:Y:S01]  /*5d80*/  @!P0 FSEL R27, R27, -INF , !P6 ;  /* 0xff8000001b1b8808 */ /* 0x000fe20007000000 */
[----:B------:R-:W-:Y:S01]  /*5d90*/  FFMA.FTZ R20, R20, c[0x0][0x23c], -R144 ;  /* 0x00008f0014147a23 */ /* 0x000fe20000010890 */
[----:B------:R-:W-:Y:S01]  /*5da0*/  @!P0 FSEL R22, R22, -INF , !P4 ;  /* 0xff80000016168808 */ /* 0x000fe20006000000 */
[C---:B--2---:R-:W-:Y:S01]  /*5db0*/  FFMA.FTZ R19, R190.reuse, UR4, R19 ;  /* 0x00000004be137c23 */ /* 0x044fe20008010013 */
[CC--:B------:R-:W-:Y:S01]  /*5dc0*/  @!P0 ISETP.GE.AND P4, PT, R247.reuse, R149.reuse, PT ;  /* 0x00000095f700820c */ /* 0x0c0fe20003f86270 */
[----:B------:R-:W-:Y:S01]  /*5dd0*/  FFMA.FTZ R15, R190, UR4, R15 ;  /* 0x00000004be0f7c23 */ /* 0x000fe2000801000f */
[----:B------:R-:W-:Y:S01]  /*5de0*/  @!P0 ISETP.GE.AND P6, PT, R244, R149, PT ;  /* 0x00000095f400820c */ /* 0x000fe20003fc6270 */
[----:B------:R-:W-:Y:S01]  /*5df0*/  FFMA.FTZ R22, R22, c[0x0][0x23c], -R10 ;  /* 0x00008f0016167a23 */ /* 0x000fe2000001080a */
[----:B------:R-:W-:Y:S01]  /*5e00*/  @!P0 FSEL R24, R24, -INF , !P4 ;  /* 0xff80000018188808 */ /* 0x000fe20006000000 */
[----:B------:R-:W-:Y:S01]  /*5e10*/  MUFU.EX2 R205, R16 ;  /* 0x0000001000cd7308 */ /* 0x000fe20000000800 */
[----:B------:R-:W-:Y:S01]  /*5e20*/  @!P0 ISETP.GE.AND P4, PT, R247, R150, PT ;  /* 0x00000096f700820c */ /* 0x000fe20003f86270 */
[C---:B------:R-:W-:Y:S02]  /*5e30*/  FFMA.FTZ R17, R190.reuse, UR4, R17 ;  /* 0x00000004be117c23 */ /* 0x040fe40008010011 */
[----:B------:R-:W-:Y:S01]  /*5e40*/  FFMA.FTZ R13, R190, UR4, R13 ;  /* 0x00000004be0d7c23 */ /* 0x000fe2000801000d */
[----:B------:R-:W-:Y:S02]  /*5e50*/  @!P0 FSEL R26, R26, -INF , !P4 ;  /* 0xff8000001a1a8808 */ /* 0x000fe40006000000 */
[----:B------:R-:W-:Y:S02]  /*5e60*/  @!P0 FSEL R17, R17, -INF , !P5 ;  /* 0xff80000011118808 */ /* 0x000fe40006800000 */
[----:B------:R-:W-:Y:S01]  /*5e70*/  @!P0 ISETP.GE.AND P5, PT, R248, R151, PT ;  /* 0x00000097f800820c */ /* 0x000fe20003fa6270 */
[----:B------:R-:W-:Y:S01]  /*5e80*/  MUFU.EX2 R213, R18 ;  /* 0x0000001200d57308 */ /* 0x000fe20000000800 */
[----:B------:R-:W-:Y:S01]  /*5e90*/  @!P0 ISETP.GE.AND P4, PT, R245, R149, PT ;  /* 0x00000095f500820c */ /* 0x000fe20003f86270 */
[----:B------:R-:W-:Y:S01]  /*5ea0*/  FFMA.FTZ R17, R17, c[0x0][0x23c], -R144 ;  /* 0x00008f0011117a23 */ /* 0x000fe20000010890 */
[----:B------:R-:W-:Y:S02]  /*5eb0*/  @!P0 FSEL R19, R19, -INF , !P5 ;  /* 0xff80000013138808 */ /* 0x000fe40006800000 */
[----:B------:R-:W-:Y:S03]  /*5ec0*/  @!P0 ISETP.GE.AND P5, PT, R242, R148, PT ;  /* 0x00000094f200820c */ /* 0x000fe60003fa6270 */
[----:B------:R-:W-:Y:S02]  /*5ed0*/  FFMA.FTZ R19, R19, c[0x0][0x23c], -R10 ;  /* 0x00008f0013137a23 */ /* 0x000fe4000001080a */
[----:B------:R-:W-:Y:S10]  /*5ee0*/  MUFU.EX2 R207, R22 ;  /* 0x0000001600cf7308 */ /* 0x000ff40000000800 */
[----:B------:R1:W2:Y:S10]  /*5ef0*/  MUFU.EX2 R212, R19 ;  /* 0x0000001300d47308 */ /* 0x0002b40000000800 */
[----:B------:R1:W-:Y:S01]  /*5f00*/  MUFU.EX2 R203, R23 ;  /* 0x0000001700cb7308 */ /* 0x0003e20000000800 */
[C---:B------:R-:W-:Y:S09]  /*5f10*/  FFMA.FTZ R38, R147.reuse, UR4, R38 ;  /* 0x0000000493267c23 */ /* 0x040ff20008010026 */
[----:B------:R-:W-:Y:S01]  /*5f20*/  MUFU.EX2 R204, R17 ;  /* 0x0000001100cc7308 */ /* 0x000fe20000000800 */
[----:B------:R-:W-:Y:S02]  /*5f30*/  FFMA.FTZ R36, R147, UR4, R36 ;  /* 0x0000000493247c23 */ /* 0x000fe40008010024 */
[----:B-1----:R-:W-:Y:S03]  /*5f40*/  IMAD.WIDE.U32 R18, R158, -0x326172a9, RZ ;  /* 0xcd9e8d579e127825 */ /* 0x002fe600078e00ff */
[----:B------:R-:W-:Y:S01]  /*5f50*/  @!P0 FSEL R36, R36, -INF , !P3 ;  /* 0xff80000024248808 */ /* 0x000fe20005800000 */
[----:B------:R-:W-:Y:S01]  /*5f60*/  FFMA.FTZ R37, R146, UR4, R37 ;  /* 0x0000000492257c23 */ /* 0x000fe20008010025 */
[----:B------:R-:W-:Y:S01]  /*5f70*/  @!P0 ISETP.GE.AND P3, PT, R242, R151, PT ;  /* 0x00000097f200820c */ /* 0x000fe20003f66270 */
[----:B------:R-:W-:Y:S01]  /*5f80*/  FFMA.FTZ R39, R146, UR4, R39 ;  /* 0x0000000492277c23 */ /* 0x000fe20008010027 */
[----:B------:R1:W-:Y:S01]  /*5f90*/  MUFU.EX2 R199, R20 ;  /* 0x0000001400c77308 */ /* 0x0003e20000000800 */
[--C-:B------:R-:W-:Y:S01]  /*5fa0*/  FFMA.FTZ R36, R36, c[0x0][0x23c], -R144.reuse ;  /* 0x00008f0024247a23 */ /* 0x100fe20000010890 */
[----:B------:R-:W-:Y:S01]  /*5fb0*/  @!P0 FSEL R37, R37, -INF , !P5 ;  /* 0xff80000025258808 */ /* 0x000fe20006800000 */
[----:B------:R-:W-:Y:S01]  /*5fc0*/  IMAD.WIDE.U32 R22, R161, -0x326172a9, RZ ;  /* 0xcd9e8d57a1167825 */ /* 0x000fe200078e00ff */
[-C--:B------:R-:W-:Y:S02]  /*5fd0*/  @!P0 ISETP.GE.AND P5, PT, R243, R149.reuse, PT ;  /* 0x00000095f300820c */ /* 0x080fe40003fa6270 */
[----:B------:R-:W-:Y:S01]  /*5fe0*/  @!P0 FSEL R39, R39, -INF , !P3 ;  /* 0xff80000027278808 */ /* 0x000fe20005800000 */
[----:B------:R-:W-:Y:S01]  /*5ff0*/  FFMA.FTZ R37, R37, c[0x0][0x23c], -R144 ;  /* 0x00008f0025257a23 */ /* 0x000fe20000010890 */
[-C--:B------:R-:W-:Y:S01]  /*6000*/  @!P0 ISETP.GE.AND P3, PT, R242, R149.reuse, PT ;  /* 0x00000095f200820c */ /* 0x080fe20003f66270 */
[----:B------:R-:W-:Y:S01]  /*6010*/  FFMA.FTZ R40, R147, UR4, R40 ;  /* 0x0000000493287c23 */ /* 0x000fe20008010028 */
[----:B------:R2:W-:Y:S01]  /*6020*/  MUFU.EX2 R200, R21 ;  /* 0x0000001500c87308 */ /* 0x0005e20000000800 */
[----:B------:R-:W-:Y:S02]  /*6030*/  FFMA.FTZ R39, R39, c[0x0][0x23c], -R10 ;  /* 0x00008f0027277a23 */ /* 0x000fe4000001080a */
[----:B------:R-:W-:Y:S01]  /*6040*/  FFMA.FTZ R41, R146, UR4, R41 ;  /* 0x0000000492297c23 */ /* 0x000fe20008010029 */
[----:B------:R-:W-:Y:S01]  /*6050*/  @!P0 FSEL R40, R40, -INF , !P5 ;  /* 0xff80000028288808 */ /* 0x000fe20006800000 */
[----:B------:R-:W-:Y:S01]  /*6060*/  FFMA.FTZ R42, R147, UR4, R42 ;  /* 0x00000004932a7c23 */ /* 0x000fe2000801002a */
[-C--:B------:R-:W-:Y:S01]  /*6070*/  @!P0 ISETP.GE.AND P5, PT, R243, R150.reuse, PT ;  /* 0x00000096f300820c */ /* 0x080fe20003fa6270 */
[----:B------:R-:W-:Y:S01]  /*6080*/  FFMA.FTZ R43, R146, UR4, R43 ;  /* 0x00000004922b7c23 */ /* 0x000fe2000801002b */
[----:B------:R-:W-:Y:S01]  /*6090*/  @!P0 FSEL R41, R41, -INF , !P3 ;  /* 0xff80000029298808 */ /* 0x000fe20005800000 */
[----:B------:R-:W-:Y:S01]  /*60a0*/  IMAD.WIDE.U32 R146, R157, -0x2daee0ad, RZ ;  /* 0xd2511f539d927825 */ /* 0x000fe200078e00ff */
[-C--:B------:R-:W-:Y:S02]  /*60b0*/  @!P0 ISETP.GE.AND P3, PT, R242, R150.reuse, PT ;  /* 0x00000096f200820c */ /* 0x080fe40003f66270 */
[----:B------:R-:W-:Y:S02]  /*60c0*/  @!P0 FSEL R42, R42, -INF , !P5 ;  /* 0xff8000002a2a8808 */ /* 0x000fe40006800000 */
[-C--:B------:R-:W-:Y:S02]  /*60d0*/  @!P0 ISETP.GE.AND P5, PT, R252, R149.reuse, PT ;  /* 0x00000095fc00820c */ /* 0x080fe40003fa6270 */
[----:B------:R-:W-:Y:S02]  /*60e0*/  @!P0 FSEL R43, R43, -INF , !P3 ;  /* 0xff8000002b2b8808 */ /* 0x000fe40005800000 */
[----:B------:R-:W-:Y:S02]  /*60f0*/  @!P0 ISETP.GE.AND P3, PT, R251, R149, PT ;  /* 0x00000095fb00820c */ /* 0x000fe40003f66270 */
[----:B-1----:R-:W-:Y:S01]  /*6100*/  LOP3.LUT R20, R139, UR19, R156, 0x96, !PT ;  /* 0x000000138b147c12 */ /* 0x002fe2000f8e969c */
[C---:B------:R-:W-:Y:S02]  /*6110*/  FFMA.FTZ R44, R137.reuse, UR4, R44 ;  /* 0x00000004892c7c23 */ /* 0x040fe4000801002c */
[C---:B------:R-:W-:Y:S02]  /*6120*/  FFMA.FTZ R46, R137.reuse, UR4, R46 ;  /* 0x00000004892e7c23 */ /* 0x040fe4000801002e */
[----:B--2---:R-:W-:Y:S01]  /*6130*/  IMAD.WIDE.U32 R20, R20, -0x2daee0ad, RZ ;  /* 0xd2511f5314147825 */ /* 0x004fe200078e00ff */
[----:B------:R-:W-:Y:S02]  /*6140*/  @!P0 FSEL R44, R44, -INF , !P5 ;  /* 0xff8000002c2c8808 */ /* 0x000fe40006800000 */
[-C--:B------:R-:W-:Y:S01]  /*6150*/  @!P0 ISETP.GE.AND P5, PT, R252, R150.reuse, PT ;  /* 0x00000096fc00820c */ /* 0x080fe20003fa6270 */
[C---:B------:R-:W-:Y:S02]  /*6160*/  FFMA.FTZ R45, R136.reuse, UR4, R45 ;  /* 0x00000004882d7c23 */ /* 0x040fe4000801002d */
[----:B------:R-:W-:Y:S01]  /*6170*/  FFMA.FTZ R47, R136, UR4, R47 ;  /* 0x00000004882f7c23 */ /* 0x000fe2000801002f */
[----:B------:R-:W-:Y:S01]  /*6180*/  @!P0 FSEL R46, R46, -INF , !P5 ;  /* 0xff8000002e2e8808 */ /* 0x000fe20006800000 */
[----:B------:R-:W-:Y:S01]  /*6190*/  FFMA.FTZ R48, R137, UR4, R48 ;  /* 0x0000000489307c23 */ /* 0x000fe20008010030 */
[----:B------:R-:W-:Y:S01]  /*61a0*/  @!P0 FSEL R45, R45, -INF , !P3 ;  /* 0xff8000002d2d8808 */ /* 0x000fe20005800000 */
[C---:B------:R-:W-:Y:S01]  /*61b0*/  FFMA.FTZ R49, R136.reuse, UR4, R49 ;  /* 0x0000000488317c23 */ /* 0x040fe20008010031 */
[-C--:B------:R-:W-:Y:S01]  /*61c0*/  @!P0 ISETP.GE.AND P3, PT, R251, R150.reuse, PT ;  /* 0x00000096fb00820c */ /* 0x080fe20003f66270 */
[----:B------:R-:W-:Y:S02]  /*61d0*/  FFMA.FTZ R50, R137, UR4, R50 ;  /* 0x0000000489327c23 */ /* 0x000fe40008010032 */
[----:B------:R-:W-:Y:S01]  /*61e0*/  FFMA.FTZ R51, R136, UR4, R51 ;  /* 0x0000000488337c23 */ /* 0x000fe20008010033 */
[----:B------:R-:W-:Y:S01]  /*61f0*/  @!P0 FSEL R47, R47, -INF , !P3 ;  /* 0xff8000002f2f8808 */ /* 0x000fe20005800000 */
[----:B------:R-:W-:Y:S02]  /*6200*/  IMAD.WIDE.U32 R136, R168, -0x2daee0ad, RZ ;  /* 0xd2511f53a8887825 */ /* 0x000fe400078e00ff */
[----:B------:R-:W-:Y:S01]  /*6210*/  MUFU.EX2 R168, R37 ;  /* 0x0000002500a87308 */ /* 0x000fe20000000800 */
[C---:B----4-:R-:W-:Y:S01]  /*6220*/  FSETP.NEU.FTZ.AND P1, PT, R8.reuse, -INF , PT ;  /* 0xff8000000800780b */ /* 0x050fe20003f3d000 */
[----:B------:R-:W-:Y:S05]  /*6230*/  FMUL.FTZ R8, R8, 1.4426950216293334961 ;  /* 0x3fb8aa3b08087820 */ /* 0x000fea0000410000 */
[----:B------:R-:W-:Y:S05]  /*6240*/  FSEL R8, R8, RZ, P1 ;  /* 0x000000ff08087208 */ /* 0x000fea0000800000 */
[--C-:B------:R-:W-:Y:S02]  /*6250*/  FFMA.FTZ R0, R0, c[0x0][0x23c], -R8.reuse ;  /* 0x00008f0000007a23 */ /* 0x100fe40000010808 */
[--C-:B------:R-:W-:Y:S02]  /*6260*/  FFMA.FTZ R12, R12, c[0x0][0x23c], -R8.reuse ;  /* 0x00008f000c0c7a23 */ /* 0x100fe40000010808 */
[----:B------:R-:W-:Y:S01]  /*6270*/  MUFU.EX2 R221, R0 ;  /* 0x0000000000dd7308 */ /* 0x000fe20000000800 */
[--C-:B------:R-:W-:Y:S02]  /*6280*/  FFMA.FTZ R9, R9, c[0x0][0x23c], -R8.reuse ;  /* 0x00008f0009097a23 */ /* 0x100fe40000010808 */
[--C-:B------:R-:W-:Y:S02]  /*6290*/  FFMA.FTZ R24, R24, c[0x0][0x23c], -R8.reuse ;  /* 0x00008f0018187a23 */ /* 0x100fe40000010808 */
[--C-:B------:R-:W-:Y:S02]  /*62a0*/  FFMA.FTZ R25, R25, c[0x0][0x23c], -R8.reuse ;  /* 0x00008f0019197a23 */ /* 0x100fe40000010808 */
[--C-:B------:R-:W-:Y:S02]  /*62b0*/  FFMA.FTZ R40, R40, c[0x0][0x23c], -R8.reuse ;  /* 0x00008f0028287a23 */ /* 0x100fe40000010808 */
[--C-:B------:R-:W-:Y:S01]  /*62c0*/  FFMA.FTZ R41, R41, c[0x0][0x23c], -R8.reuse ;  /* 0x00008f0029297a23 */ /* 0x100fe20000010808 */
[----:B------:R1:W2:Y:S01]  /*62d0*/  MUFU.EX2 R220, R9 ;  /* 0x0000000900dc7308 */ /* 0x0002a20000000800 */
[--C-:B------:R-:W-:Y:S02]  /*62e0*/  FFMA.FTZ R44, R44, c[0x0][0x23c], -R8.reuse ;  /* 0x00008f002c2c7a23 */ /* 0x100fe40000010808 */
[----:B------:R-:W-:Y:S07]  /*62f0*/  FFMA.FTZ R45, R45, c[0x0][0x23c], -R8 ;  /* 0x00008f002d2d7a23 */ /* 0x000fee0000010808 */
[----:B------:R-:W-:Y:S10]  /*6300*/  MUFU.EX2 R219, R12 ;  /* 0x0000000c00db7308 */ /* 0x000ff40000000800 */
[----:B------:R-:W-:Y:S01]  /*6310*/  MUFU.EX2 R210, R24 ;  /* 0x0000001800d27308 */ /* 0x000fe20000000800 */
[----:B-1----:R-:W-:Y:S01]  /*6320*/  LOP3.LUT R9, R147, UR18, R152, 0x96, !PT ;  /* 0x0000001293097c12 */ /* 0x002fe2000f8e9698 */
[----:B------:R-:W-:Y:S08]  /*6330*/  IMAD.U32 R147, RZ, RZ, UR23 ;  /* 0x00000017ff937e24 */ /* 0x000ff0000f8e00ff */
[----:B------:R-:W-:Y:S10]  /*6340*/  MUFU.EX2 R209, R25 ;  /* 0x0000001900d17308 */ /* 0x000ff40000000800 */
[----:B------:R-:W-:Y:S01]  /*6350*/  MUFU.EX2 R192, R40 ;  /* 0x0000002800c07308 */ /* 0x000fe20000000800 */
[C---:B-----5:R-:W-:Y:S02]  /*6360*/  FFMA.FTZ R28, R171.reuse, UR4, R28 ;  /* 0x00000004ab1c7c23 */ /* 0x060fe4000801001c */
[C---:B------:R-:W-:Y:S02]  /*6370*/  FFMA.FTZ R30, R171.reuse, UR4, R30 ;  /* 0x00000004ab1e7c23 */ /* 0x040fe4000801001e */
[C---:B------:R-:W-:Y:S01]  /*6380*/  FFMA.FTZ R32, R171.reuse, UR4, R32 ;  /* 0x00000004ab207c23 */ /* 0x040fe20008010020 */
[----:B------:R-:W-:Y:S01]  /*6390*/  @!P0 FSEL R28, R28, -INF , !P4 ;  /* 0xff8000001c1c8808 */ /* 0x000fe20006000000 */
[----:B------:R-:W-:Y:S01]  /*63a0*/  FFMA.FTZ R34, R171, UR4, R34 ;  /* 0x00000004ab227c23 */ /* 0x000fe20008010022 */
[CC--:B------:R-:W-:Y:S01]  /*63b0*/  @!P0 ISETP.GE.AND P4, PT, R245.reuse, R150.reuse, PT ;  /* 0x00000096f500820c */ /* 0x0c0fe20003f86270 */
[----:B------:R-:W4:Y:S01]  /*63c0*/  LDL R171, [R1] ;  /* 0x0000000001ab7983 */ /* 0x000f220000100800 */
[----:B------:R-:W-:Y:S01]  /*63d0*/  @!P0 FSEL R32, R32, -INF , !P2 ;  /* 0xff80000020208808 */ /* 0x000fe20005000000 */
[C---:B------:R-:W-:Y:S01]  /*63e0*/  FFMA.FTZ R29, R170.reuse, UR4, R29 ;  /* 0x00000004aa1d7c23 */ /* 0x040fe2000801001d */
[----:B------:R-:W-:Y:S01]  /*63f0*/  @!P0 ISETP.GE.AND P2, PT, R245, R151, PT ;  /* 0x00000097f500820c */ /* 0x000fe20003f46270 */
[----:B------:R-:W-:Y:S01]  /*6400*/  FFMA.FTZ R31, R170, UR4, R31 ;  /* 0x00000004aa1f7c23 */ /* 0x000fe2000801001f */
[----:B------:R-:W-:Y:S01]  /*6410*/  @!P0 FSEL R30, R30, -INF , !P4 ;  /* 0xff8000001e1e8808 */ /* 0x000fe20006000000 */
[C---:B------:R-:W-:Y:S01]  /*6420*/  FFMA.FTZ R33, R170.reuse, UR4, R33 ;  /* 0x00000004aa217c23 */ /* 0x040fe20008010021 */
[----:B------:R-:W-:Y:S01]  /*6430*/  FSETP.NEU.FTZ.AND P1, PT, R169, -INF , PT ;  /* 0xff800000a900780b */ /* 0x000fe20003f3d000 */
[----:B------:R-:W-:Y:S01]  /*6440*/  FFMA.FTZ R35, R170, UR4, R35 ;  /* 0x00000004aa237c23 */ /* 0x000fe20008010023 */
[----:B------:R-:W-:Y:S01]  /*6450*/  @!P0 FSEL R29, R29, -INF , !P6 ;  /* 0xff8000001d1d8808 */ /* 0x000fe20007000000 */
[----:B------:R-:W-:Y:S01]  /*6460*/  FMUL.FTZ R4, R169, 1.4426950216293334961 ;  /* 0x3fb8aa3ba9047820 */ /* 0x000fe20000410000 */
[----:B------:R-:W-:Y:S01]  /*6470*/  @!P0 ISETP.GE.AND P6, PT, R244, R150, PT ;  /* 0x00000096f400820c */ /* 0x000fe20003fc6270 */
[----:B------:R-:W5:Y:S01]  /*6480*/  LDL R170, [R1+0xc] ;  /* 0x00000c0001aa7983 */ /* 0x000f620000100800 */
[----:B------:R-:W-:Y:S01]  /*6490*/  @!P0 ISETP.GE.AND P4, PT, R252, R148, PT ;  /* 0x00000094fc00820c */ /* 0x000fe20003f86270 */
[--C-:B------:R-:W-:Y:S01]  /*64a0*/  FFMA.FTZ R28, R28, c[0x0][0x23c], -R8.reuse ;  /* 0x00008f001c1c7a23 */ /* 0x100fe20000010808 */
[----:B------:R-:W-:Y:S01]  /*64b0*/  FSEL R0, R4, RZ, P1 ;  /* 0x000000ff04007208 */ /* 0x000fe20000800000 */
[----:B------:R-:W2:Y:S01]  /*64c0*/  LDL R169, [R1+0x8] ;  /* 0x0000080001a97983 */ /* 0x000ea20000100800 */
[----:B------:R-:W-:Y:S01]  /*64d0*/  @!P0 ISETP.GE.AND P1, PT, R250, R150, PT ;  /* 0x00000096fa00820c */ /* 0x000fe20003f26270 */
[----:B------:R-:W-:Y:S01]  /*64e0*/  FFMA.FTZ R29, R29, c[0x0][0x23c], -R8 ;  /* 0x00008f001d1d7a23 */ /* 0x000fe20000010808 */
[----:B------:R-:W-:Y:S01]  /*64f0*/  @!P0 FSEL R31, R31, -INF , !P6 ;  /* 0xff8000001f1f8808 */ /* 0x000fe20007000000 */
[--C-:B------:R-:W-:Y:S01]  /*6500*/  FFMA.FTZ R145, R145, c[0x0][0x23c], -R0.reuse ;  /* 0x00008f0091917a23 */ /* 0x100fe20000010800 */
[----:B------:R-:W-:Y:S01]  /*6510*/  @!P0 FSEL R11, R11, -INF , !P1 ;  /* 0xff8000000b0b8808 */ /* 0x000fe20004800000 */
[----:B------:R-:W1:Y:S01]  /*6520*/  LDSM.16.M88.4 R4, [R177+0xd800] ;  /* 0x00d80000b104783b */ /* 0x000e620000000200 */
[----:B------:R-:W-:Y:S01]  /*6530*/  @!P0 ISETP.GE.AND P1, PT, R248, R149, PT ;  /* 0x00000095f800820c */ /* 0x000fe20003f26270 */
        /* <DEDUP_REMOVED lines=10> */
[----:B------:R-:W-:Y:S01]  /*65e0*/  FFMA.FTZ R27, R27, c[0x0][0x23c], -R0 ;  /* 0x00008f001b1b7a23 */ /* 0x000fe20000010800 */
[-C--:B------:R-:W-:Y:S01]  /*65f0*/  @!P0 ISETP.GE.AND P1, PT, R244, R148.reuse, PT ;  /* 0x00000094f400820c */ /* 0x080fe20003f26270 */
[----:B------:R-:W-:Y:S01]  /*6600*/  FFMA.FTZ R34, R34, c[0x0][0x23c], -R10 ;  /* 0x00008f0022227a23 */ /* 0x000fe2000001080a */
[----:B------:R-:W-:Y:S01]  /*6610*/  @!P0 ISETP.GE.AND P2, PT, R186, R148, PT ;  /* 0x00000094ba00820c */ /* 0x000fe20003f46270 */
[--C-:B------:R-:W-:Y:S01]  /*6620*/  FFMA.FTZ R15, R15, c[0x0][0x23c], -R0.reuse ;  /* 0x00008f000f0f7a23 */ /* 0x100fe20000010800 */
[----:B------:R-:W-:Y:S01]  /*6630*/  @!P0 FSEL R33, R33, -INF , !P1 ;  /* 0xff80000021218808 */ /* 0x000fe20004800000 */
[----:B------:R-:W-:Y:S01]  /*6640*/  MUFU.EX2 R193, R34 ;  /* 0x0000002200c17308 */ /* 0x000fe20000000800 */
[-C--:B------:R-:W-:Y:S01]  /*6650*/  @!P0 ISETP.GE.AND P1, PT, R244, R151.reuse, PT ;  /* 0x00000097f400820c */ /* 0x080fe20003f26270 */
[--C-:B------:R-:W-:Y:S01]  /*6660*/  FFMA.FTZ R30, R30, c[0x0][0x23c], -R0.reuse ;  /* 0x00008f001e1e7a23 */ /* 0x100fe20000010800 */
[----:B------:R-:W-:Y:S01]  /*6670*/  @!P0 FSEL R48, R48, -INF , !P4 ;  /* 0xff80000030308808 */ /* 0x000fe20006000000 */
[----:B------:R-:W-:Y:S01]  /*6680*/  FFMA.FTZ R31, R31, c[0x0][0x23c], -R0 ;  /* 0x00008f001f1f7a23 */ /* 0x000fe20000010800 */
[----:B------:R-:W-:Y:S01]  /*6690*/  @!P0 FSEL R35, R35, -INF , !P1 ;  /* 0xff80000023238808 */ /* 0x000fe20004800000 */
[----:B------:R-:W-:Y:S01]  /*66a0*/  FFMA.FTZ R32, R32, c[0x0][0x23c], -R144 ;  /* 0x00008f0020207a23 */ /* 0x000fe20000010890 */
[-C--:B------:R-:W-:Y:S01]  /*66b0*/  @!P0 ISETP.GE.AND P1, PT, R243, R151.reuse, PT ;  /* 0x00000097f300820c */ /* 0x080fe20003f26270 */
[----:B---3--:R-:W3:Y:S01]  /*66c0*/  LDL R145, [R1+0x48] ;  /* 0x0000480001917983 */ /* 0x008ee20000100800 */
[-C--:B------:R-:W-:Y:S01]  /*66d0*/  @!P0 ISETP.GE.AND P4, PT, R252, R151.reuse, PT ;  /* 0x00000097fc00820c */ /* 0x080fe20003f86270 */
[----:B------:R-:W-:Y:S01]  /*66e0*/  FFMA.FTZ R35, R35, c[0x0][0x23c], -R10 ;  /* 0x00008f0023237a23 */ /* 0x000fe2000001080a */
[----:B------:R-:W-:Y:S01]  /*66f0*/  @!P0 FSEL R38, R38, -INF , !P1 ;  /* 0xff80000026268808 */ /* 0x000fe20004800000 */
[--C-:B------:R-:W-:Y:S01]  /*6700*/  FFMA.FTZ R48, R48, c[0x0][0x23c], -R144.reuse ;  /* 0x00008f0030307a23 */ /* 0x100fe20000010890 */
[----:B------:R-:W-:Y:S01]  /*6710*/  @!P0 FSEL R49, R49, -INF , !P6 ;  /* 0xff80000031318808 */ /* 0x000fe20007000000 */
[----:B------:R-:W-:Y:S01]  /*6720*/  MUFU.EX2 R191, R35 ;  /* 0x0000002300bf7308 */ /* 0x000fe20000000800 */
[-C--:B------:R-:W-:Y:S01]  /*6730*/  @!P0 ISETP.GE.AND P6, PT, R251, R151.reuse, PT ;  /* 0x00000097fb00820c */ /* 0x080fe20003fc6270 */
[--C-:B------:R-:W-:Y:S01]  /*6740*/  FFMA.FTZ R33, R33, c[0x0][0x23c], -R144.reuse ;  /* 0x00008f0021217a23 */ /* 0x100fe20000010890 */
[----:B------:R-:W-:Y:S01]  /*6750*/  @!P0 FSEL R50, R50, -INF , !P4 ;  /* 0xff80000032328808 */ /* 0x000fe20006000000 */
[----:B------:R-:W-:Y:S01]  /*6760*/  FFMA.FTZ R49, R49, c[0x0][0x23c], -R144 ;  /* 0x00008f0031317a23 */ /* 0x000fe20000010890 */
[----:B------:R-:W-:Y:S01]  /*6770*/  @!P0 ISETP.GE.AND P4, PT, R186, R151, PT ;  /* 0x00000097ba00820c */ /* 0x000fe20003f86270 */
[--C-:B------:R-:W-:Y:S01]  /*6780*/  FFMA.FTZ R38, R38, c[0x0][0x23c], -R10.reuse ;  /* 0x00008f0026267a23 */ /* 0x100fe2000001080a */
[----:B------:R-:W-:Y:S01]  /*6790*/  @!P0 FSEL R51, R51, -INF , !P6 ;  /* 0xff80000033338808 */ /* 0x000fe20007000000 */
[-C--:B-1----:R-:W-:Y:S01]  /*67a0*/  HMMA.16816.F32 R52, R132, R4.reuse, R52 ;  /* 0x000000048434723c */ /* 0x082fe20000001834 */
[----:B------:R-:W-:Y:S01]  /*67b0*/  FFMA.FTZ R50, R50, c[0x0][0x23c], -R10 ;  /* 0x00008f0032327a23 */ /* 0x000fe2000001080a */
[----:B------:R-:W-:Y:S01]  /*67c0*/  MUFU.EX2 R158, R49 ;  /* 0x00000031009e7308 */ /* 0x000fe20000000800 */
[----:B------:R-:W-:Y:S02]  /*67d0*/  FFMA.FTZ R42, R42, c[0x0][0x23c], -R0 ;  /* 0x00008f002a2a7a23 */ /* 0x000fe40000010800 */
[----:B------:R-:W-:Y:S02]  /*67e0*/  FFMA.FTZ R51, R51, c[0x0][0x23c], -R10 ;  /* 0x00008f0033337a23 */ /* 0x000fe4000001080a */
[--C-:B------:R-:W-:Y:S01]  /*67f0*/  FFMA.FTZ R43, R43, c[0x0][0x23c], -R0.reuse ;  /* 0x00008f002b2b7a23 */ /* 0x100fe20000010800 */
[C---:B------:R-:W-:Y:S01]  /*6800*/  HMMA.16816.F32 R56, R140.reuse, R4, R56 ;  /* 0x000000048c38723c */ /* 0x040fe20000001838 */
[--C-:B------:R-:W-:Y:S03]  /*6810*/  FFMA.FTZ R46, R46, c[0x0][0x23c], -R0.reuse ;  /* 0x00008f002e2e7a23 */ /* 0x100fe60000010800 */
[----:B------:R-:W-:Y:S01]  /*6820*/  MUFU.EX2 R165, R50 ;  /* 0x0000003200a57308 */ /* 0x000fe20000000800 */
[----:B------:R-:W-:Y:S02]  /*6830*/  FFMA.FTZ R47, R47, c[0x0][0x23c], -R0 ;  /* 0x00008f002f2f7a23 */ /* 0x000fe40000010800 */
[----:B------:R-:W-:Y:S01]  /*6840*/  IMAD.WIDE.U32 R4, R159, -0x326172a9, RZ ;  /* 0xcd9e8d579f047825 */ /* 0x000fe200078e00ff */
[-C--:B------:R-:W-:Y:S04]  /*6850*/  HMMA.16816.F32 R60, R140, R6.reuse, R60 ;  /* 0x000000068c3c723c */ /* 0x080fe8000000183c */
[--C-:B------:R-:W-:Y:S01]  /*6860*/  LOP3.LUT R16, R5, UR19, R160.reuse, 0x96, !PT ;  /* 0x0000001305107c12 */ /* 0x100fe2000f8e96a0 */
[----:B------:R-:W-:Y:S01]  /*6870*/  IMAD.WIDE.U32 R24, R153, -0x326172a9, RZ ;  /* 0xcd9e8d5799187825 */ /* 0x000fe200078e00ff */
[----:B------:R-:W-:Y:S01]  /*6880*/  LOP3.LUT R160, R19, UR19, R160, 0x96, !PT ;  /* 0x0000001313a07c12 */ /* 0x000fe2000f8e96a0 */
[----:B------:R-:W-:Y:S01]  /*6890*/  MUFU.EX2 R189, R32 ;  /* 0x0000002000bd7308 */ /* 0x000fe20000000800 */
[----:B------:R-:W-:Y:S01]  /*68a0*/  LOP3.LUT R142, R23, UR17, R18, 0x96, !PT ;  /* 0x00000011178e7c12 */ /* 0x000fe2000f8e9612 */
[----:B------:R-:W-:Y:S03]  /*68b0*/  HMMA.16816.F32 R64, R132, R6, R64 ;  /* 0x000000068440723c */ /* 0x000fe60000001840 */
[----:B------:R-:W-:Y:S04]  /*68c0*/  IMAD.WIDE.U32 R18, R9, -0x326172a9, RZ ;  /* 0xcd9e8d5709127825 */ /* 0x000fe800078e00ff */
[----:B------:R-:W-:Y:S01]  /*68d0*/  IMAD.WIDE.U32 R142, R142, -0x2daee0ad, RZ ;  /* 0xd2511f538e8e7825 */ /* 0x000fe200078e00ff */
[----:B------:R-:W-:Y:S01]  /*68e0*/  LOP3.LUT R140, R19, UR17, R138, 0x96, !PT ;  /* 0x00000011138c7c12 */ /* 0x000fe2000f8e968a */
[----:B------:R1:W-:Y:S03]  /*68f0*/  MUFU.EX2 R202, R28 ;  /* 0x0000001c00ca7308 */ /* 0x0003e60000000800 */
[----:B------:R-:W-:Y:S02]  /*6900*/  FFMA.FTZ R52, R188, UR4, R52 ;  /* 0x00000004bc347c23 */ /* 0x000fe40008010034 */
[----:B------:R-:W-:Y:S03]  /*6910*/  IMAD.WIDE.U32 R140, R140, -0x2daee0ad, RZ ;  /* 0xd2511f538c8c7825 */ /* 0x000fe600078e00ff */
[----:B------:R-:W-:Y:S01]  /*6920*/  @!P0 FSEL R52, R52, -INF , !P2 ;  /* 0xff80000034348808 */ /* 0x000fe20005000000 */
[----:B------:R-:W-:Y:S01]  /*6930*/  FFMA.FTZ R54, R188, UR4, R54 ;  /* 0x00000004bc367c23 */ /* 0x000fe20008010036 */
[----:B------:R-:W-:Y:S01]  /*6940*/  @!P0 ISETP.GE.AND P2, PT, R186, R149, PT ;  /* 0x00000095ba00820c */ /* 0x000fe20003f46270 */
[----:B------:R-:W-:Y:S01]  /*6950*/  MUFU.EX2 R222, R14 ;  /* 0x0000000e00de7308 */ /* 0x000fe20000000800 */
[----:B------:R-:W-:Y:S02]  /*6960*/  FFMA.FTZ R56, R188, UR4, R56 ;  /* 0x00000004bc387c23 */ /* 0x000fe40008010038 */
[----:B------:R-:W-:Y:S01]  /*6970*/  @!P0 FSEL R54, R54, -INF , !P4 ;  /* 0xff80000036368808 */ /* 0x000fe20006000000 */
[----:B------:R-:W-:Y:S02]  /*6980*/  FFMA.FTZ R52, R52, c[0x0][0x23c], -R144 ;  /* 0x00008f0034347a23 */ /* 0x000fe40000010890 */
[----:B------:R-:W-:Y:S01]  /*6990*/  @!P0 FSEL R56, R56, -INF , !P2 ;  /* 0xff80000038388808 */ /* 0x000fe20005000000 */
[----:B------:R-:W-:Y:S01]  /*69a0*/  FFMA.FTZ R58, R188, UR4, R58 ;  /* 0x00000004bc3a7c23 */ /* 0x000fe2000801003a */
[----:B------:R-:W-:Y:S01]  /*69b0*/  @!P0 ISETP.GE.AND P2, PT, R186, R150, PT ;  /* 0x00000096ba00820c */ /* 0x000fe20003f46270 */
[----:B------:R-:W-:Y:S01]  /*69c0*/  FFMA.FTZ R54, R54, c[0x0][0x23c], -R10 ;  /* 0x00008f0036367a23 */ /* 0x000fe2000001080a */
[----:B------:R-:W-:Y:S01]  /*69d0*/  MUFU.EX2 R188, R33 ;  /* 0x0000002100bc7308 */ /* 0x000fe20000000800 */
[----:B------:R-:W-:Y:S01]  /*69e0*/  FFMA.FTZ R56, R56, c[0x0][0x23c], -R8 ;  /* 0x00008f0038387a23 */ /* 0x000fe20000010808 */
[----:B------:R-:W-:Y:S01]  /*69f0*/  @!P0 FSEL R58, R58, -INF , !P2 ;  /* 0xff8000003a3a8808 */ /* 0x000fe20005000000 */
[----:B------:R-:W-:Y:S01]  /*6a00*/  IMAD.WIDE.U32 R16, R16, -0x2daee0ad, RZ ;  /* 0xd2511f5310107825 */ /* 0x000fe200078e00ff */
[----:B-1----:R-:W-:Y:S03]  /*6a10*/  LOP3.LUT R28, R21, UR16, R146, 0x96, !PT ;  /* 0x00000010151c7c12 */ /* 0x002fe6000f8e9692 */
[----:B------:R-:W-:Y:S01]  /*6a20*/  IMAD.U32 R146, RZ, RZ, UR24 ;  /* 0x00000018ff927e24 */ /* 0x000fe2000f8e00ff */
[----:B------:R-:W-:Y:S01]  /*6a30*/  LOP3.LUT R17, R17, UR16, R162, 0x96, !PT ;  /* 0x0000001011117c12 */ /* 0x000fe2000f8e96a2 */
[----:B------:R-:W-:Y:S01]  /*6a40*/  FFMA.FTZ R58, R58, c[0x0][0x23c], -R0 ;  /* 0x00008f003a3a7a23 */ /* 0x000fe20000010800 */
[----:B------:R-:W-:Y:S01]  /*6a50*/  MUFU.EX2 R159, R54 ;  /* 0x00000036009f7308 */ /* 0x000fe20000000800 */
[C---:B------:R-:W-:Y:S02]  /*6a60*/  FFMA.FTZ R55, R187.reuse, UR4, R55 ;  /* 0x00000004bb377c23 */ /* 0x040fe40008010037 */
[C---:B------:R-:W-:Y:S02]  /*6a70*/  FFMA.FTZ R53, R187.reuse, UR4, R53 ;  /* 0x00000004bb357c23 */ /* 0x040fe40008010035 */
[C---:B------:R-:W-:Y:S02]  /*6a80*/  FFMA.FTZ R57, R187.reuse, UR4, R57 ;  /* 0x00000004bb397c23 */ /* 0x040fe40008010039 */
[----:B------:R-:W-:Y:S03]  /*6a90*/  FFMA.FTZ R59, R187, UR4, R59 ;  /* 0x00000004bb3b7c23 */ /* 0x000fe6000801003b */
[----:B------:R-:W-:Y:S10]  /*6aa0*/  MUFU.EX2 R163, R56 ;  /* 0x0000003800a37308 */ /* 0x000ff40000000800 */
[----:B------:R-:W-:Y:S10]  /*6ab0*/  MUFU.EX2 R167, R58 ;  /* 0x0000003a00a77308 */ /* 0x000ff40000000800 */
[----:B------:R1:W-:Y:S10]  /*6ac0*/  MUFU.EX2 R223, R15 ;  /* 0x0000000f00df7308 */ /* 0x0003f40000000800 */
[----:B------:R1:W1:Y:S10]  /*6ad0*/  MUFU.EX2 R225, R11 ;  /* 0x0000000b00e17308 */ /* 0x0002740000000800 */
[----:B------:R1:W1:Y:S02]  /*6ae0*/  MUFU.EX2 R218, R13 ;  /* 0x0000000d00da7308 */ /* 0x0002640000000800 */
[----:B-1----:R-:W-:Y:S05]  /*6af0*/  IMAD.WIDE.U32 R14, R155, -0x326172a9, RZ ;  /* 0xcd9e8d579b0e7825 */ /* 0x002fea00078e00ff */
[----:B------:R-:W-:Y:S03]  /*6b00*/  LOP3.LUT R12, R15, UR19, R156, 0x96, !PT ;  /* 0x000000130f0c7c12 */ /* 0x000fe6000f8e969c */
[----:B------:R-:W-:Y:S01]  /*6b10*/  MUFU.EX2 R155, R52 ;  /* 0x00000034009b7308 */ /* 0x000fe20000000800 */
[----:B------:R-:W-:Y:S02]  /*6b20*/  LOP3.LUT R11, R137, UR18, R164, 0x96, !PT ;  /* 0x00000012890b7c12 */ /* 0x000fe4000f8e96a4 */
[----:B------:R-:W-:Y:S03]  /*6b30*/  LOP3.LUT R137, R25, UR17, R4, 0x96, !PT ;  /* 0x0000001119897c12 */ /* 0x000fe6000f8e9604 */
[----:B------:R-:W-:Y:S04]  /*6b40*/  IMAD.WIDE.U32 R4, R11, -0x326172a9, RZ ;  /* 0xcd9e8d570b047825 */ /* 0x000fe800078e00ff */
[----:B------:R-:W-:Y:S01]  /*6b50*/  MUFU.EX2 R164, R51 ;  /* 0x0000003300a47308 */ /* 0x000fe20000000800 */
[----:B------:R-:W-:Y:S05]  /*6b60*/  IMAD.WIDE.U32 R12, R12, -0x2daee0ad, RZ ;  /* 0xd2511f530c0c7825 */ /* 0x000fea00078e00ff */
[----:B------:R-:W-:Y:S01]  /*6b70*/  LOP3.LUT R139, R13, UR16, R136, 0x96, !PT ;  /* 0x000000100d8b7c12 */ /* 0x000fe2000f8e9688 */
[----:B------:R-:W-:Y:S03]  /*6b80*/  IMAD.WIDE.U32 R136, R137, -0x2daee0ad, RZ ;  /* 0xd2511f5389887825 */ /* 0x000fe600078e00ff */
[----:B------:R1:W-:Y:S01]  /*6b90*/  MUFU.EX2 R215, R26 ;  /* 0x0000001a00d77308 */ /* 0x0003e20000000800 */
[----:B------:R-:W-:Y:S01]  /*6ba0*/  IMAD.WIDE.U32 R138, R139, -0x326172a9, RZ ;  /* 0xcd9e8d578b8a7825 */ /* 0x000fe200078e00ff */
[----:B------:R-:W-:Y:S02]  /*6bb0*/  LOP3.LUT R13, R137, UR14, R16, 0x96, !PT ;  /* 0x0000000e890d7c12 */ /* 0x000fe4000f8e9610 */
[----:B------:R-:W-:Y:S01]  /*6bc0*/  LOP3.LUT R137, R141, UR14, R20, 0x96, !PT ;  /* 0x0000000e8d897c12 */ /* 0x000fe2000f8e9614 */
[----:B------:R-:W-:Y:S01]  /*6bd0*/  IMAD.WIDE.U32 R16, R17, -0x326172a9, RZ ;  /* 0xcd9e8d5711107825 */ /* 0x000fe200078e00ff */
[----:B------:R-:W-:Y:S04]  /*6be0*/  LOP3.LUT R4, R139, UR15, R4, 0x96, !PT ;  /* 0x0000000f8b047c12 */ /* 0x000fe8000f8e9604 */
[----:B------:R-:W2:Y:S10]  /*6bf0*/  MUFU.EX2 R214, R27 ;  /* 0x0000001b00d67308 */ /* 0x000eb40000000800 */
[----:B------:R1:W1:Y:S02]  /*6c00*/  MUFU.EX2 R198, R29 ;  /* 0x0000001d00c67308 */ /* 0x0002640000000800 */
[----:B-1----:R-:W-:Y:S01]  /*6c10*/  LOP3.LUT R26, R5, UR17, R14, 0x96, !PT ;  /* 0x00000011051a7c12 */ /* 0x002fe2000f8e960e */
[----:B------:R-:W-:Y:S04]  /*6c20*/  IMAD.WIDE.U32 R14, R160, -0x2daee0ad, RZ ;  /* 0xd2511f53a00e7825 */ /* 0x000fe800078e00ff */
[----:B------:R-:W-:Y:S01]  /*6c30*/  IMAD.WIDE.U32 R4, R4, -0x2daee0ad, RZ ;  /* 0xd2511f5304047825 */ /* 0x000fe200078e00ff */
[----:B------:R-:W-:Y:S02]  /*6c40*/  LOP3.LUT R25, R15, UR16, R166, 0x96, !PT ;  /* 0x000000100f197c12 */ /* 0x000fe4000f8e96a6 */
[----:B------:R-:W-:Y:S01]  /*6c50*/  MUFU.EX2 R160, R48 ;  /* 0x0000003000a07308 */ /* 0x000fe20000000800 */
[----:B------:R-:W-:Y:S02]  /*6c60*/  LOP3.LUT R15, R17, UR15, R24, 0x96, !PT ;  /* 0x0000000f110f7c12 */ /* 0x000fe4000f8e9618 */
[----:B------:R-:W-:Y:S01]  /*6c70*/  LOP3.LUT R17, R143, UR14, R14, 0x96, !PT ;  /* 0x0000000e8f117c12 */ /* 0x000fe2000f8e960e */
[----:B------:R-:W-:Y:S01]  /*6c80*/  IMAD.WIDE.U32 R24, R25, -0x326172a9, RZ ;  /* 0xcd9e8d5719187825 */ /* 0x000fe200078e00ff */
[----:B------:R-:W-:Y:S03]  /*6c90*/  SHF.R.U32.HI R23, RZ, 0x18, R4 ;  /* 0x00000018ff177819 */ /* 0x000fe60000011604 */
[----:B------:R-:W-:Y:S01]  /*6ca0*/  IMAD.WIDE.U32 R14, R15, -0x2daee0ad, RZ ;  /* 0xd2511f530f0e7825 */ /* 0x000fe200078e00ff */
[----:B------:R-:W-:Y:S01]  /*6cb0*/  LOP3.LUT R139, R25, UR15, R22, 0x96, !PT ;  /* 0x0000000f198b7c12 */ /* 0x000fe2000f8e9616 */
[----:B------:R1:W1:Y:S01]  /*6cc0*/  MUFU.EX2 R208, R30 ;  /* 0x0000001e00d07308 */ /* 0x0002620000000800 */
[----:B------:R-:W-:Y:S01]  /*6cd0*/  LOP3.LUT R22, R4, 0xff, RZ, 0xc0, !PT ;  /* 0x000000ff04167812 */ /* 0x000fe200078ec0ff */
[----:B------:R-:W-:Y:S01]  /*6ce0*/  IMAD.WIDE.U32 R6, R17, -0x326172a9, RZ ;  /* 0xcd9e8d5711067825 */ /* 0x000fe200078e00ff */
[----:B------:R-:W-:Y:S02]  /*6cf0*/  LOP3.LUT R11, R15, UR12, R136, 0x96, !PT ;  /* 0x0000000c0f0b7c12 */ /* 0x000fe4000f8e9688 */
[----:B------:R-:W-:Y:S01]  /*6d00*/  LOP3.LUT R20, R14, 0xff, RZ, 0xc0, !PT ;  /* 0x000000ff0e147812 */ /* 0x000fe200078ec0ff */
[----:B------:R-:W-:Y:S01]  /*6d10*/  IMAD.WIDE.U32 R28, R28, -0x326172a9, RZ ;  /* 0xcd9e8d571c1c7825 */ /* 0x000fe200078e00ff */
[--C-:B------:R-:W-:Y:S02]  /*6d20*/  SHF.R.U32.HI R25, RZ, 0x18, R14.reuse ;  /* 0x00000018ff197819 */ /* 0x100fe4000001160e */
[----:B------:R-:W-:Y:S01]  /*6d30*/  SHF.R.U32.HI R32, RZ, 0x10, R14 ;  /* 0x00000010ff207819 */ /* 0x000fe2000001160e */
[----:B------:R1:W1:Y:S01]  /*6d40*/  MUFU.EX2 R206, R31 ;  /* 0x0000001f00ce7308 */ /* 0x0002620000000800 */
[----:B------:R-:W-:Y:S01]  /*6d50*/  LOP3.LUT R141, R29, UR15, R18, 0x96, !PT ;  /* 0x0000000f1d8d7c12 */ /* 0x000fe2000f8e9612 */
[----:B------:R-:W-:Y:S01]  /*6d60*/  IMAD.WIDE.U32 R26, R26, -0x2daee0ad, RZ ;  /* 0xd2511f531a1a7825 */ /* 0x000fe200078e00ff */
[----:B------:R-:W-:Y:S02]  /*6d70*/  SHF.R.U32.HI R132, RZ, 0x10, R6 ;  /* 0x00000010ff847819 */ /* 0x000fe40000011606 */
[----:B------:R-:W-:Y:S02]  /*6d80*/  LOP3.LUT R33, R6, 0xffff, RZ, 0xc0, !PT ;  /* 0x0000ffff06217812 */ /* 0x000fe400078ec0ff */
[----:B------:R-:W-:Y:S01]  /*6d90*/  LOP3.LUT R21, R27, UR14, R12, 0x96, !PT ;  /* 0x0000000e1b157c12 */ /* 0x000fe2000f8e960c */
[----:B------:R-:W-:Y:S02]  /*6da0*/  IMAD.WIDE.U32 R12, R13, -0x326172a9, RZ ;  /* 0xcd9e8d570d0c7825 */ /* 0x000fe400078e00ff */
[----:B------:R-:W-:Y:S03]  /*6db0*/  MUFU.EX2 R187, R38 ;  /* 0x0000002600bb7308 */ /* 0x000fe60000000800 */
[----:B------:R-:W-:Y:S02]  /*6dc0*/  LOP3.LUT R9, R13, UR13, R16, 0x96, !PT ;  /* 0x0000000d0d097c12 */ /* 0x000fe4000f8e9610 */
[----:B------:R-:W-:Y:S02]  /*6dd0*/  LOP3.LUT R16, R5, UR12, R26, 0x96, !PT ;  /* 0x0000000c05107c12 */ /* 0x000fe4000f8e961a */
[----:B-1----:R-:W-:Y:S02]  /*6de0*/  LOP3.LUT R30, R4, 0xffff, RZ, 0xc0, !PT ;  /* 0x0000ffff041e7812 */ /* 0x002fe400078ec0ff */
[C---:B------:R-:W-:Y:S01]  /*6df0*/  LOP3.LUT R18, R12.reuse, 0xff, RZ, 0xc0, !PT ;  /* 0x000000ff0c127812 */ /* 0x040fe200078ec0ff */
[----:B------:R-:W-:Y:S01]  /*6e00*/  MUFU.EX2 R197, R42 ;  /* 0x0000002a00c57308 */ /* 0x000fe20000000800 */
[----:B------:R-:W-:Y:S02]  /*6e10*/  SHF.R.U32.HI R19, RZ, 0x18, R12 ;  /* 0x00000018ff137819 */ /* 0x000fe4000001160c */
[----:B------:R-:W-:Y:S02]  /*6e20*/  LOP3.LUT R27, R12, 0xffff, RZ, 0xc0, !PT ;  /* 0x0000ffff0c1b7812 */ /* 0x000fe400078ec0ff */
[----:B------:R-:W-:Y:S01]  /*6e30*/  SHF.R.U32.HI R31, RZ, 0x10, R4 ;  /* 0x00000010ff1f7819 */ /* 0x000fe20000011604 */
[----:B------:R-:W-:Y:S01]  /*6e40*/  IMAD.WIDE.U32 R4, R21, -0x326172a9, RZ ;  /* 0xcd9e8d5715047825 */ /* 0x000fe200078e00ff */
[----:B------:R-:W-:Y:S02]  /*6e50*/  SHF.R.U32.HI R29, RZ, 0x10, R12 ;  /* 0x00000010ff1d7819 */ /* 0x000fe4000001160c */
[----:B------:R-:W-:Y:S01]  /*6e60*/  LOP3.LUT R26, R14, 0xffff, RZ, 0xc0, !PT ;  /* 0x0000ffff0e1a7812 */ /* 0x000fe200078ec0ff */
[----:B------:R-:W-:Y:S01]  /*6e70*/  MUFU.EX2 R190, R41 ;  /* 0x0000002900be7308 */ /* 0x000fe20000000800 */
[----:B------:R-:W-:Y:S02]  /*6e80*/  LOP3.LUT R13, R7, UR13, R24, 0x96, !PT ;  /* 0x0000000d070d7c12 */ /* 0x000fe4000f8e9618 */
[----:B------:R-:W-:Y:S02]  /*6e90*/  LOP3.LUT R21, R6, 0xff, RZ, 0xc0, !PT ;  /* 0x000000ff06157812 */ /* 0x000fe400078ec0ff */
[----:B------:R-:W-:Y:S02]  /*6ea0*/  SHF.R.U32.HI R24, RZ, 0x18, R6 ;  /* 0x00000018ff187819 */ /* 0x000fe40000011606 */
[----:B------:R-:W-:Y:S02]  /*6eb0*/  LOP3.LUT R6, R5, UR13, R138, 0x96, !PT ;  /* 0x0000000d05067c12 */ /* 0x000fe4000f8e968a */
[C---:B------:R-:W-:Y:S01]  /*6ec0*/  LOP3.LUT R12, R4.reuse, 0xffff, RZ, 0xc0, !PT ;  /* 0x0000ffff040c7812 */ /* 0x040fe200078ec0ff */
[----:B------:R-:W-:Y:S01]  /*6ed0*/  MUFU.EX2 R196, R43 ;  /* 0x0000002b00c47308 */ /* 0x000fe20000000800 */
[----:B----4-:R-:W-:Y:S02]  /*6ee0*/  @!P0 ISETP.GE.AND P1, PT, R171, R148, PT ;  /* 0x00000094ab00820c */ /* 0x010fe40003f26270 */
[----:B------:R-:W-:Y:S02]  /*6ef0*/  LOP3.LUT R17, R4, 0xff, RZ, 0xc0, !PT ;  /* 0x000000ff04117812 */ /* 0x000fe400078ec0ff */
[--C-:B------:R-:W-:Y:S02]  /*6f00*/  SHF.R.U32.HI R15, RZ, 0x10, R4.reuse ;  /* 0x00000010ff0f7819 */ /* 0x100fe40000011604 */
[----:B------:R-:W-:Y:S02]  /*6f10*/  SHF.R.U32.HI R14, RZ, 0x18, R4 ;  /* 0x00000018ff0e7819 */ /* 0x000fe40000011604 */
[C---:B------:R-:W-:Y:S01]  /*6f20*/  LOP3.LUT R4, R9.reuse, 0xff, RZ, 0xc0, !PT ;  /* 0x000000ff09047812 */ /* 0x040fe200078ec0ff */
[----:B------:R-:W-:Y:S01]  /*6f30*/  MUFU.EX2 R195, R46 ;  /* 0x0000002e00c37308 */ /* 0x000fe20000000800 */
[----:B------:R-:W-:Y:S02]  /*6f40*/  LOP3.LUT R5, R9, 0xffff, RZ, 0xc0, !PT ;  /* 0x0000ffff09057812 */ /* 0x000fe400078ec0ff */
[C---:B-----5:R-:W-:Y:S02]  /*6f50*/  @!P0 ISETP.GE.AND P2, PT, R170.reuse, R150, PT ;  /* 0x00000096aa00820c */ /* 0x060fe40003f46270 */
[CC--:B------:R-:W-:Y:S02]  /*6f60*/  @!P0 ISETP.GE.AND P5, PT, R170.reuse, R148.reuse, PT ;  /* 0x00000094aa00820c */ /* 0x0c0fe40003fa6270 */
[----:B------:R-:W-:Y:S02]  /*6f70*/  SHF.R.U32.HI R5, RZ, 0x8, R5 ;  /* 0x00000008ff057819 */ /* 0x000fe40000011605 */
[----:B--2---:R-:W-:Y:S01]  /*6f80*/  @!P0 ISETP.GE.AND P3, PT, R169, R148, PT ;  /* 0x00000094a900820c */ /* 0x004fe20003f66270 */
[----:B------:R-:W-:Y:S01]  /*6f90*/  MUFU.EX2 R194, R47 ;  /* 0x0000002f00c27308 */ /* 0x000fe20000000800 */
[----:B------:R-:W-:Y:S01]  /*6fa0*/  @!P0 ISETP.GE.AND P6, PT, R171, R151, PT ;  /* 0x00000097ab00820c */ /* 0x000fe20003fc6270 */
[----:B------:R-:W2:Y:S01]  /*6fb0*/  LDL R148, [R1+0x44] ;  /* 0x0000440001947983 */ /* 0x000ea20000100800 */
[-C--:B------:R-:W-:Y:S02]  /*6fc0*/  @!P0 ISETP.GE.AND P4, PT, R170, R149.reuse, PT ;  /* 0x00000095aa00820c */ /* 0x080fe40003f86270 */
[----:B------:R-:W-:Y:S02]  /*6fd0*/  @!P0 FSEL R55, R55, -INF , !P6 ;  /* 0xff80000037378808 */ /* 0x000fe40007000000 */
[-C--:B------:R-:W-:Y:S02]  /*6fe0*/  @!P0 ISETP.GE.AND P6, PT, R169, R149.reuse, PT ;  /* 0x00000095a900820c */ /* 0x080fe40003fc6270 */
[----:B------:R-:W-:Y:S01]  /*6ff0*/  @!P0 FSEL R53, R53, -INF , !P1 ;  /* 0xff80000035358808 */ /* 0x000fe20004800000 */
[----:B------:R-:W-:Y:S01]  /*7000*/  FFMA.FTZ R55, R55, c[0x0][0x23c], -R10 ;  /* 0x00008f0037377a23 */ /* 0x000fe2000001080a */
[----:B------:R-:W-:Y:S01]  /*7010*/  @!P0 ISETP.GE.AND P1, PT, R171, R149, PT ;  /* 0x00000095ab00820c */ /* 0x000fe20003f26270 */
[----:B------:R-:W-:Y:S01]  /*7020*/  MUFU.EX2 R186, R39 ;  /* 0x0000002700ba7308 */ /* 0x000fe20000000800 */
[----:B------:R-:W-:Y:S01]  /*7030*/  SHF.R.U32.HI R7, RZ, 0x10, R6 ;  /* 0x00000010ff077819 */ /* 0x000fe20000011606 */
[----:B------:R-:W-:Y:S01]  /*7040*/  FFMA.FTZ R53, R53, c[0x0][0x23c], -R144 ;  /* 0x00008f0035357a23 */ /* 0x000fe20000010890 */
[----:B------:R-:W-:Y:S02]  /*7050*/  @!P0 FSEL R57, R57, -INF , !P1 ;  /* 0xff80000039398808 */ /* 0x000fe40004800000 */
[-C--:B------:R-:W-:Y:S03]  /*7060*/  @!P0 ISETP.GE.AND P1, PT, R171, R150.reuse, PT ;  /* 0x00000096ab00820c */ /* 0x080fe60003f26270 */
[----:B------:R-:W-:Y:S01]  /*7070*/  FFMA.FTZ R57, R57, c[0x0][0x23c], -R8 ;  /* 0x00008f0039397a23 */ /* 0x000fe20000010808 */
[----:B------:R-:W-:Y:S01]  /*7080*/  @!P0 FSEL R59, R59, -INF , !P1 ;  /* 0xff8000003b3b8808 */ /* 0x000fe20004800000 */
[----:B------:R-:W-:Y:S01]  /*7090*/  MUFU.EX2 R153, R53 ;  /* 0x0000003500997308 */ /* 0x000fe20000000800 */
[----:B------:R-:W-:Y:S03]  /*70a0*/  @!P0 ISETP.GE.AND P1, PT, R169, R150, PT ;  /* 0x00000096a900820c */ /* 0x000fe60003f26270 */
[----:B------:R-:W-:Y:S02]  /*70b0*/  FFMA.FTZ R59, R59, c[0x0][0x23c], -R0 ;  /* 0x00008f003b3b7a23 */ /* 0x000fe40000010800 */
[C---:B---3--:R-:W-:Y:S02]  /*70c0*/  FFMA.FTZ R65, R145.reuse, UR4, R65 ;  /* 0x0000000491417c23 */ /* 0x048fe40008010041 */
[C---:B------:R-:W-:Y:S02]  /*70d0*/  FFMA.FTZ R61, R145.reuse, UR4, R61 ;  /* 0x00000004913d7c23 */ /* 0x040fe4000801003d */
[----:B------:R-:W-:Y:S01]  /*70e0*/  MUFU.EX2 R157, R55 ;  /* 0x00000037009d7308 */ /* 0x000fe20000000800 */
[----:B------:R-:W-:Y:S01]  /*70f0*/  FFMA.FTZ R67, R145, UR4, R67 ;  /* 0x0000000491437c23 */ /* 0x000fe20008010043 */
[----:B------:R-:W-:Y:S01]  /*7100*/  @!P0 FSEL R65, R65, -INF , !P3 ;  /* 0xff80000041418808 */ /* 0x000fe20005800000 */
[----:B------:R-:W-:Y:S01]  /*7110*/  FFMA.FTZ R63, R145, UR4, R63 ;  /* 0x00000004913f7c23 */ /* 0x000fe2000801003f */
[----:B------:R-:W-:Y:S02]  /*7120*/  @!P0 FSEL R61, R61, -INF , !P6 ;  /* 0xff8000003d3d8808 */ /* 0x000fe40007000000 */
[-C--:B------:R-:W-:Y:S02]  /*7130*/  @!P0 ISETP.GE.AND P6, PT, R169, R151.reuse, PT ;  /* 0x00000097a900820c */ /* 0x080fe40003fc6270 */
[----:B------:R-:W-:Y:S02]  /*7140*/  @!P0 FSEL R63, R63, -INF , !P1 ;  /* 0xff8000003f3f8808 */ /* 0x000fe40004800000 */
[----:B------:R-:W-:Y:S01]  /*7150*/  @!P0 FSEL R67, R67, -INF , !P6 ;  /* 0xff80000043438808 */ /* 0x000fe20007000000 */
[----:B------:R-:W-:Y:S01]  /*7160*/  MUFU.EX2 R162, R57 ;  /* 0x0000003900a27308 */ /* 0x000fe20000000800 */
[----:B------:R-:W-:Y:S09]  /*7170*/  ISETP.LE.U32.AND P1, PT, R19, UR5, PT ;  /* 0x0000000513007c0c */ /* 0x000ff2000bf23070 */
[----:B------:R-:W1:Y:S04]  /*7180*/  MUFU.EX2 R169, R36 ;  /* 0x0000002400a97308 */ /* 0x000e680000000800 */
[----:B------:R-:W-:Y:S06]  /*7190*/  @!P1 FADD.FTZ R212, -R212, -RZ ;  /* 0x800000ffd4d49221 */ /* 0x000fec0000010100 */
[----:B------:R-:W-:Y:S10]  /*71a0*/  MUFU.EX2 R171, R44 ;  /* 0x0000002c00ab7308 */ /* 0x000ff40000000800 */
[----:B------:R-:W-:Y:S01]  /*71b0*/  MUFU.EX2 R166, R59 ;  /* 0x0000003b00a67308 */ /* 0x000fe20000000800 */
[C---:B--2---:R-:W-:Y:S02]  /*71c0*/  FFMA.FTZ R64, R148.reuse, UR4, R64 ;  /* 0x0000000494407c23 */ /* 0x044fe40008010040 */
[C---:B------:R-:W-:Y:S02]  /*71d0*/  FFMA.FTZ R60, R148.reuse, UR4, R60 ;  /* 0x00000004943c7c23 */ /* 0x040fe4000801003c */
[----:B------:R-:W-:Y:S01]  /*71e0*/  FFMA.FTZ R66, R148, UR4, R66 ;  /* 0x0000000494427c23 */ /* 0x000fe20008010042 */
[----:B------:R-:W-:Y:S01]  /*71f0*/  @!P0 FSEL R64, R64, -INF , !P5 ;  /* 0xff80000040408808 */ /* 0x000fe20006800000 */
[----:B------:R-:W-:Y:S01]  /*7200*/  FFMA.FTZ R62, R148, UR4, R62 ;  /* 0x00000004943e7c23 */ /* 0x000fe2000801003e */
[----:B------:R-:W-:Y:S02]  /*7210*/  ISETP.LE.U32.AND P5, PT, R4, UR5, PT ;  /* 0x0000000504007c0c */ /* 0x000fe4000bfa3070 */
[--C-:B------:R-:W-:Y:S01]  /*7220*/  SHF.R.U32.HI R4, RZ, 0x18, R9.reuse ;  /* 0x00000018ff047819 */ /* 0x100fe20000011609 */
[--C-:B------:R-:W-:Y:S01]  /*7230*/  FFMA.FTZ R64, R64, c[0x0][0x23c], -R144.reuse ;  /* 0x00008f0040407a23 */ /* 0x100fe20000010890 */
[----:B------:R-:W-:Y:S01]  /*7240*/  @!P0 FSEL R60, R60, -INF , !P4 ;  /* 0xff8000003c3c8808 */ /* 0x000fe20006000000 */
[----:B------:R-:W-:Y:S01]  /*7250*/  FFMA.FTZ R144, R65, c[0x0][0x23c], -R144 ;  /* 0x00008f0041907a23 */ /* 0x000fe20000010890 */
[----:B------:R-:W-:Y:S02]  /*7260*/  ISETP.LE.U32.AND P3, PT, R4, UR5, PT ;  /* 0x0000000504007c0c */ /* 0x000fe4000bf63070 */
[----:B------:R-:W-:Y:S01]  /*7270*/  LOP3.LUT R4, R5, 0xffff, RZ, 0xc0, !PT ;  /* 0x0000ffff05047812 */ /* 0x000fe200078ec0ff */
[--C-:B------:R-:W-:Y:S01]  /*7280*/  FFMA.FTZ R60, R60, c[0x0][0x23c], -R8.reuse ;  /* 0x00008f003c3c7a23 */ /* 0x100fe20000010808 */
[----:B------:R-:W-:Y:S01]  /*7290*/  SHF.R.U32.HI R5, RZ, 0x10, R9 ;  /* 0x00000010ff057819 */ /* 0x000fe20000011609 */
[----:B------:R-:W-:Y:S01]  /*72a0*/  FFMA.FTZ R8, R61, c[0x0][0x23c], -R8 ;  /* 0x00008f003d087a23 */ /* 0x000fe20000010808 */
[----:B------:R-:W-:Y:S01]  /*72b0*/  @!P0 ISETP.GE.AND P4, PT, R170, R151, PT ;  /* 0x00000097aa00820c */ /* 0x000fe20003f86270 */
[----:B------:R-:W-:Y:S01]  /*72c0*/  MUFU.EX2 R154, R60 ;  /* 0x0000003c009a7308 */ /* 0x000fe20000000800 */
[----:B------:R-:W-:Y:S01]  /*72d0*/  LOP3.LUT R5, R5, 0xff, RZ, 0xc0, !PT ;  /* 0x000000ff05057812 */ /* 0x000fe200078ec0ff */
[----:B------:R-:W-:Y:S01]  /*72e0*/  @!P5 FADD.FTZ R201, -R201, -RZ ;  /* 0x800000ffc9c9d221 */ /* 0x000fe20000010100 */
[----:B------:R-:W-:Y:S02]  /*72f0*/  @!P0 FSEL R66, R66, -INF , !P4 ;  /* 0xff80000042428808 */ /* 0x000fe40006000000 */
[----:B------:R-:W-:Y:S01]  /*7300*/  ISETP.LE.U32.AND P4, PT, R4, UR5, PT ;  /* 0x0000000504007c0c */ /* 0x000fe2000bf83070 */
[----:B------:R-:W-:Y:S01]  /*7310*/  @!P3 FADD.FTZ R216, -R216, -RZ ;  /* 0x800000ffd8d8b221 */ /* 0x000fe20000010100 */
[----:B------:R-:W-:Y:S01]  /*7320*/  LOP3.LUT R4, R6, 0xffff, RZ, 0xc0, !PT ;  /* 0x0000ffff06047812 */ /* 0x000fe200078ec0ff */
[----:B------:R-:W-:Y:S01]  /*7330*/  FFMA.FTZ R66, R66, c[0x0][0x23c], -R10 ;  /* 0x00008f0042427a23 */ /* 0x000fe2000001080a */
[----:B------:R-:W-:Y:S01]  /*7340*/  ISETP.LE.U32.AND P6, PT, R5, UR5, PT ;  /* 0x0000000505007c0c */ /* 0x000fe2000bfc3070 */
[----:B------:R-:W-:Y:S01]  /*7350*/  MUFU.EX2 R151, R64 ;  /* 0x0000004000977308 */ /* 0x000fe20000000800 */
[----:B------:R-:W-:Y:S01]  /*7360*/  SHF.R.U32.HI R4, RZ, 0x8, R4 ;  /* 0x00000008ff047819 */ /* 0x000fe20000011604 */
[----:B------:R-:W-:Y:S01]  /*7370*/  FFMA.FTZ R10, R67, c[0x0][0x23c], -R10 ;  /* 0x00008f00430a7a23 */ /* 0x000fe2000001080a */
[----:B------:R-:W-:Y:S02]  /*7380*/  LOP3.LUT R9, R6, 0xff, RZ, 0xc0, !PT ;  /* 0x000000ff06097812 */ /* 0x000fe400078ec0ff */
[----:B------:R-:W-:Y:S02]  /*7390*/  LOP3.LUT R4, R4, 0xffff, RZ, 0xc0, !PT ;  /* 0x0000ffff04047812 */ /* 0x000fe400078ec0ff */
[----:B------:R-:W-:Y:S01]  /*73a0*/  SHF.R.U32.HI R6, RZ, 0x18, R6 ;  /* 0x00000018ff067819 */ /* 0x000fe20000011606 */
[----:B------:R-:W-:Y:S01]  /*73b0*/  @!P4 FADD.FTZ R211, -R211, -RZ ;  /* 0x800000ffd3d3c221 */ /* 0x000fe20000010100 */
[----:B------:R-:W-:Y:S01]  /*73c0*/  ISETP.LE.U32.AND P4, PT, R4, UR5, PT ;  /* 0x0000000504007c0c */ /* 0x000fe2000bf83070 */
[----:B------:R-:W-:Y:S01]  /*73d0*/  MUFU.EX2 R149, R66 ;  /* 0x0000004200957308 */ /* 0x000fe20000000800 */
[----:B------:R-:W-:Y:S01]  /*73e0*/  @!P0 FSEL R62, R62, -INF , !P2 ;  /* 0xff8000003e3e8808 */ /* 0x000fe20005000000 */
[----:B------:R-:W-:Y:S01]  /*73f0*/  @!P6 FADD.FTZ R217, -R217, -RZ ;  /* 0x800000ffd9d9e221 */ /* 0x000fe20000010100 */
[----:B------:R-:W-:Y:S02]  /*7400*/  ISETP.LE.U32.AND P6, PT, R6, UR5, PT ;  /* 0x0000000506007c0c */ /* 0x000fe4000bfc3070 */
[----:B------:R-:W-:Y:S01]  /*7410*/  ISETP.LE.U32.AND P0, PT, R9, UR5, PT ;  /* 0x0000000509007c0c */ /* 0x000fe2000bf03070 */
[--C-:B------:R-:W-:Y:S01]  /*7420*/  FFMA.FTZ R62, R62, c[0x0][0x23c], -R0.reuse ;  /* 0x00008f003e3e7a23 */ /* 0x100fe20000010800 */
[----:B------:R-:W-:Y:S01]  /*7430*/  LOP3.LUT R5, R7, 0xff, RZ, 0xc0, !PT ;  /* 0x000000ff07057812 */ /* 0x000fe200078ec0ff */
[----:B------:R-:W-:Y:S01]  /*7440*/  FFMA.FTZ R0, R63, c[0x0][0x23c], -R0 ;  /* 0x00008f003f007a23 */ /* 0x000fe20000010800 */
[----:B------:R-:W-:Y:S01]  /*7450*/  SHF.R.U32.HI R4, RZ, 0x8, R12 ;  /* 0x00000008ff047819 */ /* 0x000fe2000001160c */
[----:B------:R-:W-:Y:S01]  /*7460*/  MUFU.EX2 R161, R62 ;  /* 0x0000003e00a17308 */ /* 0x000fe20000000800 */
[----:B------:R-:W-:Y:S01]  /*7470*/  ISETP.LE.U32.AND P5, PT, R5, UR5, PT ;  /* 0x0000000505007c0c */ /* 0x000fe2000bfa3070 */
[----:B------:R-:W-:Y:S01]  /*7480*/  @!P4 FADD.FTZ R220, -R220, -RZ ;  /* 0x800000ffdcdcc221 */ /* 0x000fe20000010100 */
[----:B------:R-:W-:Y:S02]  /*7490*/  LOP3.LUT R5, R15, 0xff, RZ, 0xc0, !PT ;  /* 0x000000ff0f057812 */ /* 0x000fe400078ec0ff */
[----:B------:R-:W-:Y:S01]  /*74a0*/  LOP3.LUT R4, R4, 0xffff, RZ, 0xc0, !PT ;  /* 0x0000ffff04047812 */ /* 0x000fe200078ec0ff */
[----:B------:R-:W-:Y:S01]  /*74b0*/  @!P6 FADD.FTZ R225, -R225, -RZ ;  /* 0x800000ffe1e1e221 */ /* 0x000fe20000010100 */
[----:B------:R-:W-:Y:S01]  /*74c0*/  ISETP.LE.U32.AND P4, PT, R5, UR5, PT ;  /* 0x0000000505007c0c */ /* 0x000fe2000bf83070 */
[----:B------:R-:W-:Y:S01]  /*74d0*/  @!P0 FADD.FTZ R221, -R221, -RZ ;  /* 0x800000ffdddd8221 */ /* 0x000fe20000010100 */
[----:B------:R-:W-:Y:S01]  /*74e0*/  ISETP.LE.U32.AND P6, PT, R14, UR5, PT ;  /* 0x000000050e007c0c */ /* 0x000fe2000bfc3070 */
[----:B------:R2:W-:Y:S01]  /*74f0*/  MUFU.EX2 R150, R144 ;  /* 0x0000009000967308 */ /* 0x0005e20000000800 */
[----:B------:R-:W-:Y:S02]  /*7500*/  ISETP.LE.U32.AND P0, PT, R4, UR5, PT ;  /* 0x0000000504007c0c */ /* 0x000fe4000bf03070 */
[----:B------:R-:W-:Y:S01]  /*7510*/  SHF.R.U32.HI R4, RZ, 0x8, R27 ;  /* 0x00000008ff047819 */ /* 0x000fe2000001161b */
[----:B------:R-:W-:Y:S01]  /*7520*/  @!P5 FADD.FTZ R224, -R224, -RZ ;  /* 0x800000ffe0e0d221 */ /* 0x000fe20000010100 */
[----:B------:R-:W-:Y:S02]  /*7530*/  LOP3.LUT R6, R29, 0xff, RZ, 0xc0, !PT ;  /* 0x000000ff1d067812 */ /* 0x000fe400078ec0ff */
[----:B------:R-:W-:Y:S02]  /*7540*/  LOP3.LUT R4, R4, 0xffff, RZ, 0xc0, !PT ;  /* 0x0000ffff04047812 */ /* 0x000fe400078ec0ff */
[----:B------:R-:W-:Y:S01]  /*7550*/  ISETP.LE.U32.AND P2, PT, R18, UR5, PT ;  /* 0x0000000512007c0c */ /* 0x000fe2000bf43070 */
[----:B------:R-:W-:Y:S01]  /*7560*/  @!P4 FADD.FTZ R222, -R222, -RZ ;  /* 0x800000ffdedec221 */ /* 0x000fe20000010100 */
[----:B------:R-:W-:Y:S01]  /*7570*/  ISETP.LE.U32.AND P4, PT, R4, UR5, PT ;  /* 0x0000000504007c0c */ /* 0x000fe2000bf83070 */
[----:B------:R-:W-:Y:S01]  /*7580*/  @!P6 FADD.FTZ R223, -R223, -RZ ;  /* 0x800000ffdfdfe221 */ /* 0x000fe20000010100 */
[----:B------:R-:W-:Y:S01]  /*7590*/  ISETP.LE.U32.AND P6, PT, R6, UR5, PT ;  /* 0x0000000506007c0c */ /* 0x000fe2000bfc3070 */
[----:B------:R-:W-:Y:S01]  /*75a0*/  IMAD.WIDE.U32 R4, R137, -0x326172a9, RZ ;  /* 0xcd9e8d5789047825 */ /* 0x000fe200078e00ff */
[C---:B------:R-:W-:Y:S01]  /*75b0*/  LOP3.LUT R6, R11.reuse, 0xffff, RZ, 0xc0, !PT ;  /* 0x0000ffff0b067812 */ /* 0x040fe200078ec0ff */
[----:B------:R-:W-:Y:S01]  /*75c0*/  MUFU.EX2 R152, R8 ;  /* 0x0000000800987308 */ /* 0x000fe20000000800 */
[----:B------:R-:W-:Y:S01]  /*75d0*/  LOP3.LUT R7, R11, 0xff, RZ, 0xc0, !PT ;  /* 0x000000ff0b077812 */ /* 0x000fe200078ec0ff */
[----:B------:R-:W-:Y:S01]  /*75e0*/  @!P0 FADD.FTZ R218, -R218, -RZ ;  /* 0x800000ffdada8221 */ /* 0x000fe20000010100 */
[----:B------:R-:W-:Y:S02]  /*75f0*/  SHF.R.U32.HI R6, RZ, 0x8, R6 ;  /* 0x00000008ff067819 */ /* 0x000fe40000011606 */
[----:B------:R-:W-:Y:S01]  /*7600*/  LOP3.LUT R9, R16, 0xff, RZ, 0xc0, !PT ;  /* 0x000000ff10097812 */ /* 0x000fe200078ec0ff */
[----:B------:R-:W-:Y:S01]  /*7610*/  @!P2 FADD.FTZ R205, -R205, -RZ ;  /* 0x800000ffcdcda221 */ /* 0x000fe20000010100 */
[----:B------:R-:W-:Y:S01]  /*7620*/  LOP3.LUT R6, R6, 0xffff, RZ, 0xc0, !PT ;  /* 0x0000ffff06067812 */ /* 0x000fe200078ec0ff */
[----:B------:R-:W-:Y:S01]  /*7630*/  @!P4 FADD.FTZ R204, -R204, -RZ ;  /* 0x800000ffccccc221 */ /* 0x000fe20000010100 */
[----:B------:R-:W-:Y:S01]  /*7640*/  ISETP.LE.U32.AND P2, PT, R7, UR5, PT ;  /* 0x0000000507007c0c */ /* 0x000fe2000bf43070 */
[----:B--2---:R-:W-:Y:S01]  /*7650*/  IMAD.IADD R144, R174, 0x1, R3 ;  /* 0x00000001ae907824 */ /* 0x004fe200078e0203 */
[----:B------:R-:W-:Y:S01]  /*7660*/  ISETP.LE.U32.AND P4, PT, R6, UR5, PT ;  /* 0x0000000506007c0c */ /* 0x000fe2000bf83070 */
[----:B------:R-:W-:Y:S01]  /*7670*/  @!P6 FADD.FTZ R213, -R213, -RZ ;  /* 0x800000ffd5d5e221 */ /* 0x000fe20000010100 */
[--C-:B------:R-:W-:Y:S01]  /*7680*/  SHF.R.U32.HI R7, RZ, 0x10, R11.reuse ;  /* 0x00000010ff077819 */ /* 0x100fe2000001160b */
[----:B------:R-:W-:Y:S01]  /*7690*/  MUFU.EX2 R156, R0 ;  /* 0x00000000009c7308 */ /* 0x000fe20000000800 */
[----:B------:R-:W-:Y:S02]  /*76a0*/  SHF.R.U32.HI R11, RZ, 0x18, R11 ;  /* 0x00000018ff0b7819 */ /* 0x000fe4000001160b */
[----:B------:R-:W-:Y:S02]  /*76b0*/  LOP3.LUT R6, R7, 0xff, RZ, 0xc0, !PT ;  /* 0x000000ff07067812 */ /* 0x000fe400078ec0ff */
[----:B------:R-:W-:Y:S02]  /*76c0*/  ISETP.LE.U32.AND P6, PT, R11, UR5, PT ;  /* 0x000000050b007c0c */ /* 0x000fe4000bfc3070 */
[----:B------:R-:W-:Y:S01]  /*76d0*/  ISETP.LE.U32.AND P1, PT, R6, UR5, PT ;  /* 0x0000000506007c0c */ /* 0x000fe2000bf23070 */
[----:B------:R-:W-:Y:S01]  /*76e0*/  @!P2 FADD.FTZ R199, -R199, -RZ ;  /* 0x800000ffc7c7a221 */ /* 0x000fe20000010100 */
[----:B------:R-:W-:Y:S01]  /*76f0*/  LOP3.LUT R6, R16, 0xffff, RZ, 0xc0, !PT ;  /* 0x0000ffff10067812 */ /* 0x000fe200078ec0ff */
[----:B------:R-:W-:Y:S01]  /*7700*/  @!P4 FADD.FTZ R200, -R200, -RZ ;  /* 0x800000ffc8c8c221 */ /* 0x000fe20000010100 */
[----:B------:R-:W-:Y:S01]  /*7710*/  ISETP.LE.U32.AND P4, PT, R9, UR5, PT ;  /* 0x0000000509007c0c */ /* 0x000fe2000bf83070 */
[----:B------:R-:W2:Y:S01]  /*7720*/  MUFU.EX2 R170, R45 ;  /* 0x0000002d00aa7308 */ /* 0x000ea20000000800 */
[--C-:B------:R-:W-:Y:S02]  /*7730*/  SHF.R.U32.HI R7, RZ, 0x10, R16.reuse ;  /* 0x00000010ff077819 */ /* 0x100fe40000011610 */
[----:B------:R-:W-:Y:S02]  /*7740*/  SHF.R.U32.HI R16, RZ, 0x18, R16 ;  /* 0x00000018ff107819 */ /* 0x000fe40000011610 */
[----:B------:R-:W-:Y:S01]  /*7750*/  SHF.R.U32.HI R6, RZ, 0x8, R6 ;  /* 0x00000008ff067819 */ /* 0x000fe20000011606 */
[----:B------:R-:W-:Y:S01]  /*7760*/  @!P6 FADD.FTZ R203, -R203, -RZ ;  /* 0x800000ffcbcbe221 */ /* 0x000fe20000010100 */
[----:B------:R-:W-:Y:S01]  /*7770*/  LOP3.LUT R7, R7, 0xff, RZ, 0xc0, !PT ;  /* 0x000000ff07077812 */ /* 0x000fe200078ec0ff */
[----:B------:R-:W-:Y:S01]  /*7780*/  @!P1 FADD.FTZ R207, -R207, -RZ ;  /* 0x800000ffcfcf9221 */ /* 0x000fe20000010100 */
[----:B------:R-:W-:Y:S01]  /*7790*/  LOP3.LUT R6, R6, 0xffff, RZ, 0xc0, !PT ;  /* 0x0000ffff06067812 */ /* 0x000fe200078ec0ff */
[----:B------:R-:W3:Y:S01]  /*77a0*/  MUFU.EX2 R148, R10 ;  /* 0x0000000a00947308 */ /* 0x000ee20000000800 */
[----:B------:R-:W-:Y:S01]  /*77b0*/  ISETP.LE.U32.AND P5, PT, R22, UR5, PT ;  /* 0x0000000516007c0c */ /* 0x000fe2000bfa3070 */
[----:B------:R-:W-:Y:S01]  /*77c0*/  @!P4 FADD.FTZ R210, -R210, -RZ ;  /* 0x800000ffd2d2c221 */ /* 0x000fe20000010100 */
[----:B------:R-:W-:Y:S02]  /*77d0*/  ISETP.LE.U32.AND P4, PT, R16, UR5, PT ;  /* 0x0000000510007c0c */ /* 0x000fe4000bf83070 */
[----:B------:R-:W-:Y:S02]  /*77e0*/  ISETP.LE.U32.AND P1, PT, R7, UR5, PT ;  /* 0x0000000507007c0c */ /* 0x000fe4000bf23070 */
[----:B------:R-:W-:Y:S01]  /*77f0*/  ISETP.LE.U32.AND P6, PT, R6, UR5, PT ;  /* 0x0000000506007c0c */ /* 0x000fe2000bfc3070 */
[----:B------:R-:W-:Y:S01]  /*7800*/  IMAD.WIDE.U32 R6, R139, -0x2daee0ad, RZ ;  /* 0xd2511f538b067825 */ /* 0x000fe200078e00ff */
[----:B------:R-:W-:Y:S02]  /*7810*/  SHF.R.U32.HI R14, RZ, 0x8, R30 ;  /* 0x00000008ff0e7819 */ /* 0x000fe4000001161e */
[----:B------:R-:W-:Y:S02]  /*7820*/  ISETP.LE.U32.AND P3, PT, R17, UR5, PT ;  /* 0x0000000511007c0c */ /* 0x000fe4000bf63070 */
[----:B------:R-:W-:Y:S01]  /*7830*/  LOP3.LUT R14, R14, 0xffff, RZ, 0xc0, !PT ;  /* 0x0000ffff0e0e7812 */ /* 0x000fe200078ec0ff */
[----:B------:R-:W-:Y:S01]  /*7840*/  @!P5 FADD.FTZ R202, -R202, -RZ ;  /* 0x800000ffcacad221 */ /* 0x000fe20000010100 */
[----:B------:R-:W-:Y:S01]  /*7850*/  ISETP.LE.U32.AND P0, PT, R20, UR5, PT ;  /* 0x0000000514007c0c */ /* 0x000fe2000bf03070 */
[----:B------:R-:W-:Y:S01]  /*7860*/  @!P4 FADD.FTZ R214, -R214, -RZ ;  /* 0x800000ffd6d6c221 */ /* 0x000fe20000010100 */
[----:B------:R-:W-:Y:S01]  /*7870*/  ISETP.LE.U32.AND P4, PT, R14, UR5, PT ;  /* 0x000000050e007c0c */ /* 0x000fe2000bf83070 */
[----:B------:R-:W-:Y:S01]  /*7880*/  @!P1 FADD.FTZ R215, -R215, -RZ ;  /* 0x800000ffd7d79221 */ /* 0x000fe20000010100 */
[----:B------:R-:W-:Y:S01]  /*7890*/  LOP3.LUT R14, R31, 0xff, RZ, 0xc0, !PT ;  /* 0x000000ff1f0e7812 */ /* 0x000fe200078ec0ff */
[----:B------:R-:W-:Y:S01]  /*78a0*/  @!P6 FADD.FTZ R209, -R209, -RZ ;  /* 0x800000ffd1d1e221 */ /* 0x000fe20000010100 */
[C---:B------:R-:W-:Y:S02]  /*78b0*/  LOP3.LUT R17, R4.reuse, 0xffff, RZ, 0xc0, !PT ;  /* 0x0000ffff04117812 */ /* 0x040fe400078ec0ff */
[----:B------:R-:W-:Y:S01]  /*78c0*/  LOP3.LUT R19, R4, 0xff, RZ, 0xc0, !PT ;  /* 0x000000ff04137812 */ /* 0x000fe200078ec0ff */
[----:B------:R-:W-:Y:S01]  /*78d0*/  @!P3 FADD.FTZ R219, -R219, -RZ ;  /* 0x800000ffdbdbb221 */ /* 0x000fe20000010100 */
[----:B------:R-:W-:Y:S02]  /*78e0*/  SHF.R.U32.HI R18, RZ, 0x10, R4 ;  /* 0x00000010ff127819 */ /* 0x000fe40000011604 */
[----:B------:R-:W-:Y:S01]  /*78f0*/  LOP3.LUT R12, R5, UR13, R28, 0x96, !PT ;  /* 0x0000000d050c7c12 */ /* 0x000fe2000f8e961c */
[----:B------:R-:W-:Y:S01]  /*7900*/  @!P0 FADD.FTZ R189, -R189, -RZ ;  /* 0x800000ffbdbd8221 */ /* 0x000fe20000010100 */
[----:B------:R-:W-:Y:S01]  /*7910*/  SHF.R.U32.HI R20, RZ, 0x18, R4 ;  /* 0x00000018ff147819 */ /* 0x000fe20000011604 */
[----:B------:R-:W-:Y:S01]  /*7920*/  IMAD.WIDE.U32 R4, R141, -0x2daee0ad, RZ ;  /* 0xd2511f538d047825 */ /* 0x000fe200078e00ff */
[----:B------:R-:W-:Y:S02]  /*7930*/  ISETP.LE.U32.AND P5, PT, R14, UR5, PT ;  /* 0x000000050e007c0c */ /* 0x000fe4000bfa3070 */
[--C-:B------:R-:W-:Y:S01]  /*7940*/  SHF.R.U32.HI R16, RZ, 0x18, R6.reuse ;  /* 0x00000018ff107819 */ /* 0x100fe20000011606 */
[----:B------:R-:W-:Y:S01]  /*7950*/  @!P4 FADD.FTZ R198, -R198, -RZ ;  /* 0x800000ffc6c6c221 */ /* 0x000fe20000010100 */
[----:B------:R-:W-:Y:S02]  /*7960*/  ISETP.LE.U32.AND P6, PT, R21, UR5, PT ;  /* 0x0000000515007c0c */ /* 0x000fe4000bfc3070 */
[----:B------:R-:W-:Y:S02]  /*7970*/  ISETP.LE.U32.AND P1, PT, R24, UR5, PT ;  /* 0x0000000518007c0c */ /* 0x000fe4000bf23070 */
[C---:B------:R-:W-:Y:S02]  /*7980*/  LOP3.LUT R15, R6.reuse, 0xff, RZ, 0xc0, !PT ;  /* 0x000000ff060f7812 */ /* 0x040fe400078ec0ff */
[----:B------:R-:W-:Y:S02]  /*7990*/  LOP3.LUT R21, R6, 0xffff, RZ, 0xc0, !PT ;  /* 0x0000ffff06157812 */ /* 0x000fe400078ec0ff */
[----:B------:R-:W-:Y:S01]  /*79a0*/  SHF.R.U32.HI R24, RZ, 0x10, R6 ;  /* 0x00000010ff187819 */ /* 0x000fe20000011606 */
[----:B------:R-:W-:Y:S01]  /*79b0*/  @!P5 FADD.FTZ R208, -R208, -RZ ;  /* 0x800000ffd0d0d221 */ /* 0x000fe20000010100 */
[----:B------:R-:W-:Y:S02]  /*79c0*/  SHF.R.U32.HI R6, RZ, 0x8, R26 ;  /* 0x00000008ff067819 */ /* 0x000fe4000001161a */
[----:B------:R-:W-:Y:S01]  /*79d0*/  LOP3.LUT R9, R5, UR12, R140, 0x96, !PT ;  /* 0x0000000c05097c12 */ /* 0x000fe2000f8e968c */
[----:B------:R-:W-:Y:S01]  /*79e0*/  @!P6 FADD.FTZ R160, -R160, -RZ ;  /* 0x800000ffa0a0e221 */ /* 0x000fe20000010100 */
[----:B------:R-:W-:Y:S01]  /*79f0*/  ISETP.LE.U32.AND P3, PT, R23, UR5, PT ;  /* 0x0000000517007c0c */ /* 0x000fe2000bf63070 */
[----:B------:R-:W-:Y:S01]  /*7a00*/  @!P1 FADD.FTZ R164, -R164, -RZ ;  /* 0x800000ffa4a49221 */ /* 0x000fe20000010100 */
[----:B------:R-:W-:Y:S02]  /*7a10*/  LOP3.LUT R23, R4, 0xffff, RZ, 0xc0, !PT ;  /* 0x0000ffff04177812 */ /* 0x000fe400078ec0ff */
[----:B------:R-:W-:Y:S02]  /*7a20*/  LOP3.LUT R5, R6, 0xffff, RZ, 0xc0, !PT ;  /* 0x0000ffff06057812 */ /* 0x000fe400078ec0ff */
[----:B------:R-:W-:Y:S02]  /*7a30*/  LOP3.LUT R11, R7, UR12, R142, 0x96, !PT ;  /* 0x0000000c070b7c12 */ /* 0x000fe4000f8e968e */
[----:B------:R-:W-:Y:S02]  /*7a40*/  ISETP.LE.U32.AND P4, PT, R5, UR5, PT ;  /* 0x0000000505007c0c */ /* 0x000fe4000bf83070 */
[----:B------:R-:W-:Y:S02]  /*7a50*/  LOP3.LUT R5, R32, 0xff, RZ, 0xc0, !PT ;  /* 0x000000ff20057812 */ /* 0x000fe400078ec0ff */
[----:B------:R-:W-:Y:S01]  /*7a60*/  LOP3.LUT R7, R4, 0xff, RZ, 0xc0, !PT ;  /* 0x000000ff04077812 */ /* 0x000fe200078ec0ff */
[----:B------:R-:W-:Y:S01]  /*7a70*/  @!P3 FADD.FTZ R206, -R206, -RZ ;  /* 0x800000ffceceb221 */ /* 0x000fe20000010100 */
[----:B------:R-:W-:Y:S02]  /*7a80*/  ISETP.LE.U32.AND P5, PT, R5, UR5, PT ;  /* 0x0000000505007c0c */ /* 0x000fe4000bfa3070 */
[C---:B------:R-:W-:Y:S02]  /*7a90*/  LOP3.LUT R5, R13.reuse, 0xff, RZ, 0xc0, !PT ;  /* 0x000000ff0d057812 */ /* 0x040fe400078ec0ff */
[--C-:B------:R-:W-:Y:S02]  /*7aa0*/  SHF.R.U32.HI R14, RZ, 0x18, R4.reuse ;  /* 0x00000018ff0e7819 */ /* 0x100fe40000011604 */
[----:B------:R-:W-:Y:S01]  /*7ab0*/  SHF.R.U32.HI R22, RZ, 0x10, R4 ;  /* 0x00000010ff167819 */ /* 0x000fe20000011604 */
[----:B------:R-:W-:Y:S01]  /*7ac0*/  @!P4 FADD.FTZ R188, -R188, -RZ ;  /* 0x800000ffbcbcc221 */ /* 0x000fe20000010100 */
[----:B------:R-:W-:Y:S02]  /*7ad0*/  LOP3.LUT R4, R13, 0xffff, RZ, 0xc0, !PT ;  /* 0x0000ffff0d047812 */ /* 0x000fe400078ec0ff */
[----:B------:R-:W-:Y:S02]  /*7ae0*/  ISETP.LE.U32.AND P2, PT, R25, UR5, PT ;  /* 0x0000000519007c0c */ /* 0x000fe4000bf43070 */
[----:B------:R-:W-:Y:S01]  /*7af0*/  ISETP.LE.U32.AND P3, PT, R5, UR5, PT ;  /* 0x0000000505007c0c */ /* 0x000fe2000bf63070 */
[----:B------:R-:W-:Y:S01]  /*7b00*/  @!P5 FADD.FTZ R193, -R193, -RZ ;  /* 0x800000ffc1c1d221 */ /* 0x000fe20000010100 */
[--C-:B------:R-:W-:Y:S02]  /*7b10*/  SHF.R.U32.HI R5, RZ, 0x18, R13.reuse ;  /* 0x00000018ff057819 */ /* 0x100fe4000001160d */
[----:B------:R-:W-:Y:S02]  /*7b20*/  SHF.R.U32.HI R13, RZ, 0x10, R13 ;  /* 0x00000010ff0d7819 */ /* 0x000fe4000001160d */
[----:B------:R-:W-:Y:S02]  /*7b30*/  SHF.R.U32.HI R4, RZ, 0x8, R4 ;  /* 0x00000008ff047819 */ /* 0x000fe40000011604 */
[----:B------:R-:W-:Y:S02]  /*7b40*/  LOP3.LUT R13, R13, 0xff, RZ, 0xc0, !PT ;  /* 0x000000ff0d0d7812 */ /* 0x000fe400078ec0ff */
[----:B------:R-:W-:Y:S01]  /*7b50*/  LOP3.LUT R4, R4, 0xffff, RZ, 0xc0, !PT ;  /* 0x0000ffff04047812 */ /* 0x000fe200078ec0ff */
[----:B------:R-:W-:Y:S01]  /*7b60*/  @!P2 FADD.FTZ R191, -R191, -RZ ;  /* 0x800000ffbfbfa221 */ /* 0x000fe20000010100 */
[----:B------:R-:W-:Y:S01]  /*7b70*/  ISETP.LE.U32.AND P5, PT, R13, UR5, PT ;  /* 0x000000050d007c0c */ /* 0x000fe2000bfa3070 */
[----:B-1----:R-:W-:Y:S01]  /*7b80*/  @!P3 FADD.FTZ R169, -R169, -RZ ;  /* 0x800000ffa9a9b221 */ /* 0x002fe20000010100 */
[----:B------:R-:W-:Y:S02]  /*7b90*/  ISETP.LE.U32.AND P0, PT, R5, UR5, PT ;  /* 0x0000000505007c0c */ /* 0x000fe4000bf03070 */
[----:B------:R-:W-:Y:S02]  /*7ba0*/  ISETP.LE.U32.AND P4, PT, R4, UR5, PT ;  /* 0x0000000504007c0c */ /* 0x000fe4000bf83070 */
[C---:B------:R-:W-:Y:S02]  /*7bb0*/  LOP3.LUT R5, R12.reuse, 0xff, RZ, 0xc0, !PT ;  /* 0x000000ff0c057812 */ /* 0x040fe400078ec0ff */
[----:B------:R-:W-:Y:S02]  /*7bc0*/  LOP3.LUT R4, R12, 0xffff, RZ, 0xc0, !PT ;  /* 0x0000ffff0c047812 */ /* 0x000fe400078ec0ff */
[----:B------:R-:W-:Y:S02]  /*7bd0*/  ISETP.LE.U32.AND P2, PT, R5, UR5, PT ;  /* 0x0000000505007c0c */ /* 0x000fe4000bf43070 */
[----:B------:R-:W-:Y:S01]  /*7be0*/  SHF.R.U32.HI R5, RZ, 0x8, R4 ;  /* 0x00000008ff057819 */ /* 0x000fe20000011604 */
[----:B------:R-:W-:Y:S01]  /*7bf0*/  @!P5 FADD.FTZ R187, -R187, -RZ ;  /* 0x800000ffbbbbd221 */ /* 0x000fe20000010100 */
[--C-:B------:R-:W-:Y:S01]  /*7c00*/  SHF.R.U32.HI R4, RZ, 0x10, R12.reuse ;  /* 0x00000010ff047819 */ /* 0x100fe2000001160c */
[----:B------:R-:W-:Y:S01]  /*7c10*/  @!P0 FADD.FTZ R186, -R186, -RZ ;  /* 0x800000ffbaba8221 */ /* 0x000fe20000010100 */
[----:B------:R-:W-:Y:S01]  /*7c20*/  LOP3.LUT R5, R5, 0xffff, RZ, 0xc0, !PT ;  /* 0x0000ffff05057812 */ /* 0x000fe200078ec0ff */
[----:B------:R-:W-:Y:S01]  /*7c30*/  @!P4 FADD.FTZ R168, -R168, -RZ ;  /* 0x800000ffa8a8c221 */ /* 0x000fe20000010100 */
[----:B------:R-:W-:Y:S02]  /*7c40*/  LOP3.LUT R4, R4, 0xff, RZ, 0xc0, !PT ;  /* 0x000000ff04047812 */ /* 0x000fe400078ec0ff */
[----:B------:R-:W-:Y:S02]  /*7c50*/  ISETP.LE.U32.AND P4, PT, R5, UR5, PT ;  /* 0x0000000505007c0c */ /* 0x000fe4000bf83070 */
[----:B------:R-:W-:Y:S01]  /*7c60*/  ISETP.LE.U32.AND P5, PT, R4, UR5, PT ;  /* 0x0000000504007c0c */ /* 0x000fe2000bfa3070 */
[----:B------:R-:W-:Y:S01]  /*7c70*/  @!P2 FADD.FTZ R192, -R192, -RZ ;  /* 0x800000ffc0c0a221 */ /* 0x000fe20000010100 */
[----:B------:R-:W-:Y:S02]  /*7c80*/  SHF.R.U32.HI R6, RZ, 0x18, R12 ;  /* 0x00000018ff067819 */ /* 0x000fe4000001160c */
[----:B------:R-:W-:Y:S02]  /*7c90*/  SHF.R.U32.HI R4, RZ, 0x8, R17 ;  /* 0x00000008ff047819 */ /* 0x000fe40000011611 */
[----:B------:R-:W-:Y:S02]  /*7ca0*/  ISETP.LE.U32.AND P3, PT, R6, UR5, PT ;  /* 0x0000000506007c0c */ /* 0x000fe4000bf63070 */
[----:B------:R-:W-:Y:S02]  /*7cb0*/  LOP3.LUT R5, R18, 0xff, RZ, 0xc0, !PT ;  /* 0x000000ff12057812 */ /* 0x000fe400078ec0ff */
[----:B------:R-:W-:Y:S01]  /*7cc0*/  LOP3.LUT R4, R4, 0xffff, RZ, 0xc0, !PT ;  /* 0x0000ffff04047812 */ /* 0x000fe200078ec0ff */
[----:B------:R-:W-:Y:S01]  /*7cd0*/  @!P4 FADD.FTZ R190, -R190, -RZ ;  /* 0x800000ffbebec221 */ /* 0x000fe20000010100 */
[----:B------:R-:W-:Y:S01]  /*7ce0*/  ISETP.LE.U32.AND P2, PT, R5, UR5, PT ;  /* 0x0000000505007c0c */ /* 0x000fe2000bf43070 */
[----:B------:R-:W-:Y:S01]  /*7cf0*/  @!P5 FADD.FTZ R197, -R197, -RZ ;  /* 0x800000ffc5c5d221 */ /* 0x000fe20000010100 */
[----:B------:R-:W-:Y:S02]  /*7d00*/  ISETP.LE.U32.AND P5, PT, R20, UR5, PT ;  /* 0x0000000514007c0c */ /* 0x000fe4000bfa3070 */
[----:B------:R-:W-:Y:S02]  /*7d10*/  ISETP.LE.U32.AND P4, PT, R4, UR5, PT ;  /* 0x0000000504007c0c */ /* 0x000fe4000bf83070 */
[----:B------:R-:W-:Y:S01]  /*7d20*/  LOP3.LUT R4, R132, 0xff, RZ, 0xc0, !PT ;  /* 0x000000ff84047812 */ /* 0x000fe200078ec0ff */
[----:B------:R-:W-:Y:S01]  /*7d30*/  @!P3 FADD.FTZ R196, -R196, -RZ ;  /* 0x800000ffc4c4b221 */ /* 0x000fe20000010100 */
[----:B------:R-:W-:Y:S02]  /*7d40*/  LOP3.LUT R5, R11, 0xffff, RZ, 0xc0, !PT ;  /* 0x0000ffff0b057812 */ /* 0x000fe400078ec0ff */
[----:B------:R-:W-:Y:S02]  /*7d50*/  ISETP.LE.U32.AND P3, PT, R4, UR5, PT ;  /* 0x0000000504007c0c */ /* 0x000fe4000bf63070 */
[----:B------:R-:W-:Y:S01]  /*7d60*/  SHF.R.U32.HI R4, RZ, 0x8, R33 ;  /* 0x00000008ff047819 */ /* 0x000fe20000011621 */
[----:B------:R-:W-:Y:S01]  /*7d70*/  @!P2 FADD.FTZ R195, -R195, -RZ ;  /* 0x800000ffc3c3a221 */ /* 0x000fe20000010100 */
[----:B------:R-:W-:Y:S01]  /*7d80*/  SHF.R.U32.HI R6, RZ, 0x8, R5 ;  /* 0x00000008ff067819 */ /* 0x000fe20000011605 */
[----:B------:R-:W-:Y:S01]  /*7d90*/  @!P5 FADD.FTZ R194, -R194, -RZ ;  /* 0x800000ffc2c2d221 */ /* 0x000fe20000010100 */
[----:B------:R-:W-:Y:S01]  /*7da0*/  LOP3.LUT R4, R4, 0xffff, RZ, 0xc0, !PT ;  /* 0x0000ffff04047812 */ /* 0x000fe200078ec0ff */
[----:B--2---:R-:W-:Y:S01]  /*7db0*/  @!P4 FADD.FTZ R170, -R170, -RZ ;  /* 0x800000ffaaaac221 */ /* 0x004fe20000010100 */
[----:B------:R-:W-:Y:S02]  /*7dc0*/  ISETP.LE.U32.AND P5, PT, R7, UR5, PT ;  /* 0x0000000507007c0c */ /* 0x000fe4000bfa3070 */
[----:B------:R-:W-:Y:S02]  /*7dd0*/  LOP3.LUT R7, R11, 0xff, RZ, 0xc0, !PT ;  /* 0x000000ff0b077812 */ /* 0x000fe400078ec0ff */
[----:B------:R-:W-:Y:S01]  /*7de0*/  ISETP.LE.U32.AND P2, PT, R4, UR5, PT ;  /* 0x0000000504007c0c */ /* 0x000fe2000bf43070 */
[----:B------:R-:W-:Y:S01]  /*7df0*/  @!P3 FADD.FTZ R165, -R165, -RZ ;  /* 0x800000ffa5a5b221 */ /* 0x000fe20000010100 */
[----:B------:R-:W-:Y:S02]  /*7e00*/  SHF.R.U32.HI R4, RZ, 0x10, R11 ;  /* 0x00000010ff047819 */ /* 0x000fe4000001160b */
[----:B------:R-:W-:Y:S02]  /*7e10*/  ISETP.LE.U32.AND P6, PT, R7, UR5, PT ;  /* 0x0000000507007c0c */ /* 0x000fe4000bfc3070 */
[----:B------:R-:W-:Y:S02]  /*7e20*/  LOP3.LUT R5, R4, 0xff, RZ, 0xc0, !PT ;  /* 0x000000ff04057812 */ /* 0x000fe400078ec0ff */
[----:B------:R-:W-:Y:S01]  /*7e30*/  LOP3.LUT R4, R6, 0xffff, RZ, 0xc0, !PT ;  /* 0x0000ffff06047812 */ /* 0x000fe200078ec0ff */
[----:B------:R-:W-:Y:S01]  /*7e40*/  @!P5 FADD.FTZ R154, -R154, -RZ ;  /* 0x800000ff9a9ad221 */ /* 0x000fe20000010100 */
[----:B------:R-:W-:Y:S02]  /*7e50*/  ISETP.LE.U32.AND P0, PT, R19, UR5, PT ;  /* 0x0000000513007c0c */ /* 0x000fe4000bf03070 */
[----:B------:R-:W-:Y:S01]  /*7e60*/  ISETP.LE.U32.AND P3, PT, R4, UR5, PT ;  /* 0x0000000504007c0c */ /* 0x000fe2000bf63070 */
[----:B------:R-:W-:Y:S01]  /*7e70*/  @!P2 FADD.FTZ R158, -R158, -RZ ;  /* 0x800000ff9e9ea221 */ /* 0x000fe20000010100 */
[----:B------:R-:W-:Y:S02]  /*7e80*/  LOP3.LUT R4, R9, 0xffff, RZ, 0xc0, !PT ;  /* 0x0000ffff09047812 */ /* 0x000fe400078ec0ff */
[----:B------:R-:W-:Y:S01]  /*7e90*/  ISETP.LE.U32.AND P2, PT, R5, UR5, PT ;  /* 0x0000000505007c0c */ /* 0x000fe2000bf43070 */
[----:B------:R-:W-:Y:S01]  /*7ea0*/  @!P6 FADD.FTZ R155, -R155, -RZ ;  /* 0x800000ff9b9be221 */ /* 0x000fe20000010100 */
[----:B------:R-:W-:Y:S02]  /*7eb0*/  LOP3.LUT R5, R9, 0xff, RZ, 0xc0, !PT ;  /* 0x000000ff09057812 */ /* 0x000fe400078ec0ff */
[----:B------:R-:W-:Y:S02]  /*7ec0*/  SHF.R.U32.HI R4, RZ, 0x8, R4 ;  /* 0x00000008ff047819 */ /* 0x000fe40000011604 */
[----:B------:R-:W-:Y:S01]  /*7ed0*/  ISETP.LE.U32.AND P6, PT, R5, UR5, PT ;  /* 0x0000000505007c0c */ /* 0x000fe2000bfc3070 */
[----:B------:R-:W-:Y:S01]  /*7ee0*/  @!P0 FADD.FTZ R171, -R171, -RZ ;  /* 0x800000ffabab8221 */ /* 0x000fe20000010100 */
[----:B------:R-:W-:Y:S01]  /*7ef0*/  LOP3.LUT R4, R4, 0xffff, RZ, 0xc0, !PT ;  /* 0x0000ffff04047812 */ /* 0x000fe200078ec0ff */
[----:B------:R-:W-:Y:S01]  /*7f00*/  @!P3 FADD.FTZ R153, -R153, -RZ ;  /* 0x800000ff9999b221 */ /* 0x000fe20000010100 */
[----:B------:R-:W-:Y:S02]  /*7f10*/  SHF.R.U32.HI R5, RZ, 0x10, R9 ;  /* 0x00000010ff057819 */ /* 0x000fe40000011609 */
[----:B------:R-:W-:Y:S01]  /*7f20*/  ISETP.LE.U32.AND P3, PT, R4, UR5, PT ;  /* 0x0000000504007c0c */ /* 0x000fe2000bf63070 */
[----:B------:R-:W-:Y:S01]  /*7f30*/  @!P2 FADD.FTZ R159, -R159, -RZ ;  /* 0x800000ff9f9fa221 */ /* 0x000fe20000010100 */
[----:B------:R-:W-:Y:S02]  /*7f40*/  LOP3.LUT R4, R5, 0xff, RZ, 0xc0, !PT ;  /* 0x000000ff05047812 */ /* 0x000fe400078ec0ff */
[----:B------:R-:W-:Y:S02]  /*7f50*/  SHF.R.U32.HI R5, RZ, 0x8, R21 ;  /* 0x00000008ff057819 */ /* 0x000fe40000011615 */
[----:B------:R-:W-:Y:S01]  /*7f60*/  ISETP.LE.U32.AND P2, PT, R4, UR5, PT ;  /* 0x0000000504007c0c */ /* 0x000fe2000bf43070 */
[----:B------:R-:W-:Y:S01]  /*7f70*/  @!P6 FADD.FTZ R163, -R163, -RZ ;  /* 0x800000ffa3a3e221 */ /* 0x000fe20000010100 */
[----:B------:R-:W-:Y:S02]  /*7f80*/  LOP3.LUT R4, R5, 0xffff, RZ, 0xc0, !PT ;  /* 0x0000ffff05047812 */ /* 0x000fe400078ec0ff */
[----:B------:R-:W-:Y:S02]  /*7f90*/  ISETP.LE.U32.AND P0, PT, R15, UR5, PT ;  /* 0x000000050f007c0c */ /* 0x000fe4000bf03070 */
[----:B------:R-:W-:Y:S01]  /*7fa0*/  ISETP.LE.U32.AND P6, PT, R4, UR5, PT ;  /* 0x0000000504007c0c */ /* 0x000fe2000bfc3070 */
[----:B------:R-:W-:Y:S01]  /*7fb0*/  @!P3 FADD.FTZ R162, -R162, -RZ ;  /* 0x800000ffa2a2b221 */ /* 0x000fe20000010100 */
[----:B------:R-:W-:Y:S02]  /*7fc0*/  SHF.R.U32.HI R6, RZ, 0x8, R23 ;  /* 0x00000008ff067819 */ /* 0x000fe40000011617 */
[----:B------:R-:W-:Y:S02]  /*7fd0*/  LOP3.LUT R4, R24, 0xff, RZ, 0xc0, !PT ;  /* 0x000000ff18047812 */ /* 0x000fe400078ec0ff */
[----:B------:R-:W-:Y:S01]  /*7fe0*/  F2FP.RELU.PACK_AB R7, R211, R201 ;  /* 0x000000c9d307723e */ /* 0x000fe200000008ff */
[----:B------:R-:W-:Y:S01]  /*7ff0*/  @!P2 FADD.FTZ R167, -R167, -RZ ;  /* 0x800000ffa7a7a221 */ /* 0x000fe20000010100 */
[----:B------:R-:W-:Y:S02]  /*8000*/  LOP3.LUT R5, R22, 0xff, RZ, 0xc0, !PT ;  /* 0x000000ff16057812 */ /* 0x000fe400078ec0ff */
        /* <DEDUP_REMOVED lines=14> */
[----:B------:R-:W-:Y:S01]  /*80f0*/  F2FP.RELU.PACK_AB R0, R196, R197 ;  /* 0x000000c5c400723e */ /* 0x000fe200000008ff */
[----:B------:R5:W-:Y:S01]  /*8100*/  STS [R231+0x1c400], R4 ;  /* 0x01c40004e7007388 */ /* 0x000be20000000800 */
[----:B------:R-:W-:Y:S01]  /*8110*/  SHF.R.U32.HI R11, RZ, 0x18, R11 ;  /* 0x00000018ff0b7819 */ /* 0x000fe2000001160b */
[----:B------:R-:W-:Y:S01]  /*8120*/  @!P0 FADD.FTZ R161, -R161, -RZ ;  /* 0x800000ffa1a18221 */ /* 0x000fe20000010100 */
[----:B------:R-:W-:Y:S02]  /*8130*/  ISETP.LE.U32.AND P4, PT, R16, UR5, PT ;  /* 0x0000000510007c0c */ /* 0x000fe4000bf83070 */
[----:B------:R-:W-:Y:S01]  /*8140*/  ISETP.LE.U32.AND P1, PT, R11, UR5, PT ;  /* 0x000000050b007c0c */ /* 0x000fe2000bf23070 */
[----:B------:R-:W-:Y:S01]  /*8150*/  @!P6 FADD.FTZ R152, -R152, -RZ ;  /* 0x800000ff9898e221 */ /* 0x000fe20000010100 */
[----:B------:R-:W-:Y:S02]  /*8160*/  SHF.R.U32.HI R9, RZ, 0x18, R9 ;  /* 0x00000018ff097819 */ /* 0x000fe40000011609 */
[----:B------:R-:W-:Y:S02]  /*8170*/  LEA R146, P0, R183, R146, 0x2 ;  /* 0x00000092b7927211 */ /* 0x000fe400078010ff */
[----:B------:R-:W-:Y:S02]  /*8180*/  ISETP.LE.U32.AND P3, PT, R9, UR5, PT ;  /* 0x0000000509007c0c */ /* 0x000fe4000bf63070 */
[----:B-1----:R-:W-:Y:S02]  /*8190*/  F2FP.RELU.PACK_AB R7, R220, R221 ;  /* 0x000000dddc07723e */ /* 0x002fe400000008ff */
[----:B------:R-:W-:Y:S01]  /*81a0*/  LEA.HI.X.SX32 R147, R183, R147, 0x2, P0 ;  /* 0x00000093b7937211 */ /* 0x000fe200000f16ff */
[----:B---3--:R-:W-:Y:S01]  /*81b0*/  @!P4 FADD.FTZ R148, -R148, -RZ ;  /* 0x800000ff9494c221 */ /* 0x008fe20000010100 */
[----:B--2---:R-:W-:Y:S01]  /*81c0*/  F2FP.RELU.PACK_AB R6, R225, R224 ;  /* 0x000000e0e106723e */ /* 0x004fe200000008ff */
[----:B------:R1:W-:Y:S01]  /*81d0*/  STS [R228+0x1e000], R7 ;  /* 0x01e00007e4007388 */ /* 0x0003e20000000800 */
[----:B------:R-:W-:Y:S01]  /*81e0*/  @!P1 FADD.FTZ R157, -R157, -RZ ;  /* 0x800000ff9d9d9221 */ /* 0x000fe20000010100 */
[----:B------:R-:W-:Y:S01]  /*81f0*/  ISETP.LE.U32.AND P1, PT, R14, UR5, PT ;  /* 0x000000050e007c0c */ /* 0x000fe2000bf23070 */
[----:B------:R-:W-:Y:S01]  /*8200*/  IMAD.MOV.U32 R183, RZ, RZ, 0x20 ;  /* 0x00000020ffb77424 */ /* 0x000fe200078e00ff */
[----:B----4-:R-:W-:Y:S01]  /*8210*/  F2FP.RELU.PACK_AB R5, R218, R219 ;  /* 0x000000dbda05723e */ /* 0x010fe200000008ff */
[----:B------:R2:W-:Y:S01]  /*8220*/  STS [R228+0x1e400], R6 ;  /* 0x01e40006e4007388 */ /* 0x0005e20000000800 */
[----:B------:R-:W-:Y:S01]  /*8230*/  @!P3 FADD.FTZ R166, -R166, -RZ ;  /* 0x800000ffa6a6b221 */ /* 0x000fe20000010100 */
[----:B-----5:R-:W-:Y:S02]  /*8240*/  F2FP.RELU.PACK_AB R4, R223, R222 ;  /* 0x000000dedf04723e */ /* 0x020fe400000008ff */
[----:B------:R3:W-:Y:S01]  /*8250*/  STS [R231+0x1e000], R5 ;  /* 0x01e00005e7007388 */ /* 0x0007e20000000800 */
[----:B------:R-:W-:Y:S02]  /*8260*/  FSETP.GE.FTZ.AND P0, PT, R201, RZ, PT ;  /* 0x000000ffc900720b */ /* 0x000fe40003f16000 */
[----:B------:R-:W-:Y:S01]  /*8270*/  FSETP.GE.FTZ.AND P3, PT, R205, RZ, PT ;  /* 0x000000ffcd00720b */ /* 0x000fe20003f76000 */
[----:B------:R4:W-:Y:S01]  /*8280*/  STS [R231+0x1e400], R4 ;  /* 0x01e40004e7007388 */ /* 0x0009e20000000800 */
[----:B------:R-:W-:Y:S01]  /*8290*/  FSETP.GE.FTZ.AND P2, PT, R204, RZ, PT ;  /* 0x000000ffcc00720b */ /* 0x000fe20003f56000 */
[----:B------:R-:W-:Y:S01]  /*82a0*/  @!P1 FADD.FTZ R156, -R156, -RZ ;  /* 0x800000ff9c9c9221 */ /* 0x000fe20000010100 */
[----:B------:R-:W-:Y:S01]  /*82b0*/  FSETP.GE.FTZ.AND P1, PT, R199, RZ, PT ;  /* 0x000000ffc700720b */ /* 0x000fe20003f36000 */
[----:B------:R-:W-:Y:S01]  /*82c0*/  STS [R235+0x1c000], R8 ;  /* 0x01c00008eb007388 */ /* 0x000fe20000000800 */
[----:B------:R-:W-:Y:S03]  /*82d0*/  FSETP.GE.FTZ.AND P4, PT, R200, RZ, PT ;  /* 0x000000ffc800720b */ /* 0x000fe60003f96000 */
[----:B------:R-:W5:Y:S01]  /*82e0*/  LDG.E R145, [R146.64] ;  /* 0x0000002292917981 */ /* 0x000f62000c1e1900 */
[----:B-1----:R-:W-:Y:S05]  /*82f0*/  F2FP.RELU.PACK_AB R7, R203, R207 ;  /* 0x000000cfcb07723e */ /* 0x002fea00000008ff */
        /* <DEDUP_REMOVED lines=21> */
[----:B------:R3:W-:Y:S04]  /*8450*/  STS [R230+0x1c400], R4 ;  /* 0x01c40004e6007388 */ /* 0x0007e80000000800 */
[----:B------:R4:W-:Y:S01]  /*8460*/  STS [R229+0x1e000], R6 ;  /* 0x01e00006e5007388 */ /* 0x0009e20000000800 */
[----:B-1----:R-:W-:Y:S03]  /*8470*/  F2FP.RELU.PACK_AB R7, R170, R171 ;  /* 0x000000abaa07723e */ /* 0x002fe600000008ff */
[----:B------:R1:W-:Y:S04]  /*8480*/  STS [R229+0x1e400], R0 ;  /* 0x01e40000e5007388 */ /* 0x0003e80000000800 */
[----:B------:R1:W-:Y:S01]  /*8490*/  STS [R230+0x1e000], R7 ;  /* 0x01e00007e6007388 */ /* 0x0003e20000000800 */
[----:B--2---:R-:W-:Y:S02]  /*84a0*/  F2FP.RELU.PACK_AB R5, R153, R155 ;  /* 0x0000009b9905723e */ /* 0x004fe400000008ff */
[----:B---3--:R-:W-:Y:S02]  /*84b0*/  F2FP.RELU.PACK_AB R4, R157, R159 ;  /* 0x0000009f9d04723e */ /* 0x008fe400000008ff */
[----:B----4-:R-:W-:Y:S02]  /*84c0*/  F2FP.RELU.PACK_AB R6, R194, R195 ;  /* 0x000000c3c206723e */ /* 0x010fe400000008ff */
[----:B-1----:R-:W-:Y:S03]  /*84d0*/  F2FP.RELU.PACK_AB R0, R150, R151 ;  /* 0x000000979600723e */ /* 0x002fe600000008ff */
        /* <DEDUP_REMOVED lines=24> */
[-C--:B------:R-:W-:Y:S08]  /*8660*/  HMMA.16816.F32 R12, R60, R18.reuse, RZ ;  /* 0x000000123c0c723c */ /* 0x080ff000000018ff */
        /* <DEDUP_REMOVED lines=30> */
[C---:B------:R-:W-:Y:S07]  /*8850*/  HMMA.16816.F32 R56, R132.reuse, R140, R56 ;  /* 0x0000008c8438723c */ /* 0x040fee0000001838 */
[C-C-:B------:R-:W-:Y:S01]  /*8860*/  IMAD.IADD R140, R174.reuse, 0x1, R173.reuse ;  /* 0x00000001ae8c7824 */ /* 0x140fe200078e02ad */
[-C--:B------:R-:W-:Y:S04]  /*8870*/  HMMA.16816.F32 R60, R132, R142.reuse, R60 ;  /* 0x0000008e843c723c */ /* 0x080fe8000000183c */
[----:B------:R-:W-:Y:S04]  /*8880*/  LDSM.16.M88.4 R132, [R140+0x8000] ;  /* 0x008000008c84783b */ /* 0x000fe80000000200 */
[----:B------:R-:W-:Y:S04]  /*8890*/  HMMA.16816.F32 R64, R136, R142, R64 ;  /* 0x0000008e8840723c */ /* 0x000fe80000001840 */
[----:B------:R-:W1:Y:S08]  /*88a0*/  LDSM.16.M88.4 R136, [R176+0x10000] ;  /* 0x01000000b088783b */ /* 0x000e700000000200 */
[----:B------:R-:W2:Y:S01]  /*88b0*/  LDSM.16.M88.4 R140, [R140+0xa000] ;  /* 0x00a000008c8c783b */ /* 0x000ea20000000200 */
        /* <DEDUP_REMOVED lines=17> */
[----:B------:R-:W-:Y:S01]  /*89d0*/  IMAD.IADD R136, R174, 0x1, R173 ;  /* 0x00000001ae887824 */ /* 0x000fe200078e02ad */
[-C--:B------:R-:W-:Y:S04]  /*89e0*/  HMMA.16816.F32 R60, R140, R138.reuse, R60 ;  /* 0x0000008a8c3c723c */ /* 0x080fe8000000183c */
[----:B------:R-:W-:Y:S02]  /*89f0*/  IMAD.IADD R136, R3, 0x1, R136 ;  /* 0x0000000103887824 */ /* 0x000fe400078e0288 */
[----:B------:R-:W2:Y:S02]  /*8a00*/  LDG.E R3, [R146.64+0x100] ;  /* 0x0001002292037981 */ /* 0x000ea4000c1e1900 */
[----:B------:R-:W-:Y:S02]  /*8a10*/  HMMA.16816.F32 R64, R132, R138, R64 ;  /* 0x0000008a8440723c */ /* 0x000fe40000001840 */
[----:B------:R-:W-:Y:S08]  /*8a20*/  LDSM.16.M88.4 R140, [R136+0x8000] ;  /* 0x00800000888c783b */ /* 0x000ff00000000200 */
[----:B------:R-:W1:Y:S08]  /*8a30*/  LDSM.16.M88.4 R132, [R177+0x10000] ;  /* 0x01000000b184783b */ /* 0x000e700000000200 */
[----:B------:R-:W3:Y:S01]  /*8a40*/  LDSM.16.M88.4 R136, [R136+0xa000] ;  /* 0x00a000008888783b */ /* 0x000ee20000000200 */
[-C--:B-1----:R-:W-:Y:S08]  /*8a50*/  HMMA.16816.F32 R4, R140, R132.reuse, R4 ;  /* 0x000000848c04723c */ /* 0x082ff00000001804 */
[C---:B---3--:R-:W-:Y:S08]  /*8a60*/  HMMA.16816.F32 R8, R136.reuse, R132, R8 ;  /* 0x000000848808723c */ /* 0x048ff00000001808 */
[-C--:B------:R-:W-:Y:S08]  /*8a70*/  HMMA.16816.F32 R12, R136, R134.reuse, R12 ;  /* 0x00000086880c723c */ /* 0x080ff0000000180c */
[----:B-----5:R-:W-:Y:S01]  /*8a80*/  FADD.FTZ R0, -R145, R4 ;  /* 0x0000000491007221 */ /* 0x020fe20000010100 */
[C---:B------:R-:W-:Y:S01]  /*8a90*/  HMMA.16816.F32 R16, R140.reuse, R134, R16 ;  /* 0x000000868c10723c */ /* 0x040fe20000001810 */
[----:B------:R-:W3:Y:S03]  /*8aa0*/  LDG.E R4, [R146.64+0x20] ;  /* 0x0000202292047981 */ /* 0x000ee6000c1e1900 */
[-C--:B------:R-:W-:Y:S01]  /*8ab0*/  FSEL R0, R0, R145.reuse, P0 ;  /* 0x0000009100007208 */ /* 0x080fe20000000000 */
[----:B------:R-:W1:Y:S01]  /*8ac0*/  LDSM.16.M88.4 R132, [R177+0x10800] ;  /* 0x01080000b184783b */ /* 0x000e620000000200 */
[----:B------:R-:W-:Y:S03]  /*8ad0*/  FSETP.GE.FTZ.AND P0, PT, R211, RZ, PT ;  /* 0x000000ffd300720b */ /* 0x000fe60003f16000 */
[----:B------:R-:W-:Y:S03]  /*8ae0*/  FMUL.FTZ R201, R201, R0 ;  /* 0x00000000c9c97220 */ /* 0x000fe60000410000 */
[----:B------:R-:W-:Y:S02]  /*8af0*/  FADD.FTZ R0, -R145, R5 ;  /* 0x0000000591007221 */ /* 0x000fe40000010100 */
[----:B------:R-:W-:Y:S03]  /*8b00*/  IMAD.MOV.U32 R5, RZ, RZ, c[0x0][0x22c] ;  /* 0x00008b00ff057624 */ /* 0x000fe600078e00ff */
[-C--:B------:R-:W-:Y:S01]  /*8b10*/  FSEL R0, R0, R145.reuse, P0 ;  /* 0x0000009100007208 */ /* 0x080fe20000000000 */
[----:B------:R-:W-:Y:S04]  /*8b20*/  IMAD R5, R5, c[0x0][0x1c0], RZ ;  /* 0x0000700005057a24 */ /* 0x000fe800078e02ff */
[----:B------:R-:W-:Y:S02]  /*8b30*/  FMUL.FTZ R211, R211, R0 ;  /* 0x00000000d3d37220 */ /* 0x000fe40000410000 */
[----:B------:R-:W-:Y:S01]  /*8b40*/  FADD.FTZ R16, -R145, R16 ;  /* 0x0000001091107221 */ /* 0x000fe20000010100 */
[----:B------:R-:W4:Y:S01]  /*8b50*/  LDG.E R0, [R146.64+0x120] ;  /* 0x0001202292007981 */ /* 0x000f22000c1e1900 */
[----:B------:R-:W-:Y:S02]  /*8b60*/  IMAD.U32 R5, R5, -0x80, RZ ;  /* 0xffffff8005057824 */ /* 0x000fe400078e00ff */
[----:B------:R-:W-:Y:S01]  /*8b70*/  FADD.FTZ R17, -R145, R17 ;  /* 0x0000001191117221 */ /* 0x000fe20000010100 */
[-C--:B------:R-:W-:Y:S02]  /*8b80*/  FSEL R16, R16, R145.reuse, P3 ;  /* 0x0000009110107208 */ /* 0x080fe40001800000 */
[----:B------:R-:W-:Y:S02]  /*8b90*/  LEA R184, P0, R5, R184, 0x2 ;  /* 0x000000b805b87211 */ /* 0x000fe400078010ff */
[----:B------:R-:W-:Y:S01]  /*8ba0*/  FSEL R17, R17, R145, P2 ;  /* 0x0000009111117208 */ /* 0x000fe20001000000 */
[----:B------:R-:W-:Y:S01]  /*8bb0*/  FMUL.FTZ R205, R205, R16 ;  /* 0x00000010cdcd7220 */ /* 0x000fe20000410000 */
[----:B------:R-:W-:Y:S02]  /*8bc0*/  LEA.HI.X.SX32 R185, R5, R185, 0x2, P0 ;  /* 0x000000b905b97211 */ /* 0x000fe400000f16ff */
[----:B------:R-:W-:Y:S01]  /*8bd0*/  FSETP.GE.FTZ.AND P0, PT, R168, RZ, PT ;  /* 0x000000ffa800720b */ /* 0x000fe20003f16000 */
[----:B------:R-:W-:Y:S01]  /*8be0*/  FMUL.FTZ R204, R204, R17 ;  /* 0x00000011cccc7220 */ /* 0x000fe20000410000 */
[----:B------:R-:W-:Y:S02]  /*8bf0*/  FSETP.GE.FTZ.AND P3, PT, R189, RZ, PT ;  /* 0x000000ffbd00720b */ /* 0x000fe40003f76000 */
[----:B------:R-:W-:Y:S01]  /*8c00*/  FSETP.GE.FTZ.AND P2, PT, R188, RZ, PT ;  /* 0x000000ffbc00720b */ /* 0x000fe20003f56000 */
[-C--:B-1----:R-:W-:Y:S08]  /*8c10*/  HMMA.16816.F32 R20, R140, R132.reuse, R20 ;  /* 0x000000848c14723c */ /* 0x082ff00000001814 */
[C---:B------:R-:W-:Y:S08]  /*8c20*/  HMMA.16816.F32 R24, R136.reuse, R132, R24 ;  /* 0x000000848818723c */ /* 0x040ff00000001818 */
[-C--:B------:R-:W-:Y:S08]  /*8c30*/  HMMA.16816.F32 R28, R136, R134.reuse, R28 ;  /* 0x00000086881c723c */ /* 0x080ff0000000181c */
[C---:B------:R-:W-:Y:S01]  /*8c40*/  FADD.FTZ R20, -R145.reuse, R20 ;  /* 0x0000001491147221 */ /* 0x040fe20000010100 */
[C---:B------:R-:W-:Y:S01]  /*8c50*/  HMMA.16816.F32 R32, R140.reuse, R134, R32 ;  /* 0x000000868c20723c */ /* 0x040fe20000001820 */
[----:B------:R-:W1:Y:S02]  /*8c60*/  LDSM.16.M88.4 R132, [R177+0x11000] ;  /* 0x01100000b184783b */ /* 0x000e640000000200 */
[----:B------:R-:W-:Y:S01]  /*8c70*/  FADD.FTZ R21, -R145, R21 ;  /* 0x0000001591157221 */ /* 0x000fe20000010100 */
[-C--:B------:R-:W-:Y:S02]  /*8c80*/  FSEL R20, R20, R145.reuse, P1 ;  /* 0x0000009114147208 */ /* 0x080fe40000800000 */
[----:B------:R-:W-:Y:S02]  /*8c90*/  FSETP.GE.FTZ.AND P1, PT, R169, RZ, PT ;  /* 0x000000ffa900720b */ /* 0x000fe40003f36000 */
[----:B------:R-:W-:Y:S01]  /*8ca0*/  FSEL R21, R21, R145, P4 ;  /* 0x0000009115157208 */ /* 0x000fe20002000000 */
[----:B------:R-:W-:Y:S01]  /*8cb0*/  FMUL.FTZ R199, R199, R20 ;  /* 0x00000014c7c77220 */ /* 0x000fe20000410000 */
[----:B------:R-:W-:Y:S03]  /*8cc0*/  FSETP.GE.FTZ.AND P4, PT, R159, RZ, PT ;  /* 0x000000ff9f00720b */ /* 0x000fe60003f96000 */
[----:B------:R-:W-:Y:S11]  /*8cd0*/  FMUL.FTZ R200, R200, R21 ;  /* 0x00000015c8c87220 */ /* 0x000ff60000410000 */
[C---:B------:R-:W-:Y:S02]  /*8ce0*/  FADD.FTZ R20, -R145.reuse, R32 ;  /* 0x0000002091147221 */ /* 0x040fe40000010100 */
[----:B------:R-:W-:Y:S03]  /*8cf0*/  FADD.FTZ R17, -R145, R33 ;  /* 0x0000002191117221 */ /* 0x000fe60000010100 */
[-C--:B------:R-:W-:Y:S02]  /*8d00*/  FSEL R20, R20, R145.reuse, P3 ;  /* 0x0000009114147208 */ /* 0x080fe40001800000 */
        /* <DEDUP_REMOVED lines=30> */
[----:B------:R-:W-:Y:S03]  /*8ef0*/  HMMA.16816.F32 R64, R140, R134, R64 ;  /* 0x000000868c40723c */ /* 0x000fe60000001840 */
[----:B------:R-:W-:Y:S01]  /*8f00*/  FADD.FTZ R52, -R145, R52 ;  /* 0x0000003491347221 */ /* 0x000fe20000010100 */
[-C--:B------:R-:W-:Y:S02]  /*8f10*/  FSEL R53, R53, R145.reuse, P1 ;  /* 0x0000009135357208 */ /* 0x080fe40000800000 */
[----:B------:R-:W-:Y:S02]  /*8f20*/  FSETP.GE.FTZ.AND P1, PT, R151, RZ, PT ;  /* 0x000000ff9700720b */ /* 0x000fe40003f36000 */
[----:B------:R-:W-:Y:S01]  /*8f30*/  FSEL R52, R52, R145, P2 ;  /* 0x0000009134347208 */ /* 0x000fe20001000000 */
[----:B------:R-:W-:Y:S01]  /*8f40*/  FMUL.FTZ R53, R153, R53 ;  /* 0x0000003599357220 */ /* 0x000fe20000410000 */
[----:B------:R-:W-:Y:S03]  /*8f50*/  FSETP.GE.FTZ.AND P2, PT, R149, RZ, PT ;  /* 0x000000ff9500720b */ /* 0x000fe60003f56000 */
[----:B------:R-:W-:Y:S02]  /*8f60*/  FMUL.FTZ R52, R155, R52 ;  /* 0x000000349b347220 */ /* 0x000fe40000410000 */
[C---:B--2---:R-:W-:Y:S02]  /*8f70*/  FADD.FTZ R5, -R3.reuse, R8 ;  /* 0x0000000803057221 */ /* 0x044fe40000010100 */
[----:B------:R-:W-:Y:S07]  /*8f80*/  FADD.FTZ R56, -R3, R56 ;  /* 0x0000003803387221 */ /* 0x000fee0000010100 */
[----:B------:R-:W-:Y:S02]  /*8f90*/  FADD.FTZ R64, -R145, R64 ;  /* 0x0000004091407221 */ /* 0x000fe40000010100 */
[C---:B------:R-:W-:Y:S02]  /*8fa0*/  FADD.FTZ R57, -R3.reuse, R57 ;  /* 0x0000003903397221 */ /* 0x040fe40000010100 */
[----:B------:R-:W-:Y:S01]  /*8fb0*/  FADD.FTZ R60, -R3, R60 ;  /* 0x0000003c033c7221 */ /* 0x000fe20000010100 */
[----:B------:R-:W-:Y:S01]  /*8fc0*/  FSEL R64, R64, R145, P1 ;  /* 0x0000009140407208 */ /* 0x000fe20000800000 */
[----:B------:R-:W-:Y:S01]  /*8fd0*/  @P0 FADD.FTZ R145, -R145, R65 ;  /* 0x0000004191910221 */ /* 0x000fe20000010100 */
[----:B------:R-:W-:Y:S01]  /*8fe0*/  FSETP.GE.FTZ.AND P1, PT, R217, RZ, PT ;  /* 0x000000ffd900720b */ /* 0x000fe20003f36000 */
[----:B------:R-:W-:Y:S01]  /*8ff0*/  FADD.FTZ R45, -R3, R45 ;  /* 0x0000002d032d7221 */ /* 0x000fe20000010100 */
        /* <DEDUP_REMOVED lines=9> */
[C---:B------:R-:W-:Y:S02]  /*9090*/  FADD.FTZ R7, -R4.reuse, R7 ;  /* 0x0000000704077221 */ /* 0x040fe40000010100 */
[----:B------:R-:W-:Y:S01]  /*90a0*/  FADD.FTZ R38, -R4, R38 ;  /* 0x0000002604267221 */ /* 0x000fe20000010100 */
[-C--:B------:R-:W-:Y:S01]  /*90b0*/  FSEL R18, R18, R4.reuse, P1 ;  /* 0x0000000412127208 */ /* 0x080fe20000800000 */
[C---:B------:R-:W-:Y:S01]  /*90c0*/  FADD.FTZ R19, -R4.reuse, R19 ;  /* 0x0000001304137221 */ /* 0x040fe20000010100 */
[----:B------:R-:W-:Y:S01]  /*90d0*/  FSETP.GE.FTZ.AND P1, PT, R207, RZ, PT ;  /* 0x000000ffcf00720b */ /* 0x000fe20003f36000 */
[C---:B------:R-:W-:Y:S01]  /*90e0*/  FADD.FTZ R50, -R4.reuse, R50 ;  /* 0x0000003204327221 */ /* 0x040fe20000010100 */
[-C--:B------:R-:W-:Y:S01]  /*90f0*/  FSEL R7, R7, R4.reuse, P0 ;  /* 0x0000000407077208 */ /* 0x080fe20000000000 */
        /* <DEDUP_REMOVED lines=8> */
[----:B------:R-:W-:Y:S01]  /*9180*/  FMUL.FTZ R216, R216, R7 ;  /* 0x00000007d8d87220 */ /* 0x000fe20000410000 */
[----:B------:R-:W-:Y:S01]  /*9190*/  FSETP.GE.FTZ.AND P1, PT, R187, RZ, PT ;  /* 0x000000ffbb00720b */ /* 0x000fe20003f36000 */
[C---:B------:R-:W-:Y:S01]  /*91a0*/  FADD.FTZ R51, -R4.reuse, R51 ;  /* 0x0000003304337221 */ /* 0x040fe20000010100 */
[-C--:B------:R-:W-:Y:S01]  /*91b0*/  FSEL R19, R19, R4.reuse, P0 ;  /* 0x0000000413137208 */ /* 0x080fe20000000000 */
[----:B------:R-:W-:Y:S01]  /*91c0*/  FADD.FTZ R54, -R4, R54 ;  /* 0x0000003604367221 */ /* 0x000fe20000010100 */
[-C--:B------:R-:W-:Y:S01]  /*91d0*/  FSEL R38, R38, R4.reuse, P1 ;  /* 0x0000000426267208 */ /* 0x080fe20000800000 */
[C---:B------:R-:W-:Y:S01]  /*91e0*/  FADD.FTZ R7, -R4.reuse, R55 ;  /* 0x0000003704077221 */ /* 0x040fe20000010100 */
        /* <DEDUP_REMOVED lines=8> */
[-C--:B------:R-:W-:Y:S01]  /*9270*/  FSEL R23, R23, R4.reuse, P0 ;  /* 0x0000000417177208 */ /* 0x080fe20000000000 */
[C---:B----4-:R-:W-:Y:S01]  /*9280*/  FADD.FTZ R10, -R0.reuse, R10 ;  /* 0x0000000a000a7221 */ /* 0x050fe20000010100 */
[----:B------:R-:W-:Y:S01]  /*9290*/  FSETP.GE.FTZ.AND P0, PT, R191, RZ, PT ;  /* 0x000000ffbf00720b */ /* 0x000fe20003f16000 */
[----:B------:R-:W-:Y:S01]  /*92a0*/  FADD.FTZ R26, -R0, R26 ;  /* 0x0000001a001a7221 */ /* 0x000fe20000010100 */
        /* <DEDUP_REMOVED lines=76> */
[----:B------:R-:W-:Y:S02]  /*9770*/  FSETP.GE.FTZ.AND P2, PT, R223, RZ, PT ;  /* 0x000000ffdf00720b */ /* 0x000fe40003f56000 */
[-C--:B------:R-:W-:Y:S01]  /*9780*/  FSEL R8, R8, R3.reuse, P4 ;  /* 0x0000000308087208 */ /* 0x080fe20002000000 */
[----:B------:R-:W-:Y:S01]  /*9790*/  FMUL.FTZ R60, R154, R60 ;  /* 0x0000003c9a3c7220 */ /* 0x000fe20000410000 */
[----:B------:R-:W-:Y:S01]  /*97a0*/  FSEL R45, R45, R3, P3 ;  /* 0x000000032d2d7208 */ /* 0x000fe20001800000 */
[----:B------:R-:W-:Y:S01]  /*97b0*/  @P0 FADD.FTZ R3, -R3, R61 ;  /* 0x0000003d03030221 */ /* 0x000fe20000010100 */
        /* <DEDUP_REMOVED lines=34> */
[-C--:B------:R-:W-:Y:S02]  /*99e0*/  FSEL R4, R4, R0.reuse, P1 ;  /* 0x0000000004047208 */ /* 0x080fe40000800000 */
[----:B------:R-:W-:Y:S02]  /*99f0*/  FSETP.GE.FTZ.AND P1, PT, R194, RZ, PT ;  /* 0x000000ffc200720b */ /* 0x000fe40003f36000 */
[----:B------:R-:W-:Y:S01]  /*9a00*/  FSEL R3, R3, R0, P0 ;  /* 0x0000000003037208 */ /* 0x000fe20000000000 */
[----:B------:R-:W-:Y:S01]  /*9a10*/  FMUL.FTZ R31, R196, R4 ;  /* 0x00000004c41f7220 */ /* 0x000fe20000410000 */
[----:B------:R-:W-:Y:S01]  /*9a20*/  FSETP.GE.FTZ.AND P0, PT, R156, RZ, PT ;  /* 0x000000ff9c00720b */ /* 0x000fe20003f16000 */
[----:B------:R-:W-:Y:S01]  /*9a30*/  FADD.FTZ R4, -R0, R59 ;  /* 0x0000003b00047221 */ /* 0x000fe20000010100 */
[-C--:B------:R-:W-:Y:S01]  /*9a40*/  FSEL R5, R42, R0.reuse, P2 ;  /* 0x000000002a057208 */ /* 0x080fe20001000000 */
        /* <DEDUP_REMOVED lines=20> */
[----:B------:R-:W-:Y:S01]  /*9b90*/  ULOP3.LUT UR26, UR8, 0x1, URZ, 0xc0, !UPT ;  /* 0x00000001081a7892 */ /* 0x000fe2000f8ec03f */
[----:B------:R-:W-:Y:S01]  /*9ba0*/  PLOP3.LUT P2, PT, PT, PT, PT, 0x8, 0x0 ;  /* 0x000000000000781c */ /* 0x000fe20003f4e170 */
[----:B------:R-:W-:Y:S01]  /*9bb0*/  IMAD.MOV.U32 R6, RZ, RZ, R239 ;  /* 0x000000ffff067224 */ /* 0x000fe200078e00ef */
[----:B------:R-:W-:Y:S01]  /*9bc0*/  PLOP3.LUT P3, PT, PT, PT, PT, 0x8, 0x0 ;  /* 0x000000000000781c */ /* 0x000fe20003f6e170 */
[----:B------:R-:W-:Y:S01]  /*9bd0*/  UISETP.NE.U32.AND UP0, UPT, UR26, 0x1, UPT ;  /* 0x000000011a00788c */ /* 0x000fe2000bf05070 */
[----:B------:R-:W-:Y:S02]  /*9be0*/  IMAD.MOV.U32 R7, RZ, RZ, R238 ;  /* 0x000000ffff077224 */ /* 0x000fe400078e00ee */
[----:B------:R-:W-:Y:S03]  /*9bf0*/  IMAD.MOV.U32 R15, RZ, RZ, c[0x0][0x190] ;  /* 0x00006400ff0f7624 */ /* 0x000fe600078e00ff */
[----:B------:R-:W-:Y:S01]  /*9c00*/  PLOP3.LUT P5, PT, PT, PT, UP0, 0x80, 0x0 ;  /* 0x000000000000781c */ /* 0x000fe20003faf008 */
[----:B------:R-:W-:Y:S01]  /*9c10*/  IMAD.SHL.U32 R4, R15, 0x80, RZ ;  /* 0x000000800f047824 */ /* 0x000fe200078e00ff */
[C---:B------:R-:W-:Y:S01]  /*9c20*/  @P4 IADD3 R3, R226.reuse, -0x4000, RZ ;  /* 0xffffc000e2034810 */ /* 0x040fe20007ffe0ff */
[----:B------:R-:W-:Y:S01]  /*9c30*/  @!P4 IMAD.MOV.U32 R5, RZ, RZ, c[0x0][0x194] ;  /* 0x00006500ff05c624 */ /* 0x000fe200078e00ff */
[----:B------:R-:W-:Y:S01]  /*9c40*/  @P4 PLOP3.LUT P2, PT, P5, PT, PT, 0x80, 0x0 ;  /* 0x000000000000481c */ /* 0x000fe20002f4f070 */
[----:B------:R-:W-:Y:S01]  /*9c50*/  IMAD.MOV R4, RZ, RZ, -R4 ;  /* 0x000000ffff047224 */ /* 0x000fe200078e0a04 */
[----:B------:R-:W-:Y:S02]  /*9c60*/  PLOP3.LUT P0, PT, PT, PT, UP0, 0x80, 0x0 ;  /* 0x000000000000781c */ /* 0x000fe40003f0f008 */
[----:B------:R-:W-:Y:S02]  /*9c70*/  @P4 IADD3 R0, R226, -0x4000, RZ ;  /* 0xffffc000e2004810 */ /* 0x000fe40007ffe0ff */
[----:B------:R-:W-:Y:S02]  /*9c80*/  @!P4 PLOP3.LUT P5, PT, P0, PT, PT, 0x80, 0x0 ;  /* 0x000000000000c81c */ /* 0x000fe400007af070 */
[C---:B------:R-:W-:Y:S02]  /*9c90*/  LEA R6, P0, R4.reuse, R6, 0x1 ;  /* 0x0000000604067211 */ /* 0x040fe400078008ff */
[----:B------:R-:W-:Y:S02]  /*9ca0*/  @!P4 PLOP3.LUT P3, PT, P5, PT, PT, 0x80, 0x0 ;  /* 0x000000000000c81c */ /* 0x000fe40002f6f070 */
[----:B------:R-:W-:Y:S02]  /*9cb0*/  LEA.HI.X.SX32 R7, R4, R7, 0x1, P0 ;  /* 0x0000000704077211 */ /* 0x000fe400000f0eff */
[----:B------:R-:W-:Y:S02]  /*9cc0*/  @P2 IADD3 R3, R226, 0x4000, RZ ;  /* 0x00004000e2032810 */ /* 0x000fe40007ffe0ff */
[----:B------:R-:W-:Y:S03]  /*9cd0*/  PLOP3.LUT P2, PT, PT, PT, PT, 0x8, 0x0 ;  /* 0x000000000000781c */ /* 0x000fe60003f4e170 */
[----:B------:R-:W-:Y:S01]  /*9ce0*/  @P4 STS [R3], RZ ;  /* 0x000000ff03004388 */ /* 0x000fe20000000800 */
[----:B------:R-:W-:Y:S03]  /*9cf0*/  @P4 PLOP3.LUT P2, PT, P5, PT, PT, 0x80, 0x0 ;  /* 0x000000000000481c */ /* 0x000fe60002f4f070 */
[----:B------:R-:W-:Y:S04]  /*9d00*/  @P4 STS [R3+0x4], RZ ;  /* 0x000004ff03004388 */ /* 0x000fe80000000800 */
[----:B------:R-:W-:Y:S04]  /*9d10*/  @P4 STS [R3+0x8], RZ ;  /* 0x000008ff03004388 */ /* 0x000fe80000000800 */
[----:B------:R1:W-:Y:S02]  /*9d20*/  @P4 STS [R3+0xc], RZ ;  /* 0x00000cff03004388 */ /* 0x0003e40000000800 */
[----:B------:R-:W-:Y:S02]  /*9d30*/  @P2 IADD3 R0, R226, 0x4000, RZ ;  /* 0x00004000e2002810 */ /* 0x000fe40007ffe0ff */
[C---:B------:R-:W-:Y:S02]  /*9d40*/  @!P4 IADD3 R3, R227.reuse, -0x4000, RZ ;  /* 0xffffc000e303c810 */ /* 0x040fe40007ffe0ff */
[----:B-1----:R-:W-:Y:S05]  /*9d50*/  @P3 IADD3 R3, R227, 0x4000, RZ ;  /* 0x00004000e3033810 */ /* 0x002fea0007ffe0ff */
[----:B------:R-:W-:Y:S01]  /*9d60*/  @!PT LDS RZ, [RZ] ;  /* 0x00000000fffff984 */ /* 0x000fe20000000800 */
[----:B------:R-:W-:Y:S01]  /*9d70*/  @!PT LDS RZ, [RZ] ;  /* 0x00000000fffff984 */ /* 0x000fe20000000800 */
[----:B------:R-:W-:Y:S01]  /*9d80*/  @!PT LDS RZ, [RZ] ;  /* 0x00000000fffff984 */ /* 0x000fe20000000800 */
[----:B------:R1:W-:Y:S04]  /*9d90*/  @!P4 LDGSTS.E.BYPASS.LTC128B.128 [R3], [R6.64] ;  /* 0x000000000603cfae */ /* 0x0003e8000b901d46 */
[----:B------:R-:W-:Y:S04]  /*9da0*/  @P4 STS [R0+0x1000], RZ ;  /* 0x001000ff00004388 */ /* 0x000fe80000000800 */
[----:B------:R-:W-:Y:S04]  /*9db0*/  @P4 STS [R0+0x1004], RZ ;  /* 0x001004ff00004388 */ /* 0x000fe80000000800 */
[----:B------:R-:W-:Y:S04]  /*9dc0*/  @P4 STS [R0+0x1008], RZ ;  /* 0x001008ff00004388 */ /* 0x000fe80000000800 */
[----:B------:R2:W-:Y:S01]  /*9dd0*/  @P4 STS [R0+0x100c], RZ ;  /* 0x00100cff00004388 */ /* 0x0005e20000000800 */
[--C-:B-1----:R-:W-:Y:S02]  /*9de0*/  @!P4 SHF.R.S32.HI R3, RZ, 0x1f, R4.reuse ;  /* 0x0000001fff03c819 */ /* 0x102fe40000011404 */
[C---:B------:R-:W-:Y:S04]  /*9df0*/  @!P4 LEA R0, P0, R15.reuse, R4, 0x5 ;  /* 0x000000040f00c211 */ /* 0x040fe800078028ff */
[----:B------:R-:W-:Y:S02]  /*9e00*/  @!P4 LEA.HI.X R3, R15, R3, R5, 0x5, P0 ;  /* 0x000000030f03c211 */ /* 0x000fe400000f2c05 */
[C---:B------:R-:W-:Y:S04]  /*9e10*/  @!P4 LEA R8, P0, R0.reuse, R239, 0x1 ;  /* 0x000000ef0008c211 */ /* 0x040fe800078008ff */
[----:B------:R-:W-:Y:S02]  /*9e20*/  @!P4 LEA.HI.X R9, R0, R238, R3, 0x1, P0 ;  /* 0x000000ee0009c211 */ /* 0x000fe400000f0c03 */
[----:B------:R-:W-:Y:S02]  /*9e30*/  PLOP3.LUT P0, PT, PT, PT, PT, 0x8, 0x0 ;  /* 0x000000000000781c */ /* 0x000fe40003f0e170 */
[----:B------:R-:W-:Y:S02]  /*9e40*/  @!P4 PLOP3.LUT P0, PT, P5, PT, PT, 0x80, 0x0 ;  /* 0x000000000000c81c */ /* 0x000fe40002f0f070 */
[C---:B------:R-:W-:Y:S02]  /*9e50*/  @!P4 IADD3 R0, R227.reuse, -0x4000, RZ ;  /* 0xffffc000e300c810 */ /* 0x040fe40007ffe0ff */
[----:B------:R-:W-:Y:S09]  /*9e60*/  @!P4 SHF.R.S32.HI R3, RZ, 0x1f, R4 ;  /* 0x0000001fff03c819 */ /* 0x000ff20000011404 */
[----:B--2---:R-:W-:Y:S02]  /*9e70*/  @P0 IADD3 R0, R227, 0x4000, RZ ;  /* 0x00004000e3000810 */ /* 0x004fe40007ffe0ff */
[----:B------:R-:W-:Y:S02]  /*9e80*/  PLOP3.LUT P0, PT, PT, PT, PT, 0x8, 0x0 ;  /* 0x000000000000781c */ /* 0x000fe40003f0e170 */
[----:B------:R-:W-:Y:S01]  /*9e90*/  @P4 PLOP3.LUT P0, PT, P5, PT, PT, 0x80, 0x0 ;  /* 0x000000000000481c */ /* 0x000fe20002f0f070 */
[----:B------:R-:W-:Y:S01]  /*9ea0*/  @!PT LDS RZ, [RZ] ;  /* 0x00000000fffff984 */ /* 0x000fe20000000800 */
[----:B------:R-:W-:Y:S01]  /*9eb0*/  @!PT LDS RZ, [RZ] ;  /* 0x00000000fffff984 */ /* 0x000fe20000000800 */
[----:B------:R-:W-:Y:S01]  /*9ec0*/  @!PT LDS RZ, [RZ] ;  /* 0x00000000fffff984 */ /* 0x000fe20000000800 */
[----:B------:R1:W-:Y:S02]  /*9ed0*/  @!P4 LDGSTS.E.BYPASS.LTC128B.128 [R0+0x1000], [R8.64] ;  /* 0x010000000800cfae */ /* 0x0003e4000b901d46 */
[C---:B------:R-:W-:Y:S10]  /*9ee0*/  @P4 IADD3 R0, R226.reuse, -0x4000, RZ ;  /* 0xffffc000e2004810 */ /* 0x040ff40007ffe0ff */
[----:B-1----:R-:W-:Y:S05]  /*9ef0*/  @P0 IADD3 R0, R226, 0x4000, RZ ;  /* 0x00004000e2000810 */ /* 0x002fea0007ffe0ff */
[----:B------:R-:W-:Y:S04]  /*9f00*/  @P4 STS [R0+0x2000], RZ ;  /* 0x002000ff00004388 */ /* 0x000fe80000000800 */
[----:B------:R-:W-:Y:S04]  /*9f10*/  @P4 STS [R0+0x2004], RZ ;  /* 0x002004ff00004388 */ /* 0x000fe80000000800 */
[----:B------:R-:W-:Y:S04]  /*9f20*/  @P4 STS [R0+0x2008], RZ ;  /* 0x002008ff00004388 */ /* 0x000fe80000000800 */
[----:B------:R1:W-:Y:S02]  /*9f30*/  @P4 STS [R0+0x200c], RZ ;  /* 0x00200cff00004388 */ /* 0x0003e40000000800 */
[C---:B------:R-:W-:Y:S04]  /*9f40*/  @!P4 LEA R0, P0, R15.reuse, R4, 0x6 ;  /* 0x000000040f00c211 */ /* 0x040fe800078030ff */
[----:B------:R-:W-:Y:S02]  /*9f50*/  @!P4 LEA.HI.X R3, R15, R3, R5, 0x6, P0 ;  /* 0x000000030f03c211 */ /* 0x000fe400000f3405 */
[C---:B------:R-:W-:Y:S02]  /*9f60*/  @!P4 LEA R8, P0, R0.reuse, R239, 0x1 ;  /* 0x000000ef0008c211 */ /* 0x040fe400078008ff */
[----:B------:R-:W-:Y:S02]  /*9f70*/  @!P4 SHF.R.S32.HI R5, RZ, 0x1f, R4 ;  /* 0x0000001fff05c819 */ /* 0x000fe40000011404 */
[----:B------:R-:W-:Y:S01]  /*9f80*/  @!P4 LEA.HI.X R9, R0, R238, R3, 0x1, P0 ;  /* 0x000000ee0009c211 */ /* 0x000fe200000f0c03 */
[----:B------:R-:W-:Y:S01]  /*9f90*/  @!P4 IMAD.MOV.U32 R3, RZ, RZ, c[0x0][0x194] ;  /* 0x00006500ff03c624 */ /* 0x000fe200078e00ff */
[----:B------:R-:W-:Y:S01]  /*9fa0*/  PLOP3.LUT P0, PT, PT, PT, PT, 0x8, 0x0 ;  /* 0x000000000000781c */ /* 0x000fe20003f0e170 */
[----:B------:R-:W-:Y:S01]  /*9fb0*/  @!P4 IMAD.WIDE.U32 R4, R15, 0x60, R4 ;  /* 0x000000600f04c825 */ /* 0x000fe200078e0004 */
[----:B------:R-:W-:Y:S02]  /*9fc0*/  @!P4 PLOP3.LUT P0, PT, P5, PT, PT, 0x80, 0x0 ;  /* 0x000000000000c81c */ /* 0x000fe40002f0f070 */
[----:B------:R-:W-:Y:S01]  /*9fd0*/  @!P4 IADD3 R0, R227, -0x4000, RZ ;  /* 0xffffc000e300c810 */ /* 0x000fe20007ffe0ff */
[----:B------:R-:W-:Y:S04]  /*9fe0*/  @!P4 IMAD R3, R3, 0x60, RZ ;  /* 0x000000600303c824 */ /* 0x000fe800078e02ff */
[----:B------:R-:W-:Y:S06]  /*9ff0*/  @!P4 IMAD.IADD R3, R5, 0x1, R3 ;  /* 0x000000010503c824 */ /* 0x000fec00078e0203 */
[----:B-1----:R-:W-:Y:S02]  /*a000*/  @P0 IADD3 R0, R227, 0x4000, RZ ;  /* 0x00004000e3000810 */ /* 0x002fe40007ffe0ff */
[----:B------:R-:W-:Y:S02]  /*a010*/  PLOP3.LUT P0, PT, PT, PT, PT, 0x8, 0x0 ;  /* 0x000000000000781c */ /* 0x000fe40003f0e170 */
[----:B------:R-:W-:Y:S01]  /*a020*/  @P4 PLOP3.LUT P0, PT, P5, PT, PT, 0x80, 0x0 ;  /* 0x000000000000481c */ /* 0x000fe20002f0f070 */
[----:B------:R-:W-:Y:S01]  /*a030*/  @!PT LDS RZ, [RZ] ;  /* 0x00000000fffff984 */ /* 0x000fe20000000800 */
[----:B------:R-:W-:Y:S01]  /*a040*/  @!PT LDS RZ, [RZ] ;  /* 0x00000000fffff984 */ /* 0x000fe20000000800 */
[----:B------:R-:W-:Y:S01]  /*a050*/  @!PT LDS RZ, [RZ] ;  /* 0x00000000fffff984 */ /* 0x000fe20000000800 */
[----:B------:R1:W-:Y:S02]  /*a060*/  @!P4 LDGSTS.E.BYPASS.LTC128B.128 [R0+0x2000], [R8.64] ;  /* 0x020000000800cfae */ /* 0x0003e4000b901d46 */
[C---:B------:R-:W-:Y:S10]  /*a070*/  @P4 IADD3 R0, R226.reuse, -0x4000, RZ ;  /* 0xffffc000e2004810 */ /* 0x040ff40007ffe0ff */
[----:B-1----:R-:W-:Y:S02]  /*a080*/  @P0 IADD3 R0, R226, 0x4000, RZ ;  /* 0x00004000e2000810 */ /* 0x002fe40007ffe0ff */
[----:B------:R-:W-:Y:S01]  /*a090*/  @!P4 LEA R8, P2, R4, R239, 0x1 ;  /* 0x000000ef0408c211 */ /* 0x000fe200078408ff */
[----:B------:R-:W-:Y:S01]  /*a0a0*/  IMAD.MOV.U32 R239, RZ, RZ, R6 ;  /* 0x000000ffffef7224 */ /* 0x000fe200078e0006 */
[----:B------:R-:W-:Y:S01]  /*a0b0*/  PLOP3.LUT P0, PT, PT, PT, PT, 0x8, 0x0 ;  /* 0x000000000000781c */ /* 0x000fe20003f0e170 */
[----:B------:R-:W-:Y:S01]  /*a0c0*/  @P4 STS [R0+0x3000], RZ ;  /* 0x003000ff00004388 */ /* 0x000fe20000000800 */
[----:B------:R-:W-:Y:S01]  /*a0d0*/  @!P4 LEA.HI.X R9, R4, R238, R3, 0x1, P2 ;  /* 0x000000ee0409c211 */ /* 0x000fe200010f0c03 */
[----:B------:R-:W-:Y:S01]  /*a0e0*/  IMAD.MOV.U32 R238, RZ, RZ, R7 ;  /* 0x000000ffffee7224 */ /* 0x000fe200078e0007 */
[----:B------:R-:W-:Y:S01]  /*a0f0*/  @!P4 PLOP3.LUT P0, PT, P5, PT, PT, 0x80, 0x0 ;  /* 0x000000000000c81c */ /* 0x000fe20002f0f070 */
[----:B------:R-:W-:Y:S04]  /*a100*/  @P4 STS [R0+0x3004], RZ ;  /* 0x003004ff00004388 */ /* 0x000fe80000000800 */
[----:B------:R-:W-:Y:S04]  /*a110*/  @P4 STS [R0+0x3008], RZ ;  /* 0x003008ff00004388 */ /* 0x000fe80000000800 */
[----:B------:R1:W-:Y:S02]  /*a120*/  @P4 STS [R0+0x300c], RZ ;  /* 0x00300cff00004388 */ /* 0x0003e40000000800 */
[C---:B------:R-:W-:Y:S02]  /*a130*/  @!P4 IADD3 R0, R227.reuse, -0x4000, RZ ;  /* 0xffffc000e300c810 */ /* 0x040fe40007ffe0ff */
[----:B-1----:R-:W-:Y:S05]  /*a140*/  @P0 IADD3 R0, R227, 0x4000, RZ ;  /* 0x00004000e3000810 */ /* 0x002fea0007ffe0ff */
        /* <DEDUP_REMOVED lines=10> */
.L_x_1145:
        /* <DEDUP_REMOVED lines=41> */
[----:B------:R-:W-:Y:S01]  /*a480*/  F2FP.PACK_AB R29, R148, R149 ;  /* 0x00000095941d723e */ /* 0x000fe200000000ff */
[----:B------:R-:W-:Y:S01]  /*a490*/  IMAD.SHL.U32 R64, R180, 0x2, RZ ;  /* 0x00000002b4407824 */ /* 0x000fe200078e00ff */
        /* <DEDUP_REMOVED lines=24> */
[----:B-1----:R-:W-:Y:S05]  /*a620*/  IMAD.IADD R0, R64, 0x1, R173 ;  /* 0x0000000140007824 */ /* 0x002fea00078e02ad */
        /* <DEDUP_REMOVED lines=103> */
[----:B------:R-:W-:Y:S01]  /*aca0*/  SHF.R.S32.HI R5, RZ, 0x1f, R4 ;  /* 0x0000001fff057819 */ /* 0x000fe20000011404 */
[----:B------:R1:W-:Y:S01]  /*acb0*/  @P0 STS.128 [R133+0x8000], RZ ;  /* 0x008000ff85000388 */ /* 0x0003e20000000c00 */
[----:B------:R-:W-:Y:S01]  /*acc0*/  @!P0 IMAD.MOV.U32 R13, RZ, RZ, c[0x0][0x374] ;  /* 0x0000dd00ff0d8624 */ /* 0x000fe200078e00ff */
[----:B------:R-:W-:Y:S01]  /*acd0*/  @!P0 LEA R3, P3, R8, R4, 0x5 ;  /* 0x0000000408038211 */ /* 0x000fe200078628ff */
[----:B------:R-:W-:Y:S01]  /*ace0*/  @!P0 IMAD.MOV.U32 R14, RZ, RZ, c[0x0][0x374] ;  /* 0x0000dd00ff0e8624 */ /* 0x000fe200078e00ff */
[----:B------:R-:W-:Y:S01]  /*acf0*/  LEA.HI.X R7, R4, R240, R5, 0x1, P4 ;  /* 0x000000f004077211 */ /* 0x000fe200020f0c05 */
[----:B------:R-:W-:Y:S01]  /*ad00*/  @!P0 IMAD.MOV.U32 R15, RZ, RZ, c[0x0][0x374] ;  /* 0x0000dd00ff0f8624 */ /* 0x000fe200078e00ff */
[C---:B------:R-:W-:Y:S02]  /*ad10*/  @!P0 LEA.HI.X R13, R8.reuse, R5, R13, 0x5, P3 ;  /* 0x00000005080d8211 */ /* 0x040fe400018f2c0d */
[----:B------:R-:W-:Y:S01]  /*ad20*/  @!P0 LEA R12, P3, R3, R241, 0x1 ;  /* 0x000000f1030c8211 */ /* 0x000fe200078608ff */
[----:B------:R-:W-:Y:S01]  /*ad30*/  @!PT LDS RZ, [RZ] ;  /* 0x00000000fffff984 */ /* 0x000fe20000000800 */
[----:B------:R-:W-:Y:S01]  /*ad40*/  @!PT LDS RZ, [RZ] ;  /* 0x00000000fffff984 */ /* 0x000fe20000000800 */
[----:B------:R-:W-:Y:S01]  /*ad50*/  @!PT LDS RZ, [RZ] ;  /* 0x00000000fffff984 */ /* 0x000fe20000000800 */
[----:B------:R1:W-:Y:S01]  /*ad60*/  @!P0 LDGSTS.E.BYPASS.LTC128B.128 [R133+0x8000], [R6.64] ;  /* 0x0800000006858fae */ /* 0x0003e2000b901d46 */
[C---:B------:R-:W-:Y:S01]  /*ad70*/  @!P0 LEA R11, P2, R8.reuse, R4, 0x6 ;  /* 0x00000004080b8211 */ /* 0x040fe200078430ff */
[----:B------:R-:W-:Y:S01]  /*ad80*/  @!P0 IMAD R15, R15, 0x60, RZ ;  /* 0x000000600f0f8824 */ /* 0x000fe200078e02ff */
[-C--:B------:R-:W-:Y:S01]  /*ad90*/  @!P0 LEA.HI.X R13, R3, R240.reuse, R13, 0x1, P3 ;  /* 0x000000f0030d8211 */ /* 0x080fe200018f0c0d */
[----:B------:R1:W-:Y:S01]  /*ada0*/  @P0 STS.128 [R133+0x9000], RZ ;  /* 0x009000ff85000388 */ /* 0x0003e20000000c00 */
[C---:B------:R-:W-:Y:S01]  /*adb0*/  @!P0 LEA.HI.X R14, R8.reuse, R5, R14, 0x6, P2 ;  /* 0x00000005080e8211 */ /* 0x040fe200010f340e */
[----:B------:R-:W-:Y:S01]  /*adc0*/  @!P0 IMAD.WIDE.U32 R8, R8, 0x60, R4 ;  /* 0x0000006008088825 */ /* 0x000fe200078e0004 */
[-C--:B------:R-:W-:Y:S01]  /*add0*/  @!P0 LEA R10, P2, R11, R241.reuse, 0x1 ;  /* 0x000000f10b0a8211 */ /* 0x080fe200078408ff */
        /* <DEDUP_REMOVED lines=21> */
.L_x_1146:
[----:B------:R-:W2:Y:S01]  /*af30*/  LDL R3, [R1+0x50] ;  /* 0x0000500001037983 */ /* 0x000ea20000100800 */
[----:B-1----:R-:W-:Y:S01]  /*af40*/  IMAD.MOV.U32 R4, RZ, RZ, 0x4 ;  /* 0x00000004ff047424 */ /* 0x002fe200078e00ff */
[----:B------:R-:W-:Y:S01]  /*af50*/  @UP2 UIADD3 UR27, UP0, UR10, -0x200, URZ ;  /* 0xfffffe000a1b2890 */ /* 0x000fe2000ff1e03f */
[----:B------:R-:W-:Y:S01]  /*af60*/  IMAD.IADD R132, R173, 0x1, R144 ;  /* 0x00000001ad847824 */ /* 0x000fe200078e0290 */
[----:B------:R1:W3:Y:S01]  /*af70*/  LDL R137, [R1+0x64] ;  /* 0x0000640001897983 */ /* 0x0002e20000100800 */
[----:B------:R-:W-:Y:S01]  /*af80*/  IMAD.MOV.U32 R136, RZ, RZ, c[0x0][0x22c] ;  /* 0x00008b00ff887624 */ /* 0x000fe200078e00ff */
[----:B------:R-:W-:Y:S02]  /*af90*/  @UP2 UIADD3.X UR26, UR11, -0x1, URZ, UP0, !UPT ;  /* 0xffffffff0b1a2890 */ /* 0x000fe400087fe43f */
[----:B------:R1:W4:Y:S01]  /*afa0*/  LDL R138, [R1+0x60] ;  /* 0x00006000018a7983 */ /* 0x0003220000100800 */
[----:B------:R-:W-:Y:S01]  /*afb0*/  IMAD R136, R136, c[0x0][0x1c0], RZ ;  /* 0x0000700088887a24 */ /* 0x000fe200078e02ff */
[----:B------:R-:W-:Y:S02]  /*afc0*/  UISETP.GT.AND UP1, UPT, UR8, UR30, UPT ;  /* 0x0000001e0800728c */ /* 0x000fe4000bf24270 */
[----:B------:R1:W5:Y:S01]  /*afd0*/  LDL R139, [R1+0x54] ;  /* 0x00005400018b7983 */ /* 0x0003620000100800 */
[----:B------:R-:W-:Y:S03]  /*afe0*/  IMAD.SHL.U32 R136, R136, 0x8, RZ ;  /* 0x0000000888887824 */ /* 0x000fe600078e00ff */
[----:B------:R1:W5:Y:S04]  /*aff0*/  LDL R140, [R1+0x68] ;  /* 0x00006800018c7983 */ /* 0x0003680000100800 */
[----:B------:R-:W-:Y:S04]  /*b000*/  LDSM.16.M88.4 R32, [R174+0x14000] ;  /* 0x01400000ae20783b */ /* 0x000fe80000000200 */
[----:B------:R-:W1:Y:S04]  /*b010*/  LDSM.16.MT88.4 R16, [R64+0xc000] ;  /* 0x00c000004010783b */ /* 0x000e680000004200 */
[----:B------:R-:W1:Y:S04]  /*b020*/  LDSM.16.M88.4 R28, [R174+0x16000] ;  /* 0x01600000ae1c783b */ /* 0x000e680000000200 */
[----:B------:R-:W1:Y:S04]  /*b030*/  LDSM.16.MT88.4 R36, [R0+0xc000] ;  /* 0x00c000000024783b */ /* 0x000e680000004200 */
[----:B------:R-:W-:Y:S04]  /*b040*/  LDSM.16.M88.4 R40, [R144+0x14000] ;  /* 0x014000009028783b */ /* 0x000fe80000000200 */
[----:B------:R-:W1:Y:S04]  /*b050*/  LDSM.16.MT88.4 R44, [R64+0xc800] ;  /* 0x00c80000402c783b */ /* 0x000e680000004200 */
[----:B------:R-:W1:Y:S04]  /*b060*/  LDSM.16.M88.4 R48, [R144+0x16000] ;  /* 0x016000009030783b */ /* 0x000e680000000200 */
[----:B------:R-:W1:Y:S04]  /*b070*/  LDSM.16.MT88.4 R52, [R0+0xc800] ;  /* 0x00c800000034783b */ /* 0x000e680000004200 */
[----:B------:R-:W-:Y:S01]  /*b080*/  LDSM.16.MT88.4 R56, [R64+0xd000] ;  /* 0x00d000004038783b */ /* 0x000fe20000004200 */
[----:B--2---:R-:W-:Y:S05]  /*b090*/  @P1 IADD3 R3, R3, -0x80, RZ ;  /* 0xffffff8003031810 */ /* 0x004fea0007ffe0ff */
[----:B------:R-:W-:Y:S01]  /*b0a0*/  @P1 IMAD.WIDE R134, R3, R4, UR10 ;  /* 0x0000000a03861e25 */ /* 0x000fe2000f8e0204 */
[----:B------:R-:W-:Y:S01]  /*b0b0*/  @UP2 UMOV UR11, UR26 ;  /* 0x0000001a000b2c82 */ /* 0x000fe20008000000 */
[-C--:B-1----:R-:W-:Y:S01]  /*b0c0*/  HMMA.16816.F32 R4, R32, R16.reuse, RZ ;  /* 0x000000102004723c */ /* 0x082fe200000018ff */
[----:B------:R-:W-:Y:S02]  /*b0d0*/  ULOP3.LUT UR26, UR8, 0x1, URZ, 0xc0, !UPT ;  /* 0x00000001081a7892 */ /* 0x000fe4000f8ec03f */
[----:B---3--:R-:W2:Y:S01]  /*b0e0*/  @P1 LDG.E R137, [R134.64] ;  /* 0x0000000686891981 */ /* 0x008ea2000c1e1900 */
[----:B------:R-:W-:Y:S01]  /*b0f0*/  IMAD.IADD R3, R174, 0x1, R173 ;  /* 0x00000001ae037824 */ /* 0x000fe200078e02ad */
[----:B------:R-:W-:Y:S02]  /*b100*/  UISETP.NE.U32.AND UP0, UPT, UR26, 0x1, UPT ;  /* 0x000000011a00788c */ /* 0x000fe4000bf05070 */
[----:B----4-:R-:W3:Y:S01]  /*b110*/  @P1 LDG.E R138, [R134.64+0x120] ;  /* 0x00012006868a1981 */ /* 0x010ee2000c1e1900 */
[C---:B------:R-:W-:Y:S01]  /*b120*/  HMMA.16816.F32 R8, R28.reuse, R16, RZ ;  /* 0x000000101c08723c */ /* 0x040fe200000018ff */
[----:B------:R-:W-:Y:S02]  /*b130*/  @UP2 UMOV UR10, UR27 ;  /* 0x0000001b000a2c82 */ /* 0x000fe40008000000 */
[----:B------:R-:W-:Y:S01]  /*b140*/  LDSM.16.M88.4 R60, [R3+0x16000] ;  /* 0x01600000033c783b */ /* 0x000fe20000000200 */
[----:B------:R-:W-:Y:S03]  /*b150*/  UIADD3 UR8, UR8, -0x1, URZ ;  /* 0xffffffff08087890 */ /* 0x000fe6000fffe03f */
[----:B-----5:R-:W4:Y:S01]  /*b160*/  @P1 LDG.E R139, [R134.64+0x100] ;  /* 0x00010006868b1981 */ /* 0x020f22000c1e1900 */
[-C--:B------:R-:W-:Y:S03]  /*b170*/  HMMA.16816.F32 R12, R28, R18.reuse, RZ ;  /* 0x000000121c0c723c */ /* 0x080fe600000018ff */
[----:B------:R-:W5:Y:S05]  /*b180*/  @P1 LDG.E R140, [R134.64+0x20] ;  /* 0x00002006868c1981 */ /* 0x000f6a000c1e1900 */
        /* <DEDUP_REMOVED lines=14> */
[----:B------:R-:W-:Y:S07]  /*b270*/  LDSM.16.MT88.4 R48, [R64+0xd800] ;  /* 0x00d800004030783b */ /* 0x000fee0000004200 */
[----:B------:R-:W-:Y:S01]  /*b280*/  HMMA.16816.F32 R32, R40, R54, R32 ;  /* 0x000000362820723c */ /* 0x000fe20000001820 */
[----:B------:R-:W1:Y:S04]  /*b290*/  LDSM.16.M88.4 R40, [R132+0x14000] ;  /* 0x014000008428783b */ /* 0x000e680000000200 */
[----:B------:R-:W1:Y:S03]  /*b2a0*/  LDSM.16.M88.4 R52, [R132+0x16000] ;  /* 0x016000008434783b */ /* 0x000e660000000200 */
        /* <DEDUP_REMOVED lines=10> */
[----:B------:R-:W-:Y:S04]  /*b350*/  LDSM.16.M88.4 R36, [R174+0x18000] ;  /* 0x01800000ae24783b */ /* 0x000fe80000000200 */
[----:B------:R-:W1:Y:S03]  /*b360*/  LDSM.16.MT88.4 R44, [R64+0xe000] ;  /* 0x00e00000402c783b */ /* 0x000e660000004200 */
[-C--:B------:R-:W-:Y:S08]  /*b370*/  HMMA.16816.F32 R4, R40, R48.reuse, R4 ;  /* 0x000000302804723c */ /* 0x080ff00000001804 */
[C---:B------:R-:W-:Y:S08]  /*b380*/  HMMA.16816.F32 R8, R52.reuse, R48, R8 ;  /* 0x000000303408723c */ /* 0x040ff00000001808 */
[-C--:B------:R-:W-:Y:S08]  /*b390*/  HMMA.16816.F32 R12, R52, R50.reuse, R12 ;  /* 0x00000032340c723c */ /* 0x080ff0000000180c */
[C---:B------:R-:W-:Y:S01]  /*b3a0*/  HMMA.16816.F32 R16, R40.reuse, R50, R16 ;  /* 0x000000322810723c */ /* 0x040fe20000001810 */
[----:B------:R-:W2:Y:S07]  /*b3b0*/  LDSM.16.MT88.4 R48, [R0+0xe000] ;  /* 0x00e000000030783b */ /* 0x000eae0000004200 */
        /* <DEDUP_REMOVED lines=11> */
[----:B------:R-:W4:Y:S07]  /*b470*/  LDSM.16.MT88.4 R44, [R0+0xe800] ;  /* 0x00e80000002c783b */ /* 0x000f2e0000004200 */
[-C--:B--2---:R-:W-:Y:S08]  /*b480*/  HMMA.16816.F32 R20, R36, R48.reuse, R20 ;  /* 0x000000302414723c */ /* 0x084ff00000001814 */
[C---:B------:R-:W-:Y:S01]  /*b490*/  HMMA.16816.F32 R24, R60.reuse, R48, R24 ;  /* 0x000000303c18723c */ /* 0x040fe20000001818 */
[----:B------:R2:W-:Y:S07]  /*b4a0*/  @P1 STL [R1+0x64], R137 ;  /* 0x0000648901001387 */ /* 0x0005ee0000100800 */
[-C--:B------:R-:W-:Y:S01]  /*b4b0*/  HMMA.16816.F32 R28, R60, R50.reuse, R28 ;  /* 0x000000323c1c723c */ /* 0x080fe2000000181c */
[----:B------:R-:W-:Y:S04]  /*b4c0*/  LDSM.16.M88.4 R60, [R3+0x1a000] ;  /* 0x01a00000033c783b */ /* 0x000fe80000000200 */
[----:B---3--:R3:W-:Y:S03]  /*b4d0*/  @P1 STL [R1+0x60], R138 ;  /* 0x0000608a01001387 */ /* 0x0087e60000100800 */
[----:B------:R-:W-:Y:S01]  /*b4e0*/  HMMA.16816.F32 R32, R36, R50, R32 ;  /* 0x000000322420723c */ /* 0x000fe20000001820 */
[----:B------:R-:W-:Y:S04]  /*b4f0*/  LDSM.16.MT88.4 R48, [R64+0xf000] ;  /* 0x00f000004030783b */ /* 0x000fe80000004200 */
[----:B------:R3:W3:Y:S03]  /*b500*/  LDSM.16.M88.4 R36, [R3+0x18000] ;  /* 0x018000000324783b */ /* 0x0006e60000000200 */
[-C--:B-1----:R-:W-:Y:S01]  /*b510*/  HMMA.16816.F32 R4, R40, R52.reuse, R4 ;  /* 0x000000342804723c */ /* 0x082fe20000001804 */
[----:B------:R-:W-:Y:S04]  /*b520*/  LDSM.16.MT88.4 R64, [R64+0xf800] ;  /* 0x00f800004040783b */ /* 0x000fe80000004200 */
[----:B----4-:R1:W-:Y:S03]  /*b530*/  @P1 STL [R1+0x54], R139 ;  /* 0x0000548b01001387 */ /* 0x0103e60000100800 */
[C---:B------:R-:W-:Y:S01]  /*b540*/  HMMA.16816.F32 R8, R56.reuse, R52, R8 ;  /* 0x000000343808723c */ /* 0x040fe20000001808 */
[----:B--2---:R-:W-:Y:S01]  /*b550*/  IMAD.MOV.U32 R137, RZ, RZ, c[0x0][0x22c] ;  /* 0x00008b00ff897624 */ /* 0x004fe200078e00ff */
[----:B-----5:R2:W-:Y:S03]  /*b560*/  @P1 STL [R1+0x68], R140 ;  /* 0x0000688c01001387 */ /* 0x0205e60000100800 */
[----:B------:R-:W-:Y:S03]  /*b570*/  IMAD R137, R137, c[0x0][0x1c0], RZ ;  /* 0x0000700089897a24 */ /* 0x000fe600078e02ff */
[-C--:B------:R-:W-:Y:S01]  /*b580*/  HMMA.16816.F32 R12, R56, R54.reuse, R12 ;  /* 0x00000036380c723c */ /* 0x080fe2000000180c */
[----:B---3--:R-:W-:Y:S03]  /*b590*/  IMAD.MOV.U32 R138, RZ, RZ, c[0x0][0x22c] ;  /* 0x00008b00ff8a7624 */ /* 0x008fe600078e00ff */
[----:B------:R-:W-:Y:S02]  /*b5a0*/  IMAD.SHL.U32 R137, R137, 0x10, RZ ;  /* 0x0000001089897824 */ /* 0x000fe400078e00ff */
[----:B------:R-:W-:Y:S02]  /*b5b0*/  IMAD R138, R138, c[0x0][0x1c0], RZ ;  /* 0x000070008a8a7a24 */ /* 0x000fe400078e02ff */
[C---:B------:R-:W-:Y:S01]  /*b5c0*/  HMMA.16816.F32 R16, R40.reuse, R54, R16 ;  /* 0x000000362810723c */ /* 0x040fe20000001810 */
[----:B------:R-:W3:Y:S03]  /*b5d0*/  LDSM.16.MT88.4 R52, [R0+0xf000] ;  /* 0x00f000000034783b */ /* 0x000ee60000004200 */
[----:B------:R-:W-:Y:S02]  /*b5e0*/  IMAD R138, R138, 0x18, RZ ;  /* 0x000000188a8a7824 */ /* 0x000fe400078e02ff */
[----:B------:R-:W-:Y:S02]  /*b5f0*/  IMAD.MOV.U32 R3, RZ, RZ, c[0x0][0x22c] ;  /* 0x00008b00ff037624 */ /* 0x000fe400078e00ff */
[-C--:B------:R-:W-:Y:S01]  /*b600*/  HMMA.16816.F32 R20, R40, R44.reuse, R20 ;  /* 0x0000002c2814723c */ /* 0x080fe20000001814 */
[----:B-1----:R-:W-:Y:S03]  /*b610*/  IMAD.MOV.U32 R139, RZ, RZ, c[0x0][0x22c] ;  /* 0x00008b00ff8b7624 */ /* 0x002fe600078e00ff */
[----:B------:R-:W-:Y:S02]  /*b620*/  IMAD R3, R3, c[0x0][0x1c0], RZ ;  /* 0x0000700003037a24 */ /* 0x000fe400078e02ff */
[----:B------:R-:W-:Y:S02]  /*b630*/  IMAD R139, R139, c[0x0][0x1c0], RZ ;  /* 0x000070008b8b7a24 */ /* 0x000fe400078e02ff */
[C---:B------:R-:W-:Y:S01]  /*b640*/  HMMA.16816.F32 R24, R56.reuse, R44, R24 ;  /* 0x0000002c3818723c */ /* 0x040fe20000001818 */
[----:B--2---:R-:W-:Y:S03]  /*b650*/  IMAD.MOV.U32 R140, RZ, RZ, c[0x0][0x22c] ;  /* 0x00008b00ff8c7624 */ /* 0x004fe600078e00ff */
[----:B------:R-:W-:Y:S02]  /*b660*/  IMAD.SHL.U32 R139, R139, 0x20, RZ ;  /* 0x000000208b8b7824 */ /* 0x000fe400078e00ff */
[----:B------:R-:W-:Y:S02]  /*b670*/  IMAD R3, R3, 0x50, RZ ;  /* 0x0000005003037824 */ /* 0x000fe400078e02ff */
[-C--:B------:R-:W-:Y:S01]  /*b680*/  HMMA.16816.F32 R28, R56, R46.reuse, R28 ;  /* 0x0000002e381c723c */ /* 0x080fe2000000181c */
[----:B------:R-:W1:Y:S03]  /*b690*/  LDSM.16.M88.4 R56, [R132+0x18000] ;  /* 0x018000008438783b */ /* 0x000e660000000200 */
[----:B------:R-:W-:Y:S04]  /*b6a0*/  IMAD R140, R140, c[0x0][0x1c0], RZ ;  /* 0x000070008c8c7a24 */ /* 0x000fe800078e02ff */
[----:B------:R-:W-:Y:S01]  /*b6b0*/  HMMA.16816.F32 R32, R40, R46, R32 ;  /* 0x0000002e2820723c */ /* 0x000fe20000001820 */
[----:B------:R-:W2:Y:S03]  /*b6c0*/  LDSM.16.M88.4 R40, [R132+0x1a000] ;  /* 0x01a000008428783b */ /* 0x000ea60000000200 */
[----:B------:R-:W-:Y:S01]  /*b6d0*/  IMAD R140, R140, 0x30, RZ ;  /* 0x000000308c8c7824 */ /* 0x000fe200078e02ff */
[----:B------:R4:W5:Y:S03]  /*b6e0*/  LDSM.16.MT88.4 R44, [R0+0xf800] ;  /* 0x00f80000002c783b */ /* 0x0009660000004200 */
[-C--:B------:R-:W-:Y:S08]  /*b6f0*/  HMMA.16816.F32 R4, R36, R48.reuse, R4 ;  /* 0x000000302404723c */ /* 0x080ff00000001804 */
[C---:B------:R-:W-:Y:S08]  /*b700*/  HMMA.16816.F32 R8, R60.reuse, R48, R8 ;  /* 0x000000303c08723c */ /* 0x040ff00000001808 */
[-C--:B------:R-:W-:Y:S01]  /*b710*/  HMMA.16816.F32 R12, R60, R50.reuse, R12 ;  /* 0x000000323c0c723c */ /* 0x080fe2000000180c */
[----:B----4-:R-:W-:Y:S07]  /*b720*/  IMAD.MOV.U32 R0, RZ, RZ, c[0x0][0x22c] ;  /* 0x00008b00ff007624 */ /* 0x010fee00078e00ff */
[C---:B------:R-:W-:Y:S04]  /*b730*/  HMMA.16816.F32 R16, R36.reuse, R50, R16 ;  /* 0x000000322410723c */ /* 0x040fe80000001810 */
[----:B------:R-:W-:Y:S04]  /*b740*/  IMAD R0, R0, c[0x0][0x1c0], RZ ;  /* 0x0000700000007a24 */ /* 0x000fe800078e02ff */
[-C--:B---3--:R-:W-:Y:S04]  /*b750*/  HMMA.16816.F32 R20, R36, R52.reuse, R20 ;  /* 0x000000342414723c */ /* 0x088fe80000001814 */
[----:B------:R-:W-:Y:S04]  /*b760*/  IMAD R0, R0, 0x48, RZ ;  /* 0x0000004800007824 */ /* 0x000fe800078e02ff */
[C---:B------:R-:W-:Y:S08]  /*b770*/  HMMA.16816.F32 R24, R60.reuse, R52, R24 ;  /* 0x000000343c18723c */ /* 0x040ff00000001818 */
[-C--:B------:R-:W-:Y:S08]  /*b780*/  HMMA.16816.F32 R28, R60, R54.reuse, R28 ;  /* 0x000000363c1c723c */ /* 0x080ff0000000181c */
[----:B------:R-:W-:Y:S07]  /*b790*/  HMMA.16816.F32 R32, R36, R54, R32 ;  /* 0x000000362420723c */ /* 0x000fee0000001820 */
[CC--:B------:R-:W-:Y:S01]  /*b7a0*/  LEA R36, P2, R136.reuse, R184.reuse, 0x2 ;  /* 0x000000b888247211 */ /* 0x0c0fe200078410ff */
[-C--:B-1----:R-:W-:Y:S05]  /*b7b0*/  HMMA.16816.F32 R4, R56, R64.reuse, R4 ;  /* 0x000000403804723c */ /* 0x082fea0000001804 */
[-C--:B------:R-:W-:Y:S02]  /*b7c0*/  LEA.HI.X.SX32 R37, R136, R185.reuse, 0x2, P2 ;  /* 0x000000b988257211 */ /* 0x080fe400010f16ff */
[CC--:B------:R-:W-:Y:S01]  /*b7d0*/  LEA R38, P0, R137.reuse, R184.reuse, 0x2 ;  /* 0x000000b889267211 */ /* 0x0c0fe200078010ff */
[C---:B--2---:R-:W-:Y:S04]  /*b7e0*/  HMMA.16816.F32 R8, R40.reuse, R64, R8 ;  /* 0x000000402808723c */ /* 0x044fe80000001808 */
[-C--:B------:R-:W-:Y:S04]  /*b7f0*/  LEA.HI.X.SX32 R39, R137, R185.reuse, 0x2, P0 ;  /* 0x000000b989277211 */ /* 0x080fe800000f16ff */
[-C--:B------:R-:W-:Y:S07]  /*b800*/  HMMA.16816.F32 R12, R40, R66.reuse, R12 ;  /* 0x00000042280c723c */ /* 0x080fee000000180c */
[----:B------:R1:W-:Y:S01]  /*b810*/  RED.E.ADD.F32.FTZ.RN.STRONG.GPU [R184.64], R4 ;  /* 0x00000004b800798e */ /* 0x0003e2000c10e786 */
[C---:B------:R-:W-:Y:S03]  /*b820*/  HMMA.16816.F32 R16, R56.reuse, R66, R16 ;  /* 0x000000423810723c */ /* 0x040fe60000001810 */
[----:B------:R2:W-:Y:S04]  /*b830*/  RED.E.ADD.F32.FTZ.RN.STRONG.GPU [R36.64], R5 ;  /* 0x000000052400798e */ /* 0x0005e8000c10e786 */
[----:B------:R3:W-:Y:S01]  /*b840*/  RED.E.ADD.F32.FTZ.RN.STRONG.GPU [R38.64], R6 ;  /* 0x000000062600798e */ /* 0x0007e2000c10e786 */
[-C--:B-----5:R-:W-:Y:S08]  /*b850*/  HMMA.16816.F32 R20, R56, R44.reuse, R20 ;  /* 0x0000002c3814723c */ /* 0x0a0ff00000001814 */
[C---:B------:R-:W-:Y:S08]  /*b860*/  HMMA.16816.F32 R24, R40.reuse, R44, R24 ;  /* 0x0000002c2818723c */ /* 0x040ff00000001818 */
[-C--:B------:R-:W-:Y:S04]  /*b870*/  HMMA.16816.F32 R28, R40, R46.reuse, R28 ;  /* 0x0000002e281c723c */ /* 0x080fe8000000181c */
[CC--:B-1----:R-:W-:Y:S03]  /*b880*/  LEA R4, P0, R139.reuse, R184.reuse, 0x2 ;  /* 0x000000b88b047211 */ /* 0x0c2fe600078010ff */
[CC--:B------:R-:W-:Y:S01]  /*b890*/  LEA R40, P1, R138.reuse, R184.reuse, 0x2 ;  /* 0x000000b88a287211 */ /* 0x0c0fe200078210ff */
[----:B------:R-:W-:Y:S01]  /*b8a0*/  HMMA.16816.F32 R32, R56, R46, R32 ;  /* 0x0000002e3820723c */ /* 0x000fe20000001820 */
[----:B------:R-:W-:Y:S03]  /*b8b0*/  IMAD.MOV.U32 R43, RZ, RZ, c[0x0][0x22c] ;  /* 0x00008b00ff2b7624 */ /* 0x000fe600078e00ff */
[-C--:B------:R-:W-:Y:S01]  /*b8c0*/  LEA.HI.X.SX32 R41, R138, R185.reuse, 0x2, P1 ;  /* 0x000000b98a297211 */ /* 0x080fe200008f16ff */
[----:B------:R-:W-:Y:S01]  /*b8d0*/  IMAD.MOV.U32 R138, RZ, RZ, c[0x0][0x22c] ;  /* 0x00008b00ff8a7624 */ /* 0x000fe200078e00ff */
[-C--:B--2---:R-:W-:Y:S01]  /*b8e0*/  LEA.HI.X.SX32 R5, R139, R185.reuse, 0x2, P0 ;  /* 0x000000b98b057211 */ /* 0x084fe200000f16ff */
[----:B------:R-:W-:Y:S01]  /*b8f0*/  IMAD.MOV.U32 R139, RZ, RZ, c[0x0][0x22c] ;  /* 0x00008b00ff8b7624 */ /* 0x000fe200078e00ff */
[-C--:B---3--:R-:W-:Y:S01]  /*b900*/  LEA R6, P0, R140, R184.reuse, 0x2 ;  /* 0x000000b88c067211 */ /* 0x088fe200078010ff */
[----:B------:R1:W-:Y:S03]  /*b910*/  RED.E.ADD.F32.FTZ.RN.STRONG.GPU [R40.64], R7 ;  /* 0x000000072800798e */ /* 0x0003e6000c10e786 */
[----:B------:R-:W-:Y:S01]  /*b920*/  IMAD R138, R138, c[0x0][0x1c0], RZ ;  /* 0x000070008a8a7a24 */ /* 0x000fe200078e02ff */
[----:B------:R2:W-:Y:S01]  /*b930*/  RED.E.ADD.F32.FTZ.RN.STRONG.GPU [R4.64], R8 ;  /* 0x000000080400798e */ /* 0x0005e2000c10e786 */
[----:B------:R-:W-:Y:S02]  /*b940*/  IMAD R139, R139, c[0x0][0x1c0], RZ ;  /* 0x000070008b8b7a24 */ /* 0x000fe400078e02ff */
[----:B------:R-:W-:Y:S02]  /*b950*/  IMAD R138, R138, 0x28, RZ ;  /* 0x000000288a8a7824 */ /* 0x000fe400078e02ff */
[----:B------:R-:W-:Y:S02]  /*b960*/  IMAD R139, R139, 0x38, RZ ;  /* 0x000000388b8b7824 */ /* 0x000fe400078e02ff */
[----:B------:R-:W-:Y:S01]  /*b970*/  IMAD R43, R43, c[0x0][0x1c0], RZ ;  /* 0x000070002b2b7a24 */ /* 0x000fe200078e02ff */
[CC--:B------:R-:W-:Y:S01]  /*b980*/  LEA R38, P1, R138.reuse, R184.reuse, 0x2 ;  /* 0x000000b88a267211 */ /* 0x0c0fe200078210ff */
[----:B------:R-:W-:Y:S02]  /*b990*/  IMAD.MOV.U32 R42, RZ, RZ, c[0x0][0x22c] ;  /* 0x00008b00ff2a7624 */ /* 0x000fe400078e00ff */
[----:B------:R-:W-:Y:S01]  /*b9a0*/  IMAD R43, R43, 0x58, RZ ;  /* 0x000000582b2b7824 */ /* 0x000fe200078e02ff */
[-C--:B------:R-:W-:Y:S01]  /*b9b0*/  LEA.HI.X.SX32 R39, R138, R185.reuse, 0x2, P1 ;  /* 0x000000b98a277211 */ /* 0x080fe200008f16ff */
[----:B------:R-:W-:Y:S02]  /*b9c0*/  IMAD.MOV.U32 R138, RZ, RZ, c[0x0][0x22c] ;  /* 0x00008b00ff8a7624 */ /* 0x000fe400078e00ff */
[----:B------:R-:W-:Y:S02]  /*b9d0*/  IMAD R42, R42, c[0x0][0x1c0], RZ ;  /* 0x000070002a2a7a24 */ /* 0x000fe400078e02ff */
[----:B------:R3:W-:Y:S01]  /*b9e0*/  RED.E.ADD.F32.FTZ.RN.STRONG.GPU [R38.64], R9 ;  /* 0x000000092600798e */ /* 0x0007e2000c10e786 */
[----:B------:R-:W-:Y:S02]  /*b9f0*/  IMAD R138, R138, c[0x0][0x1c0], RZ ;  /* 0x000070008a8a7a24 */ /* 0x000fe400078e02ff */
[----:B------:R-:W-:Y:S02]  /*ba00*/  IMAD R42, R42, 0x68, RZ ;  /* 0x000000682a2a7824 */ /* 0x000fe400078e02ff */
[----:B------:R-:W-:Y:S01]  /*ba10*/  IMAD.SHL.U32 R138, R138, 0x40, RZ ;  /* 0x000000408a8a7824 */ /* 0x000fe200078e00ff */
[-C--:B-1----:R-:W-:Y:S02]  /*ba20*/  LEA.HI.X.SX32 R7, R140, R185.reuse, 0x2, P0 ;  /* 0x000000b98c077211 */ /* 0x082fe400000f16ff */
[----:B------:R-:W-:Y:S02]  /*ba30*/  IADD3 R40, R137, 0x20, RZ ;  /* 0x0000002089287810 */ /* 0x000fe40007ffe0ff */
[CC--:B--2---:R-:W-:Y:S01]  /*ba40*/  LEA R4, P1, R139.reuse, R184.reuse, 0x2 ;  /* 0x000000b88b047211 */ /* 0x0c4fe200078210ff */
[----:B------:R1:W-:Y:S01]  /*ba50*/  RED.E.ADD.F32.FTZ.RN.STRONG.GPU [R6.64], R10 ;  /* 0x0000000a0600798e */ /* 0x0003e2000c10e786 */
[-C--:B------:R-:W-:Y:S01]  /*ba60*/  LEA R8, P0, R138, R184.reuse, 0x2 ;  /* 0x000000b88a087211 */ /* 0x080fe200078010ff */
[C---:B------:R-:W-:Y:S01]  /*ba70*/  IMAD.IADD R40, R136.reuse, 0x1, R40 ;  /* 0x0000000188287824 */ /* 0x040fe200078e0228 */
[-C--:B------:R-:W-:Y:S03]  /*ba80*/  LEA.HI.X.SX32 R5, R139, R185.reuse, 0x2, P1 ;  /* 0x000000b98b057211 */ /* 0x080fe600008f16ff */
[----:B------:R-:W-:Y:S02]  /*ba90*/  IMAD.IADD R40, R136, 0x1, R40 ;  /* 0x0000000188287824 */ /* 0x000fe400078e0228 */
[----:B------:R2:W-:Y:S01]  /*baa0*/  RED.E.ADD.F32.FTZ.RN.STRONG.GPU [R4.64], R11 ;  /* 0x0000000b0400798e */ /* 0x0005e2000c10e786 */
[-C--:B---3--:R-:W-:Y:S03]  /*bab0*/  LEA.HI.X.SX32 R9, R138, R185.reuse, 0x2, P0 ;  /* 0x000000b98a097211 */ /* 0x088fe600000f16ff */
[----:B------:R-:W3:Y:S01]  /*bac0*/  LDL R38, [R1+0x8c] ;  /* 0x00008c0001267983 */ /* 0x000ee20000100800 */
[----:B------:R-:W-:Y:S01]  /*bad0*/  IMAD.MOV.U32 R138, RZ, RZ, c[0x0][0x22c] ;  /* 0x00008b00ff8a7624 */ /* 0x000fe200078e00ff */
[----:B------:R-:W-:Y:S02]  /*bae0*/  IADD3 R39, R137, 0x20, RZ ;  /* 0x0000002089277810 */ /* 0x000fe40007ffe0ff */
[----:B------:R4:W-:Y:S01]  /*baf0*/  RED.E.ADD.F32.FTZ.RN.STRONG.GPU [R8.64], R16 ;  /* 0x000000100800798e */ /* 0x0009e2000c10e786 */
[----:B------:R-:W-:Y:S02]  /*bb00*/  IMAD R138, R138, c[0x0][0x1c0], RZ ;  /* 0x000070008a8a7a24 */ /* 0x000fe400078e02ff */
[----:B------:R-:W-:Y:S02]  /*bb10*/  IMAD.IADD R39, R136, 0x1, R39 ;  /* 0x0000000188277824 */ /* 0x000fe400078e0227 */
[----:B------:R-:W-:Y:S01]  /*bb20*/  IMAD.SHL.U32 R138, R138, 0x10, RZ ;  /* 0x000000108a8a7824 */ /* 0x000fe200078e00ff */
[-C--:B-1----:R-:W-:Y:S01]  /*bb30*/  LEA R6, P1, R0, R184.reuse, 0x2 ;  /* 0x000000b800067211 */ /* 0x082fe200078210ff */
[----:B------:R-:W-:Y:S03]  /*bb40*/  IMAD.IADD R39, R136, 0x1, R39 ;  /* 0x0000000188277824 */ /* 0x000fe600078e0227 */
[-C--:B------:R-:W-:Y:S01]  /*bb50*/  LEA.HI.X.SX32 R7, R0, R185.reuse, 0x2, P1 ;  /* 0x000000b900077211 */ /* 0x080fe200008f16ff */
[----:B------:R-:W-:Y:S02]  /*bb60*/  IMAD.MOV.U32 R0, RZ, RZ, c[0x0][0x22c] ;  /* 0x00008b00ff007624 */ /* 0x000fe400078e00ff */
[----:B------:R-:W-:Y:S01]  /*bb70*/  IMAD.IADD R39, R136, 0x1, R39 ;  /* 0x0000000188277824 */ /* 0x000fe200078e0227 */
[CC--:B--2---:R-:W-:Y:S01]  /*bb80*/  LEA R4, P0, R3.reuse, R184.reuse, 0x2 ;  /* 0x000000b803047211 */ /* 0x0c4fe200078010ff */
[----:B------:R1:W-:Y:S01]  /*bb90*/  RED.E.ADD.F32.FTZ.RN.STRONG.GPU [R6.64], R17 ;  /* 0x000000110600798e */ /* 0x0003e2000c10e786 */
[----:B------:R-:W-:Y:S02]  /*bba0*/  IMAD R0, R0, c[0x0][0x1c0], RZ ;  /* 0x0000700000007a24 */ /* 0x000fe400078e02ff */
[-C--:B------:R-:W-:Y:S01]  /*bbb0*/  LEA.HI.X.SX32 R5, R3, R185.reuse, 0x2, P0 ;  /* 0x000000b903057211 */ /* 0x080fe200000f16ff */
[----:B------:R-:W-:Y:S02]  /*bbc0*/  IMAD.MOV.U32 R3, RZ, RZ, c[0x0][0x22c] ;  /* 0x00008b00ff037624 */ /* 0x000fe400078e00ff */
[----:B------:R-:W-:Y:S02]  /*bbd0*/  IMAD R0, R0, 0x60, RZ ;  /* 0x0000006000007824 */ /* 0x000fe400078e02ff */
[----:B------:R2:W-:Y:S01]  /*bbe0*/  RED.E.ADD.F32.FTZ.RN.STRONG.GPU [R4.64], R18 ;  /* 0x000000120400798e */ /* 0x0005e2000c10e786 */
[----:B------:R-:W-:Y:S02]  /*bbf0*/  IMAD R3, R3, c[0x0][0x1c0], RZ ;  /* 0x0000700003037a24 */ /* 0x000fe400078e02ff */
[CC--:B------:R-:W-:Y:S02]  /*bc00*/  LEA R10, P0, R0.reuse, R184.reuse, 0x2 ;  /* 0x000000b8000a7211 */ /* 0x0c0fe400078010ff */
[-C--:B----4-:R-:W-:Y:S01]  /*bc10*/  LEA R16, P1, R43, R184.reuse, 0x2 ;  /* 0x000000b82b107211 */ /* 0x090fe200078210ff */
[----:B------:R-:W-:Y:S01]  /*bc20*/  IMAD R3, R3, 0x70, RZ ;  /* 0x0000007003037824 */ /* 0x000fe200078e02ff */
[-C--:B------:R-:W-:Y:S01]  /*bc30*/  LEA.HI.X.SX32 R11, R0, R185.reuse, 0x2, P0 ;  /* 0x000000b9000b7211 */ /* 0x080fe200000f16ff */
[----:B------:R-:W-:Y:S01]  /*bc40*/  IMAD.MOV.U32 R0, RZ, RZ, c[0x0][0x22c] ;  /* 0x00008b00ff007624 */ /* 0x000fe200078e00ff */
[-C--:B------:R-:W-:Y:S03]  /*bc50*/  LEA R8, P2, R42, R184.reuse, 0x2 ;  /* 0x000000b82a087211 */ /* 0x080fe600078410ff */
[----:B------:R-:W-:Y:S01]  /*bc60*/  IMAD R0, R0, c[0x0][0x1c0], RZ ;  /* 0x0000700000007a24 */ /* 0x000fe200078e02ff */
[-C--:B------:R-:W-:Y:S03]  /*bc70*/  LEA.HI.X.SX32 R9, R42, R185.reuse, 0x2, P2 ;  /* 0x000000b92a097211 */ /* 0x080fe600010f16ff */
[----:B------:R-:W-:Y:S01]  /*bc80*/  IMAD R0, R0, 0x78, RZ ;  /* 0x0000007800007824 */ /* 0x000fe200078e02ff */
[-C--:B-1----:R-:W-:Y:S02]  /*bc90*/  LEA.HI.X.SX32 R17, R43, R185.reuse, 0x2, P1 ;  /* 0x000000b92b117211 */ /* 0x082fe400008f16ff */
[CC--:B------:R-:W-:Y:S03]  /*bca0*/  LEA R6, P1, R3.reuse, R184.reuse, 0x2 ;  /* 0x000000b803067211 */ /* 0x0c0fe600078210ff */
[----:B------:R1:W-:Y:S01]  /*bcb0*/  RED.E.ADD.F32.FTZ.RN.STRONG.GPU [R16.64], R19 ;  /* 0x000000131000798e */ /* 0x0003e2000c10e786 */
[-C--:B------:R-:W-:Y:S02]  /*bcc0*/  LEA.HI.X.SX32 R7, R3, R185.reuse, 0x2, P1 ;  /* 0x000000b903077211 */ /* 0x080fe400008f16ff */
[-C--:B--2---:R-:W-:Y:S01]  /*bcd0*/  LEA R4, P0, R0, R184.reuse, 0x2 ;  /* 0x000000b800047211 */ /* 0x084fe200078010ff */
[----:B------:R-:W2:Y:S01]  /*bce0*/  LDL R18, [R1+0x88] ;  /* 0x0000880001127983 */ /* 0x000ea20000100800 */
[----:B------:R-:W-:Y:S02]  /*bcf0*/  IADD3 R3, R138, 0x20, RZ ;  /* 0x000000208a037810 */ /* 0x000fe40007ffe0ff */
[-C--:B------:R-:W-:Y:S01]  /*bd00*/  LEA.HI.X.SX32 R5, R0, R185.reuse, 0x2, P0 ;  /* 0x000000b900057211 */ /* 0x080fe200000f16ff */
[----:B------:R4:W-:Y:S01]  /*bd10*/  RED.E.ADD.F32.FTZ.RN.STRONG.GPU [R10.64], R12 ;  /* 0x0000000c0a00798e */ /* 0x0009e2000c10e786 */
[----:B------:R-:W-:Y:S03]  /*bd20*/  IADD3 R0, R137, 0x20, RZ ;  /* 0x0000002089007810 */ /* 0x000fe60007ffe0ff */
[----:B------:R5:W-:Y:S02]  /*bd30*/  RED.E.ADD.F32.FTZ.RN.STRONG.GPU [R8.64], R13 ;  /* 0x0000000d0800798e */ /* 0x000be4000c10e786 */
[----:B------:R-:W-:Y:S02]  /*bd40*/  IMAD.IADD R0, R136, 0x1, R0 ;  /* 0x0000000188007824 */ /* 0x000fe400078e0200 */
[----:B------:R5:W-:Y:S04]  /*bd50*/  RED.E.ADD.F32.FTZ.RN.STRONG.GPU [R6.64], R14 ;  /* 0x0000000e0600798e */ /* 0x000be8000c10e786 */
[----:B------:R5:W-:Y:S04]  /*bd60*/  RED.E.ADD.F32.FTZ.RN.STRONG.GPU [R4.64], R15 ;  /* 0x0000000f0400798e */ /* 0x000be8000c10e786 */
[----:B------:R-:W-:Y:S04]  /*bd70*/  RED.E.ADD.F32.FTZ.RN.STRONG.GPU [R184.64+0x80], R20 ;  /* 0x00008014b800798e */ /* 0x000fe8000c10e786 */
[----:B-1----:R-:W2:Y:S04]  /*bd80*/  LDL R17, [R1+0x84] ;  /* 0x0000840001117983 */ /* 0x002ea80000100800 */
[----:B------:R-:W2:Y:S04]  /*bd90*/  LDL R16, [R1+0x78] ;  /* 0x0000780001107983 */ /* 0x000ea80000100800 */
[----:B----4-:R-:W4:Y:S01]  /*bda0*/  LDL R11, [R1+0x80] ;  /* 0x00008000010b7983 */ /* 0x010f220000100800 */
[CC--:B-----5:R-:W-:Y:S03]  /*bdb0*/  LEA R8, P0, R3.reuse, R184.reuse, 0x2 ;  /* 0x000000b803087211 */ /* 0x0e0fe600078010ff */
[----:B------:R-:W5:Y:S01]  /*bdc0*/  LDL R10, [R1+0x7c] ;  /* 0x00007c00010a7983 */ /* 0x000f620000100800 */
[CC--:B------:R-:W-:Y:S03]  /*bdd0*/  LEA R6, P1, R0.reuse, R184.reuse, 0x2 ;  /* 0x000000b800067211 */ /* 0x0c0fe600078210ff */
[----:B------:R-:W5:Y:S01]  /*bde0*/  LDL R14, [R1+0x70] ;  /* 0x00007000010e7983 */ /* 0x000f620000100800 */
[-C--:B------:R-:W-:Y:S02]  /*bdf0*/  LEA.HI.X.SX32 R9, R3, R185.reuse, 0x2, P0 ;  /* 0x000000b903097211 */ /* 0x080fe400000f16ff */
[-C--:B------:R-:W-:Y:S01]  /*be00*/  LEA.HI.X.SX32 R7, R0, R185.reuse, 0x2, P1 ;  /* 0x000000b900077211 */ /* 0x080fe200008f16ff */
[----:B------:R-:W5:Y:S01]  /*be10*/  LDL R15, [R1+0x74] ;  /* 0x00007400010f7983 */ /* 0x000f620000100800 */
[CC--:B------:R-:W-:Y:S03]  /*be20*/  LEA R4, P0, R40.reuse, R184.reuse, 0x2 ;  /* 0x000000b828047211 */ /* 0x0c0fe600078010ff */
[----:B------:R-:W5:Y:S01]  /*be30*/  LDL R3, [R1+0x6c] ;  /* 0x00006c0001037983 */ /* 0x000f620000100800 */
[-C--:B------:R-:W-:Y:S03]  /*be40*/  LEA.HI.X.SX32 R5, R40, R185.reuse, 0x2, P0 ;  /* 0x000000b928057211 */ /* 0x080fe600000f16ff */
[----:B------:R-:W5:Y:S04]  /*be50*/  LDL R0, [R1+0x90] ;  /* 0x0000900001007983 */ /* 0x000f680000100800 */
        /* <DEDUP_REMOVED lines=9> */
[-C--:B------:R-:W-:Y:S05]  /*bef0*/  LEA.HI.X.SX32 R7, R38, R185.reuse, 0x2, P0 ;  /* 0x000000b926077211 */ /* 0x080fea00000f16ff */
[----:B------:R4:W-:Y:S01]  /*bf00*/  RED.E.ADD.F32.FTZ.RN.STRONG.GPU [R6.64], R26 ;  /* 0x0000001a0600798e */ /* 0x0009e2000c10e786 */
[CC--:B--2---:R-:W-:Y:S04]  /*bf10*/  LEA R4, P1, R18.reuse, R184.reuse, 0x2 ;  /* 0x000000b812047211 */ /* 0x0c4fe800078210ff */
[-C--:B------:R-:W-:Y:S05]  /*bf20*/  LEA.HI.X.SX32 R5, R18, R185.reuse, 0x2, P1 ;  /* 0x000000b912057211 */ /* 0x080fea00008f16ff */
[----:B------:R5:W-:Y:S04]  /*bf30*/  RED.E.ADD.F32.FTZ.RN.STRONG.GPU [R4.64], R27 ;  /* 0x0000001b0400798e */ /* 0x000be8000c10e786 */
[----:B------:R-:W-:Y:S01]  /*bf40*/  LDSM.16.MT88.4 R24, [R172+0x800] ;  /* 0x00080000ac18783b */ /* 0x000fe20000004200 */
[CC--:B-1----:R-:W-:Y:S04]  /*bf50*/  LEA R8, P0, R17.reuse, R184.reuse, 0x2 ;  /* 0x000000b811087211 */ /* 0x0c2fe800078010ff */
[-C--:B------:R-:W-:Y:S02]  /*bf60*/  LEA.HI.X.SX32 R9, R17, R185.reuse, 0x2, P0 ;  /* 0x000000b911097211 */ /* 0x080fe400000f16ff */
[CC--:B----4-:R-:W-:Y:S03]  /*bf70*/  LEA R6, P1, R11.reuse, R184.reuse, 0x2 ;  /* 0x000000b80b067211 */ /* 0x0d0fe600078210ff */
[----:B------:R1:W-:Y:S01]  /*bf80*/  RED.E.ADD.F32.FTZ.RN.STRONG.GPU [R8.64], R32 ;  /* 0x000000200800798e */ /* 0x0003e2000c10e786 */
[CC--:B-----5:R-:W-:Y:S02]  /*bf90*/  LEA R4, P0, R10.reuse, R184.reuse, 0x2 ;  /* 0x000000b80a047211 */ /* 0x0e0fe400078010ff */
[-C--:B------:R-:W-:Y:S02]  /*bfa0*/  LEA.HI.X.SX32 R7, R11, R185.reuse, 0x2, P1 ;  /* 0x000000b90b077211 */ /* 0x080fe400008f16ff */
[-C--:B------:R-:W-:Y:S02]  /*bfb0*/  LEA.HI.X.SX32 R5, R10, R185.reuse, 0x2, P0 ;  /* 0x000000b90a057211 */ /* 0x080fe400000f16ff */
[CC--:B------:R-:W-:Y:S01]  /*bfc0*/  LEA R12, P1, R16.reuse, R184.reuse, 0x2 ;  /* 0x000000b8100c7211 */ /* 0x0c0fe200078210ff */
[----:B------:R2:W-:Y:S01]  /*bfd0*/  RED.E.ADD.F32.FTZ.RN.STRONG.GPU [R6.64], R33 ;  /* 0x000000210600798e */ /* 0x0005e2000c10e786 */
[CC--:B------:R-:W-:Y:S02]  /*bfe0*/  LEA R10, P0, R15.reuse, R184.reuse, 0x2 ;  /* 0x000000b80f0a7211 */ /* 0x0c0fe400078010ff */
[-C--:B------:R-:W-:Y:S01]  /*bff0*/  LEA.HI.X.SX32 R13, R16, R185.reuse, 0x2, P1 ;  /* 0x000000b9100d7211 */ /* 0x080fe200008f16ff */
[----:B------:R3:W-:Y:S01]  /*c000*/  RED.E.ADD.F32.FTZ.RN.STRONG.GPU [R4.64], R34 ;  /* 0x000000220400798e */ /* 0x0007e2000c10e786 */
[-C--:B------:R-:W-:Y:S03]  /*c010*/  LEA.HI.X.SX32 R11, R15, R185.reuse, 0x2, P0 ;  /* 0x000000b90f0b7211 */ /* 0x080fe600000f16ff */
[----:B------:R-:W-:Y:S04]  /*c020*/  RED.E.ADD.F32.FTZ.RN.STRONG.GPU [R12.64], R35 ;  /* 0x000000230c00798e */ /* 0x000fe8000c10e786 */
[----:B------:R-:W-:Y:S04]  /*c030*/  RED.E.ADD.F32.FTZ.RN.STRONG.GPU [R10.64], R28 ;  /* 0x0000001c0a00798e */ /* 0x000fe8000c10e786 */
[----:B------:R-:W-:Y:S01]  /*c040*/  LDSM.16.MT88.4 R32, [R2+0x18800] ;  /* 0x018800000220783b */ /* 0x000fe20000004200 */
[CC--:B-1----:R-:W-:Y:S04]  /*c050*/  LEA R8, P2, R14.reuse, R184.reuse, 0x2 ;  /* 0x000000b80e087211 */ /* 0x0c2fe800078410ff */
[-C--:B------:R-:W-:Y:S02]  /*c060*/  LEA.HI.X.SX32 R9, R14, R185.reuse, 0x2, P2 ;  /* 0x000000b90e097211 */ /* 0x080fe400010f16ff */
[----:B------:R-:W-:Y:S01]  /*c070*/  LDSM.16.MT88.4 R12, [R2+0x18000] ;  /* 0x01800000020c783b */ /* 0x000fe20000004200 */
[CC--:B--2---:R-:W-:Y:S03]  /*c080*/  LEA R6, P1, R3.reuse, R184.reuse, 0x2 ;  /* 0x000000b803067211 */ /* 0x0c4fe600078210ff */
[----:B------:R-:W-:Y:S01]  /*c090*/  RED.E.ADD.F32.FTZ.RN.STRONG.GPU [R8.64], R29 ;  /* 0x0000001d0800798e */ /* 0x000fe2000c10e786 */
[C---:B---3--:R-:W-:Y:S03]  /*c0a0*/  LEA R4, P0, R0.reuse, R184, 0x2 ;  /* 0x000000b800047211 */ /* 0x048fe600078010ff */
[----:B------:R-:W-:Y:S01]  /*c0b0*/  LDSM.16.MT88.4 R8, [R172] ;  /* 0x00000000ac08783b */ /* 0x000fe20000004200 */
[-C--:B------:R-:W-:Y:S02]  /*c0c0*/  LEA.HI.X.SX32 R7, R3, R185.reuse, 0x2, P1 ;  /* 0x000000b903077211 */ /* 0x080fe400008f16ff */
[----:B------:R-:W-:Y:S01]  /*c0d0*/  LEA.HI.X.SX32 R5, R0, R185, 0x2, P0 ;  /* 0x000000b900057211 */ /* 0x000fe200000f16ff */
[----:B------:R-:W-:Y:S01]  /*c0e0*/  IMAD.IADD R0, R173, 0x1, R172 ;  /* 0x00000001ad007824 */ /* 0x000fe200078e02ac */
[----:B------:R-:W-:Y:S01]  /*c0f0*/  PLOP3.LUT P1, PT, PT, PT, UP0, 0x80, 0x0 ;  /* 0x000000000000781c */ /* 0x000fe20003f2f008 */
[----:B------:R-:W-:Y:S01]  /*c100*/  RED.E.ADD.F32.FTZ.RN.STRONG.GPU [R6.64], R30 ;  /* 0x0000001e0600798e */ /* 0x000fe2000c10e786 */
[----:B------:R-:W-:Y:S01]  /*c110*/  PLOP3.LUT P0, PT, PT, PT, UP1, 0x80, 0x0 ;  /* 0x000000000000781c */ /* 0x000fe20003f0f018 */
[----:B------:R-:W-:Y:S02]  /*c120*/  @UP2 UIADD3 UR24, UP0, UR24, -0x200, URZ ;  /* 0xfffffe0018182890 */ /* 0x000fe4000ff1e03f */
[----:B------:R-:W-:Y:S02]  /*c130*/  RED.E.ADD.F32.FTZ.RN.STRONG.GPU [R4.64], R31 ;  /* 0x0000001f0400798e */ /* 0x000fe4000c10e786 */
[----:B------:R-:W-:Y:S02]  /*c140*/  @UP2 UIADD3.X UR23, UR23, -0x1, URZ, UP0, !UPT ;  /* 0xffffffff17172890 */ /* 0x000fe400087fe43f */
[----:B------:R-:W1:Y:S04]  /*c150*/  LDSM.16.MT88.4 R4, [R2+0x14000] ;  /* 0x014000000204783b */ /* 0x000e680000004200 */
[----:B------:R-:W2:Y:S04]  /*c160*/  LDSM.16.MT88.4 R16, [R0] ;  /* 0x000000000010783b */ /* 0x000ea80000004200 */
[----:B------:R-:W3:Y:S01]  /*c170*/  LDSM.16.MT88.4 R28, [R0+0x800] ;  /* 0x00080000001c783b */ /* 0x000ee20000004200 */
        /* <DEDUP_REMOVED lines=37> */
[C---:B----4-:R-:W-:Y:S08]  /*c3d0*/  HMMA.16816.F32 R104, R28.reuse, R24, R104 ;  /* 0x000000181c68723c */ /* 0x050ff00000001868 */
        /* <DEDUP_REMOVED lines=33> */
[----:B------:R4:W5:Y:S03]  /*c5f0*/  LDSM.16.MT88.4 R32, [R0+0x3800] ;  /* 0x003800000020783b */ /* 0x0009660000004200 */
[-C--:B-1----:R-:W-:Y:S08]  /*c600*/  HMMA.16816.F32 R100, R4, R8.reuse, R100 ;  /* 0x000000080464723c */ /* 0x082ff00000001864 */
[C---:B------:R-:W-:Y:S08]  /*c610*/  HMMA.16816.F32 R104, R12.reuse, R8, R104 ;  /* 0x000000080c68723c */ /* 0x040ff00000001868 */
[-C--:B------:R-:W-:Y:S04]  /*c620*/  HMMA.16816.F32 R108, R12, R10.reuse, R108 ;  /* 0x0000000a0c6c723c */ /* 0x080fe8000000186c */
[C---:B----4-:R-:W-:Y:S02]  /*c630*/  IADD3 R0, R172.reuse, -0x4000, RZ ;  /* 0xffffc000ac007810 */ /* 0x050fe40007ffe0ff */
[----:B------:R-:W-:Y:S02]  /*c640*/  @P1 IADD3 R0, R172, 0x4000, RZ ;  /* 0x00004000ac001810 */ /* 0x000fe40007ffe0ff */
[C---:B------:R-:W-:Y:S04]  /*c650*/  HMMA.16816.F32 R112, R4.reuse, R10, R112 ;  /* 0x0000000a0470723c */ /* 0x040fe80000001870 */
[----:B------:R-:W-:Y:S04]  /*c660*/  IMAD.MOV.U32 R172, RZ, RZ, R0 ;  /* 0x000000ffffac7224 */ /* 0x000fe800078e0000 */
        /* <DEDUP_REMOVED lines=8> */
[-C--:B-----5:R-:W-:Y:S08]  /*c6f0*/  HMMA.16816.F32 R116, R20, R32.reuse, R116 ;  /* 0x000000201474723c */ /* 0x0a0ff00000001874 */
        /* <DEDUP_REMOVED lines=14> */
[----:B------:R-:W5:Y:S01]  /*c7e0*/  LDL R37, [R1+0xa4] ;  /* 0x0000a40001257983 */ /* 0x000f620000100800 */
        /* <DEDUP_REMOVED lines=177> */
.L_x_1148:
        /* <DEDUP_REMOVED lines=19> */
.L_x_1149:
        /* <DEDUP_REMOVED lines=10> */
[----:B------:R-:W-:Y:S01]  /*d4d0*/  BSSY B0, `(.L_x_1150) ;  /* 0x0000023000007945 */ /* 0x000fe20003800000 */
[----:B------:R-:W-:Y:S01]  /*d4e0*/  UIMAD UR9, UR32, -0x80, UR9 ;  /* 0xffffff80200978a4 */ /* 0x000fe2000f8e0209 */
[----:B------:R-:W-:Y:S01]  /*d4f0*/  IMAD.WIDE.U32 R4, R13, c[0x0][0x3a0], R6 ;  /* 0x0000e8000d047a25 */ /* 0x000fe200078e0006 */
[----:B------:R-:W-:-:S02]  /*d500*/  UIMAD UR8, UR4, UR11, UR8 ;  /* 0x0000000b040872a4 */ /* 0x000fc4000f8e0208 */
[----:B------:R-:W-:Y:S02]  /*d510*/  USHF.R.S32.HI UR17, URZ, 0x1f, UR38 ;  /* 0x0000001f3f117899 */ /* 0x000fe40008011426 */
[----:B------:R-:W-:Y:S01]  /*d520*/  IADD3 R4, P0, R4, UR15, RZ ;  /* 0x0000000f04047c10 */ /* 0x000fe2000ff1e0ff */
[----:B------:R-:W-:Y:S01]  /*d530*/  ULDC.64 UR10, c[0x0][0x3b8] ;  /* 0x0000ee00000a7ab9 */ /* 0x000fe20000000a00 */
[----:B------:R-:W-:Y:S01]  /*d540*/  IMAD.U32 R0, RZ, RZ, UR8 ;  /* 0x00000008ff007e24 */ /* 0x000fe2000f8e00ff */
[----:B------:R-:W-:Y:S01]  /*d550*/  UIMAD UR8, UR17, UR10, URZ ;  /* 0x0000000a110872a4 */ /* 0x000fe2000f8e023f */
[----:B------:R1:W2:Y:S03]  /*d560*/  LDS.128 R20, [R133+0xd000] ;  /* 0x00d0000085147984 */ /* 0x0002a60000000c00 */
[----:B------:R-:W-:Y:S01]  /*d570*/  IADD3.X R5, R5, UR16, R0, P0, !PT ;  /* 0x0000001005057c10 */ /* 0x000fe200087fe400 */
[----:B------:R-:W-:Y:S01]  /*d580*/  UIMAD UR8, UR38, UR11, UR8 ;  /* 0x0000000b260872a4 */ /* 0x000fe2000f8e0208 */
        /* <DEDUP_REMOVED lines=13> */
[----:B------:R-:W5:Y:S01]  /*d660*/  LDS.128 R16, [R133+0xc000] ;  /* 0x00c0000085107984 */ /* 0x000f620000000c00 */
        /* <DEDUP_REMOVED lines=8> */
[----:B-----5:R4:W-:Y:S04]  /*d6f0*/  STG.E.128 [R10.64], R16 ;  /* 0x000000100a007986 */ /* 0x0209e8000c101d06 */
.L_x_1151:
[----:B------:R-:W-:Y:S05]  /*d700*/  BSYNC B0 ;  /* 0x0000000000007941 */ /* 0x000fea0003800000 */
.L_x_1150:
        /* <DEDUP_REMOVED lines=15> */
.L_x_1153:
[----:B------:R-:W-:Y:S05]  /*d800*/  BSYNC B0 ;  /* 0x0000000000007941 */ /* 0x000fea0003800000 */
.L_x_1152:
        /* <DEDUP_REMOVED lines=15> */
.L_x_1155:
[----:B------:R-:W-:Y:S05]  /*d900*/  BSYNC B0 ;  /* 0x0000000000007941 */ /* 0x000fea0003800000 */
.L_x_1154:
        /* <DEDUP_REMOVED lines=14> */
.L_x_1157:
[----:B------:R-:W-:Y:S05]  /*d9f0*/  BSYNC B0 ;  /* 0x0000000000007941 */ /* 0x000fea0003800000 */
.L_x_1156:
[----:B------:R-:W-:Y:S01]  /*da00*/  ULDC.64 UR8, c[0x0][0x3a8] ;  /* 0x0000ea0000087ab9 */ /* 0x000fe20000000a00 */
[----:B------:R-:W-:Y:S01]  /*da10*/  IMAD.WIDE.U32 R6, R13, c[0x0][0x3a8], R6 ;  /* 0x0000ea000d067a25 */ /* 0x000fe200078e0006 */
[----:B------:R-:W-:Y:S01]  /*da20*/  UIMAD UR8, UR12, UR8, URZ ;  /* 0x000000080c0872a4 */ /* 0x000fe2000f8e023f */
[----:B------:R-:W-:Y:S01]  /*da30*/  BSSY B0, `(.L_x_1158) ;  /* 0x0000016000007945 */ /* 0x000fe20003800000 */
[----:B------:R-:W-:Y:S02]  /*da40*/  USHF.R.S32.HI UR10, URZ, 0x1f, UR38 ;  /* 0x0000001f3f0a7899 */ /* 0x000fe40008011426 */
[----:B------:R-:W-:Y:S01]  /*da50*/  UIMAD UR4, UR4, UR9, UR8 ;  /* 0x00000009040472a4 */ /* 0x000fe2000f8e0208 */
[----:B--2---:R-:W-:Y:S02]  /*da60*/  IADD3 R4, P0, R6, UR13, RZ ;  /* 0x0000000d06047c10 */ /* 0x004fe4000ff1e0ff */
[----:B------:R-:W-:-:S03]  /*da70*/  ULDC.64 UR8, c[0x0][0x3c0] ;  /* 0x0000f00000087ab9 */ /* 0x000fc60000000a00 */
[----:B------:R-:W-:Y:S01]  /*da80*/  IMAD.U32 R3, RZ, RZ, UR4 ;  /* 0x00000004ff037e24 */ /* 0x000fe2000f8e00ff */
[----:B------:R-:W-:-:S04]  /*da90*/  UIMAD UR4, UR10, UR8, URZ ;  /* 0x000000080a0472a4 */ /* 0x000fc8000f8e023f */
[----:B------:R-:W-:Y:S01]  /*daa0*/  IADD3.X R5, R7, UR14, R3, P0, !PT ;  /* 0x0000000e07057c10 */ /* 0x000fe200087fe403 */
[----:B------:R-:W-:Y:S01]  /*dab0*/  UIMAD UR4, UR38, UR9, UR4 ;  /* 0x00000009260472a4 */ /* 0x000fe2000f8e0204 */
[----:B------:R-:W-:-:S05]  /*dac0*/  MOV R3, UR38 ;  /* 0x0000002600037c02 */ /* 0x000fca0008000f00 */
        /* <DEDUP_REMOVED lines=12> */
.L_x_1159:
[----:B------:R-:W-:Y:S05]  /*db90*/  BSYNC B0 ;  /* 0x0000000000007941 */ /* 0x000fea0003800000 */
.L_x_1158:
        /* <DEDUP_REMOVED lines=13> */
.L_x_1161:
[----:B------:R-:W-:Y:S05]  /*dc70*/  BSYNC B0 ;  /* 0x0000000000007941 */ /* 0x000fea0003800000 */
.L_x_1160:
        /* <DEDUP_REMOVED lines=13> */
.L_x_1163:
[----:B------:R-:W-:Y:S05]  /*dd50*/  BSYNC B0 ;  /* 0x0000000000007941 */ /* 0x000fea0003800000 */
.L_x_1162:
        /* <DEDUP_REMOVED lines=11> */
.L_x_1112:
[----:B------:R-:W-:Y:S05]  /*de10*/  BSYNC B1 ;  /* 0x0000000000017941 */ /* 0x000fea0003800000 */
.L_x_1090:
        /* <DEDUP_REMOVED lines=11> */
.L_x_1164:
[----:B------:R-:W-:Y:S05]  /*ded0*/  EXIT ;  /* 0x000000000000794d */ /* 0x000fea0003800000 */
.L_x_1166:
        /* <DEDUP_REMOVED lines=10> */
.L_x_1277:


//--------------------- .text._ZN5flash44flash_bwd_dq_dk_dv_loop_seqk_parallel_kernelI23Flash_bwd_kernel_traitsILi64ELi128ELi128ELi8ELi4ELi4ELi4ELb0ELb0EN7cutlass6half_tE19Flash_kernel_traitsILi64ELi128ELi128ELi8ES3_EELb0ELb1ELb0ELb1ELb0ELb0ELb1EEEvNS_16Flash_bwd_paramsE --------------------------
	.section	.text._ZN5flash44flash_bwd_dq_dk_dv_loop_seqk_parallel_kernelI23Flash_bwd_kernel_traitsILi64ELi128ELi128ELi8ELi4ELi4ELi4ELb0ELb0EN7cutlass6half_tE19Flash_kernel_traitsILi64ELi128ELi128ELi8ES3_EELb0ELb1ELb0ELb1ELb0ELb0ELb1EEEvNS_16Flash_bwd_paramsE,"ax",@progbits
	.sectioninfo	@"SHI_REGISTERS=255"
	.align	128
        .global         _ZN5flash44flash_bwd_dq_dk_dv_loop_seqk_parallel_kernelI23Flash_bwd_kernel_traitsILi64ELi128ELi128ELi8ELi4ELi4ELi4ELb0ELb0EN7cutlass6half_tE19Flash_kernel_traitsILi64ELi128ELi128ELi8ES3_EELb0ELb1ELb0ELb1ELb0ELb0ELb1EEEvNS_16Flash_bwd_paramsE
        .type           _ZN5flash44flash_bwd_dq_dk_dv_loop_seqk_parallel_kernelI23Flash_bwd_kernel_traitsILi64ELi128ELi128ELi8ELi4ELi4ELi4ELb0ELb0EN7cutlass6half_tE19Flash_kernel_traitsILi64ELi128ELi128ELi8ES3_EELb0ELb1ELb0ELb1ELb0ELb0ELb1EEEvNS_16Flash_bwd_paramsE,@function
        .size           _ZN5flash44flash_bwd_dq_dk_dv_loop_seqk_parallel_kernelI23Flash_bwd_kernel_traitsILi64ELi128ELi128ELi8ELi4ELi4ELi4ELb0ELb0EN7cutlass6half_tE19Flash_kernel_traitsILi64ELi128ELi128ELi8ES3_EELb0ELb1ELb0ELb1ELb0ELb0ELb1EEEvNS_16Flash_bwd_paramsE,(.L_x_1278 - _ZN5flash44flash_bwd_dq_dk_dv_loop_seqk_parallel_kernelI23Flash_bwd_kernel_traitsILi64ELi128ELi128ELi8ELi4ELi4ELi4ELb0ELb0EN7cutlass6half_tE19Flash_kernel_traitsILi64ELi128ELi128ELi8ES3_EELb0ELb1ELb0ELb1ELb0ELb0ELb1EEEvNS_16Flash_bwd_paramsE)
        .other          _ZN5flash44flash_bwd_dq_dk_dv_loop_seqk_parallel_kernelI23Flash_bwd_kernel_traitsILi64ELi128ELi128ELi8ELi4ELi4ELi4ELb0ELb0EN7cutlass6half_tE19Flash_kernel_traitsILi64ELi128ELi128ELi8ES3_EELb0ELb1ELb0ELb1ELb0ELb0ELb1EEEvNS_16Flash_bwd_paramsE,@"STO_CUDA_ENTRY STV_DEFAULT"
_ZN5flash44flash_bwd_dq_dk_dv_loop_seqk_parallel_kernelI23Flash_bwd_kernel_traitsILi64ELi128ELi128ELi8ELi4ELi4ELi4ELb0ELb0EN7cutlass6half_tE19Flash_kernel_traitsILi64ELi128ELi128ELi8ES3_EELb0ELb1ELb0ELb1ELb0ELb0ELb1EEEvNS_16Flash_bwd_paramsE:
.text._ZN5flash44flash_bwd_dq_dk_dv_loop_seqk_parallel_kernelI23Flash_bwd_kernel_traitsILi64ELi128ELi128ELi8ELi4ELi4ELi4ELb0ELb0EN7cutlass6half_tE19Flash_kernel_traitsILi64ELi128ELi128ELi8ES3_EELb0ELb1ELb0ELb1ELb0ELb0ELb1EEEvNS_16Flash_bwd_paramsE:
        /* <DEDUP_REMOVED lines=32> */
[CC--:B------:R-:W-:Y:S01]  /*0200*/  LEA.HI R10, R0.reuse, R6.reuse, RZ, 0x3 ;  /* 0x00000006000a7211 */ /* 0x0c0fe200078f18ff */
[----:B------:R-:W-:Y:S01]  /*0210*/  UIMAD.WIDE UR38, UR47, UR38, URZ ;  /* 0x000000262f2672a5 */ /* 0x000fe2000f8e023f */
[CC--:B------:R-:W-:Y:S01]  /*0220*/  LEA.HI R13, R0.reuse, R6.reuse, RZ, 0x7 ;  /* 0x00000006000d7211 */ /* 0x0c0fe200078f38ff */
[----:B---3--:R-:W-:Y:S01]  /*0230*/  UIMAD UR48, UR36, UR47, URZ ;  /* 0x0000002f243072a4 */ /* 0x008fe2000f8e023f */
[CC--:B------:R-:W-:Y:S01]  /*0240*/  LEA.HI R8, R0.reuse, R6.reuse, RZ, 0x5 ;  /* 0x0000000600087211 */ /* 0x0c0fe200078f28ff */
[----:B------:R-:W-:Y:S01]  /*0250*/  UIMAD UR47, UR47, UR12, URZ ;  /* 0x0000000c2f2f72a4 */ /* 0x000fe2000f8e023f */
[CC--:B------:R-:W-:Y:S01]  /*0260*/  LEA.HI R12, R0.reuse, R6.reuse, RZ, 0x6 ;  /* 0x00000006000c7211 */ /* 0x0c0fe200078f30ff */
[----:B------:R-:W-:Y:S01]  /*0270*/  ULDC UR13, c[0x0][0x1c0] ;  /* 0x00007000000d7ab9 */ /* 0x000fe20000000800 */
[----:B------:R-:W-:Y:S01]  /*0280*/  LEA.HI R0, R0, R6, RZ, 0x2 ;  /* 0x0000000600007211 */ /* 0x000fe200078f10ff */
[----:B------:R-:W-:Y:S01]  /*0290*/  ULDC UR11, c[0x0][0x1c0] ;  /* 0x00007000000b7ab9 */ /* 0x000fe20000000800 */
[----:B------:R-:W-:Y:S01]  /*02a0*/  SHF.R.S32.HI R3, RZ, 0x4, R2 ;  /* 0x00000004ff037819 */ /* 0x000fe20000011402 */
[----:B------:R-:W-:Y:S01]  /*02b0*/  UIMAD UR53, UR5, UR32, URZ ;  /* 0x00000020053572a4 */ /* 0x000fe2000f8e023f */
[----:B------:R-:W-:Y:S01]  /*02c0*/  LOP3.LUT R4, R2, 0xfffffff0, RZ, 0xc0, !PT ;  /* 0xfffffff002047812 */ /* 0x000fe200078ec0ff */
[----:B------:R-:W-:Y:S01]  /*02d0*/  UIMAD UR4, UR32, UR11, UR36 ;  /* 0x0000000b200472a4 */ /* 0x000fe2000f8e0224 */
[----:B------:R-:W-:Y:S01]  /*02e0*/  LOP3.LUT R5, R10, 0xfffffff8, RZ, 0xc0, !PT ;  /* 0xfffffff80a057812 */ /* 0x000fe200078ec0ff */
[----:B------:R-:W-:Y:S01]  /*02f0*/  @!UP5 UIMAD UR5, UR32, UR13, UR36 ;  /* 0x0000000d2005d2a4 */ /* 0x000fe2000f8e0224 */
[----:B------:R-:W-:Y:S01]  /*0300*/  LOP3.LUT R11, R8, 0xffffffe0, RZ, 0xc0, !PT ;  /* 0xffffffe0080b7812 */ /* 0x000fe200078ec0ff */
[----:B------:R-:W-:Y:S01]  /*0310*/  IMAD.IADD R7, R6, 0x1, -R4 ;  /* 0x0000000106077824 */ /* 0x000fe200078e0a04 */
[----:B------:R-:W-:Y:S01]  /*0320*/  LOP3.LUT R9, R0, 0x7ffffffc, RZ, 0xc0, !PT ;  /* 0x7ffffffc00097812 */ /* 0x000fe200078ec0ff */
[----:B------:R-:W-:Y:S01]  /*0330*/  IMAD.IADD R5, R6, 0x1, -R5 ;  /* 0x0000000106057824 */ /* 0x000fe200078e0a05 */
[----:B------:R-:W-:Y:S01]  /*0340*/  LEA.HI R2, R2, R3, RZ, 0x1 ;  /* 0x0000000302027211 */ /* 0x000fe200078f08ff */
[C---:B------:R-:W-:Y:S01]  /*0350*/  IMAD.IADD R17, R6.reuse, 0x1, -R11 ;  /* 0x0000000106117824 */ /* 0x040fe200078e0a0b */
[----:B------:R-:W-:Y:S01]  /*0360*/  SHF.R.S32.HI R15, RZ, 0x3, R10 ;  /* 0x00000003ff0f7819 */ /* 0x000fe2000001140a */
[----:B------:R-:W-:Y:S01]  /*0370*/  IMAD.IADD R14, R6, 0x1, -R9 ;  /* 0x00000001060e7824 */ /* 0x000fe200078e0a09 */
[----:B------:R-:W-:Y:S01]  /*0380*/  LOP3.LUT R2, R2, 0xfffffffe, RZ, 0xc0, !PT ;  /* 0xfffffffe02027812 */ /* 0x000fe200078ec0ff */
[----:B------:R-:W-:Y:S01]  /*0390*/  IMAD.SHL.U32 R206, R5, 0x8, RZ ;  /* 0x0000000805ce7824 */ /* 0x000fe200078e00ff */
[--C-:B------:R-:W-:Y:S01]  /*03a0*/  SHF.R.S32.HI R6, RZ, 0x2, R0.reuse ;  /* 0x00000002ff067819 */ /* 0x100fe20000011400 */
[----:B------:R-:W-:Y:S01]  /*03b0*/  IMAD.SHL.U32 R4, R15, 0x40, RZ ;  /* 0x000000400f047824 */ /* 0x000fe200078e00ff */
[----:B------:R-:W-:Y:S01]  /*03c0*/  SHF.R.S32.HI R0, RZ, 0x1f, R0 ;  /* 0x0000001fff007819 */ /* 0x000fe20000011400 */
[----:B------:R-:W-:Y:S01]  /*03d0*/  IMAD.IADD R11, R3, 0x1, -R2 ;  /* 0x00000001030b7824 */ /* 0x000fe200078e0a02 */
[----:B------:R-:W-:Y:S01]  /*03e0*/  SHF.R.S32.HI R18, RZ, 0x5, R8 ;  /* 0x00000005ff127819 */ /* 0x000fe20000011408 */
[----:B------:R-:W-:Y:S01]  /*03f0*/  STL [R1+0xd4], R17 ;  /* 0x0000d41101007387 */ /* 0x000fe20000100800 */
[----:B------:R-:W-:Y:S01]  /*0400*/  LEA.HI R2, R0, R6, RZ, 0x3 ;  /* 0x0000000600027211 */ /* 0x000fe200078f18ff */
[----:B------:R-:W-:Y:S01]  /*0410*/  USHF.L.U32 UR46, UR47, 0x7, URZ ;  /* 0x000000072f2e7899 */ /* 0x000fe2000800063f */
[----:B------:R-:W-:Y:S01]  /*0420*/  LOP3.LUT R0, R4, 0x1c0, RZ, 0xc0, !PT ;  /* 0x000001c004007812 */ /* 0x000fe200078ec0ff */
[----:B------:R-:W-:Y:S01]  /*0430*/  IMAD.SHL.U32 R4, R11, 0x200, RZ ;  /* 0x000002000b047824 */ /* 0x000fe200078e00ff */
[----:B------:R-:W-:Y:S01]  /*0440*/  LOP3.LUT R2, R2, 0xfffffff8, RZ, 0xc0, !PT ;  /* 0xfffffff802027812 */ /* 0x000fe200078ec0ff */
[----:B------:R-:W-:Y:S01]  /*0450*/  ULDC UR50, c[0x0][0x214] ;  /* 0x0000850000327ab9 */ /* 0x000fe20000000800 */
[----:B------:R-:W-:Y:S01]  /*0460*/  SHF.R.U32.HI R3, RZ, 0x3, R0 ;  /* 0x00000003ff037819 */ /* 0x000fe20000011600 */
[----:B------:R-:W-:Y:S01]  /*0470*/  ULDC UR57, c[0x0][0x1c8] ;  /* 0x0000720000397ab9 */ /* 0x000fe20000000800 */
[----:B------:R-:W-:Y:S01]  /*0480*/  LOP3.LUT R0, R0, 0x38, R206, 0xf8, !PT ;  /* 0x0000003800007812 */ /* 0x000fe200078ef8ce */
[----:B------:R-:W-:Y:S01]  /*0490*/  IMAD.IADD R9, R6, 0x1, -R2 ;  /* 0x0000000106097824 */ /* 0x000fe200078e0a02 */
[----:B------:R-:W-:Y:S01]  /*04a0*/  LOP3.LUT P4, RZ, R5, 0x2, RZ, 0xc0, !PT ;  /* 0x0000000205ff7812 */ /* 0x000fe2000788c0ff */
[----:B------:R-:W-:Y:S01]  /*04b0*/  IMAD.SHL.U32 R2, R12, 0x8, RZ ;  /* 0x000000080c027824 */ /* 0x000fe200078e00ff */
[----:B------:R-:W-:Y:S01]  /*04c0*/  LOP3.LUT R0, R0, R3, RZ, 0x3c, !PT ;  /* 0x0000000300007212 */ /* 0x000fe200078e3cff */
[----:B------:R-:W-:Y:S01]  /*04d0*/  ULDC.U8 UR10, c[0x0][0x3d0] ;  /* 0x0000f400000a7ab9 */ /* 0x000fe20000000000 */
[----:B------:R-:W-:Y:S01]  /*04e0*/  SHF.R.S32.HI R3, RZ, 0x1f, R7 ;  /* 0x0000001fff037819 */ /* 0x000fe20000011407 */
[----:B------:R-:W-:Y:S01]  /*04f0*/  ULDC UR51, c[0x0][0x224] ;  /* 0x0000890000337ab9 */ /* 0x000fe20000000800 */
[----:B------:R-:W-:Y:S01]  /*0500*/  LOP3.LUT R15, R0, 0xfffffe00, R2, 0xf8, !PT ;  /* 0xfffffe00000f7812 */ /* 0x000fe200078ef802 */
[----:B------:R-:W-:Y:S01]  /*0510*/  ULDC UR60, c[0x0][0x374] ;  /* 0x0000dd00003c7ab9 */ /* 0x000fe20000000800 */
[----:B------:R-:W-:Y:S01]  /*0520*/  LEA.HI R12, R3, R7, RZ, 0x3 ;  /* 0x00000007030c7211 */ /* 0x000fe200078f18ff */
[----:B------:R-:W-:Y:S01]  /*0530*/  ULDC UR59, c[0x0][0x194] ;  /* 0x00006500003b7ab9 */ /* 0x000fe20000000800 */
[----:B------:R-:W-:Y:S01]  /*0540*/  SHF.R.S32.HI R2, RZ, 0x1f, R8 ;  /* 0x0000001fff027819 */ /* 0x000fe20000011408 */
[----:B------:R-:W-:Y:S01]  /*0550*/  IMAD.SHL.U32 R8, R11, 0x10, RZ ;  /* 0x000000100b087824 */ /* 0x000fe200078e00ff */
[----:B------:R-:W-:Y:S01]  /*0560*/  LOP3.LUT R0, R12, 0xfffffff8, RZ, 0xc0, !PT ;  /* 0xfffffff80c007812 */ /* 0x000fe200078ec0ff */
[----:B------:R-:W-:Y:S01]  /*0570*/  STL [R1+0xa0], R15 ;  /* 0x0000a00f01007387 */ /* 0x000fe20000100800 */
[----:B------:R-:W-:Y:S01]  /*0580*/  LOP3.LUT R3, R9, 0x1, RZ, 0xc0, !PT ;  /* 0x0000000109037812 */ /* 0x000fe200078ec0ff */
[----:B------:R-:W-:Y:S01]  /*0590*/  IMAD.SHL.U32 R193, R15, 0x2, RZ ;  /* 0x000000020fc17824 */ /* 0x000fe200078e00ff */
[----:B------:R-:W-:Y:S01]  /*05a0*/  LOP3.LUT P3, RZ, R5, 0x4, RZ, 0xc0, !PT ;  /* 0x0000000405ff7812 */ /* 0x000fe2000786c0ff */
[----:B------:R-:W-:Y:S01]  /*05b0*/  IMAD.IADD R16, R7, 0x1, -R0 ;  /* 0x0000000107107824 */ /* 0x000fe200078e0a00 */
[----:B------:R-:W-:Y:S01]  /*05c0*/  LEA.HI R0, R2, R18, RZ, 0x2 ;  /* 0x0000001202007211 */ /* 0x000fe200078f10ff */
[----:B------:R-:W-:Y:S01]  /*05d0*/  @UP5 UIMAD UR55, UR32, UR50, URZ ;  /* 0x00000032203752a4 */ /* 0x000fe2000f8e023f */
[----:B------:R-:W-:Y:S01]  /*05e0*/  ISETP.NE.U32.AND P0, PT, R3, 0x1, PT ;  /* 0x000000010300780c */ /* 0x000fe20003f05070 */
[----:B------:R-:W-:Y:S01]  /*05f0*/  ULDC.64 UR6, c[0x0][0x118] ;  /* 0x0000460000067ab9 */ /* 0x000fe20000000a00 */
[----:B------:R-:W-:Y:S01]  /*0600*/  LOP3.LUT R2, R0, 0xfffffffc, RZ, 0xc0, !PT ;  /* 0xfffffffc00027812 */ /* 0x000fe200078ec0ff */
[----:B------:R-:W-:Y:S01]  /*0610*/  IMAD.SHL.U32 R0, R5, 0x40, RZ ;  /* 0x0000004005007824 */ /* 0x000fe200078e00ff */
[----:B------:R-:W-:Y:S01]  /*0620*/  SHF.R.S32.HI R6, RZ, 0x1f, R17 ;  /* 0x0000001fff067819 */ /* 0x000fe20000011411 */
[----:B------:R-:W-:Y:S01]  /*0630*/  STL [R1+0x90], R16 ;  /* 0x0000901001007387 */ /* 0x000fe20000100800 */
[----:B------:R-:W-:Y:S01]  /*0640*/  SHF.R.S32.HI R5, RZ, 0x7, R13 ;  /* 0x00000007ff057819 */ /* 0x000fe2000001140d */
[----:B------:R-:W-:Y:S01]  /*0650*/  IMAD.IADD R189, R18, 0x1, -R2 ;  /* 0x0000000112bd7824 */ /* 0x000fe200078e0a02 */
[----:B------:R-:W-:Y:S01]  /*0660*/  LOP3.LUT R0, R0, 0x1c0, RZ, 0xc0, !PT ;  /* 0x000001c000007812 */ /* 0x000fe200078ec0ff */
[----:B------:R-:W-:Y:S01]  /*0670*/  ULOP3.LUT UR57, UR36, UR57, URZ, 0x3c, !UPT ;  /* 0x0000003924397292 */ /* 0x000fe2000f8e3c3f */
[----:B------:R-:W-:Y:S01]  /*0680*/  LEA.HI R6, R6, R17, RZ, 0x2 ;  /* 0x0000001106067211 */ /* 0x000fe200078f10ff */
[----:B------:R-:W-:Y:S01]  /*0690*/  IMAD.SHL.U32 R2, R189, 0x10, RZ ;  /* 0x00000010bd027824 */ /* 0x000fe200078e00ff */
[C---:B------:R-:W-:Y:S01]  /*06a0*/  LOP3.LUT R183, R0.reuse, 0x8, R10, 0xf8, !PT ;  /* 0x0000000800b77812 */ /* 0x040fe200078ef80a */
[----:B------:R-:W-:Y:S01]  /*06b0*/  USHF.R.S32.HI UR58, URZ, 0x1f, UR36 ;  /* 0x0000001f3f3a7899 */ /* 0x000fe20008011424 */
[----:B------:R-:W-:Y:S01]  /*06c0*/  SHF.R.U32.HI R3, RZ, 0x3, R0 ;  /* 0x00000003ff037819 */ /* 0x000fe20000011600 */
[----:B------:R-:W-:Y:S01]  /*06d0*/  UISETP.NE.AND UP6, UPT, UR10, URZ, UPT ;  /* 0x0000003f0a00728c */ /* 0x000fe2000bfc5270 */
[----:B------:R-:W-:Y:S01]  /*06e0*/  LOP3.LUT R7, R0, 0x30, R2, 0xf8, !PT ;  /* 0x0000003000077812 */ /* 0x000fe200078ef802 */
[----:B------:R-:W-:Y:S01]  /*06f0*/  IMAD R0, R5, 0x1000, R4 ;  /* 0x0000100005007824 */ /* 0x000fe200078e0204 */
[----:B------:R-:W-:Y:S01]  /*0700*/  LOP3.LUT R183, R183, R3, RZ, 0x3c, !PT ;  /* 0x00000003b7b77212 */ /* 0x000fe200078e3cff */
[----:B------:R-:W-:Y:S01]  /*0710*/  UIMAD UR60, UR60, 0xc0, URZ ;  /* 0x000000c03c3c78a4 */ /* 0x000fe2000f8e023f */
[----:B------:R-:W-:Y:S01]  /*0720*/  LEA.HI.SX32 R13, R6, R2, 0x1e ;  /* 0x00000002060d7211 */ /* 0x000fe200078ff2ff */
[----:B------:R-:W-:Y:S01]  /*0730*/  IMAD.U32 R6, RZ, RZ, UR14 ;  /* 0x0000000eff067e24 */ /* 0x000fe2000f8e00ff */
[----:B------:R-:W-:Y:S01]  /*0740*/  LOP3.LUT R2, R7, 0x8, R10, 0xf8, !PT ;  /* 0x0000000807027812 */ /* 0x000fe200078ef80a */
[----:B------:R-:W-:Y:S01]  /*0750*/  IMAD.IADD R183, R0, 0x1, R183 ;  /* 0x0000000100b77824 */ /* 0x000fe200078e02b7 */
[C---:B------:R-:W-:Y:S01]  /*0760*/  R2P PR, R9.reuse, 0x6 ;  /* 0x0000000609007804 */ /* 0x040fe20000000000 */
[----:B------:R-:W-:Y:S01]  /*0770*/  IMAD.SHL.U32 R0, R9, 0x40, RZ ;  /* 0x0000004009007824 */ /* 0x000fe200078e00ff */
[----:B------:R-:W-:Y:S01]  /*0780*/  LOP3.LUT R3, R4, R2, R3, 0xf6, !PT ;  /* 0x0000000204037212 */ /* 0x000fe200078ef603 */
[----:B------:R-:W-:Y:S01]  /*0790*/  IMAD.SHL.U32 R2, R5, 0x8, RZ ;  /* 0x0000000805027824 */ /* 0x000fe200078e00ff */
[----:B------:R-:W-:Y:S01]  /*07a0*/  STL [R1+0x98], R13 ;  /* 0x0000980d01007387 */ /* 0x000fe20000100800 */
[----:B------:R-:W-:Y:S01]  /*07b0*/  IMAD.SHL.U32 R7, R14, 0x2, RZ ;  /* 0x000000020e077824 */ /* 0x000fe200078e00ff */
[----:B------:R-:W-:Y:S01]  /*07c0*/  LOP3.LUT R0, R0, 0x1c0, RZ, 0xc0, !PT ;  /* 0x000001c000007812 */ /* 0x000fe200078ec0ff */
[----:B------:R-:W-:Y:S01]  /*07d0*/  IMAD.SHL.U32 R183, R183, 0x2, RZ ;  /* 0x00000002b7b77824 */ /* 0x000fe200078e00ff */
[----:B------:R-:W-:Y:S01]  /*07e0*/  LOP3.LUT R2, R2, 0x8, RZ, 0xc0, !PT ;  /* 0x0000000802027812 */ /* 0x000fe200078ec0ff */
[----:B------:R-:W-:Y:S01]  /*07f0*/  IMAD R5, R5, 0x2000, R7 ;  /* 0x0000200005057824 */ /* 0x000fe200078e0207 */
[----:B------:R-:W-:Y:S01]  /*0800*/  SHF.R.U32.HI R4, RZ, 0x3, R0 ;  /* 0x00000003ff047819 */ /* 0x000fe20000011600 */
[----:B------:R-:W-:Y:S01]  /*0810*/  UIMAD UR59, UR59, 0xc0, URZ ;  /* 0x000000c03b3b78a4 */ /* 0x000fe2000f8e023f */
[----:B------:R-:W-:Y:S01]  /*0820*/  LOP3.LUT R9, R2, 0x10, R8, 0xf8, !PT ;  /* 0x0000001002097812 */ /* 0x000fe200078ef808 */
[----:B------:R-:W-:Y:S01]  /*0830*/  IMAD R5, R189, 0x400, R5 ;  /* 0x00000400bd057824 */ /* 0x000fe200078e0205 */
[CC--:B------:R-:W-:Y:S01]  /*0840*/  LOP3.LUT R6, R4.reuse, R0.reuse, RZ, 0xfc, !PT ;  /* 0x0000000004067212 */ /* 0x0c0fe200078efcff */
[----:B------:R-:W-:Y:S01]  /*0850*/  USHF.R.S32.HI UR61, URZ, 0x1f, UR36 ;  /* 0x0000001f3f3d7899 */ /* 0x000fe20008011424 */
[----:B------:R-:W-:Y:S01]  /*0860*/  LOP3.LUT R8, R4, R0, R2, 0x1e, !PT ;  /* 0x0000000004087212 */ /* 0x000fe200078e1e02 */
[----:B------:R-:W-:Y:S01]  /*0870*/  IMAD.SHL.U32 R2, R16, 0x40, RZ ;  /* 0x0000004010027824 */ /* 0x000fe200078e00ff */
[----:B------:R-:W-:Y:S01]  /*0880*/  SEL R185, R198, 0xffffffe0, !P4 ;  /* 0xffffffe0c6b97807 */ /* 0x000fe20006000000 */
[----:B------:R-:W-:Y:S01]  /*0890*/  IMAD.IADD R194, R6, 0x1, R5 ;  /* 0x0000000106c27824 */ /* 0x000fe200078e0205 */
[----:B------:R-:W-:Y:S01]  /*08a0*/  SEL R198, R198, 0xffffffe0, !P1 ;  /* 0xffffffe0c6c67807 */ /* 0x000fe20004800000 */
[----:B------:R-:W-:Y:S01]  /*08b0*/  IMAD.SHL.U32 R0, R12, 0x40, RZ ;  /* 0x000000400c007824 */ /* 0x000fe200078e00ff */
[----:B------:R-:W-:Y:S01]  /*08c0*/  LOP3.LUT R2, R2, 0x1c0, RZ, 0xc0, !PT ;  /* 0x000001c002027812 */ /* 0x000fe200078ec0ff */
[----:B------:R-:W-:Y:S01]  /*08d0*/  IMAD.SHL.U32 R5, R11, 0x8, RZ ;  /* 0x000000080b057824 */ /* 0x000fe200078e00ff */
[----:B------:R-:W-:Y:S01]  /*08e0*/  SEL R196, R196, 0x10, !P0 ;  /* 0x00000010c4c47807 */ /* 0x000fe20004000000 */
[----:B------:R-:W-:Y:S01]  /*08f0*/  IMAD.U32 R4, RZ, RZ, UR8 ;  /* 0x00000008ff047e24 */ /* 0x000fe2000f8e00ff */
[----:B------:R-:W-:Y:S01]  /*0900*/  LOP3.LUT R0, R0, 0xfffffe00, RZ, 0xc0, !PT ;  /* 0xfffffe0000007812 */ /* 0x000fe200078ec0ff */
[C---:B------:R-:W-:Y:S01]  /*0910*/  IMAD R6, R189.reuse, 0x400, R7 ;  /* 0x00000400bd067824 */ /* 0x040fe200078e0207 */
[----:B------:R-:W-:Y:S01]  /*0920*/  LOP3.LUT R5, R2, 0x8, R5, 0xf8, !PT ;  /* 0x0000000802057812 */ /* 0x000fe200078ef805 */
[----:B------:R-:W-:Y:S01]  /*0930*/  IMAD.SHL.U32 R194, R194, 0x2, RZ ;  /* 0x00000002c2c27824 */ /* 0x000fe200078e00ff */
[----:B------:R-:W-:Y:S01]  /*0940*/  SHF.R.U32.HI R4, RZ, 0x3, R2 ;  /* 0x00000003ff047819 */ /* 0x000fe20000011602 */
[----:B------:R-:W-:Y:S01]  /*0950*/  IMAD R189, R189, 0x400, R0 ;  /* 0x00000400bdbd7824 */ /* 0x000fe200078e0200 */
[----:B------:R-:W-:Y:S01]  /*0960*/  SHF.R.S32.HI R7, RZ, 0x1f, R13 ;  /* 0x0000001fff077819 */ /* 0x000fe2000001140d */
[----:B------:R-:W-:Y:S01]  /*0970*/  IMAD.IADD R6, R6, 0x1, R8 ;  /* 0x0000000106067824 */ /* 0x000fe200078e0208 */
[----:B------:R-:W-:Y:S01]  /*0980*/  LOP3.LUT R5, R5, R4, RZ, 0x3c, !PT ;  /* 0x0000000405057212 */ /* 0x000fe200078e3cff */
[----:B------:R-:W-:Y:S01]  /*0990*/  IMAD.IADD R197, R194, 0x1, R196 ;  /* 0x00000001c2c57824 */ /* 0x000fe200078e02c4 */
[----:B------:R-:W-:Y:S01]  /*09a0*/  LOP3.LUT R2, R4, R9, R2, 0x1e, !PT ;  /* 0x0000000904027212 */ /* 0x000fe200078e1e02 */
[----:B------:R-:W-:Y:S01]  /*09b0*/  IMAD.MOV.U32 R4, RZ, RZ, 0x440 ;  /* 0x00000440ff047424 */ /* 0x000fe200078e00ff */
[----:B------:R-:W-:Y:S01]  /*09c0*/  IADD3 R8, R13, 0x1, RZ ;  /* 0x000000010d087810 */ /* 0x000fe20007ffe0ff */
[----:B------:R-:W-:Y:S01]  /*09d0*/  IMAD.IADD R189, R189, 0x1, R5 ;  /* 0x00000001bdbd7824 */ /* 0x000fe200078e0205 */
[----:B------:R-:W-:Y:S01]  /*09e0*/  LOP3.LUT R188, R2, R0, RZ, 0xfc, !PT ;  /* 0x0000000002bc7212 */ /* 0x000fe200078efcff */
[----:B------:R-:W-:Y:S01]  /*09f0*/  IMAD.MOV.U32 R5, RZ, RZ, 0x40 ;  /* 0x00000040ff057424 */ /* 0x000fe200078e00ff */
[----:B------:R-:W-:Y:S01]  /*0a00*/  IADD3 R0, R13, -0x80, RZ ;  /* 0xffffff800d007810 */ /* 0x000fe20007ffe0ff */
[----:B------:R1:W-:Y:S01]  /*0a10*/  STL [R1+0xd0], R7 ;  /* 0x0000d00701007387 */ /* 0x0003e20000100800 */
[----:B------:R-:W-:Y:S01]  /*0a20*/  LEA R6, R6, 0xc000, 0x1 ;  /* 0x0000c00006067811 */ /* 0x000fe200078e08ff */
[----:B------:R-:W-:Y:S01]  /*0a30*/  IMAD.IADD R186, R183, 0x1, R185 ;  /* 0x00000001b7ba7824 */ /* 0x000fe200078e02b9 */
[----:B------:R-:W-:Y:S01]  /*0a40*/  SHF.R.S32.HI R2, RZ, 0x1f, R0 ;  /* 0x0000001fff027819 */ /* 0x000fe20000011400 */
[----:B------:R2:W-:Y:S01]  /*0a50*/  STL [R1+0x8c], R8 ;  /* 0x00008c0801007387 */ /* 0x0005e20000100800 */
[C---:B------:R-:W-:Y:S01]  /*0a60*/  SEL R184, R5.reuse, 0xffffffc0, !P3 ;  /* 0xffffffc005b87807 */ /* 0x040fe20005800000 */
[--C-:B------:R-:W-:Y:S01]  /*0a70*/  IMAD.IADD R201, R194, 0x1, R198.reuse ;  /* 0x00000001c2c97824 */ /* 0x100fe200078e02c6 */
[----:B------:R-:W-:Y:S01]  /*0a80*/  SEL R5, R5, 0xffffffc0, !P2 ;  /* 0xffffffc005057807 */ /* 0x000fe20005000000 */
[----:B------:R-:W-:Y:S01]  /*0a90*/  IMAD.IADD R200, R197, 0x1, R198 ;  /* 0x00000001c5c87824 */ /* 0x000fe200078e02c6 */
[----:B------:R-:W-:Y:S01]  /*0aa0*/  SEL R4, R4, 0x3c0, !P2 ;  /* 0x000003c004047807 */ /* 0x000fe20005000000 */
[----:B------:R-:W-:Y:S01]  /*0ab0*/  IMAD.IADD R184, R183, 0x1, R184 ;  /* 0x00000001b7b87824 */ /* 0x000fe200078e02b8 */
[----:B------:R-:W-:Y:S01]  /*0ac0*/  IADD3 R11, R6, 0x420, RZ ;  /* 0x00000420060b7810 */ /* 0x000fe20007ffe0ff */
[----:B------:R-:W-:Y:S01]  /*0ad0*/  IMAD.IADD R195, R194, 0x1, R5 ;  /* 0x00000001c2c37824 */ /* 0x000fe200078e0205 */
[C---:B------:R-:W-:Y:S01]  /*0ae0*/  @P1 IADD3 R11, R6.reuse, 0x3e0, RZ ;  /* 0x000003e0060b1810 */ /* 0x040fe20007ffe0ff */
[----:B------:R-:W-:Y:S01]  /*0af0*/  IMAD.IADD R185, R185, 0x1, R184 ;  /* 0x00000001b9b97824 */ /* 0x000fe200078e02b8 */
[----:B------:R-:W-:Y:S01]  /*0b00*/  IADD3 R10, R6, 0x2420, RZ ;  /* 0x00002420060a7810 */ /* 0x000fe20007ffe0ff */
[--C-:B------:R-:W-:Y:S01]  /*0b10*/  IMAD.IADD R196, R196, 0x1, R195.reuse ;  /* 0x00000001c4c47824 */ /* 0x100fe200078e02c3 */
[----:B------:R-:W-:Y:S01]  /*0b20*/  IADD3 R9, R6, 0x2040, RZ ;  /* 0x0000204006097810 */ /* 0x000fe20007ffe0ff */
[----:B------:R-:W-:Y:S01]  /*0b30*/  IMAD.IADD R199, R198, 0x1, R195 ;  /* 0x00000001c6c77824 */ /* 0x000fe200078e02c3 */
[C---:B------:R-:W-:Y:S01]  /*0b40*/  @P1 IADD3 R10, R6.reuse, 0x23e0, RZ ;  /* 0x000023e0060a1810 */ /* 0x040fe20007ffe0ff */
[----:B------:R-:W-:Y:S01]  /*0b50*/  UIMAD.WIDE.U32 UR42, UR38, UR44, URZ ;  /* 0x0000002c262a72a5 */ /* 0x000fe2000f8e003f */
[----:B------:R-:W-:Y:S01]  /*0b60*/  @P2 IADD3 R9, R6, 0x1fc0, RZ ;  /* 0x00001fc006092810 */ /* 0x000fe20007ffe0ff */
[----:B------:R-:W-:-:S02]  /*0b70*/  UIMAD UR52, UR39, UR44, URZ ;  /* 0x0000002c273472a4 */ /* 0x000fc4000f8e023f */
[----:B------:R-:W-:Y:S01]  /*0b80*/  USHF.R.S32.HI UR54, URZ, 0x1f, UR48 ;  /* 0x0000001f3f367899 */ /* 0x000fe20008011430 */
[C---:B-1----:R-:W-:Y:S01]  /*0b90*/  SHF.L.U64.HI R7, R0.reuse, 0x2, R2 ;  /* 0x0000000200077819 */ /* 0x042fe20000010202 */
[----:B------:R-:W-:Y:S01]  /*0ba0*/  IMAD.SHL.U32 R0, R0, 0x4, RZ ;  /* 0x0000000400007824 */ /* 0x000fe200078e00ff */
[----:B------:R-:W-:Y:S01]  /*0bb0*/  UIMAD UR51, UR4, UR51, URZ ;  /* 0x00000033043372a4 */ /* 0x000fe2000f8e023f */
[----:B------:R-:W-:Y:S01]  /*0bc0*/  IMAD.SHL.U32 R2, R3, 0x2, RZ ;  /* 0x0000000203027824 */ /* 0x000fe200078e00ff */
[----:B------:R-:W-:Y:S01]  /*0bd0*/  @!UP5 UIMAD UR50, UR5, UR50, URZ ;  /* 0x000000320532d2a4 */ /* 0x000fe2000f8e023f */
[--C-:B--2---:R-:W-:Y:S01]  /*0be0*/  IMAD.IADD R8, R5, 0x1, R6.reuse ;  /* 0x0000000105087824 */ /* 0x104fe200078e0206 */
[----:B------:R1:W-:Y:S01]  /*0bf0*/  STL [R1+0x88], R7 ;  /* 0x0000880701007387 */ /* 0x0003e20000100800 */
[----:B------:R-:W-:Y:S01]  /*0c00*/  IMAD.IADD R3, R198, 0x1, R6 ;  /* 0x00000001c6037824 */ /* 0x000fe200078e0206 */
[----:B------:R-:W-:Y:S02]  /*0c10*/  USHF.R.S32.HI UR49, URZ, 0x1f, UR46 ;  /* 0x0000001f3f317899 */ /* 0x000fe4000801142e */
[----:B------:R2:W-:Y:S01]  /*0c20*/  STL [R1+0x84], R0 ;  /* 0x0000840001007387 */ /* 0x0005e20000100800 */
[----:B------:R-:W-:-:S03]  /*0c30*/  UMOV UR41, 0xffffc000 ;  /* 0xffffc00000297882 */ /* 0x000fc60000000000 */
[----:B------:R-:W-:Y:S04]  /*0c40*/  STL [R1+0x94], R6 ;  /* 0x0000940601007387 */ /* 0x000fe80000100800 */
[----:B------:R-:W-:Y:S04]  /*0c50*/  STL [R1+0xb0], R8 ;  /* 0x0000b00801007387 */ /* 0x000fe80000100800 */
[----:B------:R3:W-:Y:S01]  /*0c60*/  STL [R1+0xcc], R3 ;  /* 0x0000cc0301007387 */ /* 0x0007e20000100800 */
[C---:B-1----:R-:W-:Y:S02]  /*0c70*/  IADD3 R7, R6.reuse, 0x2020, RZ ;  /* 0x0000202006077810 */ /* 0x042fe40007ffe0ff */
[C---:B------:R-:W-:Y:S01]  /*0c80*/  @P1 IADD3 R7, R6.reuse, 0x1fe0, RZ ;  /* 0x00001fe006071810 */ /* 0x040fe20007ffe0ff */
[----:B--2---:R-:W-:-:S05]  /*0c90*/  IMAD.IADD R0, R6, 0x1, R4 ;  /* 0x0000000106007824 */ /* 0x004fca00078e0204 */
[----:B------:R1:W-:Y:S04]  /*0ca0*/  STL [R1+0xac], R0 ;  /* 0x0000ac0001007387 */ /* 0x0003e80000100800 */
[----:B------:R-:W-:Y:S01]  /*0cb0*/  STL [R1+0xb8], R11 ;  /* 0x0000b80b01007387 */ /* 0x000fe20000100800 */
[----:B---3--:R-:W-:-:S03]  /*0cc0*/  IADD3 R3, R6, 0x2440, RZ ;  /* 0x0000244006037810 */ /* 0x008fc60007ffe0ff */
[----:B------:R-:W-:Y:S01]  /*0cd0*/  STL [R1+0x9c], R7 ;  /* 0x00009c0701007387 */ /* 0x000fe20000100800 */
[----:B------:R-:W-:Y:S01]  /*0ce0*/  @P2 IADD3 R3, R6, 0x23c0, RZ ;  /* 0x000023c006032810 */ /* 0x000fe20007ffe0ff */
[C---:B------:R-:W-:Y:S02]  /*0cf0*/  IMAD.IADD R6, R198.reuse, 0x1, R8 ;  /* 0x00000001c6067824 */ /* 0x040fe400078e0208 */
[----:B------:R-:W-:Y:S04]  /*0d00*/  STL [R1+0xb4], R10 ;  /* 0x0000b40a01007387 */ /* 0x000fe80000100800 */
[----:B------:R-:W-:Y:S04]  /*0d10*/  STL [R1+0xa8], R9 ;  /* 0x0000a80901007387 */ /* 0x000fe80000100800 */
[----:B------:R2:W-:Y:S04]  /*0d20*/  STL [R1+0xa4], R3 ;  /* 0x0000a40301007387 */ /* 0x0005e80000100800 */
[----:B------:R-:W-:Y:S01]  /*0d30*/  STL [R1+0xc8], R6 ;  /* 0x0000c80601007387 */ /* 0x000fe20000100800 */
[----:B-1----:R-:W-:-:S02]  /*0d40*/  IMAD.IADD R0, R198, 0x1, R0 ;  /* 0x00000001c6007824 */ /* 0x002fc400078e0200 */
[----:B------:R-:W-:-:S03]  /*0d50*/  IMAD.IADD R198, R198, 0x1, R196 ;  /* 0x00000001c6c67824 */ /* 0x000fc600078e02c4 */
[----:B------:R1:W-:Y:S01]  /*0d60*/  STL [R1+0xc4], R0 ;  /* 0x0000c40001007387 */ /* 0x0003e20000100800 */
[----:B--2---:R-:W-:-:S05]  /*0d70*/  IMAD.IADD R3, R5, 0x1, R7 ;  /* 0x0000000105037824 */ /* 0x004fca00078e0207 */
[----:B------:R2:W-:Y:S01]  /*0d80*/  STL [R1+0xc0], R3 ;  /* 0x0000c00301007387 */ /* 0x0005e20000100800 */
[----:B-1----:R-:W-:-:S05]  /*0d90*/  IMAD.IADD R0, R4, 0x1, R7 ;  /* 0x0000000104007824 */ /* 0x002fca00078e0207 */
[----:B------:R2:W-:Y:S02]  /*0da0*/  STL [R1+0xbc], R0 ;  /* 0x0000bc0001007387 */ /* 0x0005e40000100800 */
.L_x_1243:
        /* <DEDUP_REMOVED lines=12> */
[----:B--2---:R-:W-:Y:S01]  /*0e70*/  IMAD.U32 R4, RZ, RZ, UR4 ;  /* 0x00000004ff047e24 */ /* 0x004fe2000f8e00ff */
[----:B------:R-:W-:Y:S01]  /*0e80*/  ULDC.U8 UR13, c[0x0][0x312] ;  /* 0x0000c480000d7ab9 */ /* 0x000fe20000000000 */
[----:B------:R-:W-:Y:S01]  /*0e90*/  PLOP3.LUT P0, PT, PT, PT, UP3, 0x80, 0x0 ;  /* 0x000000000000781c */ /* 0x000fe20003f0f038 */
[----:B------:R-:W-:Y:S01]  /*0ea0*/  ULDC.64 UR8, c[0x0][0x248] ;  /* 0x0000920000087ab9 */ /* 0x000fe20000000a00 */
[----:B------:R-:W-:Y:S01]  /*0eb0*/  IMAD.U32 R5, RZ, RZ, UR5 ;  /* 0x00000005ff057e24 */ /* 0x000fe2000f8e00ff */
[----:B------:R-:W-:-:S02]  /*0ec0*/  UISETP.NE.AND UP4, UPT, UR13, URZ, UPT ;  /* 0x0000003f0d00728c */ /* 0x000fc4000bf85270 */
[----:B------:R-:W-:Y:S02]  /*0ed0*/  @UP3 UIADD3 UR4, UP0, UR14, UR10, URZ ;  /* 0x0000000a0e043290 */ /* 0x000fe4000ff1e03f */
[----:B-1-3--:R1:W3:Y:S01]  /*0ee0*/  @P2 LDG.E R8, [R4.64] ;  /* 0x0000000604082981 */ /* 0x00a2e2000c1e1900 */
[----:B------:R-:W-:Y:S02]  /*0ef0*/  UISETP.EQ.U32.AND UP2, UPT, URZ, UR8, UPT ;  /* 0x000000083f00728c */ /* 0x000fe4000bf42070 */
[----:B------:R-:W-:Y:S01]  /*0f00*/  @UP3 UIADD3.X UR5, UR12, UR11, URZ, UP0, !UPT ;  /* 0x0000000b0c053290 */ /* 0x000fe200087fe43f */
[----:B--2---:R1:W2:Y:S01]  /*0f10*/  @P2 LDG.E R3, [R4.64+0x4] ;  /* 0x0000040604032981 */ /* 0x0042a2000c1e1900 */
[----:B------:R-:W-:Y:S01]  /*0f20*/  MOV R6, UR4 ;  /* 0x0000000400067c02 */ /* 0x000fe20008000f00 */
[----:B------:R-:W-:-:S03]  /*0f30*/  UISETP.EQ.OR.EX UP2, UPT, URZ, UR9, !UP4, UP2 ;  /* 0x000000093f00728c */ /* 0x000fc6000e742720 */
[----:B------:R-:W-:Y:S01]  /*0f40*/  IMAD.U32 R7, RZ, RZ, UR5 ;  /* 0x00000005ff077e24 */ /* 0x000fe2000f8e00ff */
[----:B------:R-:W-:-:S04]  /*0f50*/  UIADD3 UR8, UP0, UR14, UR8, URZ ;  /* 0x000000080e087290 */ /* 0x000fc8000ff1e03f */
[----:B----4-:R-:W4:Y:S01]  /*0f60*/  @P0 LDG.E R6, [R6.64] ;  /* 0x0000000606060981 */ /* 0x010f22000c1e1900 */
        /* <DEDUP_REMOVED lines=9> */
[----:B---3--:R-:W1:Y:S08]  /*1000*/  @P2 R2UR UR13, R8 ;  /* 0x00000000080d23c2 */ /* 0x008e7000000e0000 */
[----:B--2---:R-:W1:Y:S08]  /*1010*/  @P2 R2UR UR4, R3 ;  /* 0x00000000030423c2 */ /* 0x004e7000000e0000 */
        /* <DEDUP_REMOVED lines=14> */
.L_x_1167:
        /* <DEDUP_REMOVED lines=24> */
[----:B------:R-:W-:Y:S01]  /*1280*/  UIMAD UR12, UR40, UR10, URZ ;  /* 0x0000000a280c72a4 */ /* 0x000fe2000f8e023f */
[----:B------:R-:W-:Y:S01]  /*1290*/  PLOP3.LUT P1, PT, PT, PT, UP0, 0x80, 0x0 ;  /* 0x000000000000781c */ /* 0x000fe20003f2f008 */
[----:B------:R-:W-:Y:S02]  /*12a0*/  UIMAD.WIDE.U32 UR4, UR32, UR10, URZ ;  /* 0x0000000a200472a5 */ /* 0x000fe4000f8e003f */
[----:B------:R-:W-:-:S02]  /*12b0*/  USHF.R.S32.HI UR10, URZ, 0x1f, UR9 ;  /* 0x0000001f3f0a7899 */ /* 0x000fc40008011409 */
[----:B------:R-:W-:Y:S02]  /*12c0*/  UIMAD UR16, UR32, UR11, UR12 ;  /* 0x0000000b201072a4 */ /* 0x000fe4000f8e020c */
[----:B------:R-:W-:Y:S02]  /*12d0*/  ULDC.64 UR14, c[0x0][0x190] ;  /* 0x00006400000e7ab9 */ /* 0x000fe40000000a00 */
[----:B------:R-:W-:Y:S02]  /*12e0*/  ULEA.HI UR12, UR10, UR9, URZ, 0x7 ;  /* 0x000000090a0c7291 */ /* 0x000fe4000f8f383f */
[----:B------:R-:W-:Y:S02]  /*12f0*/  UISETP.NE.AND UP2, UPT, UR13, -0x1, UPT ;  /* 0xffffffff0d00788c */ /* 0x000fe4000bf45270 */
[----:B------:R-:W-:Y:S02]  /*1300*/  UIMAD.WIDE.U32 UR10, UR13, UR14, URZ ;  /* 0x0000000e0d0a72a5 */ /* 0x000fe4000f8e003f */
[----:B------:R-:W-:-:S02]  /*1310*/  @UP0 UIADD3 UR9, UR23, UR26, URZ ;  /* 0x0000001a17090290 */ /* 0x000fc4000fffe03f */
[----:B------:R-:W-:Y:S02]  /*1320*/  ULDC.64 UR18, c[0x0][0x198] ;  /* 0x0000660000127ab9 */ /* 0x000fe40000000a00 */
[----:B------:R-:W-:Y:S02]  /*1330*/  UIADD3 UR35, UR5, UR16, URZ ;  /* 0x0000001005237290 */ /* 0x000fe4000fffe03f */
[----:B------:R-:W-:Y:S02]  /*1340*/  USEL UR37, UR4, UR10, !UP2 ;  /* 0x0000000a04257287 */ /* 0x000fe4000d000000 */
[----:B------:R-:W-:Y:S02]  /*1350*/  @UP0 UIMAD.WIDE.U32 UR4, UR9, UR18, URZ ;  /* 0x00000012090402a5 */ /* 0x000fe4000f8e003f */
[----:B------:R-:W-:Y:S02]  /*1360*/  USHF.R.S32.HI UR33, URZ, 0x7, UR12 ;  /* 0x000000073f217899 */ /* 0x000fe4000801140c */
[----:B------:R-:W-:-:S02]  /*1370*/  @UP0 UIMAD UR30, UR9, UR19, UR5 ;  /* 0x00000013091e02a4 */ /* 0x000fc4000f8e0205 */
[----:B------:R-:W-:Y:S02]  /*1380*/  ULOP3.LUT UR9, UR12, 0xffffff80, URZ, 0xc0, !UPT ;  /* 0xffffff800c097892 */ /* 0x000fe4000f8ec03f */
[----:B------:R-:W-:Y:S02]  /*1390*/  UIMAD UR5, UR13, UR15, URZ ;  /* 0x0000000f0d0572a4 */ /* 0x000fe4000f8e023f */
[----:B------:R-:W-:Y:S02]  /*13a0*/  UIADD3 UR15, UR9, -0x80, URZ ;  /* 0xffffff80090f7890 */ /* 0x000fe4000fffe03f */
        /* <DEDUP_REMOVED lines=16> */
.L_x_1169:
        /* <DEDUP_REMOVED lines=18> */
.L_x_1170:
        /* <DEDUP_REMOVED lines=71> */
.L_x_1171:
[----:B------:R-:W-:Y:S02]  /*1a40*/  UMOV UR9, UR51 ;  /* 0x0000003300097c82 */ /* 0x000fe40008000000 */
.L_x_1172:
[----:B------:R-:W2:Y:S01]  /*1a50*/  LDL R10, [R1+0xd4] ;  /* 0x0000d400010a7983 */ /* 0x000ea20000100800 */
[----:B------:R-:W-:Y:S01]  /*1a60*/  UIADD3 UR4, UP4, UP3, UR4, UR46, UR48 ;  /* 0x0000002e04047290 */ /* 0x000fe2000fb9e030 */
[----:B------:R-:W-:Y:S01]  /*1a70*/  SHF.R.S32.HI R207, RZ, 0x1f, R206 ;  /* 0x0000001fffcf7819 */ /* 0x000fe200000114ce */
[----:B------:R-:W-:Y:S01]  /*1a80*/  UMOV UR13, 0x4 ;  /* 0x00000004000d7882 */ /* 0x000fe20000000000 */
[----:B------:R-:W1:Y:S01]  /*1a90*/  S2R R19, SR_TID.X ;  /* 0x0000000000137919 */ /* 0x000e620000002100 */
[----:B------:R-:W-:Y:S01]  /*1aa0*/  UIADD3 UR25, UP2, UP1, UR16, UR4, UR18 ;  /* 0x0000000410197290 */ /* 0x000fe2000f95e012 */
[----:B------:R-:W-:Y:S01]  /*1ab0*/  BSSY B1, `(.L_x_1168) ;  /* 0x0000baf000017945 */ /* 0x000fe20003800000 */
[----:B------:R-:W-:Y:S01]  /*1ac0*/  UIADD3.X UR4, UR10, UR49, UR54, UP4, UP3 ;  /* 0x000000310a047290 */ /* 0x000fe2000a7e6436 */
[----:B------:R-:W3:Y:S01]  /*1ad0*/  S2R R20, SR_TID.X ;  /* 0x0000000000147919 */ /* 0x000ee20000002100 */
[----:B------:R-:W-:-:S02]  /*1ae0*/  UIADD3 UR9, UR15, UR9, URZ ;  /* 0x000000090f097290 */ /* 0x000fc4000fffe03f */
[----:B------:R-:W-:Y:S01]  /*1af0*/  UIADD3.X UR19, UR11, UR4, UR14, UP2, UP1 ;  /* 0x000000040b137290 */ /* 0x000fe200097e240e */
[----:B------:R-:W4:Y:S02]  /*1b00*/  S2R R8, SR_TID.X ;  /* 0x0000000000087919 */ /* 0x000f240000002100 */
[----:B------:R-:W-:Y:S02]  /*1b10*/  ULDC.64 UR4, c[0x0][0x1a8] ;  /* 0x00006a0000047ab9 */ /* 0x000fe40000000a00 */
[----:B------:R-:W-:Y:S01]  /*1b20*/  UIMAD UR4, UR58, UR4, URZ ;  /* 0x000000043a0472a4 */ /* 0x000fe2000f8e023f */
[----:B------:R-:W5:Y:S01]  /*1b30*/  S2R R9, SR_TID.X ;  /* 0x0000000000097919 */ /* 0x000f620000002100 */
[----:B------:R-:W-:Y:S02]  /*1b40*/  ULDC.64 UR10, c[0x0][0x200] ;  /* 0x00008000000a7ab9 */ /* 0x000fe40000000a00 */
[----:B------:R-:W-:-:S03]  /*1b50*/  UIMAD UR18, UR36, UR5, UR4 ;  /* 0x00000005241272a4 */ /* 0x000fc6000f8e0204 */
[----:B------:R-:W-:Y:S02]  /*1b60*/  ULDC.64 UR4, c[0x0][0x378] ;  /* 0x0000de0000047ab9 */ /* 0x000fe40000000a00 */
[----:B------:R-:W-:Y:S01]  /*1b70*/  UIMAD UR4, UR58, UR4, URZ ;  /* 0x000000043a0472a4 */ /* 0x000fe2000f8e023f */
[----:B-1----:R-:W-:-:S03]  /*1b80*/  SHF.R.S32.HI R19, RZ, 0x1f, R19 ;  /* 0x0000001fff137819 */ /* 0x002fc60000011413 */
[----:B------:R-:W-:-:S03]  /*1b90*/  UIMAD UR16, UR36, UR5, UR4 ;  /* 0x00000005241072a4 */ /* 0x000fc6000f8e0204 */
[----:B------:R-:W-:Y:S01]  /*1ba0*/  ULDC.64 UR4, c[0x0][0x370] ;  /* 0x0000dc0000047ab9 */ /* 0x000fe20000000a00 */
[----:B---3--:R-:W-:Y:S01]  /*1bb0*/  LEA.HI R19, R19, R20, RZ, 0x3 ;  /* 0x0000001413137211 */ /* 0x008fe200078f18ff */
[----:B------:R-:W-:Y:S01]  /*1bc0*/  UIMAD UR4, UR31, UR4, URZ ;  /* 0x000000041f0472a4 */ /* 0x000fe2000f8e023f */
[----:B----4-:R-:W-:-:S03]  /*1bd0*/  SHF.R.S32.HI R8, RZ, 0x1f, R8 ;  /* 0x0000001fff087819 */ /* 0x010fc60000011408 */
[----:B------:R-:W-:Y:S01]  /*1be0*/  UIMAD UR14, UR15, UR5, UR4 ;  /* 0x000000050f0e72a4 */ /* 0x000fe2000f8e0204 */
[----:B------:R-:W-:Y:S01]  /*1bf0*/  SHF.R.S32.HI R19, RZ, 0x3, R19 ;  /* 0x00000003ff137819 */ /* 0x000fe20000011413 */
[----:B------:R-:W-:Y:S01]  /*1c00*/  UIADD3 UR4, UR15, UR12, URZ ;  /* 0x0000000c0f047290 */ /* 0x000fe2000fffe03f */
[----:B-----5:R-:W-:Y:S02]  /*1c10*/  LEA.HI R8, R8, R9, RZ, 0x5 ;  /* 0x0000000908087211 */ /* 0x020fe400078f28ff */
[----:B------:R-:W-:Y:S01]  /*1c20*/  SHF.R.S32.HI R16, RZ, 0x1f, R19 ;  /* 0x0000001fff107819 */ /* 0x000fe20000011413 */
[----:B------:R-:W-:Y:S01]  /*1c30*/  UIMAD.WIDE UR4, UR4, UR13, UR10 ;  /* 0x0000000d040472a5 */ /* 0x000fe2000f8e020a */
[----:B------:R-:W-:Y:S02]  /*1c40*/  IADD3 R0, P0, R19, UR15, RZ ;  /* 0x0000000f13007c10 */ /* 0x000fe4000ff1e0ff */
[----:B------:R-:W-:Y:S02]  /*1c50*/  SHF.R.S32.HI R8, RZ, 0x5, R8 ;  /* 0x00000005ff087819 */ /* 0x000fe40000011408 */
[----:B------:R-:W-:Y:S01]  /*1c60*/  IADD3.X R3, R16, UR31, RZ, P0, !PT ;  /* 0x0000001f10037c10 */ /* 0x000fe200087fe4ff */
[----:B------:R-:W-:Y:S01]  /*1c70*/  IMAD.WIDE.U32 R4, R0, c[0x0][0x190], R206 ;  /* 0x0000640000047a25 */ /* 0x000fe200078e00ce */
[----:B------:R-:W-:-:S02]  /*1c80*/  UMOV UR11, UR4 ;  /* 0x00000004000b7c82 */ /* 0x000fc40008000000 */
[----:B------:R-:W-:Y:S01]  /*1c90*/  UMOV UR10, UR5 ;  /* 0x00000005000a7c82 */ /* 0x000fe20008000000 */
[----:B------:R-:W-:Y:S01]  /*1ca0*/  IMAD R3, R3, c[0x0][0x190], RZ ;  /* 0x0000640003037a24 */ /* 0x000fe200078e02ff */
[----:B------:R-:W-:Y:S01]  /*1cb0*/  ULDC.64 UR4, c[0x0][0x3c8] ;  /* 0x0000f20000047ab9 */ /* 0x000fe20000000a00 */
[----:B------:R-:W-:Y:S01]  /*1cc0*/  IADD3 R6, P0, R4, UR37, RZ ;  /* 0x0000002504067c10 */ /* 0x000fe2000ff1e0ff */
[----:B------:R-:W-:Y:S01]  /*1cd0*/  UIMAD.WIDE UR4, UR9, UR13, UR4 ;  /* 0x0000000d090472a5 */ /* 0x000fe2000f8e0204 */
[----:B------:R-:W-:Y:S01]  /*1ce0*/  IMAD R0, R0, c[0x0][0x194], R3 ;  /* 0x0000650000007a24 */ /* 0x000fe200078e0203 */
[----:B------:R-:W-:Y:S01]  /*1cf0*/  ULDC UR31, c[0x0][0x2e8] ;  /* 0x0000ba00001f7ab9 */ /* 0x000fe20000000800 */
[----:B------:R-:W-:-:S03]  /*1d00*/  IMAD.U32 R3, RZ, RZ, UR15 ;  /* 0x0000000fff037e24 */ /* 0x000fc6000f8e00ff */
[----:B------:R-:W-:Y:S01]  /*1d10*/  IADD3.X R7, R5, UR35, R0, P0, !PT ;  /* 0x0000002305077c10 */ /* 0x000fe200087fe400 */
[----:B------:R-:W-:Y:S01]  /*1d20*/  UMOV UR13, UR4 ;  /* 0x00000004000d7c82 */ /* 0x000fe20008000000 */
[----:B------:R-:W-:Y:S01]  /*1d30*/  IADD3 R4, P0, R206, UR27, RZ ;  /* 0x0000001bce047c10 */ /* 0x000fe2000ff1e0ff */
[----:B------:R-:W-:Y:S02]  /*1d40*/  UIADD3 UR4, -UR8, UR17, UR22 ;  /* 0x0000001108047290 */ /* 0x000fe4000fffe116 */
[----:B------:R-:W-:Y:S01]  /*1d50*/  UMOV UR12, UR5 ;  /* 0x00000005000c7c82 */ /* 0x000fe20008000000 */
[----:B------:R-:W-:Y:S01]  /*1d60*/  IADD3.X R5, R207, UR29, RZ, P0, !PT ;  /* 0x0000001dcf057c10 */ /* 0x000fe200087fe4ff */
[----:B------:R-:W-:Y:S02]  /*1d70*/  UIADD3 UR4, UR4, -UR31, URZ ;  /* 0x8000001f04047290 */ /* 0x000fe4000fffe03f */
[----:B------:R-:W-:Y:S02]  /*1d80*/  UIADD3 UR5, UR33, -0x1, URZ ;  /* 0xffffffff21057890 */ /* 0x000fe4000fffe03f */
[----:B------:R-:W-:Y:S01]  /*1d90*/  USHF.R.S32.HI UR15, URZ, 0x1f, UR4 ;  /* 0x0000001f3f0f7899 */ /* 0x000fe20008011404 */
[----:B------:R-:W-:-:S03]  /*1da0*/  IMAD.WIDE.U32 R4, R3, c[0x0][0x370], R4 ;  /* 0x0000dc0003047a25 */ /* 0x000fc600078e0004 */
[----:B------:R-:W-:Y:S02]  /*1db0*/  ULEA.HI UR15, UR15, UR4, URZ, 0x7 ;  /* 0x000000040f0f7291 */ /* 0x000fe4000f8f383f */
[----:B------:R-:W-:Y:S02]  /*1dc0*/  IADD3 R5, R5, UR14, RZ ;  /* 0x0000000e05057c10 */ /* 0x000fe4000fffe0ff */
[----:B------:R-:W-:-:S04]  /*1dd0*/  USHF.R.S32.HI UR15, URZ, 0x7, UR15 ;  /* 0x000000073f0f7899 */ /* 0x000fc8000801140f */
[----:B------:R-:W-:-:S04]  /*1de0*/  UISETP.LT.AND UP1, UPT, URZ, UR15, UPT ;  /* 0x0000000f3f00728c */ /* 0x000fc8000bf21270 */
[----:B------:R-:W-:-:S04]  /*1df0*/  USEL UR15, URZ, UR15, !UP1 ;  /* 0x0000000f3f0f7287 */ /* 0x000fc8000c800000 */
[----:B------:R-:W-:Y:S01]  /*1e00*/  UISETP.GT.AND UP1, UPT, UR33, UR15, UPT ;  /* 0x0000000f2100728c */ /* 0x000fe2000bf24270 */
[----:B--2---:R-:W-:-:S05]  /*1e10*/  IMAD R0, R8, UR47, R10 ;  /* 0x0000002f08007c24 */ /* 0x004fca000f8e020a */
        /* <DEDUP_REMOVED lines=37> */
.L_x_1174:
        /* <DEDUP_REMOVED lines=18> */
.L_x_1175:
        /* <DEDUP_REMOVED lines=28> */
.L_x_1177:
[----:B------:R-:W-:Y:S05]  /*2350*/  BSYNC B0 ;  /* 0x0000000000007941 */ /* 0x000fea0003800000 */
.L_x_1176:
        /* <DEDUP_REMOVED lines=15> */
.L_x_1179:
[----:B------:R-:W-:Y:S05]  /*2450*/  BSYNC B0 ;  /* 0x0000000000007941 */ /* 0x000fea0003800000 */
.L_x_1178:
        /* <DEDUP_REMOVED lines=15> */
.L_x_1181:
[----:B------:R-:W-:Y:S05]  /*2550*/  BSYNC B0 ;  /* 0x0000000000007941 */ /* 0x000fea0003800000 */
.L_x_1180:
        /* <DEDUP_REMOVED lines=14> */
.L_x_1183:
[----:B------:R-:W-:Y:S05]  /*2640*/  BSYNC B0 ;  /* 0x0000000000007941 */ /* 0x000fea0003800000 */
.L_x_1182:
[----:B------:R-:W-:Y:S01]  /*2650*/  ULDC.64 UR4, c[0x0][0x3a8] ;  /* 0x0000ea0000047ab9 */ /* 0x000fe20000000a00 */
[----:B--2---:R-:W-:Y:S01]  /*2660*/  IMAD.U32 R4, RZ, RZ, UR22 ;  /* 0x00000016ff047e24 */ /* 0x004fe2000f8e00ff */
[----:B------:R-:W-:Y:S01]  /*2670*/  UIMAD UR4, UR20, UR4, URZ ;  /* 0x00000004140472a4 */ /* 0x000fe2000f8e023f */
[----:B------:R-:W-:Y:S02]  /*2680*/  BSSY B0, `(.L_x_1184) ;  /* 0x0000016000007945 */ /* 0x000fe40003800000 */
[----:B------:R-:W-:Y:S01]  /*2690*/  IMAD.WIDE.U32 R4, R4, c[0x0][0x3a8], R206 ;  /* 0x0000ea0004047a25 */ /* 0x000fe200078e00ce */
[----:B------:R-:W-:-:S04]  /*26a0*/  UIMAD UR4, UR22, UR5, UR4 ;  /* 0x00000005160472a4 */ /* 0x000fc8000f8e0204 */
[----:B------:R-:W-:Y:S02]  /*26b0*/  IADD3 R4, P4, R4, UR9, RZ ;  /* 0x0000000904047c10 */ /* 0x000fe4000ff9e0ff */
[----:B------:R-:W-:Y:S01]  /*26c0*/  MOV R0, UR4 ;  /* 0x0000000400007c02 */ /* 0x000fe20008000f00 */
[----:B------:R-:W-:Y:S02]  /*26d0*/  ULDC.64 UR4, c[0x0][0x3c0] ;  /* 0x0000f00000047ab9 */ /* 0x000fe40000000a00 */
[----:B------:R-:W-:Y:S01]  /*26e0*/  UIMAD UR4, UR58, UR4, URZ ;  /* 0x000000043a0472a4 */ /* 0x000fe2000f8e023f */
[----:B------:R-:W-:Y:S01]  /*26f0*/  IADD3.X R5, R5, UR11, R0, P4, !PT ;  /* 0x0000000b05057c10 */ /* 0x000fe2000a7fe400 */
[----:B------:R-:W-:Y:S02]  /*2700*/  IMAD.U32 R0, RZ, RZ, UR36 ;  /* 0x00000024ff007e24 */ /* 0x000fe4000f8e00ff */
[----:B------:R-:W-:Y:S02]  /*2710*/  UIMAD UR4, UR36, UR5, UR4 ;  /* 0x00000005240472a4 */ /* 0x000fe4000f8e0204 */
        /* <DEDUP_REMOVED lines=12> */
.L_x_1185:
[----:B------:R-:W-:Y:S05]  /*27e0*/  BSYNC B0 ;  /* 0x0000000000007941 */ /* 0x000fea0003800000 */
.L_x_1184:
        /* <DEDUP_REMOVED lines=13> */
.L_x_1187:
[----:B------:R-:W-:Y:S05]  /*28c0*/  BSYNC B0 ;  /* 0x0000000000007941 */ /* 0x000fea0003800000 */
.L_x_1186:
        /* <DEDUP_REMOVED lines=13> */
.L_x_1189:
[----:B------:R-:W-:Y:S05]  /*29a0*/  BSYNC B0 ;  /* 0x0000000000007941 */ /* 0x000fea0003800000 */
.L_x_1188:
        /* <DEDUP_REMOVED lines=12> */
.L_x_1173:
[----:B------:R-:W-:Y:S01]  /*2a70*/  PLOP3.LUT P0, PT, PT, PT, UP6, 0x80, 0x0 ;  /* 0x000000000000781c */ /* 0x000fe20003f0f068 */
[----:B------:R-:W-:Y:S01]  /*2a80*/  ULEA.HI UR4, UR5, UR5, URZ, 0x1 ;  /* 0x0000000505047291 */ /* 0x000fe2000f8f083f */
[----:B------:R-:W-:Y:S03]  /*2a90*/  BSSY B0, `(.L_x_1191) ;  /* 0x0000012000007945 */ /* 0x000fe60003800000 */
[----:B------:R-:W-:-:S04]  /*2aa0*/  ULOP3.LUT UR4, UR4, 0xfffffffe, URZ, 0xc0, !UPT ;  /* 0xfffffffe04047892 */ /* 0x000fc8000f8ec03f */
[----:B------:R-:W-:-:S04]  /*2ab0*/  UIADD3 UR4, UR5, -UR4, URZ ;  /* 0x8000000405047290 */ /* 0x000fc8000fffe03f */
[----:B------:R-:W-:Y:S01]  /*2ac0*/  @P0 BAR.SYNC.DEFER_BLOCKING 0x0 ;  /* 0x0000000000000b1d */ /* 0x000fe20000010000 */
[----:B------:R-:W-:Y:S02]  /*2ad0*/  UISETP.NE.AND UP0, UPT, UR4, 0x1, UPT ;  /* 0x000000010400788c */ /* 0x000fe4000bf05270 */
[----:B------:R-:W-:-:S06]  /*2ae0*/  UIMAD UR4, UR5, -0x80, UR17 ;  /* 0xffffff80050478a4 */ /* 0x000fcc000f8e0211 */
[----:B------:R-:W-:-:S13]  /*2af0*/  ISETP.GE.AND P1, PT, R19, UR4, PT ;  /* 0x0000000413007c0c */ /* 0x000fda000bf26270 */
        /* <DEDUP_REMOVED lines=11> */
.L_x_1192:
[----:B------:R-:W-:Y:S05]  /*2bb0*/  BSYNC B0 ;  /* 0x0000000000007941 */ /* 0x000fea0003800000 */
.L_x_1191:
        /* <DEDUP_REMOVED lines=8> */
[----:B------:R-:W-:Y:S02]  /*2c40*/  IMAD.MOV.U32 R0, RZ, RZ, c[0x0][0x370] ;  /* 0x0000dc00ff007624 */ /* 0x000fe400078e00ff */
[----:B------:R-:W-:-:S03]  /*2c50*/  IMAD.MOV.U32 R3, RZ, RZ, c[0x0][0x374] ;  /* 0x0000dd00ff037624 */ /* 0x000fc600078e00ff */
[----:B---3--:R-:W-:-:S04]  /*2c60*/  LEA R4, P0, R0, R211, 0x6 ;  /* 0x000000d300047211 */ /* 0x008fc800078030ff */
[----:B------:R-:W-:-:S05]  /*2c70*/  LEA.HI.X R5, R0, R208, R3, 0x6, P0 ;  /* 0x000000d000057211 */ /* 0x000fca00000f3403 */
[----:B------:R-:W-:Y:S01]  /*2c80*/  @!PT LDS RZ, [RZ] ;  /* 0x00000000fffff984 */ /* 0x000fe20000000800 */
[----:B------:R-:W-:Y:S01]  /*2c90*/  @!PT LDS RZ, [RZ] ;  /* 0x00000000fffff984 */ /* 0x000fe20000000800 */
[----:B------:R-:W-:Y:S01]  /*2ca0*/  @!PT LDS RZ, [RZ] ;  /* 0x00000000fffff984 */ /* 0x000fe20000000800 */
[----:B------:R3:W-:Y:S04]  /*2cb0*/  LDGSTS.E.BYPASS.LTC128B.128 [R193+0x9000], [R4.64] ;  /* 0x0900000004c17fae */ /* 0x0007e8000b901d46 */
.L_x_1194:
[----:B------:R-:W-:Y:S05]  /*2cc0*/  BSYNC B0 ;  /* 0x0000000000007941 */ /* 0x000fea0003800000 */
.L_x_1193:
        /* <DEDUP_REMOVED lines=16> */
.L_x_1196:
[----:B------:R-:W-:Y:S05]  /*2dd0*/  BSYNC B0 ;  /* 0x0000000000007941 */ /* 0x000fea0003800000 */
.L_x_1195:
        /* <DEDUP_REMOVED lines=17> */
.L_x_1198:
[----:B------:R-:W-:Y:S05]  /*2ef0*/  BSYNC B0 ;  /* 0x0000000000007941 */ /* 0x000fea0003800000 */
.L_x_1197:
[----:B------:R-:W5:Y:S01]  /*2f00*/  LDL R3, [R1+0xa0] ;  /* 0x0000a00001037983 */ /* 0x000f620000100800 */
[----:B------:R-:W-:Y:S01]  /*2f10*/  PLOP3.LUT P0, PT, PT, PT, UP0, 0x80, 0x0 ;  /* 0x000000000000781c */ /* 0x000fe20003f0f008 */
[----:B------:R-:W-:Y:S01]  /*2f20*/  BSSY B0, `(.L_x_1199) ;  /* 0x0000015000007945 */ /* 0x000fe20003800000 */
[----:B-----5:R-:W-:-:S04]  /*2f30*/  IADD3 R0, R3, 0x2000, RZ ;  /* 0x0000200003007810 */ /* 0x020fc80007ffe0ff */
        /* <DEDUP_REMOVED lines=13> */
[----:B---3--:R-:W-:Y:S02]  /*3010*/  MOV R4, R210 ;  /* 0x000000d200047202 */ /* 0x008fe40000000f00 */
[----:B------:R-:W-:-:S05]  /*3020*/  MOV R5, R209 ;  /* 0x000000d100057202 */ /* 0x000fca0000000f00 */
[----:B------:R-:W-:Y:S01]  /*3030*/  @!PT LDS RZ, [RZ] ;  /* 0x00000000fffff984 */ /* 0x000fe20000000800 */
[----:B------:R-:W-:Y:S01]  /*3040*/  @!PT LDS RZ, [RZ] ;  /* 0x00000000fffff984 */ /* 0x000fe20000000800 */
[----:B------:R-:W-:Y:S01]  /*3050*/  @!PT LDS RZ, [RZ] ;  /* 0x00000000fffff984 */ /* 0x000fe20000000800 */
[----:B------:R3:W-:Y:S02]  /*3060*/  LDGSTS.E.BYPASS.LTC128B.128 [R192], [R4.64] ;  /* 0x0000000004c07fae */ /* 0x0007e4000b901d46 */
.L_x_1200:
[----:B------:R-:W-:Y:S05]  /*3070*/  BSYNC B0 ;  /* 0x0000000000007941 */ /* 0x000fea0003800000 */
.L_x_1199:
        /* <DEDUP_REMOVED lines=20> */
.L_x_1202:
[----:B------:R-:W-:Y:S05]  /*31c0*/  BSYNC B0 ;  /* 0x0000000000007941 */ /* 0x000fea0003800000 */
.L_x_1201:
        /* <DEDUP_REMOVED lines=20> */
.L_x_1204:
[----:B------:R-:W-:Y:S05]  /*3310*/  BSYNC B0 ;  /* 0x0000000000007941 */ /* 0x000fea0003800000 */
.L_x_1203:
        /* <DEDUP_REMOVED lines=13> */
[----:B---3--:R-:W-:-:S02]  /*33f0*/  MOV R4, R210 ;  /* 0x000000d200047202 */ /* 0x008fc40000000f00 */
[----:B------:R-:W-:-:S05]  /*3400*/  MOV R5, R209 ;  /* 0x000000d100057202 */ /* 0x000fca0000000f00 */
[----:B------:R-:W-:-:S05]  /*3410*/  IMAD.WIDE.U32 R4, R0, 0xc0, R4 ;  /* 0x000000c000047825 */ /* 0x000fca00078e0004 */
[----:B------:R-:W-:-:S05]  /*3420*/  IADD3 R5, R5, UR59, RZ ;  /* 0x0000003b05057c10 */ /* 0x000fca000fffe0ff */
[----:B------:R-:W-:Y:S01]  /*3430*/  @!PT LDS RZ, [RZ] ;  /* 0x00000000fffff984 */ /* 0x000fe20000000800 */
[----:B------:R-:W-:Y:S01]  /*3440*/  @!PT LDS RZ, [RZ] ;  /* 0x00000000fffff984 */ /* 0x000fe20000000800 */
[----:B------:R-:W-:Y:S01]  /*3450*/  @!PT LDS RZ, [RZ] ;  /* 0x00000000fffff984 */ /* 0x000fe20000000800 */
[----:B------:R3:W-:Y:S02]  /*3460*/  LDGSTS.E.BYPASS.LTC128B.128 [R192+0x3000], [R4.64] ;  /* 0x0300000004c07fae */ /* 0x0007e4000b901d46 */
.L_x_1206:
[----:B------:R-:W-:Y:S05]  /*3470*/  BSYNC B0 ;  /* 0x0000000000007941 */ /* 0x000fea0003800000 */
.L_x_1205:
[----:B------:R-:W5:Y:S04]  /*3480*/  LDL R17, [R1+0x98] ;  /* 0x0000980001117983 */ /* 0x000f680000100800 */
[----:B--2---:R-:W2:Y:S01]  /*3490*/  LDL R18, [R1+0xd0] ;  /* 0x0000d00001127983 */ /* 0x004ea20000100800 */
[----:B------:R-:W-:Y:S01]  /*34a0*/  IMAD.MOV.U32 R10, RZ, RZ, 0x7f800000 ;  /* 0x7f800000ff0a7424 */ /* 0x000fe200078e00ff */
[----:B------:R-:W-:Y:S01]  /*34b0*/  ULDC.64 UR18, c[0x0][0x198] ;  /* 0x0000660000127ab9 */ /* 0x000fe20000000a00 */
[----:B------:R-:W-:Y:S02]  /*34c0*/  IMAD.MOV.U32 R9, RZ, RZ, 0x7f800000 ;  /* 0x7f800000ff097424 */ /* 0x000fe400078e00ff */
[----:B------:R-:W-:Y:S02]  /*34d0*/  IMAD.MOV.U32 R20, RZ, RZ, 0x7f800000 ;  /* 0x7f800000ff147424 */ /* 0x000fe400078e00ff */
[----:B------:R-:W-:Y:S01]  /*34e0*/  IMAD.MOV.U32 R21, RZ, RZ, 0x7f800000 ;  /* 0x7f800000ff157424 */ /* 0x000fe200078e00ff */
[----:B-----5:R-:W-:-:S02]  /*34f0*/  IADD3 R0, R17, 0x48, RZ ;  /* 0x0000004811007810 */ /* 0x020fc40007ffe0ff */
[C---:B---3--:R-:W-:Y:S02]  /*3500*/  IADD3 R4, R17.reuse, 0x8, RZ ;  /* 0x0000000811047810 */ /* 0x048fe40007ffe0ff */
[----:B------:R-:W-:Y:S02]  /*3510*/  ISETP.GE.AND P3, PT, R0, UR4, PT ;  /* 0x0000000400007c0c */ /* 0x000fe4000bf66270 */
[C---:B------:R-:W-:Y:S02]  /*3520*/  IADD3 R3, R17.reuse, 0x40, RZ ;  /* 0x0000004011037810 */ /* 0x040fe40007ffe0ff */
[----:B------:R-:W-:Y:S01]  /*3530*/  ISETP.GE.AND P5, PT, R4, UR4, PT ;  /* 0x0000000404007c0c */ /* 0x000fe2000bfa6270 */
[----:B------:R-:W-:Y:S01]  /*3540*/  IMAD.SHL.U32 R4, R17, 0x4, RZ ;  /* 0x0000000411047824 */ /* 0x000fe200078e00ff */
[----:B------:R-:W-:Y:S02]  /*3550*/  ISETP.GE.AND P4, PT, R3, UR4, PT ;  /* 0x0000000403007c0c */ /* 0x000fe4000bf86270 */
[----:B------:R-:W-:-:S02]  /*3560*/  ISETP.GE.AND P6, PT, R17, UR4, PT ;  /* 0x0000000411007c0c */ /* 0x000fc4000bfc6270 */
[----:B--2---:R-:W-:Y:S02]  /*3570*/  SHF.L.U64.HI R5, R17, 0x2, R18 ;  /* 0x0000000211057819 */ /* 0x004fe40000010212 */
[----:B------:R-:W-:Y:S02]  /*3580*/  IADD3 R4, P2, R4, UR11, RZ ;  /* 0x0000000b04047c10 */ /* 0x000fe4000ff5e0ff */
[----:B------:R-:W-:Y:S02]  /*3590*/  SHF.R.S32.HI R3, RZ, 0x1f, R0 ;  /* 0x0000001fff037819 */ /* 0x000fe40000011400 */
[C---:B------:R-:W-:Y:S02]  /*35a0*/  @!P3 LEA R6, P1, R0.reuse, UR11, 0x2 ;  /* 0x0000000b0006bc11 */ /* 0x040fe4000f8210ff */
[----:B------:R-:W-:Y:S02]  /*35b0*/  IADD3.X R5, R5, UR10, RZ, P2, !PT ;  /* 0x0000000a05057c10 */ /* 0x000fe400097fe4ff */
[----:B------:R-:W-:-:S03]  /*35c0*/  @!P3 LEA.HI.X R7, R0, UR10, R3, 0x2, P1 ;  /* 0x0000000a0007bc11 */ /* 0x000fc600088f1403 */
[----:B------:R2:W3:Y:S04]  /*35d0*/  @!P4 LDG.E R10, [R4.64+0x100] ;  /* 0x00010006040ac981 */ /* 0x0004e8000c1e1900 */
[----:B------:R-:W5:Y:S04]  /*35e0*/  @!P3 LDG.E R9, [R6.64] ;  /* 0x000000060609b981 */ /* 0x000f68000c1e1900 */
[----:B----4-:R2:W4:Y:S04]  /*35f0*/  @!P5 LDG.E R20, [R4.64+0x20] ;  /* 0x000020060414d981 */ /* 0x010528000c1e1900 */
[----:B------:R2:W4:Y:S01]  /*3600*/  @!P6 LDG.E R21, [R4.64] ;  /* 0x000000060415e981 */ /* 0x000522000c1e1900 */
[----:B------:R-:W-:-:S06]  /*3610*/  UIMAD UR4, UR34, -0x80, UR8 ;  /* 0xffffff80220478a4 */ /* 0x000fcc000f8e0208 */
[----:B------:R-:W-:Y:S01]  /*3620*/  ISETP.GE.AND P5, PT, R19, UR4, PT ;  /* 0x0000000413007c0c */ /* 0x000fe2000bfa6270 */
[----:B------:R-:W-:-:S04]  /*3630*/  UIMAD UR9, UR20, UR18, URZ ;  /* 0x00000012140972a4 */ /* 0x000fc8000f8e023f */
[----:B------:R-:W-:-:S08]  /*3640*/  UIMAD UR9, UR22, UR19, UR9 ;  /* 0x00000013160972a4 */ /* 0x000fd0000f8e0209 */
[----:B------:R-:W-:Y:S01]  /*3650*/  @P5 STS.128 [R193+0xc000], RZ ;  /* 0x00c000ffc1005388 */ /* 0x000fe20000000c00 */
[----:B--2---:R-:W-:-:S04]  /*3660*/  IMAD.U32 R4, RZ, RZ, UR22 ;  /* 0x00000016ff047e24 */ /* 0x004fc8000f8e00ff */
[----:B------:R-:W-:-:S04]  /*3670*/  IMAD.WIDE.U32 R4, R4, c[0x0][0x198], R206 ;  /* 0x0000660004047a25 */ /* 0x000fc800078e00ce */
[----:B------:R-:W-:Y:S01]  /*3680*/  IMAD.U32 R8, RZ, RZ, UR9 ;  /* 0x00000009ff087e24 */ /* 0x000fe2000f8e00ff */
[----:B------:R-:W-:Y:S01]  /*3690*/  IADD3 R4, P1, R4, UR28, RZ ;  /* 0x0000001c04047c10 */ /* 0x000fe2000ff3e0ff */
[----:B------:R-:W-:-:S03]  /*36a0*/  IMAD R0, R12, c[0x0][0x1b0], RZ ;  /* 0x00006c000c007a24 */ /* 0x000fc600078e02ff */
[----:B------:R-:W-:Y:S01]  /*36b0*/  IADD3.X R5, R5, UR30, R8, P1, !PT ;  /* 0x0000001e05057c10 */ /* 0x000fe20008ffe408 */
[C---:B------:R-:W-:Y:S01]  /*36c0*/  IMAD R0, R11.reuse, c[0x0][0x1b4], R0 ;  /* 0x00006d000b007a24 */ /* 0x040fe200078e0200 */
[----:B------:R-:W-:Y:S03]  /*36d0*/  BSSY B0, `(.L_x_1207) ;  /* 0x0000017000007945 */ /* 0x000fe60003800000 */
[----:B------:R-:W-:Y:S01]  /*36e0*/  IMAD.WIDE.U32 R4, R11, c[0x0][0x1b0], R4 ;  /* 0x00006c000b047a25 */ /* 0x000fe200078e0004 */
[----:B---3--:R2:W-:Y:S04]  /*36f0*/  STL [R1+0x44], R10 ;  /* 0x0000440a01007387 */ /* 0x0085e80000100800 */
[----:B-----5:R3:W-:Y:S04]  /*3700*/  STL [R1+0x48], R9 ;  /* 0x0000480901007387 */ /* 0x0207e80000100800 */
[----:B----4-:R3:W-:Y:S04]  /*3710*/  STL [R1+0x50], R20 ;  /* 0x0000501401007387 */ /* 0x0107e80000100800 */
[----:B------:R3:W-:Y:S01]  /*3720*/  STL [R1+0x4c], R21 ;  /* 0x00004c1501007387 */ /* 0x0007e20000100800 */
[----:B--2---:R-:W-:Y:S01]  /*3730*/  IMAD.IADD R10, R5, 0x1, R0 ;  /* 0x00000001050a7824 */ /* 0x004fe200078e0200 */
        /* <DEDUP_REMOVED lines=11> */
[----:B---3--:R-:W-:-:S05]  /*37f0*/  LEA.HI.X R9, R6, c[0x0][0x16c], R0, 0x1, P1 ;  /* 0x00005b0006097a11 */ /* 0x008fca00008f0c00 */
[----:B------:R-:W-:Y:S01]  /*3800*/  @!PT LDS RZ, [RZ] ;  /* 0x00000000fffff984 */ /* 0x000fe20000000800 */
[----:B------:R-:W-:Y:S01]  /*3810*/  @!PT LDS RZ, [RZ] ;  /* 0x00000000fffff984 */ /* 0x000fe20000000800 */
[----:B------:R-:W-:Y:S01]  /*3820*/  @!PT LDS RZ, [RZ] ;  /* 0x00000000fffff984 */ /* 0x000fe20000000800 */
[----:B------:R3:W-:Y:S04]  /*3830*/  LDGSTS.E.BYPASS.LTC128B.128 [R193+0xc000], [R8.64] ;  /* 0x0c00000008c17fae */ /* 0x0007e8000b901d46 */
.L_x_1208:
[----:B------:R-:W-:Y:S05]  /*3840*/  BSYNC B0 ;  /* 0x0000000000007941 */ /* 0x000fea0003800000 */
.L_x_1207:
        /* <DEDUP_REMOVED lines=21> */
.L_x_1210:
[----:B------:R-:W-:Y:S05]  /*39a0*/  BSYNC B0 ;  /* 0x0000000000007941 */ /* 0x000fea0003800000 */
.L_x_1209:
        /* <DEDUP_REMOVED lines=21> */
.L_x_1212:
[----:B------:R-:W-:Y:S05]  /*3b00*/  BSYNC B0 ;  /* 0x0000000000007941 */ /* 0x000fea0003800000 */
.L_x_1211:
[----:B------:R-:W-:Y:S01]  /*3b10*/  ISETP.GE.AND P2, PT, R15, UR4, PT ;  /* 0x000000040f007c0c */ /* 0x000fe2000bf46270 */
[----:B------:R-:W-:-:S12]  /*3b20*/  BSSY B0, `(.L_x_1213) ;  /* 0x0000013000007945 */ /* 0x000fd80003800000 */
        /* <DEDUP_REMOVED lines=18> */
.L_x_1214:
[----:B------:R-:W-:Y:S05]  /*3c50*/  BSYNC B0 ;  /* 0x0000000000007941 */ /* 0x000fea0003800000 */
.L_x_1213:
[----:B------:R-:W-:Y:S01]  /*3c60*/  ULDC.64 UR18, c[0x0][0x1a0] ;  /* 0x0000680000127ab9 */ /* 0x000fe20000000a00 */
[----:B-1----:R-:W-:Y:S01]  /*3c70*/  MOV R4, UR22 ;  /* 0x0000001600047c02 */ /* 0x002fe20008000f00 */
[----:B------:R-:W-:Y:S01]  /*3c80*/  UIMAD UR4, UR20, UR18, URZ ;  /* 0x00000012140472a4 */ /* 0x000fe2000f8e023f */
[----:B------:R1:W-:Y:S01]  /*3c90*/  @P5 STS.128 [R193+0x10000], RZ ;  /* 0x010000ffc1005388 */ /* 0x0003e20000000c00 */
[----:B------:R-:W-:Y:S01]  /*3ca0*/  IMAD R0, R12, c[0x0][0x1b8], RZ ;  /* 0x00006e000c007a24 */ /* 0x000fe200078e02ff */
[----:B------:R-:W-:Y:S01]  /*3cb0*/  BSSY B0, `(.L_x_1215) ;  /* 0x0000019000007945 */ /* 0x000fe20003800000 */
[----:B------:R-:W-:Y:S01]  /*3cc0*/  UIMAD UR4, UR22, UR19, UR4 ;  /* 0x00000013160472a4 */ /* 0x000fe2000f8e0204 */
[----:B------:R-:W-:-:S04]  /*3cd0*/  IMAD.WIDE.U32 R4, R4, c[0x0][0x1a0], R206 ;  /* 0x0000680004047a25 */ /* 0x000fc800078e00ce */
[----:B------:R-:W-:Y:S01]  /*3ce0*/  IMAD R0, R11, c[0x0][0x1bc], R0 ;  /* 0x00006f000b007a24 */ /* 0x000fe200078e0200 */
[----:B------:R-:W-:Y:S02]  /*3cf0*/  IADD3 R4, P1, R4, UR21, RZ ;  /* 0x0000001504047c10 */ /* 0x000fe4000ff3e0ff */
[----:B------:R-:W-:-:S04]  /*3d00*/  MOV R3, UR4 ;  /* 0x0000000400037c02 */ /* 0x000fc80008000f00 */
[----:B------:R-:W-:-:S05]  /*3d10*/  IADD3.X R5, R5, UR24, R3, P1, !PT ;  /* 0x0000001805057c10 */ /* 0x000fca0008ffe403 */
[----:B------:R-:W-:-:S05]  /*3d20*/  IMAD.WIDE.U32 R4, R11, c[0x0][0x1b8], R4 ;  /* 0x00006e000b047a25 */ /* 0x000fca00078e0004 */
[----:B------:R-:W-:Y:S01]  /*3d30*/  IADD3 R10, R5, R0, RZ ;  /* 0x00000000050a7210 */ /* 0x000fe20007ffe0ff */
        /* <DEDUP_REMOVED lines=10> */
[----:B---3--:R-:W-:-:S04]  /*3de0*/  LEA R8, P1, R6, c[0x0][0x170], 0x1 ;  /* 0x00005c0006087a11 */ /* 0x008fc800078208ff */
[----:B------:R-:W-:-:S05]  /*3df0*/  LEA.HI.X R9, R6, c[0x0][0x174], R0, 0x1, P1 ;  /* 0x00005d0006097a11 */ /* 0x000fca00008f0c00 */
[----:B------:R-:W-:Y:S01]  /*3e00*/  @!PT LDS RZ, [RZ] ;  /* 0x00000000fffff984 */ /* 0x000fe20000000800 */
[----:B------:R-:W-:Y:S01]  /*3e10*/  @!PT LDS RZ, [RZ] ;  /* 0x00000000fffff984 */ /* 0x000fe20000000800 */
[----:B------:R-:W-:Y:S01]  /*3e20*/  @!PT LDS RZ, [RZ] ;  /* 0x00000000fffff984 */ /* 0x000fe20000000800 */
[----:B------:R3:W-:Y:S04]  /*3e30*/  LDGSTS.E.BYPASS.LTC128B.128 [R193+0x10000], [R8.64] ;  /* 0x1000000008c17fae */ /* 0x0007e8000b901d46 */
.L_x_1216:
[----:B-1----:R-:W-:Y:S05]  /*3e40*/  BSYNC B0 ;  /* 0x0000000000007941 */ /* 0x002fea0003800000 */
.L_x_1215:
        /* <DEDUP_REMOVED lines=20> */
.L_x_1218:
[----:B------:R-:W-:Y:S05]  /*3f90*/  BSYNC B0 ;  /* 0x0000000000007941 */ /* 0x000fea0003800000 */
.L_x_1217:
        /* <DEDUP_REMOVED lines=20> */
.L_x_1220:
[----:B------:R-:W-:Y:S05]  /*40e0*/  BSYNC B0 ;  /* 0x0000000000007941 */ /* 0x000fea0003800000 */
.L_x_1219:
        /* <DEDUP_REMOVED lines=19> */
.L_x_1222:
[----:B------:R-:W-:Y:S05]  /*4220*/  BSYNC B0 ;  /* 0x0000000000007941 */ /* 0x000fea0003800000 */
.L_x_1221:
[----:B------:R-:W-:Y:S02]  /*4230*/  ULDC.64 UR20, c[0x0][0x318] ;  /* 0x0000c60000147ab9 */ /* 0x000fe40000000a00 */
[----:B------:R-:W-:Y:S01]  /*4240*/  ULDC.64 UR24, c[0x0][0x320] ;  /* 0x0000c80000187ab9 */ /* 0x000fe20000000a00 */
[----:B------:R-:W5:Y:S01]  /*4250*/  S2R R0, SR_TID.X ;  /* 0x0000000000007919 */ /* 0x000f620000002100 */
[----:B------:R-:W-:-:S03]  /*4260*/  UISETP.NE.U32.AND UP1, UPT, URZ, UR20, UPT ;  /* 0x000000143f00728c */ /* 0x000fc6000bf25070 */
[----:B------:R-:W0:Y:S01]  /*4270*/  LDGDEPBAR ;  /* 0x00000000000079af */ /* 0x000e220000000000 */
        /* <DEDUP_REMOVED lines=10> */
[----:B-1----:R-:W-:-:S05]  /*4320*/  IMAD.U32 R4, RZ, RZ, UR20 ;  /* 0x00000014ff047e24 */ /* 0x002fca000f8e00ff */
[----:B------:R-:W-:-:S05]  /*4330*/  IMAD.U32 R5, RZ, RZ, UR21 ;  /* 0x00000015ff057e24 */ /* 0x000fca000f8e00ff */
[----:B--2---:R1:W2:Y:S01]  /*4340*/  @P1 LDG.E R3, [R4.64] ;  /* 0x0000000604031981 */ /* 0x0042a2000c1e1900 */
[----:B-----5:R-:W-:Y:S01]  /*4350*/  IMAD.SHL.U32 R6, R0, 0x2, RZ ;  /* 0x0000000200067824 */ /* 0x020fe200078e00ff */
[----:B------:R-:W-:Y:S01]  /*4360*/  CS2R R126, SRZ ;  /* 0x00000000007e7805 */ /* 0x000fe2000001ff00 */
[----:B------:R-:W-:Y:S01]  /*4370*/  IMAD.MOV.U32 R205, RZ, RZ, R192 ;  /* 0x000000ffffcd7224 */ /* 0x000fe200078e00c0 */
        /* <DEDUP_REMOVED lines=21> */
[----:B-1----:R-:W2:Y:S01]  /*44d0*/  @P1 MUFU.RCP R5, c[0x0][0x238] ;  /* 0x00008e0000051b08 */ /* 0x002ea20000001000 */
[----:B------:R-:W-:Y:S01]  /*44e0*/  SHF.R.S32.HI R4, RZ, 0x1f, R0 ;  /* 0x0000001fff047819 */ /* 0x000fe20000011400 */
[----:B------:R-:W-:Y:S01]  /*44f0*/  CS2R R86, SRZ ;  /* 0x0000000000567805 */ /* 0x000fe2000001ff00 */
[----:B------:R-:W-:Y:S01]  /*4500*/  CS2R R84, SRZ ;  /* 0x0000000000547805 */ /* 0x000fe2000001ff00 */
[----:B------:R-:W-:Y:S01]  /*4510*/  CS2R R78, SRZ ;  /* 0x00000000004e7805 */ /* 0x000fe2000001ff00 */
[----:B------:R-:W-:Y:S01]  /*4520*/  LEA.HI R0, R4, R0, RZ, 0x7 ;  /* 0x0000000004007211 */ /* 0x000fe200078f38ff */
[----:B------:R-:W-:Y:S01]  /*4530*/  CS2R R76, SRZ ;  /* 0x00000000004c7805 */ /* 0x000fe2000001ff00 */
[----:B------:R-:W-:Y:S01]  /*4540*/  LOP3.LUT R4, R6, 0x6, RZ, 0xc0, !PT ;  /* 0x0000000606047812 */ /* 0x000fe200078ec0ff */
[----:B------:R-:W-:Y:S01]  /*4550*/  CS2R R82, SRZ ;  /* 0x0000000000527805 */ /* 0x000fe2000001ff00 */
[----:B------:R-:W-:Y:S01]  /*4560*/  SHF.R.S32.HI R0, RZ, 0x7, R0 ;  /* 0x00000007ff007819 */ /* 0x000fe20000011400 */
[----:B------:R-:W-:Y:S01]  /*4570*/  CS2R R80, SRZ ;  /* 0x0000000000507805 */ /* 0x000fe2000001ff00 */
[----:B------:R-:W-:Y:S01]  /*4580*/  CS2R R74, SRZ ;  /* 0x00000000004a7805 */ /* 0x000fe2000001ff00 */
[----:B------:R-:W-:Y:S01]  /*4590*/  CS2R R72, SRZ ;  /* 0x0000000000487805 */ /* 0x000fe2000001ff00 */
[----:B------:R-:W-:Y:S01]  /*45a0*/  CS2R R70, SRZ ;  /* 0x0000000000467805 */ /* 0x000fe2000001ff00 */
[----:B------:R-:W-:Y:S01]  /*45b0*/  IMAD R4, R0, 0x40, R4 ;  /* 0x0000004000047824 */ /* 0x000fe200078e0204 */
[----:B------:R-:W-:Y:S01]  /*45c0*/  CS2R R68, SRZ ;  /* 0x0000000000447805 */ /* 0x000fe2000001ff00 */
[----:B------:R-:W-:Y:S01]  /*45d0*/  IMAD.U32 R0, RZ, RZ, UR34 ;  /* 0x00000022ff007e24 */ /* 0x000fe2000f8e00ff */
[----:B------:R-:W-:Y:S01]  /*45e0*/  UMOV UR4, URZ ;  /* 0x0000003f00047c82 */ /* 0x000fe20008000000 */
[----:B------:R-:W-:Y:S01]  /*45f0*/  IMAD.MOV.U32 R191, RZ, RZ, 0x20 ;  /* 0x00000020ffbf7424 */ /* 0x000fe200078e00ff */
[----:B------:R-:W-:Y:S01]  /*4600*/  UIADD3 UR16, UR22, 0x80, URZ ;  /* 0x0000008016107890 */ /* 0x000fe2000fffe03f */
[----:B------:R-:W-:Y:S01]  /*4610*/  IMAD R204, R0, 0x80, R4 ;  /* 0x0000008000cc7824 */ /* 0x000fe200078e0204 */
[----:B------:R-:W-:Y:S01]  /*4620*/  IADD3 R0, R188, 0x2000, RZ ;  /* 0x00002000bc007810 */ /* 0x000fe20007ffe0ff */
[----:B------:R-:W-:-:S02]  /*4630*/  IMAD.MOV.U32 R190, RZ, RZ, 0x40 ;  /* 0x00000040ffbe7424 */ /* 0x000fc400078e00ff */
[----:B------:R-:W-:Y:S01]  /*4640*/  IMAD.SHL.U32 R182, R189, 0x2, RZ ;  /* 0x00000002bdb67824 */ /* 0x000fe200078e00ff */
[----:B------:R-:W-:Y:S02]  /*4650*/  SEL R0, R0, R188, !P0 ;  /* 0x000000bc00007207 */ /* 0x000fe40004000000 */
[C---:B------:R-:W-:Y:S02]  /*4660*/  IADD3 R231, R204.reuse, 0x11, RZ ;  /* 0x00000011cce77810 */ /* 0x040fe40007ffe0ff */
[----:B------:R-:W-:Y:S01]  /*4670*/  IADD3 R230, R204, 0x10, RZ ;  /* 0x00000010cce67810 */ /* 0x000fe20007ffe0ff */
[----:B------:R-:W-:Y:S01]  /*4680*/  IMAD.SHL.U32 R180, R0, 0x2, RZ ;  /* 0x0000000200b47824 */ /* 0x000fe200078e00ff */
[C---:B------:R-:W-:Y:S02]  /*4690*/  IADD3 R0, R204.reuse, 0x29, RZ ;  /* 0x00000029cc007810 */ /* 0x040fe40007ffe0ff */
[C---:B------:R-:W-:Y:S02]  /*46a0*/  IADD3 R229, R204.reuse, 0x9, RZ ;  /* 0x00000009cce57810 */ /* 0x040fe40007ffe0ff */
[----:B------:R1:W-:Y:S01]  /*46b0*/  I2F R4, R0 ;  /* 0x0000000000047306 */ /* 0x0003e20000201400 */
[----:B------:R-:W-:-:S02]  /*46c0*/  IADD3 R228, R204, 0x8, RZ ;  /* 0x00000008cce47810 */ /* 0x000fc40007ffe0ff */
[C---:B------:R-:W-:Y:S02]  /*46d0*/  IADD3 R227, R204.reuse, 0x1, RZ ;  /* 0x00000001cce37810 */ /* 0x040fe40007ffe0ff */
[C---:B------:R-:W-:Y:S02]  /*46e0*/  IADD3 R252, R204.reuse, 0x38, RZ ;  /* 0x00000038ccfc7810 */ /* 0x040fe40007ffe0ff */
[C---:B------:R-:W-:Y:S02]  /*46f0*/  IADD3 R226, R204.reuse, 0x31, RZ ;  /* 0x00000031cce27810 */ /* 0x040fe40007ffe0ff */
[C---:B------:R-:W-:Y:S02]  /*4700*/  IADD3 R225, R204.reuse, 0x30, RZ ;  /* 0x00000030cce17810 */ /* 0x040fe40007ffe0ff */
[C---:B------:R-:W-:Y:S02]  /*4710*/  IADD3 R232, R204.reuse, 0x18, RZ ;  /* 0x00000018cce87810 */ /* 0x040fe40007ffe0ff */
[----:B------:R-:W-:-:S02]  /*4720*/  IADD3 R239, R204, 0x29, RZ ;  /* 0x00000029ccef7810 */ /* 0x000fc40007ffe0ff */
[C---:B------:R-:W-:Y:S02]  /*4730*/  IADD3 R238, R204.reuse, 0x28, RZ ;  /* 0x00000028ccee7810 */ /* 0x040fe40007ffe0ff */
[C---:B-1----:R-:W-:Y:S02]  /*4740*/  IADD3 R0, R204.reuse, 0x28, RZ ;  /* 0x00000028cc007810 */ /* 0x042fe40007ffe0ff */
[C---:B------:R-:W-:Y:S02]  /*4750*/  IADD3 R237, R204.reuse, 0x21, RZ ;  /* 0x00000021cced7810 */ /* 0x040fe40007ffe0ff */
[C---:B------:R-:W-:Y:S02]  /*4760*/  IADD3 R236, R204.reuse, 0x20, RZ ;  /* 0x00000020ccec7810 */ /* 0x040fe40007ffe0ff */
[C---:B------:R-:W-:Y:S01]  /*4770*/  IADD3 R235, R204.reuse, 0x19, RZ ;  /* 0x00000019cceb7810 */ /* 0x040fe20007ffe0ff */
[----:B--2---:R-:W-:Y:S01]  /*4780*/  @P1 FMUL.FTZ R3, R3, R5 ;  /* 0x0000000503031220 */ /* 0x004fe20000410000 */
[----:B------:R-:W-:-:S03]  /*4790*/  IADD3 R5, R204, 0x39, RZ ;  /* 0x00000039cc057810 */ /* 0x000fc60007ffe0ff */
[----:B------:R1:W2:Y:S02]  /*47a0*/  @P1 R2UR UR9, R3 ;  /* 0x00000000030913c2 */ /* 0x0002a400000e0000 */
[----:B-1----:R-:W-:Y:S01]  /*47b0*/  IADD3 R3, R189, 0x2000, RZ ;  /* 0x00002000bd037810 */ /* 0x002fe20007ffe0ff */
[----:B--2---:R-:W-:-:S03]  /*47c0*/  @UP1 UMOV UR4, UR9 ;  /* 0x0000000900041c82 */ /* 0x004fc60008000000 */
[----:B------:R-:W-:-:S05]  /*47d0*/  SEL R3, R3, R189, !P0 ;  /* 0x000000bd03037207 */ /* 0x000fca0004000000 */
[----:B------:R-:W-:Y:S02]  /*47e0*/  IMAD.SHL.U32 R187, R3, 0x2, RZ ;  /* 0x0000000203bb7824 */ /* 0x000fe400078e00ff */
[----:B------:R-:W1:Y:S02]  /*47f0*/  I2F R3, R204 ;  /* 0x000000cc00037306 */ /* 0x000e640000201400 */
[----:B-1----:R1:W-:Y:S04]  /*4800*/  STL [R1+0x2c], R3 ;  /* 0x00002c0301007387 */ /* 0x0023e80000100800 */
[----:B------:R2:W-:Y:S02]  /*4810*/  STL [R1+0x18], R4 ;  /* 0x0000180401007387 */ /* 0x0005e40000100800 */
[----:B-1----:R1:W5:Y:S02]  /*4820*/  I2F R3, R0 ;  /* 0x0000000000037306 */ /* 0x0023640000201400 */
[C---:B-1----:R-:W-:Y:S01]  /*4830*/  IADD3 R0, R204.reuse, 0x21, RZ ;  /* 0x00000021cc007810 */ /* 0x042fe20007ffe0ff */
[----:B-----5:R1:W-:Y:S05]  /*4840*/  STL [R1+0x14], R3 ;  /* 0x0000140301007387 */ /* 0x0203ea0000100800 */
[----:B--2---:R2:W5:Y:S02]  /*4850*/  I2F R4, R0 ;  /* 0x0000000000047306 */ /* 0x0045640000201400 */
[C---:B--2---:R-:W-:Y:S01]  /*4860*/  IADD3 R0, R204.reuse, 0x20, RZ ;  /* 0x00000020cc007810 */ /* 0x044fe20007ffe0ff */
[----:B-----5:R-:W-:Y:S05]  /*4870*/  STL [R1+0x10], R4 ;  /* 0x0000100401007387 */ /* 0x020fea0000100800 */
[----:B-1----:R1:W2:Y:S02]  /*4880*/  I2F R3, R0 ;  /* 0x0000000000037306 */ /* 0x0022a40000201400 */
[----:B-1----:R-:W-:Y:S01]  /*4890*/  IADD3 R0, R204, 0x19, RZ ;  /* 0x00000019cc007810 */ /* 0x002fe20007ffe0ff */
[----:B--2---:R1:W-:Y:S05]  /*48a0*/  STL [R1+0xc], R3 ;  /* 0x00000c0301007387 */ /* 0x0043ea0000100800 */
[----:B------:R-:W2:Y:S02]  /*48b0*/  I2F R0, R0 ;  /* 0x0000000000007306 */ /* 0x000ea40000201400 */
[----:B--2---:R2:W-:Y:S06]  /*48c0*/  STL [R1+0x8], R0 ;  /* 0x0000080001007387 */ /* 0x0045ec0000100800 */
[----:B-1----:R-:W1:Y:S02]  /*48d0*/  I2F R3, R231 ;  /* 0x000000e700037306 */ /* 0x002e640000201400 */
[----:B-1----:R1:W-:Y:S06]  /*48e0*/  STL [R1+0x40], R3 ;  /* 0x0000400301007387 */ /* 0x0023ec0000100800 */
[----:B--2---:R-:W2:Y:S02]  /*48f0*/  I2F R0, R230 ;  /* 0x000000e600007306 */ /* 0x004ea40000201400 */
[----:B--2---:R2:W-:Y:S06]  /*4900*/  STL [R1+0x3c], R0 ;  /* 0x00003c0001007387 */ /* 0x0045ec0000100800 */
[----:B-1----:R-:W1:Y:S02]  /*4910*/  I2F R3, R229 ;  /* 0x000000e500037306 */ /* 0x002e640000201400 */
[----:B-1----:R1:W-:Y:S01]  /*4920*/  STL [R1+0x38], R3 ;  /* 0x0000380301007387 */ /* 0x0023e20000100800 */
[----:B--2---:R-:W-:-:S04]  /*4930*/  IMAD.MOV.U32 R0, RZ, RZ, c[0x0][0x22c] ;  /* 0x00008b00ff007624 */ /* 0x004fc800078e00ff */
[----:B------:R-:W-:-:S04]  /*4940*/  IMAD R0, R0, c[0x0][0x1c0], RZ ;  /* 0x0000700000007a24 */ /* 0x000fc800078e02ff */
[----:B------:R-:W-:-:S05]  /*4950*/  IMAD.SHL.U32 R4, R0, 0x10, RZ ;  /* 0x0000001000047824 */ /* 0x000fca00078e00ff */
[----:B------:R-:W-:Y:S01]  /*4960*/  IADD3 R4, R4, 0x20, RZ ;  /* 0x0000002004047810 */ /* 0x000fe20007ffe0ff */
[----:B-1----:R-:W1:Y:S02]  /*4970*/  I2F R3, R228 ;  /* 0x000000e400037306 */ /* 0x002e640000201400 */
[----:B-1----:R1:W-:Y:S06]  /*4980*/  STL [R1+0x34], R3 ;  /* 0x0000340301007387 */ /* 0x0023ec0000100800 */
[----:B-1----:R-:W1:Y:S02]  /*4990*/  I2F R3, R227 ;  /* 0x000000e300037306 */ /* 0x002e640000201400 */
[----:B-1----:R1:W-:Y:S04]  /*49a0*/  STL [R1+0x30], R3 ;  /* 0x0000300301007387 */ /* 0x0023e80000100800 */
[----:B------:R2:W-:Y:S01]  /*49b0*/  STL [R1], R5 ;  /* 0x0000000501007387 */ /* 0x0005e20000100800 */
[----:B-1----:R-:W-:Y:S01]  /*49c0*/  IMAD.SHL.U32 R3, R0, 0x8, RZ ;  /* 0x0000000800037824 */ /* 0x002fe200078e00ff */
[----:B--2---:R-:W1:Y:S03]  /*49d0*/  I2F R5, R5 ;  /* 0x0000000500057306 */ /* 0x004e660000201400 */
[----:B------:R-:W-:-:S04]  /*49e0*/  IMAD.IADD R0, R3, 0x1, R4 ;  /* 0x0000000103007824 */ /* 0x000fc800078e0204 */
[C---:B------:R-:W-:Y:S01]  /*49f0*/  IMAD.IADD R0, R3.reuse, 0x1, R0 ;  /* 0x0000000103007824 */ /* 0x040fe200078e0200 */
[----:B------:R-:W2:Y:S03]  /*4a00*/  I2F R4, R252 ;  /* 0x000000fc00047306 */ /* 0x000ea60000201400 */
[----:B------:R-:W-:-:S04]  /*4a10*/  IMAD.IADD R0, R3, 0x1, R0 ;  /* 0x0000000103007824 */ /* 0x000fc800078e0200 */
[----:B------:R-:W-:Y:S01]  /*4a20*/  IMAD.IADD R0, R3, 0x1, R0 ;  /* 0x0000000103007824 */ /* 0x000fe200078e0200 */
[----:B-1----:R1:W-:Y:S04]  /*4a30*/  STL [R1+0x28], R5 ;  /* 0x0000280501007387 */ /* 0x0023e80000100800 */
[----:B--2---:R2:W-:Y:S01]  /*4a40*/  STL [R1+0x24], R4 ;  /* 0x0000240401007387 */ /* 0x0045e20000100800 */
[----:B-1----:R-:W-:-:S05]  /*4a50*/  IMAD.SHL.U32 R5, R17, 0x4, RZ ;  /* 0x0000000411057824 */ /* 0x002fca00078e00ff */
[----:B------:R-:W-:Y:S01]  /*4a60*/  STL [R1+0x80], R5 ;  /* 0x0000800501007387 */ /* 0x000fe20000100800 */
[----:B--2---:R-:W-:-:S05]  /*4a70*/  SHF.L.U64.HI R4, R17, 0x2, R18 ;  /* 0x0000000211047819 */ /* 0x004fca0000010212 */
[----:B------:R1:W-:Y:S02]  /*4a80*/  STL [R1+0x7c], R4 ;  /* 0x00007c0401007387 */ /* 0x0003e40000100800 */
[----:B-1----:R-:W1:Y:S02]  /*4a90*/  I2F R4, R226 ;  /* 0x000000e200047306 */ /* 0x002e640000201400 */
[----:B-1----:R1:W-:Y:S04]  /*4aa0*/  STL [R1+0x20], R4 ;  /* 0x0000200401007387 */ /* 0x0023e80000100800 */
[----:B------:R2:W-:Y:S02]  /*4ab0*/  STL [R1+0x74], R0 ;  /* 0x0000740001007387 */ /* 0x0005e40000100800 */
[----:B-1----:R-:W1:Y:S01]  /*4ac0*/  I2F R4, R225 ;  /* 0x000000e100047306 */ /* 0x002e620000201400 */
[----:B--2---:R-:W-:-:S05]  /*4ad0*/  IMAD.IADD R0, R3, 0x1, R0 ;  /* 0x0000000103007824 */ /* 0x004fca00078e0200 */
[----:B------:R2:W-:Y:S04]  /*4ae0*/  STL [R1+0x70], R0 ;  /* 0x0000700001007387 */ /* 0x0005e80000100800 */
[----:B-1----:R-:W-:Y:S01]  /*4af0*/  STL [R1+0x1c], R4 ;  /* 0x00001c0401007387 */ /* 0x002fe20000100800 */
[----:B--2---:R-:W-:-:S05]  /*4b00*/  IMAD.IADD R0, R3, 0x1, R0 ;  /* 0x0000000103007824 */ /* 0x004fca00078e0200 */
[----:B------:R1:W-:Y:S02]  /*4b10*/  STL [R1+0x6c], R0 ;  /* 0x00006c0001007387 */ /* 0x0003e40000100800 */
[----:B-1----:R-:W-:-:S04]  /*4b20*/  IMAD.IADD R0, R3, 0x1, R0 ;  /* 0x0000000103007824 */ /* 0x002fc800078e0200 */
[C---:B------:R-:W-:Y:S01]  /*4b30*/  IMAD.IADD R4, R3.reuse, 0x1, R0 ;  /* 0x0000000103047824 */ /* 0x040fe200078e0200 */
[----:B------:R1:W-:Y:S04]  /*4b40*/  STL [R1+0x68], R0 ;  /* 0x0000680001007387 */ /* 0x0003e80000100800 */
[----:B------:R2:W-:Y:S01]  /*4b50*/  STL [R1+0x64], R4 ;  /* 0x0000640401007387 */ /* 0x0005e20000100800 */
[----:B-1----:R-:W1:Y:S01]  /*4b60*/  I2F R0, R232 ;  /* 0x000000e800007306 */ /* 0x002e620000201400 */
[C---:B--2---:R-:W-:Y:S02]  /*4b70*/  IMAD.IADD R4, R3.reuse, 0x1, R4 ;  /* 0x0000000103047824 */ /* 0x044fe400078e0204 */
[----:B-1----:R-:W-:Y:S04]  /*4b80*/  STL [R1+0x4], R0 ;  /* 0x0000040001007387 */ /* 0x002fe80000100800 */
        /* <DEDUP_REMOVED lines=9> */
.L_x_1225:
[----:B-1----:R-:W4:Y:S01]  /*4c20*/  LDL R0, [R1+0x90] ;  /* 0x0000900001007983 */ /* 0x002f220000100800 */
[----:B------:R-:W-:Y:S02]  /*4c30*/  UIADD3 UR14, UR17, 0x80, UR22 ;  /* 0x00000080110e7890 */ /* 0x000fe4000fffe016 */
[----:B------:R-:W-:Y:S01]  /*4c40*/  USHF.L.U32 UR9, UR5, 0x7, URZ ;  /* 0x0000000705097899 */ /* 0x000fe2000800063f */
[----:B------:R-:W-:Y:S01]  /*4c50*/  STL [R1+0x1ec], R193 ;  /* 0x0001ecc101007387 */ /* 0x000fe20000100800 */
[----:B------:R-:W-:Y:S03]  /*4c60*/  UIADD3 UR14, UR14, -UR8, URZ ;  /* 0x800000080e0e7290 */ /* 0x000fe6000fffe03f */
[----:B------:R-:W-:Y:S01]  /*4c70*/  STL [R1+0x1e8], R192 ;  /* 0x0001e8c001007387 */ /* 0x000fe20000100800 */
[----:B------:R-:W-:Y:S03]  /*4c80*/  UISETP.GE.AND UP0, UPT, UR9, UR14, UPT ;  /* 0x0000000e0900728c */ /* 0x000fe6000bf06270 */
[----:B------:R-:W-:Y:S01]  /*4c90*/  STL [R1+0x1e4], R189 ;  /* 0x0001e4bd01007387 */ /* 0x000fe20000100800 */
[----:B------:R-:W-:Y:S03]  /*4ca0*/  UISETP.LT.AND UP0, UPT, UR16, UR8, UP0 ;  /* 0x000000081000728c */ /* 0x000fe60008701270 */
        /* <DEDUP_REMOVED lines=13> */
[----:B------:R-:W0:Y:S08]  /*4d80*/  LDGDEPBAR ;  /* 0x00000000000079af */ /* 0x000e300000000000 */
        /* <DEDUP_REMOVED lines=49> */
[----:B------:R3:W-:Y:S04]  /*50a0*/  STL [R1+0xe8], R71 ;  /* 0x0000e84701007387 */ /* 0x0007e80000100800 */
[----:B------:R4:W-:Y:S04]  /*50b0*/  STL [R1+0xe4], R70 ;  /* 0x0000e44601007387 */ /* 0x0009e80000100800 */
[----:B------:R-:W-:Y:S04]  /*50c0*/  STL [R1+0xe0], R69 ;  /* 0x0000e04501007387 */ /* 0x000fe80000100800 */
[----:B------:R4:W-:Y:S04]  /*50d0*/  STL [R1+0xdc], R68 ;  /* 0x0000dc4401007387 */ /* 0x0009e80000100800 */
[----:B------:R4:W-:Y:S04]  /*50e0*/  STL [R1+0xd8], R2 ;  /* 0x0000d80201007387 */ /* 0x0009e80000100800 */
[----:B-1----:R-:W2:Y:S04]  /*50f0*/  LDL R72, [R1+0x8c] ;  /* 0x00008c0001487983 */ /* 0x002ea80000100800 */
[----:B---3--:R-:W3:Y:S04]  /*5100*/  LDL R71, [R1+0x50] ;  /* 0x0000500001477983 */ /* 0x008ee80000100800 */
[----:B----4-:R-:W4:Y:S04]  /*5110*/  LDL R70, [R1+0x2c] ;  /* 0x00002c0001467983 */ /* 0x010f280000100800 */
[----:B------:R-:W2:Y:S04]  /*5120*/  LDL R68, [R1+0x30] ;  /* 0x0000300001447983 */ /* 0x000ea80000100800 */
[----:B------:R-:W2:Y:S01]  /*5130*/  LDL R2, [R1+0x4c] ;  /* 0x00004c0001027983 */ /* 0x000ea20000100800 */
[----:B------:R-:W-:Y:S04]  /*5140*/  DEPBAR.LE SB0, 0x0 ;  /* 0x000080000000791a */ /* 0x000fe80000000000 */
[----:B------:R-:W-:Y:S01]  /*5150*/  BAR.SYNC.DEFER_BLOCKING 0x0 ;  /* 0x0000000000007b1d */ /* 0x000fe20000010000 */
[----:B------:R-:W-:Y:S02]  /*5160*/  R2P PR, R0, 0x6 ;  /* 0x0000000600007804 */ /* 0x000fe40000000000 */
[----:B------:R-:W-:Y:S01]  /*5170*/  PLOP3.LUT P0, PT, PT, PT, UP0, 0x80, 0x0 ;  /* 0x000000000000781c */ /* 0x000fe20003f0f008 */
[----:B------:R-:W-:Y:S02]  /*5180*/  UISETP.GT.AND UP0, UPT, UR5, UR15, UPT ;  /* 0x0000000f0500728c */ /* 0x000fe4000bf04270 */
[----:B------:R-:W-:Y:S02]  /*5190*/  SEL R3, R191, 0xffffffe0, !P1 ;  /* 0xffffffe0bf037807 */ /* 0x000fe40004800000 */
[----:B------:R-:W-:Y:S02]  /*51a0*/  SEL R181, R190, 0xffffffc0, !P2 ;  /* 0xffffffc0beb57807 */ /* 0x000fe40005000000 */
[C---:B------:R-:W-:Y:S02]  /*51b0*/  IADD3 R0, R187.reuse, R3, RZ ;  /* 0x00000003bb007210 */ /* 0x040fe40007ffe0ff */
[-C--:B------:R-:W-:Y:S01]  /*51c0*/  IADD3 R164, R187, R181.reuse, RZ ;  /* 0x000000b5bba47210 */ /* 0x080fe20007ffe0ff */
[----:B------:R-:W-:Y:S08]  /*51d0*/  LDSM.16.M88.4 R64, [R187] ;  /* 0x00000000bb40783b */ /* 0x000ff00000000200 */
[----:B------:R-:W1:Y:S08]  /*51e0*/  LDSM.16.M88.4 R16, [R183+0xc000] ;  /* 0x00c00000b710783b */ /* 0x000e700000000200 */
[----:B------:R-:W1:Y:S08]  /*51f0*/  LDSM.16.M88.4 R60, [R187+0x2000] ;  /* 0x00200000bb3c783b */ /* 0x000e700000000200 */
[----:B------:R-:W1:Y:S08]  /*5200*/  LDSM.16.M88.4 R32, [R183+0xc800] ;  /* 0x00c80000b720783b */ /* 0x000e700000000200 */
[----:B------:R-:W1:Y:S08]  /*5210*/  LDSM.16.M88.4 R48, [R183+0xd000] ;  /* 0x00d00000b730783b */ /* 0x000e700000000200 */
[----:B------:R-:W1:Y:S02]  /*5220*/  LDSM.16.M88.4 R132, [R183+0xd800] ;  /* 0x00d80000b784783b */ /* 0x000e640000000200 */
[-C--:B-1----:R-:W-:Y:S06]  /*5230*/  HMMA.16816.F32 R4, R64, R16.reuse, RZ ;  /* 0x000000104004723c */ /* 0x082fec00000018ff */
        /* <DEDUP_REMOVED lines=33> */
[-C--:B------:R-:W-:Y:S08]  /*5450*/  HMMA.16816.F32 R20, R136, R148.reuse, R20 ;  /* 0x000000948814723c */ /* 0x080ff00000001814 */
        /* <DEDUP_REMOVED lines=8> */
[----:B------:R1:W3:Y:S01]  /*54e0*/  LDSM.16.M88.4 R132, [R0+0x2000] ;  /* 0x002000000084783b */ /* 0x0002e20000000200 */
[----:B--2---:R-:W-:Y:S06]  /*54f0*/  FSETP.NEU.FTZ.AND P1, PT, R2, -INF , PT ;  /* 0xff8000000200780b */ /* 0x004fec0003f3d000 */
[-C--:B------:R-:W-:Y:S08]  /*5500*/  HMMA.16816.F32 R52, R136, R152.reuse, R52 ;  /* 0x000000988834723c */ /* 0x080ff00000001834 */
[C---:B------:R-:W-:Y:S08]  /*5510*/  HMMA.16816.F32 R56, R144.reuse, R152, R56 ;  /* 0x000000989038723c */ /* 0x040ff00000001838 */
[-C--:B------:R-:W-:Y:S01]  /*5520*/  HMMA.16816.F32 R60, R144, R154.reuse, R60 ;  /* 0x0000009a903c723c */ /* 0x080fe2000000183c */
[----:B-1----:R-:W-:Y:S04]  /*5530*/  MOV R0, UR8 ;  /* 0x0000000800007c02 */ /* 0x002fe80008000f00 */
[----:B------:R-:W-:Y:S03]  /*5540*/  IADD3 R0, R0, -UR17, R72 ;  /* 0x8000001100007c10 */ /* 0x000fe6000fffe048 */
[----:B------:R-:W-:Y:S01]  /*5550*/  HMMA.16816.F32 R64, R136, R154, R64 ;  /* 0x0000009a8840723c */ /* 0x000fe20000001840 */
[----:B------:R-:W-:Y:S07]  /*5560*/  @!P0 IADD3 R0, R0, UR9, RZ ;  /* 0x0000000900008c10 */ /* 0x000fee000fffe0ff */
        /* <DEDUP_REMOVED lines=19> */
[----:B------:R-:W-:Y:S01]  /*56a0*/  FMUL.FTZ R4, R4, c[0x0][0x2ec] ;  /* 0x0000bb0004047a20 */ /* 0x000fe20000410000 */
[C---:B------:R-:W-:Y:S03]  /*56b0*/  HMMA.16816.F32 R16, R148.reuse, R178, R16 ;  /* 0x000000b29410723c */ /* 0x040fe60000001810 */
[----:B------:R-:W4:Y:S01]  /*56c0*/  MUFU.TANH R69, R4 ;  /* 0x0000000400457308 */ /* 0x000f220000002400 */
[----:B------:R-:W-:Y:S02]  /*56d0*/  FMUL.FTZ R5, R5, c[0x0][0x2ec] ;  /* 0x0000bb0005057a20 */ /* 0x000fe40000410000 */
[----:B------:R-:W-:Y:S02]  /*56e0*/  FMUL.FTZ R6, R6, c[0x0][0x2ec] ;  /* 0x0000bb0006067a20 */ /* 0x000fe40000410000 */
[----:B------:R-:W-:Y:S04]  /*56f0*/  FMUL.FTZ R7, R7, c[0x0][0x2ec] ;  /* 0x0000bb0007077a20 */ /* 0x000fe80000410000 */
[----:B------:R-:W-:Y:S01]  /*5700*/  FMUL.FTZ R8, R8, c[0x0][0x2ec] ;  /* 0x0000bb0008087a20 */ /* 0x000fe20000410000 */
[----:B------:R-:W1:Y:S01]  /*5710*/  MUFU.TANH R158, R5 ;  /* 0x00000005009e7308 */ /* 0x000e620000002400 */
        /* <DEDUP_REMOVED lines=11> */
[----:B------:R-:W-:Y:S01]  /*57d0*/  MUFU.TANH R193, R6 ;  /* 0x0000000600c17308 */ /* 0x000fe20000002400 */
[----:B------:R-:W-:Y:S09]  /*57e0*/  FMUL.FTZ R16, R16, c[0x0][0x2ec] ;  /* 0x0000bb0010107a20 */ /* 0x000ff20000410000 */
[----:B------:R3:W-:Y:S01]  /*57f0*/  MUFU.TANH R90, R14 ;  /* 0x0000000e005a7308 */ /* 0x0007e20000002400 */
[----:B--2---:R-:W-:Y:S02]  /*5800*/  FMUL.FTZ R13, R2, 1.4426950216293334961 ;  /* 0x3fb8aa3b020d7820 */ /* 0x004fe40000410000 */
[----:B------:R-:W2:Y:S03]  /*5810*/  LDL R2, [R1+0x44] ;  /* 0x0000440001027983 */ /* 0x000ea60000100800 */
[----:B------:R-:W-:Y:S04]  /*5820*/  FSEL R13, R13, RZ, P1 ;  /* 0x000000ff0d0d7208 */ /* 0x000fe80000800000 */
[----:B------:R1:W1:Y:S10]  /*5830*/  MUFU.TANH R192, R7 ;  /* 0x0000000700c07308 */ /* 0x0002740000002400 */
[----:B------:R4:W-:Y:S01]  /*5840*/  MUFU.TANH R89, R15 ;  /* 0x0000000f00597308 */ /* 0x0009e20000002400 */
[----:B---3--:R-:W-:Y:S04]  /*5850*/  @!P0 IMNMX R14, R0, UR8, PT ;  /* 0x00000008000e8c17 */ /* 0x008fe8000b800200 */
[-C--:B------:R-:W-:Y:S05]  /*5860*/  @!P0 ISETP.GE.AND P2, PT, R204, R14.reuse, PT ;  /* 0x0000000ecc00820c */ /* 0x080fea0003f46270 */
[----:B------:R3:W3:Y:S01]  /*5870*/  MUFU.TANH R118, R8 ;  /* 0x0000000800767308 */ /* 0x0006e20000002400 */
[-C--:B------:R-:W-:Y:S02]  /*5880*/  @!P0 ISETP.GE.AND P1, PT, R227, R14.reuse, PT ;  /* 0x0000000ee300820c */ /* 0x080fe40003f26270 */
[----:B------:R-:W-:Y:S01]  /*5890*/  @!P0 ISETP.GE.AND P5, PT, R252, R14, PT ;  /* 0x0000000efc00820c */ /* 0x000fe20003fa6270 */
[----:B-1----:R-:W1:Y:S06]  /*58a0*/  LDSM.16.M88.4 R4, [R185+0xc800] ;  /* 0x00c80000b904783b */ /* 0x002e6c0000000200 */
[----:B------:R1:W-:Y:S02]  /*58b0*/  MUFU.TANH R117, R9 ;  /* 0x0000000900757308 */ /* 0x0003e40000002400 */
[----:B----4-:R-:W4:Y:S08]  /*58c0*/  LDL R15, [R1+0x48] ;  /* 0x00004800010f7983 */ /* 0x010f300000100800 */
[----:B------:R1:W-:Y:S01]  /*58d0*/  MUFU.TANH R116, R12 ;  /* 0x0000000c00747308 */ /* 0x0003e20000002400 */
[----:B---3--:R-:W-:Y:S05]  /*58e0*/  FFMA.FTZ R8, R70, UR4, R69 ;  /* 0x0000000446087c23 */ /* 0x008fea0008010045 */
[----:B------:R-:W-:Y:S04]  /*58f0*/  @!P0 FSEL R8, R8, -INF , !P2 ;  /* 0xff80000008088808 */ /* 0x000fe80005000000 */
[----:B------:R3:W-:Y:S01]  /*5900*/  MUFU.TANH R91, R11 ;  /* 0x0000000b005b7308 */ /* 0x0007e20000002400 */
[--C-:B------:R-:W-:Y:S02]  /*5910*/  FFMA.FTZ R8, R8, c[0x0][0x23c], -R13.reuse ;  /* 0x00008f0008087a23 */ /* 0x100fe4000001080d */
[----:B-1----:R-:W-:Y:S07]  /*5920*/  FFMA.FTZ R9, R68, UR4, R158 ;  /* 0x0000000444097c23 */ /* 0x002fee000801009e */
[----:B------:R1:W-:Y:S01]  /*5930*/  MUFU.TANH R129, R19 ;  /* 0x0000001300817308 */ /* 0x0003e20000002400 */
[----:B------:R-:W-:Y:S02]  /*5940*/  @!P0 FSEL R9, R9, -INF , !P1 ;  /* 0xff80000009098808 */ /* 0x000fe40004800000 */
[----:B------:R-:W-:Y:S01]  /*5950*/  FSETP.NEU.FTZ.AND P1, PT, R71, -INF , PT ;  /* 0xff8000004700780b */ /* 0x000fe20003f3d000 */
[-C--:B------:R-:W-:Y:S01]  /*5960*/  HMMA.16816.F32 R20, R148, R4.reuse, R20 ;  /* 0x000000049414723c */ /* 0x080fe20000001814 */
[----:B------:R-:W-:Y:S01]  /*5970*/  @!P0 IADD3 R12, R0, 0x8, RZ ;  /* 0x00000008000c8810 */ /* 0x000fe20007ffe0ff */
[----:B------:R-:W-:Y:S03]  /*5980*/  FFMA.FTZ R9, R9, c[0x0][0x23c], -R13 ;  /* 0x00008f0009097a23 */ /* 0x000fe6000001080d */
[----:B------:R-:W-:Y:S01]  /*5990*/  @!P0 IMNMX R12, R12, UR8, PT ;  /* 0x000000080c0c8c17 */ /* 0x000fe2000b800200 */
[----:B------:R-:W-:Y:S02]  /*59a0*/  MUFU.EX2 R153, R8 ;  /* 0x0000000800997308 */ /* 0x000fe40000000800 */
[C---:B------:R-:W-:Y:S01]  /*59b0*/  HMMA.16816.F32 R24, R132.reuse, R4, R24 ;  /* 0x000000048418723c */ /* 0x040fe20000001818 */
[-C--:B------:R-:W-:Y:S02]  /*59c0*/  @!P0 ISETP.GE.AND P2, PT, R204, R12.reuse, PT ;  /* 0x0000000ccc00820c */ /* 0x080fe40003f46270 */
[-C--:B------:R-:W-:Y:S01]  /*59d0*/  @!P0 ISETP.GE.AND P3, PT, R252, R12.reuse, PT ;  /* 0x0000000cfc00820c */ /* 0x080fe20003f66270 */
[----:B---3--:R-:W-:Y:S03]  /*59e0*/  FMUL.FTZ R11, R71, 1.4426950216293334961 ;  /* 0x3fb8aa3b470b7820 */ /* 0x008fe60000410000 */
[----:B------:R-:W-:Y:S01]  /*59f0*/  FFMA.FTZ R4, R68, UR4, R192 ;  /* 0x0000000444047c23 */ /* 0x000fe200080100c0 */
[----:B------:R3:W-:Y:S01]  /*5a00*/  MUFU.TANH R130, R18 ;  /* 0x0000001200827308 */ /* 0x0007e20000002400 */
[----:B------:R-:W-:Y:S01]  /*5a10*/  FSEL R11, R11, RZ, P1 ;  /* 0x000000ff0b0b7208 */ /* 0x000fe20000800000 */
[-C--:B------:R-:W-:Y:S01]  /*5a20*/  HMMA.16816.F32 R28, R132, R6.reuse, R28 ;  /* 0x00000006841c723c */ /* 0x080fe2000000181c */
[----:B------:R-:W-:Y:S01]  /*5a30*/  @!P0 ISETP.GE.AND P1, PT, R227, R12, PT ;  /* 0x0000000ce300820c */ /* 0x000fe20003f26270 */
[----:B-1----:R-:W4:Y:S01]  /*5a40*/  LDL R19, [R1+0x34] ;  /* 0x0000340001137983 */ /* 0x002f220000100800 */
[----:B------:R-:W-:Y:S02]  /*5a50*/  FFMA.FTZ R5, R70, UR4, R193 ;  /* 0x0000000446057c23 */ /* 0x000fe400080100c1 */
[----:B------:R-:W-:Y:S01]  /*5a60*/  @!P0 FSEL R4, R4, -INF , !P1 ;  /* 0xff80000004048808 */ /* 0x000fe20004800000 */
[----:B------:R-:W-:Y:S02]  /*5a70*/  FMUL.FTZ R20, R20, c[0x0][0x2ec] ;  /* 0x0000bb0014147a20 */ /* 0x000fe40000410000 */
[----:B------:R1:W-:Y:S01]  /*5a80*/  MUFU.TANH R245, R17 ;  /* 0x0000001100f57308 */ /* 0x0003e20000002400 */
[C---:B------:R-:W-:Y:S03]  /*5a90*/  HMMA.16816.F32 R32, R148.reuse, R6, R32 ;  /* 0x000000069420723c */ /* 0x040fe60000001820 */
[--C-:B------:R-:W-:Y:S01]  /*5aa0*/  FFMA.FTZ R4, R4, c[0x0][0x23c], -R11.reuse ;  /* 0x00008f0004047a23 */ /* 0x100fe2000001080b */
[----:B------:R-:W-:Y:S01]  /*5ab0*/  @!P0 FSEL R5, R5, -INF , !P2 ;  /* 0xff80000005058808 */ /* 0x000fe20005000000 */
[----:B------:R-:W-:Y:S02]  /*5ac0*/  FMUL.FTZ R22, R22, c[0x0][0x2ec] ;  /* 0x0000bb0016167a20 */ /* 0x000fe40000410000 */
[----:B------:R-:W-:Y:S02]  /*5ad0*/  FMUL.FTZ R24, R24, c[0x0][0x2ec] ;  /* 0x0000bb0018187a20 */ /* 0x000fe40000410000 */
[----:B------:R1:W-:Y:S03]  /*5ae0*/  MUFU.EX2 R188, R4 ;  /* 0x0000000400bc7308 */ /* 0x0003e60000000800 */
[----:B------:R-:W-:Y:S01]  /*5af0*/  FMUL.FTZ R23, R23, c[0x0][0x2ec] ;  /* 0x0000bb0017177a20 */ /* 0x000fe20000410000 */
[----:B---3--:R-:W3:Y:S01]  /*5b00*/  LDL R18, [R1+0x3c] ;  /* 0x00003c0001127983 */ /* 0x008ee20000100800 */
[----:B------:R-:W-:Y:S02]  /*5b10*/  FFMA.FTZ R5, R5, c[0x0][0x23c], -R11 ;  /* 0x00008f0005057a23 */ /* 0x000fe4000001080b */
[----:B------:R-:W-:Y:S02]  /*5b20*/  FMUL.FTZ R25, R25, c[0x0][0x2ec] ;  /* 0x0000bb0019197a20 */ /* 0x000fe40000410000 */
[----:B------:R-:W-:Y:S01]  /*5b30*/  FMUL.FTZ R26, R26, c[0x0][0x2ec] ;  /* 0x0000bb001a1a7a20 */ /* 0x000fe20000410000 */
[----:B------:R1:W1:Y:S01]  /*5b40*/  MUFU.TANH R92, R10 ;  /* 0x0000000a005c7308 */ /* 0x0002620000002400 */
[----:B------:R-:W-:Y:S02]  /*5b50*/  FMUL.FTZ R27, R27, c[0x0][0x2ec] ;  /* 0x0000bb001b1b7a20 */ /* 0x000fe40000410000 */
[----:B------:R-:W-:Y:S01]  /*5b60*/  FMUL.FTZ R28, R28, c[0x0][0x2ec] ;  /* 0x0000bb001c1c7a20 */ /* 0x000fe20000410000 */
[----:B-1----:R-:W3:Y:S01]  /*5b70*/  LDL R17, [R1+0x40] ;  /* 0x0000400001117983 */ /* 0x002ee20000100800 */
[----:B------:R-:W-:Y:S02]  /*5b80*/  FMUL.FTZ R32, R32, c[0x0][0x2ec] ;  /* 0x0000bb0020207a20 */ /* 0x000fe40000410000 */
[----:B------:R-:W-:Y:S02]  /*5b90*/  FMUL.FTZ R34, R34, c[0x0][0x2ec] ;  /* 0x0000bb0022227a20 */ /* 0x000fe40000410000 */
[----:B------:R-:W-:Y:S01]  /*5ba0*/  FMUL.FTZ R33, R33, c[0x0][0x2ec] ;  /* 0x0000bb0021217a20 */ /* 0x000fe20000410000 */
[----:B------:R1:W-:Y:S01]  /*5bb0*/  MUFU.EX2 R189, R5 ;  /* 0x0000000500bd7308 */ /* 0x0003e20000000800 */
[----:B------:R-:W-:Y:S02]  /*5bc0*/  FMUL.FTZ R35, R35, c[0x0][0x2ec] ;  /* 0x0000bb0023237a20 */ /* 0x000fe40000410000 */
[----:B------:R-:W-:Y:S02]  /*5bd0*/  FMUL.FTZ R29, R29, c[0x0][0x2ec] ;  /* 0x0000bb001d1d7a20 */ /* 0x000fe40000410000 */
[----:B------:R-:W-:Y:S02]  /*5be0*/  FFMA.FTZ R4, R70, UR4, R118 ;  /* 0x0000000446047c23 */ /* 0x000fe40008010076 */
[----:B------:R-:W-:Y:S02]  /*5bf0*/  FMUL.FTZ R30, R30, c[0x0][0x2ec] ;  /* 0x0000bb001e1e7a20 */ /* 0x000fe40000410000 */
[----:B------:R-:W-:Y:S01]  /*5c00*/  FMUL.FTZ R31, R31, c[0x0][0x2ec] ;  /* 0x0000bb001f1f7a20 */ /* 0x000fe20000410000 */
[----:B------:R1:W-:Y:S01]  /*5c10*/  MUFU.EX2 R157, R9 ;  /* 0x00000009009d7308 */ /* 0x0003e20000000800 */
[----:B------:R-:W-:Y:S01]  /*5c20*/  FMUL.FTZ R21, R21, c[0x0][0x2ec] ;  /* 0x0000bb0015157a20 */ /* 0x000fe20000410000 */
[----:B------:R-:W-:Y:S04]  /*5c30*/  @!P0 IADD3 R10, R0, 0x40, RZ ;  /* 0x00000040000a8810 */ /* 0x000fe80007ffe0ff */
[----:B------:R-:W-:Y:S04]  /*5c40*/  @!P0 IMNMX R10, R10, UR8, PT ;  /* 0x000000080a0a8c17 */ /* 0x000fe8000b800200 */
[----:B------:R-:W-:Y:S01]  /*5c50*/  MUFU.TANH R241, R21 ;  /* 0x0000001500f17308 */ /* 0x000fe20000002400 */
[-C--:B------:R-:W-:Y:S01]  /*5c60*/  @!P0 ISETP.GE.AND P2, PT, R204, R10.reuse, PT ;  /* 0x0000000acc00820c */ /* 0x080fe20003f46270 */
[----:B-1----:R-:W-:Y:S03]  /*5c70*/  FFMA.FTZ R5, R70, UR4, R92 ;  /* 0x0000000446057c23 */ /* 0x002fe6000801005c */
[----:B------:R-:W-:Y:S05]  /*5c80*/  @!P0 FSEL R4, R4, -INF , !P2 ;  /* 0xff80000004048808 */ /* 0x000fea0005000000 */
[----:B------:R-:W1:Y:S01]  /*5c90*/  MUFU.TANH R251, R16 ;  /* 0x0000001000fb7308 */ /* 0x000e620000002400 */
[----:B------:R-:W-:Y:S01]  /*5ca0*/  @!P0 IADD3 R9, R0, 0x48, RZ ;  /* 0x0000004800098810 */ /* 0x000fe20007ffe0ff */
[----:B------:R-:W-:Y:S03]  /*5cb0*/  FFMA.FTZ R0, R68, UR4, R117 ;  /* 0x0000000444007c23 */ /* 0x000fe60008010075 */
[----:B------:R-:W-:Y:S05]  /*5cc0*/  @!P0 IMNMX R9, R9, UR8, PT ;  /* 0x0000000809098c17 */ /* 0x000fea000b800200 */
[----:B------:R-:W1:Y:S01]  /*5cd0*/  MUFU.TANH R126, R22 ;  /* 0x00000016007e7308 */ /* 0x000e620000002400 */
[-C--:B------:R-:W-:Y:S04]  /*5ce0*/  @!P0 ISETP.GE.AND P2, PT, R204, R9.reuse, PT ;  /* 0x00000009cc00820c */ /* 0x080fe80003f46270 */
[----:B------:R-:W-:Y:S02]  /*5cf0*/  @!P0 FSEL R5, R5, -INF , !P2 ;  /* 0xff80000005058808 */ /* 0x000fe40005000000 */
[-C--:B------:R-:W-:Y:S03]  /*5d00*/  @!P0 ISETP.GE.AND P2, PT, R252, R10.reuse, PT ;  /* 0x0000000afc00820c */ /* 0x080fe60003f46270 */
[----:B------:R1:W-:Y:S10]  /*5d10*/  MUFU.TANH R243, R20 ;  /* 0x0000001400f37308 */ /* 0x0003f40000002400 */
[----:B------:R-:W2:Y:S10]  /*5d20*/  MUFU.TANH R125, R23 ;  /* 0x00000017007d7308 */ /* 0x000eb40000002400 */
[----:B------:R-:W2:Y:S01]  /*5d30*/  MUFU.TANH R110, R24 ;  /* 0x00000018006e7308 */ /* 0x000ea20000002400 */
[----:B-1----:R-:W3:Y:S09]  /*5d40*/  LDL R20, [R1+0x14] ;  /* 0x0000140001147983 */ /* 0x002ef20000100800 */
[----:B------:R-:W-:Y:S10]  /*5d50*/  MUFU.TANH R217, R32 ;  /* 0x0000002000d97308 */ /* 0x000ff40000002400 */
[----:B------:R-:W1:Y:S10]  /*5d60*/  MUFU.TANH R109, R25 ;  /* 0x00000019006d7308 */ /* 0x000e740000002400 */
[----:B------:R-:W-:Y:S10]  /*5d70*/  MUFU.TANH R124, R34 ;  /* 0x00000022007c7308 */ /* 0x000ff40000002400 */
[----:B------:R-:W1:Y:S10]  /*5d80*/  MUFU.TANH R84, R26 ;  /* 0x0000001a00547308 */ /* 0x000e740000002400 */
[----:B------:R-:W-:Y:S10]  /*5d90*/  MUFU.TANH R216, R33 ;  /* 0x0000002100d87308 */ /* 0x000ff40000002400 */
[----:B------:R-:W1:Y:S10]  /*5da0*/  MUFU.TANH R83, R27 ;  /* 0x0000001b00537308 */ /* 0x000e740000002400 */
[----:B------:R-:W-:Y:S10]  /*5db0*/  MUFU.TANH R123, R35 ;  /* 0x00000023007b7308 */ /* 0x000ff40000002400 */
[----:B------:R-:W1:Y:S10]  /*5dc0*/  MUFU.TANH R108, R28 ;  /* 0x0000001c006c7308 */ /* 0x000e740000002400 */
[----:B------:R-:W1:Y:S10]  /*5dd0*/  MUFU.TANH R107, R29 ;  /* 0x0000001d006b7308 */ /* 0x000e740000002400 */
[----:B------:R-:W1:Y:S01]  /*5de0*/  MUFU.TANH R82, R30 ;  /* 0x0000001e00527308 */ /* 0x000e620000002400 */
[C---:B--2---:R-:W-:Y:S01]  /*5df0*/  FMUL.FTZ R8, R2.reuse, 1.4426950216293334961 ;  /* 0x3fb8aa3b02087820 */ /* 0x044fe20000410000 */
[----:B------:R-:W-:Y:S02]  /*5e00*/  FSETP.NEU.FTZ.AND P1, PT, R2, -INF , PT ;  /* 0xff8000000200780b */ /* 0x000fe40003f3d000 */
[----:B------:R-:W2:Y:S06]  /*5e10*/  LDL R2, [R1+0x38] ;  /* 0x0000380001027983 */ /* 0x000eac0000100800 */
[----:B------:R-:W1:Y:S01]  /*5e20*/  MUFU.TANH R81, R31 ;  /* 0x0000001f00517308 */ /* 0x000e620000002400 */
[----:B------:R-:W-:Y:S02]  /*5e30*/  FSEL R8, R8, RZ, P1 ;  /* 0x000000ff08087208 */ /* 0x000fe40000800000 */
[-C--:B------:R-:W-:Y:S03]  /*5e40*/  @!P0 ISETP.GE.AND P1, PT, R227, R10.reuse, PT ;  /* 0x0000000ae300820c */ /* 0x080fe60003f26270 */
[--C-:B------:R-:W-:Y:S01]  /*5e50*/  FFMA.FTZ R4, R4, c[0x0][0x23c], -R8.reuse ;  /* 0x00008f0004047a23 */ /* 0x100fe20000010808 */
[----:B------:R-:W-:Y:S03]  /*5e60*/  @!P0 FSEL R0, R0, -INF , !P1 ;  /* 0xff80000000008808 */ /* 0x000fe60004800000 */
[----:B------:R4:W-:Y:S02]  /*5e70*/  MUFU.EX2 R122, R4 ;  /* 0x00000004007a7308 */ /* 0x0009e40000000800 */
[C---:B----4-:R-:W-:Y:S01]  /*5e80*/  FMUL.FTZ R4, R15.reuse, 1.4426950216293334961 ;  /* 0x3fb8aa3b0f047820 */ /* 0x050fe20000410000 */
[----:B------:R-:W-:Y:S01]  /*5e90*/  FSETP.NEU.FTZ.AND P1, PT, R15, -INF , PT ;  /* 0xff8000000f00780b */ /* 0x000fe20003f3d000 */
[----:B------:R-:W-:Y:S03]  /*5ea0*/  FFMA.FTZ R15, R0, c[0x0][0x23c], -R8 ;  /* 0x00008f00000f7a23 */ /* 0x000fe60000010808 */
[----:B------:R-:W-:Y:S01]  /*5eb0*/  FSEL R0, R4, RZ, P1 ;  /* 0x000000ff04007208 */ /* 0x000fe20000800000 */
[----:B------:R-:W-:Y:S01]  /*5ec0*/  FFMA.FTZ R4, R68, UR4, R91 ;  /* 0x0000000444047c23 */ /* 0x000fe2000801005b */
[-C--:B------:R-:W-:Y:S01]  /*5ed0*/  @!P0 ISETP.GE.AND P1, PT, R227, R9.reuse, PT ;  /* 0x00000009e300820c */ /* 0x080fe20003f26270 */
[----:B------:R-:W-:Y:S02]  /*5ee0*/  MUFU.EX2 R121, R15 ;  /* 0x0000000f00797308 */ /* 0x000fe40000000800 */
[--C-:B------:R-:W-:Y:S01]  /*5ef0*/  FFMA.FTZ R5, R5, c[0x0][0x23c], -R0.reuse ;  /* 0x00008f0005057a23 */ /* 0x100fe20000010800 */
[----:B------:R-:W-:Y:S02]  /*5f00*/  @!P0 FSEL R4, R4, -INF , !P1 ;  /* 0xff80000004048808 */ /* 0x000fe40004800000 */
[-C--:B------:R-:W-:Y:S03]  /*5f10*/  @!P0 ISETP.GE.AND P1, PT, R228, R10.reuse, PT ;  /* 0x0000000ae400820c */ /* 0x080fe60003f26270 */
[----:B------:R-:W-:Y:S02]  /*5f20*/  FFMA.FTZ R4, R4, c[0x0][0x23c], -R0 ;  /* 0x00008f0004047a23 */ /* 0x000fe40000010800 */
[----:B------:R4:W-:Y:S10]  /*5f30*/  MUFU.EX2 R96, R5 ;  /* 0x0000000500607308 */ /* 0x0009f40000000800 */
[----:B------:R-:W-:Y:S01]  /*5f40*/  MUFU.EX2 R95, R4 ;  /* 0x00000004005f7308 */ /* 0x000fe20000000800 */
[C---:B----4-:R-:W-:Y:S02]  /*5f50*/  FFMA.FTZ R5, R19.reuse, UR4, R116 ;  /* 0x0000000413057c23 */ /* 0x050fe40008010074 */
[----:B------:R-:W-:Y:S03]  /*5f60*/  FFMA.FTZ R16, R19, UR4, R251 ;  /* 0x0000000413107c23 */ /* 0x000fe600080100fb */
[----:B------:R-:W-:Y:S02]  /*5f70*/  @!P0 FSEL R5, R5, -INF , !P1 ;  /* 0xff80000005058808 */ /* 0x000fe40004800000 */
[----:B------:R-:W-:Y:S03]  /*5f80*/  @!P0 ISETP.GE.AND P1, PT, R229, R10, PT ;  /* 0x0000000ae500820c */ /* 0x000fe60003f26270 */
[----:B------:R-:W-:Y:S04]  /*5f90*/  FFMA.FTZ R5, R5, c[0x0][0x23c], -R8 ;  /* 0x00008f0005057a23 */ /* 0x000fe80000010808 */
[----:B------:R4:W-:Y:S02]  /*5fa0*/  MUFU.EX2 R120, R5 ;  /* 0x0000000500787308 */ /* 0x0009e40000000800 */
[----:B----4-:R-:W-:Y:S02]  /*5fb0*/  FFMA.FTZ R5, R19, UR4, R90 ;  /* 0x0000000413057c23 */ /* 0x010fe4000801005a */
[C---:B--2---:R-:W-:Y:S02]  /*5fc0*/  FFMA.FTZ R4, R2.reuse, UR4, R115 ;  /* 0x0000000402047c23 */ /* 0x044fe40008010073 */
[----:B------:R-:W-:Y:S03]  /*5fd0*/  FFMA.FTZ R15, R2, UR4, R245 ;  /* 0x00000004020f7c23 */ /* 0x000fe600080100f5 */
[----:B------:R-:W-:Y:S02]  /*5fe0*/  @!P0 FSEL R4, R4, -INF , !P1 ;  /* 0xff80000004048808 */ /* 0x000fe40004800000 */
[-C--:B------:R-:W-:Y:S03]  /*5ff0*/  @!P0 ISETP.GE.AND P1, PT, R228, R9.reuse, PT ;  /* 0x00000009e400820c */ /* 0x080fe60003f26270 */
[----:B------:R-:W-:Y:S01]  /*6000*/  FFMA.FTZ R4, R4, c[0x0][0x23c], -R8 ;  /* 0x00008f0004047a23 */ /* 0x000fe20000010808 */
[----:B------:R-:W-:Y:S02]  /*6010*/  @!P0 FSEL R5, R5, -INF , !P1 ;  /* 0xff80000005058808 */ /* 0x000fe40004800000 */
[-C--:B------:R-:W-:Y:S01]  /*6020*/  @!P0 ISETP.GE.AND P1, PT, R229, R9.reuse, PT ;  /* 0x00000009e500820c */ /* 0x080fe20003f26270 */
[----:B------:R2:W-:Y:S02]  /*6030*/  MUFU.EX2 R119, R4 ;  /* 0x0000000400777308 */ /* 0x0005e40000000800 */
[--C-:B------:R-:W-:Y:S08]  /*6040*/  FFMA.FTZ R5, R5, c[0x0][0x23c], -R0.reuse ;  /* 0x00008f0005057a23 */ /* 0x100ff00000010800 */
[----:B------:R-:W-:Y:S01]  /*6050*/  MUFU.EX2 R94, R5 ;  /* 0x00000005005e7308 */ /* 0x000fe20000000800 */
[----:B--2---:R-:W-:Y:S05]  /*6060*/  FFMA.FTZ R4, R2, UR4, R89 ;  /* 0x0000000402047c23 */ /* 0x004fea0008010059 */
[----:B------:R-:W-:Y:S02]  /*6070*/  @!P0 FSEL R4, R4, -INF , !P1 ;  /* 0xff80000004048808 */ /* 0x000fe40004800000 */
[-C--:B------:R-:W-:Y:S03]  /*6080*/  @!P0 ISETP.GE.AND P1, PT, R228, R14.reuse, PT ;  /* 0x0000000ee400820c */ /* 0x080fe60003f26270 */
[----:B------:R-:W-:Y:S01]  /*6090*/  FFMA.FTZ R4, R4, c[0x0][0x23c], -R0 ;  /* 0x00008f0004047a23 */ /* 0x000fe20000010800 */
[----:B------:R-:W-:Y:S02]  /*60a0*/  @!P0 FSEL R16, R16, -INF , !P1 ;  /* 0xff80000010108808 */ /* 0x000fe40004800000 */
[----:B------:R-:W-:Y:S01]  /*60b0*/  @!P0 ISETP.GE.AND P1, PT, R229, R14, PT ;  /* 0x0000000ee500820c */ /* 0x000fe20003f26270 */
[----:B------:R2:W-:Y:S02]  /*60c0*/  MUFU.EX2 R93, R4 ;  /* 0x00000004005d7308 */ /* 0x0005e40000000800 */
[--C-:B------:R-:W-:Y:S01]  /*60d0*/  FFMA.FTZ R16, R16, c[0x0][0x23c], -R13.reuse ;  /* 0x00008f0010107a23 */ /* 0x100fe2000001080d */
[----:B------:R-:W-:Y:S02]  /*60e0*/  @!P0 FSEL R15, R15, -INF , !P1 ;  /* 0xff8000000f0f8808 */ /* 0x000fe40004800000 */
[-C--:B------:R-:W-:Y:S03]  /*60f0*/  @!P0 ISETP.GE.AND P1, PT, R228, R12.reuse, PT ;  /* 0x0000000ce400820c */ /* 0x080fe60003f26270 */
[----:B------:R-:W-:Y:S02]  /*6100*/  FFMA.FTZ R15, R15, c[0x0][0x23c], -R13 ;  /* 0x00008f000f0f7a23 */ /* 0x000fe4000001080d */
[----:B------:R4:W-:Y:S10]  /*6110*/  MUFU.EX2 R234, R16 ;  /* 0x0000001000ea7308 */ /* 0x0009f40000000800 */
[----:B------:R1:W-:Y:S01]  /*6120*/  MUFU.EX2 R156, R15 ;  /* 0x0000000f009c7308 */ /* 0x0003e20000000800 */
[----:B--2---:R-:W2:Y:S01]  /*6130*/  LDSM.16.M88.4 R4, [R185+0xd000] ;  /* 0x00d00000b904783b */ /* 0x004ea20000000200 */
[----:B----4-:R-:W-:Y:S07]  /*6140*/  FFMA.FTZ R16, R19, UR4, R130 ;  /* 0x0000000413107c23 */ /* 0x010fee0008010082 */
[----:B------:R-:W4:Y:S01]  /*6150*/  LDL R19, [R1+0x4] ;  /* 0x0000040001137983 */ /* 0x000f220000100800 */
[----:B------:R-:W-:Y:S02]  /*6160*/  @!P0 FSEL R16, R16, -INF , !P1 ;  /* 0xff80000010108808 */ /* 0x000fe40004800000 */
[----:B------:R-:W-:Y:S01]  /*6170*/  @!P0 ISETP.GE.AND P1, PT, R229, R12, PT ;  /* 0x0000000ce500820c */ /* 0x000fe20003f26270 */
[----:B-1----:R-:W-:Y:S02]  /*6180*/  FFMA.FTZ R15, R2, UR4, R129 ;  /* 0x00000004020f7c23 */ /* 0x002fe40008010081 */
[--C-:B------:R-:W-:Y:S01]  /*6190*/  FFMA.FTZ R16, R16, c[0x0][0x23c], -R11.reuse ;  /* 0x00008f0010107a23 */ /* 0x100fe2000001080b */
[----:B------:R-:W4:Y:S02]  /*61a0*/  LDL R2, [R1+0x8] ;  /* 0x0000080001027983 */ /* 0x000f240000100800 */
[----:B------:R-:W-:Y:S01]  /*61b0*/  @!P0 FSEL R15, R15, -INF , !P1 ;  /* 0xff8000000f0f8808 */ /* 0x000fe20004800000 */
[----:B------:R3:W-:Y:S01]  /*61c0*/  MUFU.EX2 R180, R16 ;  /* 0x0000001000b47308 */ /* 0x0007e20000000800 */
[-C--:B------:R-:W-:Y:S03]  /*61d0*/  @!P0 ISETP.GE.AND P1, PT, R230, R14.reuse, PT ;  /* 0x0000000ee600820c */ /* 0x080fe60003f26270 */
[----:B------:R-:W-:Y:S06]  /*61e0*/  FFMA.FTZ R15, R15, c[0x0][0x23c], -R11 ;  /* 0x00008f000f0f7a23 */ /* 0x000fec000001080b */
[----:B------:R1:W-:Y:S01]  /*61f0*/  MUFU.EX2 R131, R15 ;  /* 0x0000000f00837308 */ /* 0x0003e20000000800 */
[-C--:B--2---:R-:W-:Y:S08]  /*6200*/  HMMA.16816.F32 R36, R148, R4.reuse, R36 ;  /* 0x000000049424723c */ /* 0x084ff00000001824 */
[C---:B------:R-:W-:Y:S01]  /*6210*/  HMMA.16816.F32 R40, R132.reuse, R4, R40 ;  /* 0x000000048428723c */ /* 0x040fe20000001828 */
[C---:B---3--:R-:W-:Y:S06]  /*6220*/  FFMA.FTZ R16, R17.reuse, UR4, R241 ;  /* 0x0000000411107c23 */ /* 0x048fec00080100f1 */
[C---:B------:R-:W-:Y:S01]  /*6230*/  FFMA.FTZ R5, R18.reuse, UR4, R126 ;  /* 0x0000000412057c23 */ /* 0x040fe2000801007e */
[-C--:B------:R-:W-:Y:S01]  /*6240*/  HMMA.16816.F32 R44, R132, R6.reuse, R44 ;  /* 0x00000006842c723c */ /* 0x080fe2000000182c */
[----:B------:R-:W-:Y:S03]  /*6250*/  FFMA.FTZ R4, R17, UR4, R125 ;  /* 0x0000000411047c23 */ /* 0x000fe6000801007d */
[----:B-1----:R-:W-:Y:S04]  /*6260*/  FFMA.FTZ R15, R18, UR4, R243 ;  /* 0x00000004120f7c23 */ /* 0x002fe800080100f3 */
[----:B------:R-:W-:Y:S01]  /*6270*/  FMUL.FTZ R36, R36, c[0x0][0x2ec] ;  /* 0x0000bb0024247a20 */ /* 0x000fe20000410000 */
[----:B------:R-:W-:Y:S01]  /*6280*/  @!P0 FSEL R15, R15, -INF , !P1 ;  /* 0xff8000000f0f8808 */ /* 0x000fe20004800000 */
[C---:B------:R-:W-:Y:S01]  /*6290*/  HMMA.16816.F32 R48, R148.reuse, R6, R48 ;  /* 0x000000069430723c */ /* 0x040fe20000001830 */
[----:B------:R-:W-:Y:S01]  /*62a0*/  @!P0 ISETP.GE.AND P1, PT, R231, R14, PT ;  /* 0x0000000ee700820c */ /* 0x000fe20003f26270 */
[----:B------:R-:W-:Y:S01]  /*62b0*/  FMUL.FTZ R37, R37, c[0x0][0x2ec] ;  /* 0x0000bb0025257a20 */ /* 0x000fe20000410000 */
[----:B------:R-:W1:Y:S01]  /*62c0*/  MUFU.TANH R215, R36 ;  /* 0x0000002400d77308 */ /* 0x000e620000002400 */
[--C-:B------:R-:W-:Y:S01]  /*62d0*/  FFMA.FTZ R15, R15, c[0x0][0x23c], -R13.reuse ;  /* 0x00008f000f0f7a23 */ /* 0x100fe2000001080d */
[----:B------:R-:W-:Y:S01]  /*62e0*/  @!P0 FSEL R16, R16, -INF , !P1 ;  /* 0xff80000010108808 */ /* 0x000fe20004800000 */
[----:B------:R-:W-:Y:S01]  /*62f0*/  FMUL.FTZ R38, R38, c[0x0][0x2ec] ;  /* 0x0000bb0026267a20 */ /* 0x000fe20000410000 */
[-C--:B------:R-:W-:Y:S01]  /*6300*/  @!P0 ISETP.GE.AND P1, PT, R230, R12.reuse, PT ;  /* 0x0000000ce600820c */ /* 0x080fe20003f26270 */
[----:B------:R-:W-:Y:S04]  /*6310*/  FMUL.FTZ R40, R40, c[0x0][0x2ec] ;  /* 0x0000bb0028287a20 */ /* 0x000fe80000410000 */
[----:B------:R-:W-:Y:S01]  /*6320*/  FFMA.FTZ R16, R16, c[0x0][0x23c], -R13 ;  /* 0x00008f0010107a23 */ /* 0x000fe2000001080d */
[----:B------:R-:W-:Y:S01]  /*6330*/  @!P0 FSEL R5, R5, -INF , !P1 ;  /* 0xff80000005058808 */ /* 0x000fe20004800000 */
[----:B------:R-:W-:Y:S01]  /*6340*/  FMUL.FTZ R42, R42, c[0x0][0x2ec] ;  /* 0x0000bb002a2a7a20 */ /* 0x000fe20000410000 */
[----:B------:R-:W-:Y:S01]  /*6350*/  @!P0 ISETP.GE.AND P1, PT, R231, R12, PT ;  /* 0x0000000ce700820c */ /* 0x000fe20003f26270 */
[----:B------:R-:W-:Y:S01]  /*6360*/  FMUL.FTZ R39, R39, c[0x0][0x2ec] ;  /* 0x0000bb0027277a20 */ /* 0x000fe20000410000 */
[----:B------:R-:W-:Y:S01]  /*6370*/  MUFU.TANH R102, R40 ;  /* 0x0000002800667308 */ /* 0x000fe20000002400 */
[--C-:B------:R-:W-:Y:S01]  /*6380*/  FFMA.FTZ R5, R5, c[0x0][0x23c], -R11.reuse ;  /* 0x00008f0005057a23 */ /* 0x100fe2000001080b */
[----:B------:R-:W-:Y:S01]  /*6390*/  @!P0 FSEL R4, R4, -INF , !P1 ;  /* 0xff80000004048808 */ /* 0x000fe20004800000 */
[----:B------:R-:W-:Y:S01]  /*63a0*/  FMUL.FTZ R41, R41, c[0x0][0x2ec] ;  /* 0x0000bb0029297a20 */ /* 0x000fe20000410000 */
[-C--:B------:R-:W-:Y:S01]  /*63b0*/  @!P0 ISETP.GE.AND P1, PT, R230, R10.reuse, PT ;  /* 0x0000000ae600820c */ /* 0x080fe20003f26270 */
[----:B------:R-:W-:Y:S02]  /*63c0*/  FMUL.FTZ R43, R43, c[0x0][0x2ec] ;  /* 0x0000bb002b2b7a20 */ /* 0x000fe40000410000 */
[----:B------:R-:W-:Y:S02]  /*63d0*/  FMUL.FTZ R48, R48, c[0x0][0x2ec] ;  /* 0x0000bb0030307a20 */ /* 0x000fe40000410000 */
[----:B------:R-:W-:Y:S01]  /*63e0*/  FFMA.FTZ R4, R4, c[0x0][0x23c], -R11 ;  /* 0x00008f0004047a23 */ /* 0x000fe2000001080b */
[----:B------:R2:W-:Y:S01]  /*63f0*/  MUFU.EX2 R128, R5 ;  /* 0x0000000500807308 */ /* 0x0005e20000000800 */
[----:B------:R-:W-:Y:S02]  /*6400*/  FMUL.FTZ R49, R49, c[0x0][0x2ec] ;  /* 0x0000bb0031317a20 */ /* 0x000fe40000410000 */
[----:B------:R-:W-:Y:S02]  /*6410*/  FMUL.FTZ R44, R44, c[0x0][0x2ec] ;  /* 0x0000bb002c2c7a20 */ /* 0x000fe40000410000 */
[----:B------:R-:W-:Y:S02]  /*6420*/  FMUL.FTZ R50, R50, c[0x0][0x2ec] ;  /* 0x0000bb0032327a20 */ /* 0x000fe40000410000 */
[----:B------:R-:W-:Y:S02]  /*6430*/  FMUL.FTZ R45, R45, c[0x0][0x2ec] ;  /* 0x0000bb002d2d7a20 */ /* 0x000fe40000410000 */
[----:B------:R-:W-:Y:S01]  /*6440*/  FMUL.FTZ R51, R51, c[0x0][0x2ec] ;  /* 0x0000bb0033337a20 */ /* 0x000fe20000410000 */
[----:B------:R3:W-:Y:S01]  /*6450*/  MUFU.EX2 R127, R4 ;  /* 0x00000004007f7308 */ /* 0x0007e20000000800 */
[----:B------:R-:W-:Y:S02]  /*6460*/  FMUL.FTZ R46, R46, c[0x0][0x2ec] ;  /* 0x0000bb002e2e7a20 */ /* 0x000fe40000410000 */
[----:B------:R-:W-:Y:S07]  /*6470*/  FMUL.FTZ R47, R47, c[0x0][0x2ec] ;  /* 0x0000bb002f2f7a20 */ /* 0x000fee0000410000 */
[----:B------:R-:W-:Y:S01]  /*6480*/  MUFU.TANH R76, R42 ;  /* 0x0000002a004c7308 */ /* 0x000fe20000002400 */
[----:B--2---:R-:W-:Y:S05]  /*6490*/  FFMA.FTZ R5, R18, UR4, R110 ;  /* 0x0000000412057c23 */ /* 0x004fea000801006e */
[----:B------:R-:W-:Y:S04]  /*64a0*/  @!P0 FSEL R5, R5, -INF , !P1 ;  /* 0xff80000005058808 */ /* 0x000fe80004800000 */
[----:B------:R-:W-:Y:S01]  /*64b0*/  MUFU.TANH R99, R45 ;  /* 0x0000002d00637308 */ /* 0x000fe20000002400 */
[-C--:B------:R-:W-:Y:S01]  /*64c0*/  @!P0 ISETP.GE.AND P1, PT, R231, R10.reuse, PT ;  /* 0x0000000ae700820c */ /* 0x080fe20003f26270 */
[--C-:B------:R-:W-:Y:S02]  /*64d0*/  FFMA.FTZ R5, R5, c[0x0][0x23c], -R8.reuse ;  /* 0x00008f0005057a23 */ /* 0x100fe40000010808 */
[----:B---3--:R-:W-:Y:S06]  /*64e0*/  FFMA.FTZ R4, R17, UR4, R109 ;  /* 0x0000000411047c23 */ /* 0x008fec000801006d */
[----:B------:R2:W-:Y:S01]  /*64f0*/  MUFU.EX2 R114, R5 ;  /* 0x0000000500727308 */ /* 0x0005e20000000800 */
[----:B------:R-:W-:Y:S02]  /*6500*/  @!P0 FSEL R4, R4, -INF , !P1 ;  /* 0xff80000004048808 */ /* 0x000fe40004800000 */
[-C--:B------:R-:W-:Y:S03]  /*6510*/  @!P0 ISETP.GE.AND P1, PT, R230, R9.reuse, PT ;  /* 0x00000009e600820c */ /* 0x080fe60003f26270 */
[----:B------:R-:W-:Y:S04]  /*6520*/  FFMA.FTZ R4, R4, c[0x0][0x23c], -R8 ;  /* 0x00008f0004047a23 */ /* 0x000fe80000010808 */
[----:B------:R3:W-:Y:S10]  /*6530*/  MUFU.EX2 R113, R4 ;  /* 0x0000000400717308 */ /* 0x0007f40000000800 */
[----:B------:R-:W-:Y:S01]  /*6540*/  MUFU.TANH R101, R41 ;  /* 0x0000002900657308 */ /* 0x000fe20000002400 */
[----:B--2---:R-:W-:Y:S02]  /*6550*/  FFMA.FTZ R5, R18, UR4, R84 ;  /* 0x0000000412057c23 */ /* 0x004fe40008010054 */
[----:B------:R-:W1:Y:S03]  /*6560*/  LDL R18, [R1+0xc] ;  /* 0x00000c0001127983 */ /* 0x000e660000100800 */
[----:B------:R-:W-:Y:S04]  /*6570*/  @!P0 FSEL R5, R5, -INF , !P1 ;  /* 0xff80000005058808 */ /* 0x000fe80004800000 */
[----:B------:R-:W-:Y:S01]  /*6580*/  MUFU.TANH R73, R47 ;  /* 0x0000002f00497308 */ /* 0x000fe20000002400 */
[-C--:B------:R-:W-:Y:S01]  /*6590*/  @!P0 ISETP.GE.AND P1, PT, R231, R9.reuse, PT ;  /* 0x00000009e700820c */ /* 0x080fe20003f26270 */
[--C-:B------:R-:W-:Y:S02]  /*65a0*/  FFMA.FTZ R5, R5, c[0x0][0x23c], -R0.reuse ;  /* 0x00008f0005057a23 */ /* 0x100fe40000010800 */
[----:B---3--:R-:W-:Y:S02]  /*65b0*/  FFMA.FTZ R4, R17, UR4, R83 ;  /* 0x0000000411047c23 */ /* 0x008fe40008010053 */
[----:B------:R-:W2:Y:S04]  /*65c0*/  LDL R17, [R1+0x10] ;  /* 0x0000100001117983 */ /* 0x000ea80000100800 */
[----:B------:R4:W-:Y:S01]  /*65d0*/  MUFU.EX2 R88, R5 ;  /* 0x0000000500587308 */ /* 0x0009e20000000800 */
[----:B------:R-:W-:Y:S02]  /*65e0*/  @!P0 FSEL R4, R4, -INF , !P1 ;  /* 0xff80000004048808 */ /* 0x000fe40004800000 */
[-C--:B------:R-:W-:Y:S03]  /*65f0*/  @!P0 ISETP.GE.AND P1, PT, R232, R10.reuse, PT ;  /* 0x0000000ae800820c */ /* 0x080fe60003f26270 */
[----:B------:R-:W-:Y:S04]  /*6600*/  FFMA.FTZ R4, R4, c[0x0][0x23c], -R0 ;  /* 0x00008f0004047a23 */ /* 0x000fe80000010800 */
[----:B------:R-:W-:Y:S10]  /*6610*/  MUFU.EX2 R87, R4 ;  /* 0x0000000400577308 */ /* 0x000ff40000000800 */
[----:B------:R-:W-:Y:S10]  /*6620*/  MUFU.TANH R75, R43 ;  /* 0x0000002b004b7308 */ /* 0x000ff40000002400 */
[----:B------:R-:W-:Y:S10]  /*6630*/  MUFU.TANH R172, R48 ;  /* 0x0000003000ac7308 */ /* 0x000ff40000002400 */
[----:B------:R-:W-:Y:S10]  /*6640*/  MUFU.TANH R100, R44 ;  /* 0x0000002c00647308 */ /* 0x000ff40000002400 */
[----:B------:R-:W-:Y:S10]  /*6650*/  MUFU.TANH R171, R49 ;  /* 0x0000003100ab7308 */ /* 0x000ff40000002400 */
[----:B------:R-:W-:Y:S10]  /*6660*/  MUFU.TANH R74, R46 ;  /* 0x0000002e004a7308 */ /* 0x000ff40000002400 */
[----:B------:R-:W-:Y:S10]  /*6670*/  MUFU.TANH R221, R50 ;  /* 0x0000003200dd7308 */ /* 0x000ff40000002400 */
[----:B------:R-:W-:Y:S10]  /*6680*/  MUFU.TANH R220, R51 ;  /* 0x0000003300dc7308 */ /* 0x000ff40000002400 */
[----:B------:R3:W-:Y:S10]  /*6690*/  MUFU.EX2 R154, R16 ;  /* 0x00000010009a7308 */ /* 0x0007f40000000800 */
[----:B------:R3:W-:Y:S10]  /*66a0*/  MUFU.EX2 R155, R15 ;  /* 0x0000000f009b7308 */ /* 0x0007f40000000800 */
[----:B------:R-:W-:Y:S10]  /*66b0*/  MUFU.TANH R214, R37 ;  /* 0x0000002500d67308 */ /* 0x000ff40000002400 */
[----:B------:R-:W1:Y:S10]  /*66c0*/  MUFU.TANH R247, R38 ;  /* 0x0000002600f77308 */ /* 0x000e740000002400 */
[----:B------:R-:W1:Y:S01]  /*66d0*/  MUFU.TANH R244, R39 ;  /* 0x0000002700f47308 */ /* 0x000e620000002400 */
[C---:B----4-:R-:W-:Y:S02]  /*66e0*/  FFMA.FTZ R5, R19.reuse, UR4, R108 ;  /* 0x0000000413057c23 */ /* 0x050fe4000801006c */
[----:B---3--:R-:W-:Y:S03]  /*66f0*/  FFMA.FTZ R16, R19, UR4, R217 ;  /* 0x0000000413107c23 */ /* 0x008fe600080100d9 */
[----:B------:R-:W-:Y:S02]  /*6700*/  @!P0 FSEL R5, R5, -INF , !P1 ;  /* 0xff80000005058808 */ /* 0x000fe40004800000 */
[----:B------:R-:W-:Y:S03]  /*6710*/  @!P0 ISETP.GE.AND P1, PT, R235, R10, PT ;  /* 0x0000000aeb00820c */ /* 0x000fe60003f26270 */
[----:B------:R-:W-:Y:S02]  /*6720*/  FFMA.FTZ R5, R5, c[0x0][0x23c], -R8 ;  /* 0x00008f0005057a23 */ /* 0x000fe40000010808 */
[C---:B------:R-:W-:Y:S02]  /*6730*/  FFMA.FTZ R4, R2.reuse, UR4, R107 ;  /* 0x0000000402047c23 */ /* 0x040fe4000801006b */
[----:B------:R-:W-:Y:S01]  /*6740*/  FFMA.FTZ R15, R2, UR4, R216 ;  /* 0x00000004020f7c23 */ /* 0x000fe200080100d8 */
[----:B------:R3:W-:Y:S02]  /*6750*/  MUFU.EX2 R112, R5 ;  /* 0x0000000500707308 */ /* 0x0007e40000000800 */
[----:B------:R-:W-:Y:S02]  /*6760*/  @!P0 FSEL R4, R4, -INF , !P1 ;  /* 0xff80000004048808 */ /* 0x000fe40004800000 */
[-C--:B------:R-:W-:Y:S03]  /*6770*/  @!P0 ISETP.GE.AND P1, PT, R232, R9.reuse, PT ;  /* 0x00000009e800820c */ /* 0x080fe60003f26270 */
[----:B------:R-:W-:Y:S04]  /*6780*/  FFMA.FTZ R4, R4, c[0x0][0x23c], -R8 ;  /* 0x00008f0004047a23 */ /* 0x000fe80000010808 */
[----:B------:R4:W-:Y:S01]  /*6790*/  MUFU.EX2 R111, R4 ;  /* 0x00000004006f7308 */ /* 0x0009e20000000800 */
[----:B---3--:R-:W-:Y:S05]  /*67a0*/  FFMA.FTZ R5, R19, UR4, R82 ;  /* 0x0000000413057c23 */ /* 0x008fea0008010052 */
[----:B------:R-:W-:Y:S02]  /*67b0*/  @!P0 FSEL R5, R5, -INF , !P1 ;  /* 0xff80000005058808 */ /* 0x000fe40004800000 */
[----:B------:R-:W-:Y:S03]  /*67c0*/  @!P0 ISETP.GE.AND P1, PT, R235, R9, PT ;  /* 0x00000009eb00820c */ /* 0x000fe60003f26270 */
[--C-:B------:R-:W-:Y:S02]  /*67d0*/  FFMA.FTZ R5, R5, c[0x0][0x23c], -R0.reuse ;  /* 0x00008f0005057a23 */ /* 0x100fe40000010800 */
[----:B----4-:R-:W-:Y:S02]  /*67e0*/  FFMA.FTZ R4, R2, UR4, R81 ;  /* 0x0000000402047c23 */ /* 0x010fe40008010051 */
[----:B------:R-:W-:Y:S03]  /*67f0*/  MUFU.EX2 R86, R5 ;  /* 0x0000000500567308 */ /* 0x000fe60000000800 */
        /* <DEDUP_REMOVED lines=12> */
[----:B---3--:R-:W3:Y:S01]  /*68c0*/  LDSM.16.M88.4 R4, [R185+0xd800] ;  /* 0x00d80000b904783b */ /* 0x008ee20000000200 */
[----:B----4-:R-:W-:Y:S07]  /*68d0*/  FFMA.FTZ R16, R19, UR4, R124 ;  /* 0x0000000413107c23 */ /* 0x010fee000801007c */
[----:B------:R-:W4:Y:S01]  /*68e0*/  LDL R19, [R1+0x18] ;  /* 0x0000180001137983 */ /* 0x000f220000100800 */
[----:B------:R-:W-:Y:S02]  /*68f0*/  @!P0 FSEL R16, R16, -INF , !P1 ;  /* 0xff80000010108808 */ /* 0x000fe40004800000 */
[----:B------:R-:W-:Y:S01]  /*6900*/  @!P0 ISETP.GE.AND P1, PT, R235, R12, PT ;  /* 0x0000000ceb00820c */ /* 0x000fe20003f26270 */
[----:B------:R-:W-:Y:S02]  /*6910*/  FFMA.FTZ R15, R2, UR4, R123 ;  /* 0x00000004020f7c23 */ /* 0x000fe4000801007b */
[--C-:B------:R-:W-:Y:S03]  /*6920*/  FFMA.FTZ R16, R16, c[0x0][0x23c], -R11.reuse ;  /* 0x00008f0010107a23 */ /* 0x100fe6000001080b */
[----:B------:R-:W-:Y:S01]  /*6930*/  @!P0 FSEL R15, R15, -INF , !P1 ;  /* 0xff8000000f0f8808 */ /* 0x000fe20004800000 */
[----:B------:R-:W-:Y:S01]  /*6940*/  MUFU.EX2 R242, R16 ;  /* 0x0000001000f27308 */ /* 0x000fe20000000800 */
[-C--:B------:R-:W-:Y:S03]  /*6950*/  @!P0 ISETP.GE.AND P1, PT, R236, R14.reuse, PT ;  /* 0x0000000eec00820c */ /* 0x080fe60003f26270 */
[----:B------:R-:W-:Y:S06]  /*6960*/  FFMA.FTZ R15, R15, c[0x0][0x23c], -R11 ;  /* 0x00008f000f0f7a23 */ /* 0x000fec000001080b */
[----:B------:R1:W-:Y:S01]  /*6970*/  MUFU.EX2 R240, R15 ;  /* 0x0000000f00f07308 */ /* 0x0003e20000000800 */
[-C--:B---3--:R-:W-:Y:S08]  /*6980*/  HMMA.16816.F32 R52, R148, R4.reuse, R52 ;  /* 0x000000049434723c */ /* 0x088ff00000001834 */
[C---:B------:R-:W-:Y:S08]  /*6990*/  HMMA.16816.F32 R56, R132.reuse, R4, R56 ;  /* 0x000000048438723c */ /* 0x040ff00000001838 */
[-C--:B------:R-:W-:Y:S01]  /*69a0*/  HMMA.16816.F32 R60, R132, R6.reuse, R60 ;  /* 0x00000006843c723c */ /* 0x080fe2000000183c */
[C---:B-1----:R-:W-:Y:S03]  /*69b0*/  FFMA.FTZ R15, R18.reuse, UR4, R215 ;  /* 0x00000004120f7c23 */ /* 0x042fe600080100d7 */
[----:B------:R-:W-:Y:S04]  /*69c0*/  FFMA.FTZ R5, R18, UR4, R247 ;  /* 0x0000000412057c23 */ /* 0x000fe800080100f7 */
[----:B------:R-:W-:Y:S01]  /*69d0*/  FMUL.FTZ R52, R52, c[0x0][0x2ec] ;  /* 0x0000bb0034347a20 */ /* 0x000fe20000410000 */
[----:B------:R-:W-:Y:S01]  /*69e0*/  HMMA.16816.F32 R64, R148, R6, R64 ;  /* 0x000000069440723c */ /* 0x000fe20000001840 */
[----:B------:R-:W3:Y:S02]  /*69f0*/  LDL R7, [R1] ;  /* 0x0000000001077983 */ /* 0x000ee40000100800 */
[----:B------:R-:W-:Y:S01]  /*6a00*/  FMUL.FTZ R53, R53, c[0x0][0x2ec] ;  /* 0x0000bb0035357a20 */ /* 0x000fe20000410000 */
[----:B------:R-:W-:Y:S01]  /*6a10*/  @!P0 FSEL R15, R15, -INF , !P1 ;  /* 0xff8000000f0f8808 */ /* 0x000fe20004800000 */
[----:B--2---:R-:W-:Y:S01]  /*6a20*/  FFMA.FTZ R16, R17, UR4, R214 ;  /* 0x0000000411107c23 */ /* 0x004fe200080100d6 */
[----:B------:R-:W-:Y:S01]  /*6a30*/  @!P0 ISETP.GE.AND P1, PT, R237, R14, PT ;  /* 0x0000000eed00820c */ /* 0x000fe20003f26270 */
[----:B------:R-:W-:Y:S01]  /*6a40*/  FFMA.FTZ R4, R17, UR4, R244 ;  /* 0x0000000411047c23 */ /* 0x000fe200080100f4 */
[----:B------:R-:W2:Y:S01]  /*6a50*/  LDL R150, [R1+0x80] ;  /* 0x0000800001967983 */ /* 0x000ea20000100800 */
[--C-:B------:R-:W-:Y:S01]  /*6a60*/  FFMA.FTZ R15, R15, c[0x0][0x23c], -R13.reuse ;  /* 0x00008f000f0f7a23 */ /* 0x100fe2000001080d */
[----:B------:R-:W1:Y:S02]  /*6a70*/  MUFU.TANH R168, R52 ;  /* 0x0000003400a87308 */ /* 0x000e640000002400 */
[----:B------:R-:W-:Y:S01]  /*6a80*/  FMUL.FTZ R54, R54, c[0x0][0x2ec] ;  /* 0x0000bb0036367a20 */ /* 0x000fe20000410000 */
[----:B------:R-:W-:Y:S01]  /*6a90*/  @!P0 FSEL R16, R16, -INF , !P1 ;  /* 0xff80000010108808 */ /* 0x000fe20004800000 */
[----:B------:R-:W-:Y:S01]  /*6aa0*/  FMUL.FTZ R55, R55, c[0x0][0x2ec] ;  /* 0x0000bb0037377a20 */ /* 0x000fe20000410000 */
[-C--:B------:R-:W-:Y:S01]  /*6ab0*/  @!P0 ISETP.GE.AND P1, PT, R236, R12.reuse, PT ;  /* 0x0000000cec00820c */ /* 0x080fe20003f26270 */
[----:B------:R-:W-:Y:S01]  /*6ac0*/  FMUL.FTZ R56, R56, c[0x0][0x2ec] ;  /* 0x0000bb0038387a20 */ /* 0x000fe20000410000 */
[----:B------:R-:W2:Y:S01]  /*6ad0*/  LDL R149, [R1+0x7c] ;  /* 0x00007c0001957983 */ /* 0x000ea20000100800 */
[----:B------:R-:W-:Y:S01]  /*6ae0*/  FFMA.FTZ R16, R16, c[0x0][0x23c], -R13 ;  /* 0x00008f0010107a23 */ /* 0x000fe2000001080d */
[----:B------:R-:W-:Y:S01]  /*6af0*/  @!P0 FSEL R5, R5, -INF , !P1 ;  /* 0xff80000005058808 */ /* 0x000fe20004800000 */
[----:B------:R-:W-:Y:S01]  /*6b00*/  FMUL.FTZ R57, R57, c[0x0][0x2ec] ;  /* 0x0000bb0039397a20 */ /* 0x000fe20000410000 */
[----:B------:R-:W-:Y:S01]  /*6b10*/  @!P0 ISETP.GE.AND P1, PT, R237, R12, PT ;  /* 0x0000000ced00820c */ /* 0x000fe20003f26270 */
[----:B------:R-:W-:Y:S01]  /*6b20*/  FMUL.FTZ R58, R58, c[0x0][0x2ec] ;  /* 0x0000bb003a3a7a20 */ /* 0x000fe20000410000 */
[----:B------:R1:W-:Y:S01]  /*6b30*/  MUFU.EX2 R152, R16 ;  /* 0x0000001000987308 */ /* 0x0003e20000000800 */
[--C-:B------:R-:W-:Y:S01]  /*6b40*/  FFMA.FTZ R5, R5, c[0x0][0x23c], -R11.reuse ;  /* 0x00008f0005057a23 */ /* 0x100fe2000001080b */
[----:B------:R-:W-:Y:S01]  /*6b50*/  @!P0 FSEL R4, R4, -INF , !P1 ;  /* 0xff80000004048808 */ /* 0x000fe20004800000 */
[----:B------:R-:W-:Y:S01]  /*6b60*/  FMUL.FTZ R59, R59, c[0x0][0x2ec] ;  /* 0x0000bb003b3b7a20 */ /* 0x000fe20000410000 */
[----:B------:R-:W-:Y:S01]  /*6b70*/  IADD3 R148, R3, R182, RZ ;  /* 0x000000b603947210 */ /* 0x000fe20007ffe0ff */
[----:B------:R-:W-:Y:S01]  /*6b80*/  FMUL.FTZ R60, R60, c[0x0][0x2ec] ;  /* 0x0000bb003c3c7a20 */ /* 0x000fe20000410000 */
[-C--:B------:R-:W-:Y:S01]  /*6b90*/  @!P0 ISETP.GE.AND P1, PT, R236, R10.reuse, PT ;  /* 0x0000000aec00820c */ /* 0x080fe20003f26270 */
[----:B------:R-:W-:Y:S01]  /*6ba0*/  FFMA.FTZ R4, R4, c[0x0][0x23c], -R11 ;  /* 0x00008f0004047a23 */ /* 0x000fe2000001080b */
[----:B------:R-:W-:Y:S01]  /*6bb0*/  MOV R151, R69 ;  /* 0x0000004500977202 */ /* 0x000fe20000000f00 */
[----:B------:R-:W-:Y:S01]  /*6bc0*/  FMUL.FTZ R61, R61, c[0x0][0x2ec] ;  /* 0x0000bb003d3d7a20 */ /* 0x000fe20000410000 */
[----:B------:R1:W-:Y:S01]  /*6bd0*/  MUFU.EX2 R223, R5 ;  /* 0x0000000500df7308 */ /* 0x0003e20000000800 */
[----:B------:R-:W-:Y:S02]  /*6be0*/  FMUL.FTZ R62, R62, c[0x0][0x2ec] ;  /* 0x0000bb003e3e7a20 */ /* 0x000fe40000410000 */
[----:B------:R-:W-:Y:S02]  /*6bf0*/  FMUL.FTZ R64, R64, c[0x0][0x2ec] ;  /* 0x0000bb0040407a20 */ /* 0x000fe40000410000 */
[----:B------:R-:W-:Y:S02]  /*6c00*/  FMUL.FTZ R65, R65, c[0x0][0x2ec] ;  /* 0x0000bb0041417a20 */ /* 0x000fe40000410000 */
[----:B------:R-:W-:Y:S02]  /*6c10*/  FMUL.FTZ R66, R66, c[0x0][0x2ec] ;  /* 0x0000bb0042427a20 */ /* 0x000fe40000410000 */
[----:B------:R-:W-:Y:S01]  /*6c20*/  FMUL.FTZ R67, R67, c[0x0][0x2ec] ;  /* 0x0000bb0043437a20 */ /* 0x000fe20000410000 */
[----:B------:R1:W-:Y:S01]  /*6c30*/  MUFU.EX2 R222, R4 ;  /* 0x0000000400de7308 */ /* 0x0003e20000000800 */
[----:B------:R-:W-:Y:S01]  /*6c40*/  FMUL.FTZ R63, R63, c[0x0][0x2ec] ;  /* 0x0000bb003f3f7a20 */ /* 0x000fe20000410000 */
[----:B-1----:R-:W2:Y:S08]  /*6c50*/  LDL R16, [R1+0x24] ;  /* 0x0000240001107983 */ /* 0x002eb00000100800 */
[----:B------:R-:W-:Y:S01]  /*6c60*/  MUFU.TANH R68, R58 ;  /* 0x0000003a00447308 */ /* 0x000fe20000002400 */
[C---:B------:R-:W-:Y:S09]  /*6c70*/  FFMA.FTZ R5, R18.reuse, UR4, R76 ;  /* 0x0000000412057c23 */ /* 0x040ff2000801004c */
[----:B------:R-:W-:Y:S01]  /*6c80*/  MUFU.TANH R2, R59 ;  /* 0x0000003b00027308 */ /* 0x000fe20000002400 */
[----:B------:R-:W-:Y:S02]  /*6c90*/  FFMA.FTZ R4, R18, UR4, R102 ;  /* 0x0000000412047c23 */ /* 0x000fe40008010066 */
[----:B------:R-:W2:Y:S03]  /*6ca0*/  LDL R18, [R1+0x1c] ;  /* 0x00001c0001127983 */ /* 0x000ea60000100800 */
[----:B------:R-:W-:Y:S04]  /*6cb0*/  @!P0 FSEL R4, R4, -INF , !P1 ;  /* 0xff80000004048808 */ /* 0x000fe80004800000 */
[----:B------:R-:W-:Y:S01]  /*6cc0*/  MUFU.TANH R233, R60 ;  /* 0x0000003c00e97308 */ /* 0x000fe20000002400 */
[-C--:B------:R-:W-:Y:S01]  /*6cd0*/  @!P0 ISETP.GE.AND P1, PT, R237, R10.reuse, PT ;  /* 0x0000000aed00820c */ /* 0x080fe20003f26270 */
[--C-:B------:R-:W-:Y:S08]  /*6ce0*/  FFMA.FTZ R4, R4, c[0x0][0x23c], -R8.reuse ;  /* 0x00008f0004047a23 */ /* 0x100ff00000010808 */
[----:B------:R1:W-:Y:S10]  /*6cf0*/  MUFU.EX2 R106, R4 ;  /* 0x00000004006a7308 */ /* 0x0003f40000000800 */
[----:B------:R1:W-:Y:S10]  /*6d00*/  MUFU.EX2 R175, R15 ;  /* 0x0000000f00af7308 */ /* 0x0003f40000000800 */
[----:B------:R-:W-:Y:S01]  /*6d10*/  MUFU.TANH R224, R61 ;  /* 0x0000003d00e07308 */ /* 0x000fe20000002400 */
[C---:B-1----:R-:W-:Y:S09]  /*6d20*/  FFMA.FTZ R4, R17.reuse, UR4, R75 ;  /* 0x0000000411047c23 */ /* 0x042ff2000801004b */
[----:B------:R-:W-:Y:S01]  /*6d30*/  MUFU.TANH R190, R62 ;  /* 0x0000003e00be7308 */ /* 0x000fe20000002400 */
[----:B------:R-:W-:Y:S02]  /*6d40*/  FFMA.FTZ R15, R17, UR4, R101 ;  /* 0x00000004110f7c23 */ /* 0x000fe40008010065 */
[----:B------:R-:W2:Y:S03]  /*6d50*/  LDL R17, [R1+0x20] ;  /* 0x0000200001117983 */ /* 0x000ea60000100800 */
[----:B------:R-:W-:Y:S04]  /*6d60*/  @!P0 FSEL R15, R15, -INF , !P1 ;  /* 0xff8000000f0f8808 */ /* 0x000fe80004800000 */
[----:B------:R-:W-:Y:S01]  /*6d70*/  MUFU.TANH R160, R64 ;  /* 0x0000004000a07308 */ /* 0x000fe20000002400 */
[-C--:B------:R-:W-:Y:S01]  /*6d80*/  @!P0 ISETP.GE.AND P1, PT, R236, R9.reuse, PT ;  /* 0x00000009ec00820c */ /* 0x080fe20003f26270 */
[----:B------:R-:W-:Y:S03]  /*6d90*/  FFMA.FTZ R15, R15, c[0x0][0x23c], -R8 ;  /* 0x00008f000f0f7a23 */ /* 0x000fe60000010808 */
[----:B------:R-:W-:Y:S02]  /*6da0*/  @!P0 FSEL R5, R5, -INF , !P1 ;  /* 0xff80000005058808 */ /* 0x000fe40004800000 */
[-C--:B------:R-:W-:Y:S03]  /*6db0*/  @!P0 ISETP.GE.AND P1, PT, R237, R9.reuse, PT ;  /* 0x00000009ed00820c */ /* 0x080fe60003f26270 */
[--C-:B------:R-:W-:Y:S01]  /*6dc0*/  FFMA.FTZ R5, R5, c[0x0][0x23c], -R0.reuse ;  /* 0x00008f0005057a23 */ /* 0x100fe20000010800 */
[----:B------:R-:W-:Y:S01]  /*6dd0*/  @!P0 FSEL R4, R4, -INF , !P1 ;  /* 0xff80000004048808 */ /* 0x000fe20004800000 */
[----:B------:R-:W-:Y:S01]  /*6de0*/  MUFU.EX2 R105, R15 ;  /* 0x0000000f00697308 */ /* 0x000fe20000000800 */
[-C--:B------:R-:W-:Y:S03]  /*6df0*/  @!P0 ISETP.GE.AND P1, PT, R238, R10.reuse, PT ;  /* 0x0000000aee00820c */ /* 0x080fe60003f26270 */
[----:B------:R-:W-:Y:S06]  /*6e00*/  FFMA.FTZ R4, R4, c[0x0][0x23c], -R0 ;  /* 0x00008f0004047a23 */ /* 0x000fec0000010800 */
[----:B------:R1:W-:Y:S10]  /*6e10*/  MUFU.EX2 R79, R4 ;  /* 0x00000004004f7308 */ /* 0x0003f40000000800 */
[----:B------:R1:W-:Y:S10]  /*6e20*/  MUFU.EX2 R80, R5 ;  /* 0x0000000500507308 */ /* 0x0003f40000000800 */
[----:B------:R-:W-:Y:S01]  /*6e30*/  MUFU.TANH R159, R65 ;  /* 0x00000041009f7308 */ /* 0x000fe20000002400 */
[----:B-1----:R-:W-:Y:S05]  /*6e40*/  FFMA.FTZ R4, R20, UR4, R100 ;  /* 0x0000000414047c23 */ /* 0x002fea0008010064 */
[----:B------:R-:W-:Y:S04]  /*6e50*/  @!P0 FSEL R4, R4, -INF , !P1 ;  /* 0xff80000004048808 */ /* 0x000fe80004800000 */
[----:B------:R-:W-:Y:S01]  /*6e60*/  MUFU.TANH R170, R66 ;  /* 0x0000004200aa7308 */ /* 0x000fe20000002400 */
[----:B------:R-:W-:Y:S01]  /*6e70*/  @!P0 ISETP.GE.AND P1, PT, R239, R10, PT ;  /* 0x0000000aef00820c */ /* 0x000fe20003f26270 */
[----:B------:R-:W-:Y:S02]  /*6e80*/  FFMA.FTZ R4, R4, c[0x0][0x23c], -R8 ;  /* 0x00008f0004047a23 */ /* 0x000fe40000010808 */
[----:B------:R-:W-:Y:S06]  /*6e90*/  FFMA.FTZ R5, R20, UR4, R74 ;  /* 0x0000000414057c23 */ /* 0x000fec000801004a */
[----:B------:R1:W-:Y:S10]  /*6ea0*/  MUFU.EX2 R104, R4 ;  /* 0x0000000400687308 */ /* 0x0003f40000000800 */
[----:B------:R-:W-:Y:S10]  /*6eb0*/  MUFU.TANH R169, R67 ;  /* 0x0000004300a97308 */ /* 0x000ff40000002400 */
[----:B------:R-:W-:Y:S10]  /*6ec0*/  MUFU.TANH R191, R63 ;  /* 0x0000003f00bf7308 */ /* 0x000ff40000002400 */
[----:B------:R-:W-:Y:S10]  /*6ed0*/  MUFU.TANH R167, R53 ;  /* 0x0000003500a77308 */ /* 0x000ff40000002400 */
[----:B------:R-:W1:Y:S10]  /*6ee0*/  MUFU.TANH R219, R54 ;  /* 0x0000003600db7308 */ /* 0x000e740000002400 */
[----:B------:R-:W2:Y:S10]  /*6ef0*/  MUFU.TANH R218, R55 ;  /* 0x0000003700da7308 */ /* 0x000eb40000002400 */
[----:B------:R-:W2:Y:S01]  /*6f00*/  MUFU.TANH R250, R56 ;  /* 0x0000003800fa7308 */ /* 0x000ea20000002400 */
[C---:B----4-:R-:W-:Y:S02]  /*6f10*/  FFMA.FTZ R15, R19.reuse, UR4, R99 ;  /* 0x00000004130f7c23 */ /* 0x050fe40008010063 */
[----:B-1----:R-:W-:Y:S03]  /*6f20*/  FFMA.FTZ R4, R19, UR4, R73 ;  /* 0x0000000413047c23 */ /* 0x002fe60008010049 */
[----:B------:R-:W-:Y:S02]  /*6f30*/  @!P0 FSEL R15, R15, -INF , !P1 ;  /* 0xff8000000f0f8808 */ /* 0x000fe40004800000 */
[-C--:B------:R-:W-:Y:S02]  /*6f40*/  @!P0 ISETP.GE.AND P1, PT, R238, R9.reuse, PT ;  /* 0x00000009ee00820c */ /* 0x080fe40003f26270 */
[----:B------:R-:W1:Y:S01]  /*6f50*/  MUFU.TANH R248, R57 ;  /* 0x0000003900f87308 */ /* 0x000e620000002400 */
[----:B------:R-:W-:Y:S01]  /*6f60*/  FFMA.FTZ R15, R15, c[0x0][0x23c], -R8 ;  /* 0x00008f000f0f7a23 */ /* 0x000fe20000010808 */
[----:B------:R-:W-:Y:S02]  /*6f70*/  @!P0 FSEL R5, R5, -INF , !P1 ;  /* 0xff80000005058808 */ /* 0x000fe40004800000 */
[-C--:B------:R-:W-:Y:S03]  /*6f80*/  @!P0 ISETP.GE.AND P1, PT, R239, R9.reuse, PT ;  /* 0x00000009ef00820c */ /* 0x080fe60003f26270 */
[--C-:B------:R-:W-:Y:S01]  /*6f90*/  FFMA.FTZ R5, R5, c[0x0][0x23c], -R0.reuse ;  /* 0x00008f0005057a23 */ /* 0x100fe20000010800 */
[----:B------:R-:W-:Y:S02]  /*6fa0*/  @!P0 FSEL R4, R4, -INF , !P1 ;  /* 0xff80000004048808 */ /* 0x000fe40004800000 */
[----:B------:R4:W-:Y:S01]  /*6fb0*/  MUFU.EX2 R103, R15 ;  /* 0x0000000f00677308 */ /* 0x0009e20000000800 */
[-C--:B------:R-:W-:Y:S02]  /*6fc0*/  @!P0 ISETP.GE.AND P1, PT, R238, R14.reuse, PT ;  /* 0x0000000eee00820c */ /* 0x080fe40003f26270 */
[----:B------:R-:W-:Y:S07]  /*6fd0*/  FFMA.FTZ R4, R4, c[0x0][0x23c], -R0 ;  /* 0x00008f0004047a23 */ /* 0x000fee0000010800 */
[----:B------:R1:W-:Y:S10]  /*6fe0*/  MUFU.EX2 R78, R5 ;  /* 0x00000005004e7308 */ /* 0x0003f40000000800 */
[----:B------:R3:W-:Y:S01]  /*6ff0*/  MUFU.EX2 R77, R4 ;  /* 0x00000004004d7308 */ /* 0x0007e20000000800 */
[----:B----4-:R-:W4:Y:S01]  /*7000*/  LDL R15, [R1+0x28] ;  /* 0x00002800010f7983 */ /* 0x010f220000100800 */
[----:B-1----:R-:W-:Y:S01]  /*7010*/  FFMA.FTZ R5, R20, UR4, R172 ;  /* 0x0000000414057c23 */ /* 0x002fe200080100ac */
[-C--:B---3--:R-:W-:Y:S04]  /*7020*/  @!P0 ISETP.GE.AND P4, PT, R7, R14.reuse, PT ;  /* 0x0000000e0700820c */ /* 0x088fe80003f86270 */
[----:B------:R-:W-:Y:S02]  /*7030*/  @!P0 FSEL R5, R5, -INF , !P1 ;  /* 0xff80000005058808 */ /* 0x000fe40004800000 */
[----:B------:R-:W-:Y:S01]  /*7040*/  @!P0 ISETP.GE.AND P1, PT, R239, R14, PT ;  /* 0x0000000eef00820c */ /* 0x000fe20003f26270 */
[----:B------:R-:W-:Y:S02]  /*7050*/  FFMA.FTZ R4, R19, UR4, R171 ;  /* 0x0000000413047c23 */ /* 0x000fe400080100ab */
[--C-:B------:R-:W-:Y:S03]  /*7060*/  FFMA.FTZ R5, R5, c[0x0][0x23c], -R13.reuse ;  /* 0x00008f0005057a23 */ /* 0x100fe6000001080d */
[----:B------:R-:W-:Y:S01]  /*7070*/  @!P0 FSEL R4, R4, -INF , !P1 ;  /* 0xff80000004048808 */ /* 0x000fe20004800000 */
[----:B------:R1:W-:Y:S01]  /*7080*/  MUFU.EX2 R166, R5 ;  /* 0x0000000500a67308 */ /* 0x0003e20000000800 */
[-C--:B------:R-:W-:Y:S03]  /*7090*/  @!P0 ISETP.GE.AND P1, PT, R238, R12.reuse, PT ;  /* 0x0000000cee00820c */ /* 0x080fe60003f26270 */
[----:B------:R-:W-:Y:S06]  /*70a0*/  FFMA.FTZ R4, R4, c[0x0][0x23c], -R13 ;  /* 0x00008f0004047a23 */ /* 0x000fec000001080d */
[----:B------:R3:W2:Y:S01]  /*70b0*/  MUFU.EX2 R165, R4 ;  /* 0x0000000400a57308 */ /* 0x0006a20000000800 */
[----:B-1----:R-:W-:Y:S05]  /*70c0*/  FFMA.FTZ R5, R20, UR4, R221 ;  /* 0x0000000414057c23 */ /* 0x002fea00080100dd */
[----:B------:R-:W-:Y:S02]  /*70d0*/  @!P0 FSEL R5, R5, -INF , !P1 ;  /* 0xff80000005058808 */ /* 0x000fe40004800000 */
[----:B------:R-:W-:Y:S03]  /*70e0*/  @!P0 ISETP.GE.AND P1, PT, R239, R12, PT ;  /* 0x0000000cef00820c */ /* 0x000fe60003f26270 */
[--C-:B------:R-:W-:Y:S02]  /*70f0*/  FFMA.FTZ R5, R5, c[0x0][0x23c], -R11.reuse ;  /* 0x00008f0005057a23 */ /* 0x100fe4000001080b */
[----:B---3--:R-:W-:Y:S02]  /*7100*/  FFMA.FTZ R4, R19, UR4, R220 ;  /* 0x0000000413047c23 */ /* 0x008fe400080100dc */
[----:B------:R2:W-:Y:S03]  /*7110*/  MUFU.EX2 R213, R5 ;  /* 0x0000000500d57308 */ /* 0x0005e60000000800 */
[----:B------:R-:W-:Y:S02]  /*7120*/  @!P0 FSEL R4, R4, -INF , !P1 ;  /* 0xff80000004048808 */ /* 0x000fe40004800000 */
[-C--:B------:R-:W-:Y:S03]  /*7130*/  @!P0 ISETP.GE.AND P1, PT, R225, R14.reuse, PT ;  /* 0x0000000ee100820c */ /* 0x080fe60003f26270 */
[----:B------:R-:W-:Y:S04]  /*7140*/  FFMA.FTZ R4, R4, c[0x0][0x23c], -R11 ;  /* 0x00008f0004047a23 */ /* 0x000fe8000001080b */
[----:B------:R-:W1:Y:S01]  /*7150*/  MUFU.EX2 R212, R4 ;  /* 0x0000000400d47308 */ /* 0x000e620000000800 */
[----:B--2---:R-:W-:Y:S05]  /*7160*/  FFMA.FTZ R5, R18, UR4, R168 ;  /* 0x0000000412057c23 */ /* 0x004fea00080100a8 */
[----:B------:R-:W-:Y:S02]  /*7170*/  @!P0 FSEL R5, R5, -INF , !P1 ;  /* 0xff80000005058808 */ /* 0x000fe40004800000 */
[----:B------:R-:W-:Y:S03]  /*7180*/  @!P0 ISETP.GE.AND P1, PT, R226, R14, PT ;  /* 0x0000000ee200820c */ /* 0x000fe60003f26270 */
[----:B------:R-:W-:Y:S04]  /*7190*/  FFMA.FTZ R5, R5, c[0x0][0x23c], -R13 ;  /* 0x00008f0005057a23 */ /* 0x000fe8000001080d */
[----:B------:R2:W-:Y:S02]  /*71a0*/  MUFU.EX2 R164, R5 ;  /* 0x0000000500a47308 */ /* 0x0005e40000000800 */
[----:B--2---:R-:W-:Y:S02]  /*71b0*/  FFMA.FTZ R5, R18, UR4, R219 ;  /* 0x0000000412057c23 */ /* 0x004fe400080100db */
[----:B------:R-:W-:Y:S05]  /*71c0*/  FFMA.FTZ R4, R17, UR4, R167 ;  /* 0x0000000411047c23 */ /* 0x000fea00080100a7 */
[----:B------:R-:W-:Y:S02]  /*71d0*/  @!P0 FSEL R4, R4, -INF , !P1 ;  /* 0xff80000004048808 */ /* 0x000fe40004800000 */
[-C--:B------:R-:W-:Y:S03]  /*71e0*/  @!P0 ISETP.GE.AND P1, PT, R225, R12.reuse, PT ;  /* 0x0000000ce100820c */ /* 0x080fe60003f26270 */
[----:B------:R-:W-:Y:S01]  /*71f0*/  FFMA.FTZ R4, R4, c[0x0][0x23c], -R13 ;  /* 0x00008f0004047a23 */ /* 0x000fe2000001080d */
[----:B------:R-:W-:Y:S02]  /*7200*/  @!P0 FSEL R5, R5, -INF , !P1 ;  /* 0xff80000005058808 */ /* 0x000fe40004800000 */
[----:B------:R-:W-:Y:S01]  /*7210*/  @!P0 ISETP.GE.AND P1, PT, R226, R12, PT ;  /* 0x0000000ce200820c */ /* 0x000fe20003f26270 */
[----:B------:R2:W-:Y:S02]  /*7220*/  MUFU.EX2 R163, R4 ;  /* 0x0000000400a37308 */ /* 0x0005e40000000800 */
[--C-:B------:R-:W-:Y:S08]  /*7230*/  FFMA.FTZ R5, R5, c[0x0][0x23c], -R11.reuse ;  /* 0x00008f0005057a23 */ /* 0x100ff0000001080b */
[----:B------:R3:W-:Y:S01]  /*7240*/  MUFU.EX2 R179, R5 ;  /* 0x0000000500b37308 */ /* 0x0007e20000000800 */
[----:B--2---:R-:W-:Y:S05]  /*7250*/  FFMA.FTZ R4, R17, UR4, R218 ;  /* 0x0000000411047c23 */ /* 0x004fea00080100da */
[----:B------:R-:W-:Y:S02]  /*7260*/  @!P0 FSEL R4, R4, -INF , !P1 ;  /* 0xff80000004048808 */ /* 0x000fe40004800000 */
[-C--:B------:R-:W-:Y:S01]  /*7270*/  @!P0 ISETP.GE.AND P1, PT, R225, R10.reuse, PT ;  /* 0x0000000ae100820c */ /* 0x080fe20003f26270 */
[----:B---3--:R-:W-:Y:S02]  /*7280*/  FFMA.FTZ R5, R18, UR4, R250 ;  /* 0x0000000412057c23 */ /* 0x008fe400080100fa */
[----:B------:R-:W-:Y:S03]  /*7290*/  FFMA.FTZ R4, R4, c[0x0][0x23c], -R11 ;  /* 0x00008f0004047a23 */ /* 0x000fe6000001080b */
[----:B------:R-:W-:Y:S01]  /*72a0*/  @!P0 FSEL R5, R5, -INF , !P1 ;  /* 0xff80000005058808 */ /* 0x000fe20004800000 */
[----:B------:R2:W3:Y:S01]  /*72b0*/  MUFU.EX2 R178, R4 ;  /* 0x0000000400b27308 */ /* 0x0004e20000000800 */
[-C--:B------:R-:W-:Y:S03]  /*72c0*/  @!P0 ISETP.GE.AND P1, PT, R226, R10.reuse, PT ;  /* 0x0000000ae200820c */ /* 0x080fe60003f26270 */
[----:B------:R-:W-:Y:S06]  /*72d0*/  FFMA.FTZ R5, R5, c[0x0][0x23c], -R8 ;  /* 0x00008f0005057a23 */ /* 0x000fec0000010808 */
[----:B------:R1:W-:Y:S01]  /*72e0*/  MUFU.EX2 R98, R5 ;  /* 0x0000000500627308 */ /* 0x0003e20000000800 */
[----:B--2---:R-:W-:Y:S05]  /*72f0*/  FFMA.FTZ R4, R17, UR4, R248 ;  /* 0x0000000411047c23 */ /* 0x004fea00080100f8 */
[----:B------:R-:W-:Y:S02]  /*7300*/  @!P0 FSEL R4, R4, -INF , !P1 ;  /* 0xff80000004048808 */ /* 0x000fe40004800000 */
[-C--:B------:R-:W-:Y:S01]  /*7310*/  @!P0 ISETP.GE.AND P1, PT, R225, R9.reuse, PT ;  /* 0x00000009e100820c */ /* 0x080fe20003f26270 */
[----:B-1----:R-:W-:Y:S02]  /*7320*/  FFMA.FTZ R5, R18, UR4, R68 ;  /* 0x0000000412057c23 */ /* 0x002fe40008010044 */
[----:B------:R-:W-:Y:S03]  /*7330*/  FFMA.FTZ R4, R4, c[0x0][0x23c], -R8 ;  /* 0x00008f0004047a23 */ /* 0x000fe60000010808 */
[----:B------:R-:W-:Y:S01]  /*7340*/  @!P0 FSEL R5, R5, -INF , !P1 ;  /* 0xff80000005058808 */ /* 0x000fe20004800000 */
[----:B------:R1:W-:Y:S01]  /*7350*/  MUFU.EX2 R97, R4 ;  /* 0x0000000400617308 */ /* 0x0003e20000000800 */
[----:B------:R-:W-:Y:S03]  /*7360*/  @!P0 ISETP.GE.AND P1, PT, R226, R9, PT ;  /* 0x00000009e200820c */ /* 0x000fe60003f26270 */
[----:B------:R-:W-:Y:S06]  /*7370*/  FFMA.FTZ R5, R5, c[0x0][0x23c], -R0 ;  /* 0x00008f0005057a23 */ /* 0x000fec0000010800 */
[----:B------:R2:W-:Y:S01]  /*7380*/  MUFU.EX2 R72, R5 ;  /* 0x0000000500487308 */ /* 0x0005e20000000800 */
[----:B-1----:R-:W-:Y:S05]  /*7390*/  FFMA.FTZ R4, R17, UR4, R2 ;  /* 0x0000000411047c23 */ /* 0x002fea0008010002 */
[----:B------:R-:W-:Y:S02]  /*73a0*/  @!P0 FSEL R4, R4, -INF , !P1 ;  /* 0xff80000004048808 */ /* 0x000fe40004800000 */
[----:B------:R-:W-:Y:S01]  /*73b0*/  @!P0 ISETP.GE.AND P1, PT, R7, R10, PT ;  /* 0x0000000a0700820c */ /* 0x000fe20003f26270 */
[----:B--2---:R-:W-:Y:S02]  /*73c0*/  FFMA.FTZ R5, R16, UR4, R233 ;  /* 0x0000000410057c23 */ /* 0x004fe400080100e9 */
[----:B------:R-:W-:Y:S03]  /*73d0*/  FFMA.FTZ R6, R4, c[0x0][0x23c], -R0 ;  /* 0x00008f0004067a23 */ /* 0x000fe60000010800 */
[----:B------:R-:W-:Y:S01]  /*73e0*/  @!P0 FSEL R5, R5, -INF , !P2 ;  /* 0xff80000005058808 */ /* 0x000fe20005000000 */
[----:B------:R1:W-:Y:S01]  /*73f0*/  MUFU.EX2 R71, R6 ;  /* 0x0000000600477308 */ /* 0x0003e20000000800 */
[----:B------:R-:W-:Y:S03]  /*7400*/  @!P0 ISETP.GE.AND P2, PT, R7, R12, PT ;  /* 0x0000000c0700820c */ /* 0x000fe60003f46270 */
[----:B------:R-:W-:Y:S06]  /*7410*/  FFMA.FTZ R5, R5, c[0x0][0x23c], -R8 ;  /* 0x00008f0005057a23 */ /* 0x000fec0000010808 */
[----:B------:R2:W-:Y:S01]  /*7420*/  MUFU.EX2 R249, R5 ;  /* 0x0000000500f97308 */ /* 0x0005e20000000800 */
[----:B-1----:R-:W-:Y:S05]  /*7430*/  F2FP.PACK_AB R6, R188, R189 ;  /* 0x000000bdbc06723e */ /* 0x002fea00000000ff */
[----:B------:R1:W-:Y:S01]  /*7440*/  STS [R194+0x1c400], R6 ;  /* 0x01c40006c2007388 */ /* 0x0003e20000000800 */
[----:B--2---:R-:W-:Y:S02]  /*7450*/  FFMA.FTZ R5, R16, UR4, R160 ;  /* 0x0000000410057c23 */ /* 0x004fe400080100a0 */
[----:B----4-:R-:W-:Y:S03]  /*7460*/  FFMA.FTZ R4, R15, UR4, R224 ;  /* 0x000000040f047c23 */ /* 0x010fe600080100e0 */
[----:B------:R-:W-:Y:S02]  /*7470*/  @!P0 FSEL R5, R5, -INF , !P5 ;  /* 0xff80000005058808 */ /* 0x000fe40006800000 */
[----:B------:R-:W-:Y:S02]  /*7480*/  @!P0 FSEL R4, R4, -INF , !P1 ;  /* 0xff80000004048808 */ /* 0x000fe40004800000 */
[-C--:B------:R-:W-:Y:S03]  /*7490*/  @!P0 ISETP.GE.AND P1, PT, R252, R9.reuse, PT ;  /* 0x00000009fc00820c */ /* 0x080fe60003f26270 */
[----:B------:R-:W-:Y:S02]  /*74a0*/  FFMA.FTZ R8, R4, c[0x0][0x23c], -R8 ;  /* 0x00008f0004087a23 */ /* 0x000fe40000010808 */
[----:B------:R-:W-:Y:S02]  /*74b0*/  FFMA.FTZ R4, R16, UR4, R190 ;  /* 0x0000000410047c23 */ /* 0x000fe400080100be */
[----:B------:R2:W-:Y:S03]  /*74c0*/  MUFU.EX2 R246, R8 ;  /* 0x0000000800f67308 */ /* 0x0005e60000000800 */
[----:B------:R-:W-:Y:S02]  /*74d0*/  @!P0 FSEL R4, R4, -INF , !P1 ;  /* 0xff80000004048808 */ /* 0x000fe40004800000 */
[----:B------:R-:W-:Y:S02]  /*74e0*/  @!P0 ISETP.GE.AND P1, PT, R7, R9, PT ;  /* 0x000000090700820c */ /* 0x000fe40003f26270 */
[----:B------:R-:W-:Y:S02]  /*74f0*/  F2FP.PACK_AB R7, R157, R153 ;  /* 0x000000999d07723e */ /* 0x000fe400000000ff */
[----:B-1----:R-:W-:Y:S03]  /*7500*/  F2FP.PACK_AB R6, R121, R122 ;  /* 0x0000007a7906723e */ /* 0x002fe600000000ff */
[----:B------:R1:W-:Y:S01]  /*7510*/  STS [R194+0x1c000], R7 ;  /* 0x01c00007c2007388 */ /* 0x0003e20000000800 */
[----:B--2---:R-:W-:Y:S01]  /*7520*/  FFMA.FTZ R8, R4, c[0x0][0x23c], -R0 ;  /* 0x00008f0004087a23 */ /* 0x004fe20000010800 */
[----:B------:R-:W-:Y:S03]  /*7530*/  F2FP.PACK_AB R4, R156, R234 ;  /* 0x000000ea9c04723e */ /* 0x000fe600000000ff */
[----:B------:R2:W-:Y:S02]  /*7540*/  MUFU.EX2 R70, R8 ;  /* 0x0000000800467308 */ /* 0x0005e40000000800 */
[----:B------:R4:W-:Y:S01]  /*7550*/  STS [R197+0x1c000], R4 ;  /* 0x01c00004c5007388 */ /* 0x0009e20000000800 */
[----:B-1----:R-:W-:Y:S05]  /*7560*/  F2FP.PACK_AB R7, R131, R180 ;  /* 0x000000b48307723e */ /* 0x002fea00000000ff */
[----:B------:R1:W-:Y:S04]  /*7570*/  STS [R197+0x1c400], R7 ;  /* 0x01c40007c5007388 */ /* 0x0003e80000000800 */
[----:B------:R3:W-:Y:S01]  /*7580*/  STS [R194+0x1e000], R6 ;  /* 0x01e00006c2007388 */ /* 0x0007e20000000800 */
[----:B--2---:R-:W-:Y:S01]  /*7590*/  FFMA.FTZ R8, R5, c[0x0][0x23c], -R13 ;  /* 0x00008f0005087a23 */ /* 0x004fe2000001080d */
[----:B------:R-:W-:Y:S01]  /*75a0*/  F2FP.PACK_AB R5, R95, R96 ;  /* 0x000000605f05723e */ /* 0x000fe200000000ff */
[----:B----4-:R-:W-:Y:S02]  /*75b0*/  FFMA.FTZ R4, R15, UR4, R159 ;  /* 0x000000040f047c23 */ /* 0x010fe4000801009f */
[----:B------:R2:W-:Y:S02]  /*75c0*/  MUFU.EX2 R162, R8 ;  /* 0x0000000800a27308 */ /* 0x0005e40000000800 */
[----:B------:R4:W-:Y:S01]  /*75d0*/  STS [R194+0x1e400], R5 ;  /* 0x01e40005c2007388 */ /* 0x0009e20000000800 */
[----:B------:R-:W-:Y:S05]  /*75e0*/  @!P0 FSEL R4, R4, -INF , !P4 ;  /* 0xff80000004048808 */ /* 0x000fea0006000000 */
[----:B------:R-:W-:Y:S01]  /*75f0*/  FFMA.FTZ R13, R4, c[0x0][0x23c], -R13 ;  /* 0x00008f00040d7a23 */ /* 0x000fe2000001080d */
[----:B------:R-:W-:Y:S02]  /*7600*/  F2FP.PACK_AB R4, R154, R155 ;  /* 0x0000009b9a04723e */ /* 0x000fe400000000ff */
[----:B-1----:R-:W-:Y:S01]  /*7610*/  F2FP.PACK_AB R7, R119, R120 ;  /* 0x000000787707723e */ /* 0x002fe200000000ff */
[----:B------:R-:W1:Y:S01]  /*7620*/  MUFU.EX2 R161, R13 ;  /* 0x0000000d00a17308 */ /* 0x000e620000000800 */
[----:B---3--:R-:W-:Y:S03]  /*7630*/  F2FP.PACK_AB R6, R93, R94 ;  /* 0x0000005e5d06723e */ /* 0x008fe600000000ff */
[----:B------:R3:W-:Y:S04]  /*7640*/  STS [R197+0x1e000], R7 ;  /* 0x01e00007c5007388 */ /* 0x0007e80000000800 */
[----:B------:R1:W-:Y:S04]  /*7650*/  STS [R197+0x1e400], R6 ;  /* 0x01e40006c5007388 */ /* 0x0003e80000000800 */
[----:B------:R1:W-:Y:S01]  /*7660*/  STS [R201+0x1c000], R4 ;  /* 0x01c00004c9007388 */ /* 0x0003e20000000800 */
[----:B----4-:R-:W-:Y:S05]  /*7670*/  FFMA.FTZ R5, R16, UR4, R170 ;  /* 0x0000000410057c23 */ /* 0x010fea00080100aa */
[----:B------:R-:W-:Y:S05]  /*7680*/  @!P0 FSEL R5, R5, -INF , !P3 ;  /* 0xff80000005058808 */ /* 0x000fea0005800000 */
[----:B--2---:R-:W-:Y:S01]  /*7690*/  FFMA.FTZ R8, R5, c[0x0][0x23c], -R11 ;  /* 0x00008f0005087a23 */ /* 0x004fe2000001080b */
[----:B------:R-:W-:Y:S03]  /*76a0*/  F2FP.PACK_AB R5, R240, R242 ;  /* 0x000000f2f005723e */ /* 0x000fe600000000ff */
[----:B------:R2:W-:Y:S01]  /*76b0*/  MUFU.EX2 R174, R8 ;  /* 0x0000000800ae7308 */ /* 0x0005e20000000800 */
[----:B---3--:R-:W-:Y:S02]  /*76c0*/  F2FP.PACK_AB R7, R127, R128 ;  /* 0x000000807f07723e */ /* 0x008fe400000000ff */
[----:B-1----:R-:W-:Y:S03]  /*76d0*/  F2FP.PACK_AB R6, R176, R177 ;  /* 0x000000b1b006723e */ /* 0x002fe600000000ff */
[----:B------:R1:W-:Y:S01]  /*76e0*/  STS [R201+0x1c400], R7 ;  /* 0x01c40007c9007388 */ /* 0x0003e20000000800 */
[C---:B------:R-:W-:Y:S03]  /*76f0*/  FFMA.FTZ R4, R15.reuse, UR4, R169 ;  /* 0x000000040f047c23 */ /* 0x040fe600080100a9 */
[----:B------:R3:W-:Y:S04]  /*7700*/  STS [R200+0x1c000], R6 ;  /* 0x01c00006c8007388 */ /* 0x0007e80000000800 */
[----:B------:R4:W-:Y:S01]  /*7710*/  STS [R200+0x1c400], R5 ;  /* 0x01c40005c8007388 */ /* 0x0009e20000000800 */
[----:B------:R-:W-:Y:S05]  /*7720*/  @!P0 FSEL R4, R4, -INF , !P2 ;  /* 0xff80000004048808 */ /* 0x000fea0005000000 */
[----:B------:R-:W-:Y:S02]  /*7730*/  FFMA.FTZ R11, R4, c[0x0][0x23c], -R11 ;  /* 0x00008f00040b7a23 */ /* 0x000fe4000001080b */
[----:B------:R-:W-:Y:S01]  /*7740*/  FFMA.FTZ R4, R15, UR4, R191 ;  /* 0x000000040f047c23 */ /* 0x000fe200080100bf */
[----:B--2---:R-:W-:Y:S01]  /*7750*/  F2FP.PACK_AB R8, R87, R88 ;  /* 0x000000585708723e */ /* 0x004fe200000000ff */
[----:B------:R-:W2:Y:S03]  /*7760*/  MUFU.EX2 R173, R11 ;  /* 0x0000000b00ad7308 */ /* 0x000ea60000000800 */
[----:B------:R-:W-:Y:S01]  /*7770*/  @!P0 FSEL R4, R4, -INF , !P1 ;  /* 0xff80000004048808 */ /* 0x000fe20004800000 */
[----:B------:R-:W-:Y:S01]  /*7780*/  STS [R201+0x1e400], R8 ;  /* 0x01e40008c9007388 */ /* 0x000fe20000000800 */
[----:B-1----:R-:W-:Y:S03]  /*7790*/  F2FP.PACK_AB R7, R113, R114 ;  /* 0x000000727107723e */ /* 0x002fe600000000ff */
[----:B------:R-:W-:Y:S01]  /*77a0*/  FFMA.FTZ R0, R4, c[0x0][0x23c], -R0 ;  /* 0x00008f0004007a23 */ /* 0x000fe20000010800 */
[----:B------:R-:W-:Y:S02]  /*77b0*/  F2FP.PACK_AB R4, R165, R166 ;  /* 0x000000a6a504723e */ /* 0x000fe400000000ff */
[----:B---3--:R-:W-:Y:S01]  /*77c0*/  F2FP.PACK_AB R6, R85, R86 ;  /* 0x000000565506723e */ /* 0x008fe200000000ff */
[----:B------:R1:W-:Y:S01]  /*77d0*/  STS [R201+0x1e000], R7 ;  /* 0x01e00007c9007388 */ /* 0x0003e20000000800 */
[----:B------:R3:W1:Y:S01]  /*77e0*/  MUFU.EX2 R69, R0 ;  /* 0x0000000000457308 */ /* 0x0006620000000800 */
[----:B----4-:R-:W-:Y:S02]  /*77f0*/  F2FP.PACK_AB R5, R152, R175 ;  /* 0x000000af9805723e */ /* 0x010fe400000000ff */
[----:B------:R4:W-:Y:S01]  /*7800*/  STS [R200+0x1e400], R6 ;  /* 0x01e40006c8007388 */ /* 0x0009e20000000800 */
[----:B-1----:R-:W-:Y:S02]  /*7810*/  F2FP.PACK_AB R7, R111, R112 ;  /* 0x000000706f07723e */ /* 0x002fe400000000ff */
[----:B---3--:R-:W-:Y:S02]  /*7820*/  F2FP.PACK_AB R0, R212, R213 ;  /* 0x000000d5d400723e */ /* 0x008fe400000000ff */
[----:B----4-:R-:W-:Y:S01]  /*7830*/  F2FP.PACK_AB R6, R105, R106 ;  /* 0x0000006a6906723e */ /* 0x010fe200000000ff */
[----:B------:R1:W-:Y:S04]  /*7840*/  STS [R200+0x1e000], R7 ;  /* 0x01e00007c8007388 */ /* 0x0003e80000000800 */
[----:B------:R3:W-:Y:S01]  /*7850*/  STS [R195+0x1c000], R5 ;  /* 0x01c00005c3007388 */ /* 0x0007e20000000800 */
[----:B-1----:R-:W-:Y:S02]  /*7860*/  F2FP.PACK_AB R7, R222, R223 ;  /* 0x000000dfde07723e */ /* 0x002fe400000000ff */
[----:B---3--:R-:W-:Y:S03]  /*7870*/  F2FP.PACK_AB R5, R79, R80 ;  /* 0x000000504f05723e */ /* 0x008fe600000000ff */
[----:B------:R1:W-:Y:S04]  /*7880*/  STS [R195+0x1c400], R7 ;  /* 0x01c40007c3007388 */ /* 0x0003e80000000800 */
[----:B------:R3:W-:Y:S04]  /*7890*/  STS [R196+0x1c000], R4 ;  /* 0x01c00004c4007388 */ /* 0x0007e80000000800 */
[----:B------:R4:W-:Y:S04]  /*78a0*/  STS [R196+0x1c400], R0 ;  /* 0x01c40000c4007388 */ /* 0x0009e80000000800 */
[----:B------:R2:W-:Y:S04]  /*78b0*/  STS [R195+0x1e000], R6 ;  /* 0x01e00006c3007388 */ /* 0x0005e80000000800 */
[----:B------:R2:W-:Y:S01]  /*78c0*/  STS [R195+0x1e400], R5 ;  /* 0x01e40005c3007388 */ /* 0x0005e20000000800 */
[----:B-1----:R-:W-:Y:S02]  /*78d0*/  F2FP.PACK_AB R7, R103, R104 ;  /* 0x000000686707723e */ /* 0x002fe400000000ff */
[----:B---3--:R-:W-:Y:S03]  /*78e0*/  F2FP.PACK_AB R4, R178, R179 ;  /* 0x000000b3b204723e */ /* 0x008fe600000000ff */
[----:B------:R1:W-:Y:S01]  /*78f0*/  STS [R196+0x1e000], R7 ;  /* 0x01e00007c4007388 */ /* 0x0003e20000000800 */
[----:B----4-:R-:W-:Y:S02]  /*7900*/  F2FP.PACK_AB R0, R161, R162 ;  /* 0x000000a2a100723e */ /* 0x010fe400000000ff */
[----:B--2---:R-:W-:Y:S02]  /*7910*/  F2FP.PACK_AB R6, R77, R78 ;  /* 0x0000004e4d06723e */ /* 0x004fe400000000ff */
[----:B------:R-:W-:Y:S03]  /*7920*/  F2FP.PACK_AB R5, R163, R164 ;  /* 0x000000a4a305723e */ /* 0x000fe600000000ff */
        /* <DEDUP_REMOVED lines=8> */
[----:B------:R-:W-:Y:S01]  /*79b0*/  STS [R198+0x1c400], R5 ;  /* 0x01c40005c6007388 */ /* 0x000fe20000000800 */
[----:B------:R-:W-:Y:S03]  /*79c0*/  F2FP.PACK_AB R0, R69, R70 ;  /* 0x000000464500723e */ /* 0x000fe600000000ff */
        /* <DEDUP_REMOVED lines=79> */
[----:B------:R2:W4:Y:S08]  /*7ec0*/  LDSM.16.M88.4 R140, [R0+0xa000] ;  /* 0x00a00000008c783b */ /* 0x0005300000000200 */
[----:B--2---:R2:W2:Y:S01]  /*7ed0*/  LDG.E R0, [R146.64+0x120] ;  /* 0x0001200692007981 */ /* 0x0044a2000c1e1900 */
[-C--:B-1----:R-:W-:Y:S08]  /*7ee0*/  HMMA.16816.F32 R4, R136, R132.reuse, R4 ;  /* 0x000000848804723c */ /* 0x082ff00000001804 */
[C---:B----4-:R-:W-:Y:S08]  /*7ef0*/  HMMA.16816.F32 R8, R140.reuse, R132, R8 ;  /* 0x000000848c08723c */ /* 0x050ff00000001808 */
[-C--:B------:R-:W-:Y:S08]  /*7f00*/  HMMA.16816.F32 R12, R140, R134.reuse, R12 ;  /* 0x000000868c0c723c */ /* 0x080ff0000000180c */
[----:B---3--:R-:W-:Y:S01]  /*7f10*/  FADD.FTZ R4, -R145, R4 ;  /* 0x0000000491047221 */ /* 0x008fe20000010100 */
[C---:B------:R-:W-:Y:S01]  /*7f20*/  HMMA.16816.F32 R16, R136.reuse, R134, R16 ;  /* 0x000000868810723c */ /* 0x040fe20000001810 */
[----:B------:R-:W1:Y:S02]  /*7f30*/  LDSM.16.M88.4 R132, [R185+0x10800] ;  /* 0x01080000b984783b */ /* 0x000e640000000200 */
[----:B------:R-:W-:Y:S02]  /*7f40*/  FMUL.FTZ R150, R153, R4 ;  /* 0x0000000499967220 */ /* 0x000fe40000410000 */
[----:B------:R-:W-:Y:S04]  /*7f50*/  FADD.FTZ R5, -R145, R5 ;  /* 0x0000000591057221 */ /* 0x000fe80000010100 */
[----:B------:R-:W-:Y:S01]  /*7f60*/  FMUL.FTZ R149, R157, R5 ;  /* 0x000000059d957220 */ /* 0x000fe20000410000 */
[----:B------:R2:W3:Y:S02]  /*7f70*/  LDG.E R4, [R146.64+0x20] ;  /* 0x0000200692047981 */ /* 0x0004e4000c1e1900 */
[----:B------:R-:W-:Y:S04]  /*7f80*/  FFMA.FTZ R5, -R158, R158, 1 ;  /* 0x3f8000009e057423 */ /* 0x000fe8000001019e */
[----:B------:R-:W-:Y:S04]  /*7f90*/  FMUL.FTZ R5, R5, c[0x0][0x2ec] ;  /* 0x0000bb0005057a20 */ /* 0x000fe80000410000 */
[----:B------:R-:W-:Y:S02]  /*7fa0*/  FMUL.FTZ R157, R5, R149 ;  /* 0x00000095059d7220 */ /* 0x000fe40000410000 */
[----:B------:R-:W-:Y:S02]  /*7fb0*/  FFMA.FTZ R5, -R245, R245, 1 ;  /* 0x3f800000f5057423 */ /* 0x000fe400000101f5 */
[C---:B------:R-:W-:Y:S02]  /*7fc0*/  FADD.FTZ R16, -R145.reuse, R16 ;  /* 0x0000001091107221 */ /* 0x040fe40000010100 */
[----:B------:R-:W-:Y:S02]  /*7fd0*/  FADD.FTZ R17, -R145, R17 ;  /* 0x0000001191117221 */ /* 0x000fe40000010100 */
[----:B------:R-:W-:Y:S01]  /*7fe0*/  FMUL.FTZ R5, R5, c[0x0][0x2ec] ;  /* 0x0000bb0005057a20 */ /* 0x000fe20000410000 */
[-C--:B-1----:R-:W-:Y:S08]  /*7ff0*/  HMMA.16816.F32 R20, R136, R132.reuse, R20 ;  /* 0x000000848814723c */ /* 0x082ff00000001814 */
[C---:B------:R-:W-:Y:S08]  /*8000*/  HMMA.16816.F32 R24, R140.reuse, R132, R24 ;  /* 0x000000848c18723c */ /* 0x040ff00000001818 */
[-C--:B------:R-:W-:Y:S08]  /*8010*/  HMMA.16816.F32 R28, R140, R134.reuse, R28 ;  /* 0x000000868c1c723c */ /* 0x080ff0000000181c */
[C---:B------:R-:W-:Y:S01]  /*8020*/  FADD.FTZ R20, -R145.reuse, R20 ;  /* 0x0000001491147221 */ /* 0x040fe20000010100 */
[C---:B------:R-:W-:Y:S01]  /*8030*/  HMMA.16816.F32 R32, R136.reuse, R134, R32 ;  /* 0x000000868820723c */ /* 0x040fe20000001820 */
[----:B------:R-:W1:Y:S02]  /*8040*/  LDSM.16.M88.4 R132, [R185+0x11000] ;  /* 0x01100000b984783b */ /* 0x000e640000000200 */
[C---:B------:R-:W-:Y:S04]  /*8050*/  FADD.FTZ R21, -R145.reuse, R21 ;  /* 0x0000001591157221 */ /* 0x040fe80000010100 */
[----:B------:R-:W-:Y:S11]  /*8060*/  FMUL.FTZ R21, R154, R21 ;  /* 0x000000159a157220 */ /* 0x000ff60000410000 */
[----:B------:R-:W-:Y:S06]  /*8070*/  @!UPT UIADD3 URZ, URZ, URZ, URZ ;  /* 0x0000003f3f3ff290 */ /* 0x000fec000fffe03f */
[C---:B------:R-:W-:Y:S02]  /*8080*/  FADD.FTZ R32, -R145.reuse, R32 ;  /* 0x0000002091207221 */ /* 0x040fe40000010100 */
[----:B------:R-:W-:Y:S04]  /*8090*/  FADD.FTZ R33, -R145, R33 ;  /* 0x0000002191217221 */ /* 0x000fe80000010100 */
        /* <DEDUP_REMOVED lines=8> */
[----:B------:R-:W-:Y:S01]  /*8120*/  FFMA.FTZ R132, -R151, R151, 1 ;  /* 0x3f80000097847423 */ /* 0x000fe20000010197 */
[-C--:B------:R-:W-:Y:S01]  /*8130*/  HMMA.16816.F32 R60, R140, R134.reuse, R60 ;  /* 0x000000868c3c723c */ /* 0x080fe2000000183c */
[----:B------:R-:W-:Y:S03]  /*8140*/  FMUL.FTZ R133, R156, R17 ;  /* 0x000000119c857220 */ /* 0x000fe60000410000 */
[----:B------:R-:W-:Y:S02]  /*8150*/  FMUL.FTZ R132, R132, c[0x0][0x2ec] ;  /* 0x0000bb0084847a20 */ /* 0x000fe40000410000 */
[----:B------:R-:W-:Y:S02]  /*8160*/  FFMA.FTZ R17, -R243, R243, 1 ;  /* 0x3f800000f3117423 */ /* 0x000fe400000101f3 */
[----:B------:R-:W-:Y:S01]  /*8170*/  FMUL.FTZ R158, R132, R150 ;  /* 0x00000096849e7220 */ /* 0x000fe20000410000 */
[----:B------:R-:W-:Y:S03]  /*8180*/  HMMA.16816.F32 R64, R136, R134, R64 ;  /* 0x000000868840723c */ /* 0x000fe60000001840 */
[----:B------:R-:W-:Y:S02]  /*8190*/  FMUL.FTZ R132, R155, R20 ;  /* 0x000000149b847220 */ /* 0x000fe40000410000 */
[----:B------:R-:W-:Y:S02]  /*81a0*/  FFMA.FTZ R20, -R241, R241, 1 ;  /* 0x3f800000f1147423 */ /* 0x000fe400000101f1 */
[----:B------:R-:W-:Y:S02]  /*81b0*/  FMUL.FTZ R134, R234, R16 ;  /* 0x00000010ea867220 */ /* 0x000fe40000410000 */
[----:B------:R-:W-:Y:S03]  /*81c0*/  FFMA.FTZ R16, -R251, R251, 1 ;  /* 0x3f800000fb107423 */ /* 0x000fe600000101fb */
[----:B------:R-:W-:Y:S02]  /*81d0*/  FMUL.FTZ R155, R5, R133 ;  /* 0x00000085059b7220 */ /* 0x000fe40000410000 */
[----:B------:R-:W-:Y:S02]  /*81e0*/  FMUL.FTZ R16, R16, c[0x0][0x2ec] ;  /* 0x0000bb0010107a20 */ /* 0x000fe40000410000 */
[----:B------:R-:W-:Y:S02]  /*81f0*/  FMUL.FTZ R5, R20, c[0x0][0x2ec] ;  /* 0x0000bb0014057a20 */ /* 0x000fe40000410000 */
[----:B------:R-:W-:Y:S02]  /*8200*/  FMUL.FTZ R156, R16, R134 ;  /* 0x00000086109c7220 */ /* 0x000fe40000410000 */
[----:B------:R-:W-:Y:S02]  /*8210*/  FMUL.FTZ R16, R17, c[0x0][0x2ec] ;  /* 0x0000bb0011107a20 */ /* 0x000fe40000410000 */
[----:B------:R-:W-:Y:S02]  /*8220*/  FMUL.FTZ R153, R5, R21 ;  /* 0x0000001505997220 */ /* 0x000fe40000410000 */
[----:B------:R-:W-:Y:S02]  /*8230*/  FMUL.FTZ R154, R16, R132 ;  /* 0x00000084109a7220 */ /* 0x000fe40000410000 */
[----:B------:R-:W-:Y:S02]  /*8240*/  FFMA.FTZ R16, -R217, R217, 1 ;  /* 0x3f800000d9107423 */ /* 0x000fe400000101d9 */
[----:B------:R-:W-:Y:S02]  /*8250*/  FMUL.FTZ R132, R177, R32 ;  /* 0x00000020b1847220 */ /* 0x000fe40000410000 */
[C---:B------:R-:W-:Y:S02]  /*8260*/  FADD.FTZ R32, -R145.reuse, R36 ;  /* 0x0000002491207221 */ /* 0x040fe40000010100 */
        /* <DEDUP_REMOVED lines=10> */
[----:B------:R-:W-:Y:S02]  /*8310*/  FMUL.FTZ R151, R5, R33 ;  /* 0x0000002105977220 */ /* 0x000fe40000410000 */
[----:B------:R-:W-:Y:S02]  /*8320*/  FMUL.FTZ R5, R20, c[0x0][0x2ec] ;  /* 0x0000bb0014057a20 */ /* 0x000fe40000410000 */
[C---:B------:R-:W-:Y:S02]  /*8330*/  FADD.FTZ R20, -R145.reuse, R48 ;  /* 0x0000003091147221 */ /* 0x040fe40000010100 */
        /* <DEDUP_REMOVED lines=9> */
[C---:B------:R-:W-:Y:S02]  /*83d0*/  FADD.FTZ R32, -R145.reuse, R64 ;  /* 0x0000004091207221 */ /* 0x040fe40000010100 */
[----:B--2---:R-:W-:Y:S02]  /*83e0*/  FMUL.FTZ R147, R16, R20 ;  /* 0x0000001410937220 */ /* 0x004fe40000410000 */
[----:B------:R-:W-:Y:S01]  /*83f0*/  FFMA.FTZ R16, -R160, R160, 1 ;  /* 0x3f800000a0107423 */ /* 0x000fe200000101a0 */
[----:B------:R-:W-:Y:S01]  /*8400*/  MOV R160, R203 ;  /* 0x000000cb00a07202 */ /* 0x000fe20000000f00 */
[----:B------:R-:W-:Y:S02]  /*8410*/  FADD.FTZ R21, -R145, R65 ;  /* 0x0000004191157221 */ /* 0x000fe40000010100 */
[----:B------:R-:W-:Y:S02]  /*8420*/  FMUL.FTZ R146, R5, R17 ;  /* 0x0000001105927220 */ /* 0x000fe40000410000 */
[----:B------:R-:W-:Y:S02]  /*8430*/  FMUL.FTZ R32, R162, R32 ;  /* 0x00000020a2207220 */ /* 0x000fe40000410000 */
[----:B------:R-:W-:Y:S02]  /*8440*/  FFMA.FTZ R5, -R159, R159, 1 ;  /* 0x3f8000009f057423 */ /* 0x000fe4000001019f */
[----:B------:R-:W-:Y:S02]  /*8450*/  FMUL.FTZ R16, R16, c[0x0][0x2ec] ;  /* 0x0000bb0010107a20 */ /* 0x000fe40000410000 */
[----:B------:R-:W-:Y:S01]  /*8460*/  FMUL.FTZ R21, R161, R21 ;  /* 0x00000015a1157220 */ /* 0x000fe20000410000 */
[----:B------:R-:W-:Y:S01]  /*8470*/  MOV R161, R202 ;  /* 0x000000ca00a17202 */ /* 0x000fe20000000f00 */
[----:B------:R-:W-:Y:S02]  /*8480*/  FMUL.FTZ R5, R5, c[0x0][0x2ec] ;  /* 0x0000bb0005057a20 */ /* 0x000fe40000410000 */
[----:B------:R-:W-:Y:S02]  /*8490*/  FMUL.FTZ R142, R16, R32 ;  /* 0x00000020108e7220 */ /* 0x000fe40000410000 */
[----:B------:R-:W-:Y:S02]  /*84a0*/  FMUL.FTZ R141, R5, R21 ;  /* 0x00000015058d7220 */ /* 0x000fe40000410000 */
[----:B------:R-:W-:Y:S02]  /*84b0*/  FFMA.FTZ R5, -R192, R192, 1 ;  /* 0x3f800000c0057423 */ /* 0x000fe400000101c0 */
[C---:B------:R-:W-:Y:S02]  /*84c0*/  FADD.FTZ R36, -R145.reuse, R52 ;  /* 0x0000003491247221 */ /* 0x040fe40000010100 */
[----:B------:R-:W-:Y:S02]  /*84d0*/  FADD.FTZ R33, -R145, R53 ;  /* 0x0000003591217221 */ /* 0x000fe40000010100 */
[----:B------:R-:W-:Y:S02]  /*84e0*/  FFMA.FTZ R20, -R168, R168, 1 ;  /* 0x3f800000a8147423 */ /* 0x000fe400000101a8 */
[----:B------:R-:W-:Y:S02]  /*84f0*/  FFMA.FTZ R17, -R167, R167, 1 ;  /* 0x3f800000a7117423 */ /* 0x000fe400000101a7 */
[----:B------:R-:W-:Y:S02]  /*8500*/  FMUL.FTZ R5, R5, c[0x0][0x2ec] ;  /* 0x0000bb0005057a20 */ /* 0x000fe40000410000 */
[----:B------:R-:W-:Y:S02]  /*8510*/  FMUL.FTZ R36, R164, R36 ;  /* 0x00000024a4247220 */ /* 0x000fe40000410000 */
[C---:B---3--:R-:W-:Y:S02]  /*8520*/  FADD.FTZ R16, -R4.reuse, R6 ;  /* 0x0000000604107221 */ /* 0x048fe40000010100 */
[----:B------:R-:W-:Y:S02]  /*8530*/  FFMA.FTZ R6, -R193, R193, 1 ;  /* 0x3f800000c1067423 */ /* 0x000fe400000101c1 */
[----:B------:R-:W-:Y:S01]  /*8540*/  FADD.FTZ R7, -R4, R7 ;  /* 0x0000000704077221 */ /* 0x000fe20000010100 */
[----:B------:R1:W5:Y:S01]  /*8550*/  LDL.LU R193, [R1+0x1ec] ;  /* 0x0001ec0001c17983 */ /* 0x0003620000300800 */
[----:B------:R-:W-:Y:S02]  /*8560*/  FMUL.FTZ R16, R189, R16 ;  /* 0x00000010bd107220 */ /* 0x000fe40000410000 */
[----:B------:R-:W-:Y:S01]  /*8570*/  FMUL.FTZ R7, R188, R7 ;  /* 0x00000007bc077220 */ /* 0x000fe20000410000 */
[----:B------:R1:W5:Y:S01]  /*8580*/  LDL.LU R192, [R1+0x1e8] ;  /* 0x0001e80001c07983 */ /* 0x0003620000300800 */
[----:B------:R-:W-:Y:S02]  /*8590*/  FMUL.FTZ R33, R163, R33 ;  /* 0x00000021a3217220 */ /* 0x000fe40000410000 */
[----:B------:R-:W-:Y:S01]  /*85a0*/  FMUL.FTZ R20, R20, c[0x0][0x2ec] ;  /* 0x0000bb0014147a20 */ /* 0x000fe20000410000 */
[----:B------:R1:W5:Y:S01]  /*85b0*/  LDL.LU R189, [R1+0x1e4] ;  /* 0x0001e40001bd7983 */ /* 0x0003620000300800 */
[----:B------:R-:W-:Y:S02]  /*85c0*/  FMUL.FTZ R17, R17, c[0x0][0x2ec] ;  /* 0x0000bb0011117a20 */ /* 0x000fe40000410000 */
[----:B------:R-:W-:Y:S01]  /*85d0*/  FMUL.FTZ R6, R6, c[0x0][0x2ec] ;  /* 0x0000bb0006067a20 */ /* 0x000fe20000410000 */
[----:B------:R1:W5:Y:S01]  /*85e0*/  LDL.LU R188, [R1+0x1e0] ;  /* 0x0001e00001bc7983 */ /* 0x0003620000300800 */
[C---:B------:R-:W-:Y:S02]  /*85f0*/  FADD.FTZ R18, -R4.reuse, R18 ;  /* 0x0000001204127221 */ /* 0x040fe40000010100 */
[----:B------:R-:W-:Y:S02]  /*8600*/  FADD.FTZ R19, -R4, R19 ;  /* 0x0000001304137221 */ /* 0x000fe40000010100 */
[----:B------:R-:W-:Y:S02]  /*8610*/  FMUL.FTZ R139, R5, R7 ;  /* 0x00000007058b7220 */ /* 0x000fe40000410000 */
[----:B------:R-:W-:Y:S02]  /*8620*/  FFMA.FTZ R5, -R129, R129, 1 ;  /* 0x3f80000081057423 */ /* 0x000fe40000010181 */
[----:B------:R-:W-:Y:S02]  /*8630*/  FMUL.FTZ R145, R20, R36 ;  /* 0x0000002414917220 */ /* 0x000fe40000410000 */
[----:B------:R-:W-:Y:S02]  /*8640*/  FMUL.FTZ R143, R17, R33 ;  /* 0x00000021118f7220 */ /* 0x000fe40000410000 */
[----:B------:R-:W-:Y:S02]  /*8650*/  FMUL.FTZ R140, R6, R16 ;  /* 0x00000010068c7220 */ /* 0x000fe40000410000 */
[----:B------:R-:W-:Y:S02]  /*8660*/  FMUL.FTZ R20, R180, R18 ;  /* 0x00000012b4147220 */ /* 0x000fe40000410000 */
[----:B------:R-:W-:Y:S01]  /*8670*/  FMUL.FTZ R19, R131, R19 ;  /* 0x0000001383137220 */ /* 0x000fe20000410000 */
[----:B------:R1:W5:Y:S01]  /*8680*/  LDL.LU R180, [R1+0x1dc] ;  /* 0x0001dc0001b47983 */ /* 0x0003620000300800 */
[----:B------:R-:W-:Y:S02]  /*8690*/  FADD.FTZ R17, -R4, R23 ;  /* 0x0000001704117221 */ /* 0x000fe40000010100 */
[----:B------:R-:W-:Y:S01]  /*86a0*/  FFMA.FTZ R6, -R130, R130, 1 ;  /* 0x3f80000082067423 */ /* 0x000fe20000010182 */
[----:B------:R1:W5:Y:S01]  /*86b0*/  LDL.LU R131, [R1+0x1d8] ;  /* 0x0001d80001837983 */ /* 0x0003620000300800 */
[----:B------:R-:W-:Y:S02]  /*86c0*/  FMUL.FTZ R5, R5, c[0x0][0x2ec] ;  /* 0x0000bb0005057a20 */ /* 0x000fe40000410000 */
[----:B------:R-:W-:Y:S01]  /*86d0*/  FFMA.FTZ R16, -R125, R125, 1 ;  /* 0x3f8000007d107423 */ /* 0x000fe2000001017d */
[----:B------:R1:W5:Y:S01]  /*86e0*/  LDL.LU R130, [R1+0x1d4] ;  /* 0x0001d40001827983 */ /* 0x0003620000300800 */
[----:B------:R-:W-:Y:S02]  /*86f0*/  FADD.FTZ R18, -R4, R22 ;  /* 0x0000001604127221 */ /* 0x000fe40000010100 */
[----:B------:R-:W-:Y:S01]  /*8700*/  FMUL.FTZ R17, R127, R17 ;  /* 0x000000117f117220 */ /* 0x000fe20000410000 */
[----:B------:R1:W5:Y:S01]  /*8710*/  LDL.LU R129, [R1+0x1d0] ;  /* 0x0001d00001817983 */ /* 0x0003620000300800 */
        /* <DEDUP_REMOVED lines=8> */
[C---:B------:R-:W-:Y:S01]  /*87a0*/  FADD.FTZ R19, -R4.reuse, R35 ;  /* 0x0000002304137221 */ /* 0x040fe20000010100 */
[----:B------:R1:W5:Y:S01]  /*87b0*/  LDL.LU R127, [R1+0x1c8] ;  /* 0x0001c800017f7983 */ /* 0x0003620000300800 */
[----:B------:R-:W-:Y:S02]  /*87c0*/  FMUL.FTZ R136, R5, R17 ;  /* 0x0000001105887220 */ /* 0x000fe40000410000 */
[----:B------:R-:W-:Y:S01]  /*87d0*/  FFMA.FTZ R5, -R123, R123, 1 ;  /* 0x3f8000007b057423 */ /* 0x000fe2000001017b */
[----:B------:R1:W5:Y:S01]  /*87e0*/  LDL.LU R126, [R1+0x1c4] ;  /* 0x0001c400017e7983 */ /* 0x0003620000300800 */
[----:B------:R-:W-:Y:S02]  /*87f0*/  FADD.FTZ R20, -R4, R34 ;  /* 0x0000002204147221 */ /* 0x000fe40000010100 */
[----:B------:R-:W-:Y:S01]  /*8800*/  FMUL.FTZ R137, R6, R18 ;  /* 0x0000001206897220 */ /* 0x000fe20000410000 */
[----:B------:R1:W5:Y:S01]  /*8810*/  LDL.LU R125, [R1+0x1c0] ;  /* 0x0001c000017d7983 */ /* 0x0003620000300800 */
[----:B------:R-:W-:Y:S02]  /*8820*/  FMUL.FTZ R19, R240, R19 ;  /* 0x00000013f0137220 */ /* 0x000fe40000410000 */
[----:B------:R-:W-:Y:S02]  /*8830*/  FADD.FTZ R17, -R4, R39 ;  /* 0x0000002704117221 */ /* 0x000fe40000010100 */
[----:B------:R-:W-:Y:S02]  /*8840*/  FFMA.FTZ R6, -R124, R124, 1 ;  /* 0x3f8000007c067423 */ /* 0x000fe4000001017c */
[----:B------:R-:W-:Y:S01]  /*8850*/  FMUL.FTZ R5, R5, c[0x0][0x2ec] ;  /* 0x0000bb0005057a20 */ /* 0x000fe20000410000 */
[----:B------:R1:W5:Y:S01]  /*8860*/  LDL.LU R124, [R1+0x1bc] ;  /* 0x0001bc00017c7983 */ /* 0x0003620000300800 */
[----:B------:R-:W-:Y:S02]  /*8870*/  FFMA.FTZ R16, -R244, R244, 1 ;  /* 0x3f800000f4107423 */ /* 0x000fe400000101f4 */
[----:B------:R-:W-:Y:S01]  /*8880*/  FMUL.FTZ R20, R242, R20 ;  /* 0x00000014f2147220 */ /* 0x000fe20000410000 */
[----:B------:R1:W5:Y:S01]  /*8890*/  LDL.LU R123, [R1+0x1b8] ;  /* 0x0001b800017b7983 */ /* 0x0003620000300800 */
        /* <DEDUP_REMOVED lines=32> */
[C---:B------:R-:W-:Y:S02]  /*8aa0*/  FADD.FTZ R5, -R3.reuse, R8 ;  /* 0x0000000803057221 */ /* 0x040fe40000010100 */
        /* <DEDUP_REMOVED lines=101> */
[----:B------:R-:W-:Y:S02]  /*9100*/  FADD.FTZ R10, -R0, R10 ;  /* 0x0000000a000a7221 */ /* 0x000fe40000010100 */
        /* <DEDUP_REMOVED lines=110> */
[----:B------:R-:W-:Y:S01]  /*97f0*/  FFMA.FTZ R3, -R190, R190, 1 ;  /* 0x3f800000be037423 */ /* 0x000fe200000101be */
[----:B------:R-:W-:Y:S01]  /*9800*/  MOV R190, 0x40 ;  /* 0x0000004000be7802 */ /* 0x000fe20000000f00 */
[----:B------:R-:W-:Y:S01]  /*9810*/  FFMA.FTZ R0, -R191, R191, 1 ;  /* 0x3f800000bf007423 */ /* 0x000fe200000101bf */
[----:B------:R1:W5:Y:S01]  /*9820*/  LDL.LU R68, [R1+0xdc] ;  /* 0x0000dc0001447983 */ /* 0x0003620000300800 */
[----:B------:R-:W-:Y:S01]  /*9830*/  FMUL.FTZ R5, R5, c[0x0][0x2ec] ;  /* 0x0000bb0005057a20 */ /* 0x000fe20000410000 */
[----:B------:R-:W-:Y:S01]  /*9840*/  MOV R191, 0x20 ;  /* 0x0000002000bf7802 */ /* 0x000fe20000000f00 */
[----:B------:R-:W-:Y:S01]  /*9850*/  FMUL.FTZ R4, R4, c[0x0][0x2ec] ;  /* 0x0000bb0004047a20 */ /* 0x000fe20000410000 */
[----:B------:R1:W5:Y:S01]  /*9860*/  LDL.LU R2, [R1+0xd8] ;  /* 0x0000d80001027983 */ /* 0x0003620000300800 */
[----:B------:R-:W-:Y:S02]  /*9870*/  FMUL.FTZ R3, R3, c[0x0][0x2ec] ;  /* 0x0000bb0003037a20 */ /* 0x000fe40000410000 */
[----:B------:R-:W-:Y:S02]  /*9880*/  FMUL.FTZ R0, R0, c[0x0][0x2ec] ;  /* 0x0000bb0000007a20 */ /* 0x000fe40000410000 */
[----:B------:R-:W-:Y:S02]  /*9890*/  FMUL.FTZ R33, R5, R9 ;  /* 0x0000000905217220 */ /* 0x000fe40000410000 */
[----:B------:R-:W-:Y:S02]  /*98a0*/  FMUL.FTZ R30, R4, R8 ;  /* 0x00000008041e7220 */ /* 0x000fe40000410000 */
[----:B------:R-:W-:Y:S02]  /*98b0*/  FMUL.FTZ R34, R3, R7 ;  /* 0x0000000703227220 */ /* 0x000fe40000410000 */
[----:B------:R-:W-:Y:S01]  /*98c0*/  FMUL.FTZ R32, R0, R6 ;  /* 0x0000000600207220 */ /* 0x000fe20000410000 */
[----:B------:R-:W-:-:S05]  /*98d0*/  @!P0 BRA `(.L_x_1223) ;  /* 0x0000043000008947 */ /* 0x000fca0003800000 */
[----:B------:R-:W-:Y:S01]  /*98e0*/  ULOP3.LUT UR9, UR5, 0x1, URZ, 0xc0, !UPT ;  /* 0x0000000105097892 */ /* 0x000fe2000f8ec03f */
[----:B------:R-:W-:Y:S01]  /*98f0*/  ISETP.GE.AND P1, PT, R206, c[0x0][0x220], PT ;  /* 0x00008800ce007a0c */ /* 0x000fe20003f26270 */
[----:B------:R-:W-:Y:S02]  /*9900*/  IMAD.MOV.U32 R10, RZ, RZ, c[0x0][0x190] ;  /* 0x00006400ff0a7624 */ /* 0x000fe400078e00ff */
[----:B------:R-:W-:Y:S02]  /*9910*/  UISETP.NE.U32.AND UP1, UPT, UR9, 0x1, UPT ;  /* 0x000000010900788c */ /* 0x000fe4000bf25070 */
[----:B------:R-:W-:Y:S02]  /*9920*/  IMAD.U32 R4, R10, -0x80, RZ ;  /* 0xffffff800a047824 */ /* 0x000fe400078e00ff */
[----:B------:R-:W-:Y:S03]  /*9930*/  USEL UR9, UR41, 0x4000, !UP1 ;  /* 0x0000400029097887 */ /* 0x000fe6000c800000 */
[----:B------:R-:W-:Y:S02]  /*9940*/  LEA R6, P2, R4, R210, 0x1 ;  /* 0x000000d204067211 */ /* 0x000fe400078408ff */
[--C-:B------:R-:W-:Y:S01]  /*9950*/  SHF.R.S32.HI R5, RZ, 0x1f, R4.reuse ;  /* 0x0000001fff057819 */ /* 0x100fe20000011404 */
[----:B------:R-:W-:Y:S01]  /*9960*/  @!P1 IMAD.MOV.U32 R9, RZ, RZ, c[0x0][0x194] ;  /* 0x00006500ff099624 */ /* 0x000fe200078e00ff */
[----:B-----5:R-:W-:Y:S02]  /*9970*/  IADD3 R192, R192, UR9, RZ ;  /* 0x00000009c0c07c10 */ /* 0x020fe4000fffe0ff */
[----:B------:R-:W-:Y:S02]  /*9980*/  LEA.HI.X R7, R4, R209, R5, 0x1, P2 ;  /* 0x000000d104077211 */ /* 0x000fe400010f0c05 */
[----:B------:R-:W-:Y:S01]  /*9990*/  IADD3 R3, R205, UR9, RZ ;  /* 0x00000009cd037c10 */ /* 0x000fe2000fffe0ff */
[----:B------:R2:W-:Y:S01]  /*99a0*/  @P1 STS [R192], RZ ;  /* 0x000000ffc0001388 */ /* 0x0005e20000000800 */
[C---:B------:R-:W-:Y:S02]  /*99b0*/  @!P1 LEA R0, P2, R10.reuse, R4, 0x5 ;  /* 0x000000040a009211 */ /* 0x040fe400078428ff */
[----:B------:R-:W-:Y:S01]  /*99c0*/  IADD3 R187, R187, UR9, RZ ;  /* 0x00000009bbbb7c10 */ /* 0x000fe2000fffe0ff */
[----:B------:R2:W-:Y:S01]  /*99d0*/  @P1 STS [R192+0x4], RZ ;  /* 0x000004ffc0001388 */ /* 0x0005e20000000800 */
[----:B------:R-:W-:Y:S02]  /*99e0*/  @!P1 LEA.HI.X R9, R10, R5, R9, 0x5, P2 ;  /* 0x000000050a099211 */ /* 0x000fe400010f2c09 */
[C---:B------:R-:W-:Y:S01]  /*99f0*/  @!P1 LEA R8, P2, R0.reuse, R210, 0x1 ;  /* 0x000000d200089211 */ /* 0x040fe200078408ff */
[----:B------:R2:W-:Y:S03]  /*9a00*/  @P1 STS [R192+0x8], RZ ;  /* 0x000008ffc0001388 */ /* 0x0005e60000000800 */
[----:B------:R-:W-:Y:S01]  /*9a10*/  @!P1 LEA.HI.X R9, R0, R209, R9, 0x1, P2 ;  /* 0x000000d100099211 */ /* 0x000fe200010f0c09 */
[----:B------:R2:W-:Y:S01]  /*9a20*/  @P1 STS [R192+0xc], RZ ;  /* 0x00000cffc0001388 */ /* 0x0005e20000000800 */
[C---:B------:R-:W-:Y:S03]  /*9a30*/  @!P1 IADD3 R0, R205.reuse, UR9, RZ ;  /* 0x00000009cd009c10 */ /* 0x040fe6000fffe0ff */
        /* <DEDUP_REMOVED lines=15> */
[----:B------:R2:W-:Y:S01]  /*9b30*/  @P1 STS [R192+0x200c], RZ ;  /* 0x00200cffc0001388 */ /* 0x0005e20000000800 */
[----:B---3--:R-:W-:Y:S01]  /*9b40*/  @!P1 IMAD.MOV.U32 R9, RZ, RZ, c[0x0][0x194] ;  /* 0x00006500ff099624 */ /* 0x008fe200078e00ff */
[C---:B------:R-:W-:Y:S04]  /*9b50*/  @!P1 LEA R0, P2, R10.reuse, R4, 0x6 ;  /* 0x000000040a009211 */ /* 0x040fe800078430ff */
[C---:B------:R-:W-:Y:S01]  /*9b60*/  @!P1 LEA.HI.X R9, R10.reuse, R5, R9, 0x6, P2 ;  /* 0x000000050a099211 */ /* 0x040fe200010f3409 */
[----:B------:R-:W-:Y:S01]  /*9b70*/  @!P1 IMAD.WIDE.U32 R4, R10, 0x60, R4 ;  /* 0x000000600a049825 */ /* 0x000fe200078e0004 */
[CC--:B------:R-:W-:Y:S04]  /*9b80*/  @!P1 LEA R8, P2, R0.reuse, R210.reuse, 0x1 ;  /* 0x000000d200089211 */ /* 0x0c0fe800078408ff */
[-C--:B------:R-:W-:Y:S02]  /*9b90*/  @!P1 LEA.HI.X R9, R0, R209.reuse, R9, 0x1, P2 ;  /* 0x000000d100099211 */ /* 0x080fe400010f0c09 */
[----:B------:R-:W-:Y:S05]  /*9ba0*/  @!P1 IADD3 R0, R205, UR9, RZ ;  /* 0x00000009cd009c10 */ /* 0x000fea000fffe0ff */
        /* <DEDUP_REMOVED lines=9> */
[----:B------:R-:W-:Y:S01]  /*9c40*/  @!P1 LEA R8, P2, R4, R210, 0x1 ;  /* 0x000000d204089211 */ /* 0x000fe200078408ff */
[----:B------:R-:W-:Y:S02]  /*9c50*/  IMAD.MOV.U32 R210, RZ, RZ, R6 ;  /* 0x000000ffffd27224 */ /* 0x000fe400078e0006 */
[----:B------:R-:W-:Y:S04]  /*9c60*/  @!P1 IMAD R0, R0, 0x60, RZ ;  /* 0x0000006000009824 */ /* 0x000fe800078e02ff */
[----:B------:R-:W-:Y:S05]  /*9c70*/  @!P1 IMAD.IADD R0, R5, 0x1, R0 ;  /* 0x0000000105009824 */ /* 0x000fea00078e0200 */
[----:B------:R-:W-:Y:S01]  /*9c80*/  @!P1 LEA.HI.X R9, R4, R209, R0, 0x1, P2 ;  /* 0x000000d104099211 */ /* 0x000fe200010f0c00 */
[----:B------:R-:W-:Y:S01]  /*9c90*/  IMAD.MOV.U32 R209, RZ, RZ, R7 ;  /* 0x000000ffffd17224 */ /* 0x000fe200078e0007 */
[----:B------:R-:W-:Y:S01]  /*9ca0*/  @!P1 IADD3 R0, R205, UR9, RZ ;  /* 0x00000009cd009c10 */ /* 0x000fe2000fffe0ff */
[----:B------:R-:W-:Y:S04]  /*9cb0*/  IMAD.MOV.U32 R205, RZ, RZ, R3 ;  /* 0x000000ffffcd7224 */ /* 0x000fe800078e0003 */
[----:B------:R-:W-:Y:S01]  /*9cc0*/  @!PT LDS RZ, [RZ] ;  /* 0x00000000fffff984 */ /* 0x000fe20000000800 */
[----:B------:R-:W-:Y:S01]  /*9cd0*/  @!PT LDS RZ, [RZ] ;  /* 0x00000000fffff984 */ /* 0x000fe20000000800 */
[----:B------:R-:W-:Y:S01]  /*9ce0*/  @!PT LDS RZ, [RZ] ;  /* 0x00000000fffff984 */ /* 0x000fe20000000800 */
[----:B------:R2:W-:Y:S04]  /*9cf0*/  @!P1 LDGSTS.E.BYPASS.LTC128B.128 [R0+0x3000], [R8.64] ;  /* 0x0300000008009fae */ /* 0x0005e8000b901d46 */
[----:B------:R-:W0:Y:S02]  /*9d00*/  LDGDEPBAR ;  /* 0x00000000000079af */ /* 0x000e240000000000 */
.L_x_1223:
        /* <DEDUP_REMOVED lines=26> */
[----:B--2---:R-:W-:Y:S01]  /*9eb0*/  F2FP.PACK_AB R8, R146, R147 ;  /* 0x000000939208723e */ /* 0x004fe200000000ff */
        /* <DEDUP_REMOVED lines=38> */
[----:B--2--5:R-:W-:Y:S04]  /*a120*/  IMAD.SHL.U32 R0, R188, 0x2, RZ ;  /* 0x00000002bc007824 */ /* 0x024fe800078e00ff */
[----:B------:R-:W-:Y:S01]  /*a130*/  IMAD.IADD R64, R0, 0x1, R181 ;  /* 0x0000000100407824 */ /* 0x000fe200078e02b5 */
[----:B------:R-:W-:Y:S04]  /*a140*/  LDSM.16.MT88.4 R4, [R2+0x1c000] ;  /* 0x01c000000204783b */ /* 0x000fe80000004200 */
[----:B------:R-:W2:Y:S04]  /*a150*/  LDSM.16.MT88.4 R8, [R0+0x8000] ;  /* 0x008000000008783b */ /* 0x000ea80000004200 */
[----:B------:R-:W3:Y:S04]  /*a160*/  LDSM.16.MT88.4 R12, [R2+0x20000] ;  /* 0x02000000020c783b */ /* 0x000ee80000004200 */
[----:B------:R-:W4:Y:S04]  /*a170*/  LDSM.16.MT88.4 R16, [R64+0x8000] ;  /* 0x008000004010783b */ /* 0x000f280000004200 */
[----:B------:R-:W-:Y:S04]  /*a180*/  LDSM.16.MT88.4 R20, [R2+0x1c800] ;  /* 0x01c800000214783b */ /* 0x000fe80000004200 */
[----:B------:R-:W1:Y:S04]  /*a190*/  LDSM.16.MT88.4 R24, [R0+0x8800] ;  /* 0x008800000018783b */ /* 0x000e680000004200 */
        /* <DEDUP_REMOVED lines=14> */
[-C--:B-1----:R-:W-:Y:S08]  /*a280*/  HMMA.16816.F32 R68, R20, R24.reuse, R68 ;  /* 0x000000181444723c */ /* 0x082ff00000001844 */
        /* <DEDUP_REMOVED lines=11> */
[-C--:B--2---:R-:W-:Y:S08]  /*a340*/  HMMA.16816.F32 R68, R4, R8.reuse, R68 ;  /* 0x000000080444723c */ /* 0x084ff00000001844 */
        /* <DEDUP_REMOVED lines=110> */
.L_x_1224:
        /* <DEDUP_REMOVED lines=28> */
[----:B------:R-:W-:Y:S04]  /*abf0*/  LDSM.16.MT88.4 R56, [R0+0xd000] ;  /* 0x00d000000038783b */ /* 0x000fe80000004200 */
[----:B------:R3:W2:Y:S02]  /*ac00*/  LDL R136, [R1+0x4c] ;  /* 0x00004c0001887983 */ /* 0x0006a40000100800 */
[-C--:B------:R-:W-:Y:S02]  /*ac10*/  HMMA.16816.F32 R12, R28, R18.reuse, RZ ;  /* 0x000000121c0c723c */ /* 0x080fe400000018ff */
[----:B------:R-:W-:Y:S06]  /*ac20*/  LDSM.16.M88.4 R60, [R144+0x16000] ;  /* 0x01600000903c783b */ /* 0x000fec0000000200 */
[C---:B------:R-:W-:Y:S08]  /*ac30*/  HMMA.16816.F32 R16, R32.reuse, R18, RZ ;  /* 0x000000122010723c */ /* 0x040ff000000018ff */
[-C--:B----4-:R-:W-:Y:S08]  /*ac40*/  HMMA.16816.F32 R20, R32, R36.reuse, RZ ;  /* 0x000000242014723c */ /* 0x090ff000000018ff */
        /* <DEDUP_REMOVED lines=14> */
[----:B------:R-:W1:Y:S04]  /*ad30*/  LDSM.16.M88.4 R40, [R3+0x14000] ;  /* 0x014000000328783b */ /* 0x000e680000000200 */
[----:B------:R-:W1:Y:S03]  /*ad40*/  LDSM.16.M88.4 R52, [R3+0x16000] ;  /* 0x016000000334783b */ /* 0x000e660000000200 */
[-C--:B----4-:R-:W-:Y:S08]  /*ad50*/  HMMA.16816.F32 R4, R36, R56.reuse, R4 ;  /* 0x000000382404723c */ /* 0x090ff00000001804 */
[C---:B------:R-:W-:Y:S08]  /*ad60*/  HMMA.16816.F32 R8, R60.reuse, R56, R8 ;  /* 0x000000383c08723c */ /* 0x040ff00000001808 */
[-C--:B------:R-:W-:Y:S08]  /*ad70*/  HMMA.16816.F32 R12, R60, R58.reuse, R12 ;  /* 0x0000003a3c0c723c */ /* 0x080ff0000000180c */
[C---:B------:R-:W-:Y:S01]  /*ad80*/  HMMA.16816.F32 R16, R36.reuse, R58, R16 ;  /* 0x0000003a2410723c */ /* 0x040fe20000001810 */
[----:B------:R-:W4:Y:S07]  /*ad90*/  LDSM.16.MT88.4 R56, [R64+0xd800] ;  /* 0x00d800004038783b */ /* 0x000f2e0000004200 */
[-C--:B---3--:R-:W-:Y:S08]  /*ada0*/  HMMA.16816.F32 R20, R36, R44.reuse, R20 ;  /* 0x0000002c2414723c */ /* 0x088ff00000001814 */
[C---:B------:R-:W-:Y:S08]  /*adb0*/  HMMA.16816.F32 R24, R60.reuse, R44, R24 ;  /* 0x0000002c3c18723c */ /* 0x040ff00000001818 */
[-C--:B------:R-:W-:Y:S01]  /*adc0*/  HMMA.16816.F32 R28, R60, R46.reuse, R28 ;  /* 0x0000002e3c1c723c */ /* 0x080fe2000000181c */
[----:B------:R-:W-:Y:S07]  /*add0*/  LDSM.16.M88.4 R60, [R182+0x1a000] ;  /* 0x01a00000b63c783b */ /* 0x000fee0000000200 */
[----:B------:R-:W-:Y:S01]  /*ade0*/  HMMA.16816.F32 R32, R36, R46, R32 ;  /* 0x0000002e2420723c */ /* 0x000fe20000001820 */
[----:B------:R-:W-:Y:S04]  /*adf0*/  LDSM.16.M88.4 R36, [R182+0x18000] ;  /* 0x01800000b624783b */ /* 0x000fe80000000200 */
[----:B------:R-:W3:Y:S03]  /*ae00*/  LDSM.16.MT88.4 R44, [R0+0xe000] ;  /* 0x00e00000002c783b */ /* 0x000ee60000004200 */
[-C--:B-1----:R-:W-:Y:S08]  /*ae10*/  HMMA.16816.F32 R4, R40, R48.reuse, R4 ;  /* 0x000000302804723c */ /* 0x082ff00000001804 */
[C---:B------:R-:W-:Y:S08]  /*ae20*/  HMMA.16816.F32 R8, R52.reuse, R48, R8 ;  /* 0x000000303408723c */ /* 0x040ff00000001808 */
[-C--:B------:R-:W-:Y:S08]  /*ae30*/  HMMA.16816.F32 R12, R52, R50.reuse, R12 ;  /* 0x00000032340c723c */ /* 0x080ff0000000180c */
[C---:B------:R-:W-:Y:S01]  /*ae40*/  HMMA.16816.F32 R16, R40.reuse, R50, R16 ;  /* 0x000000322810723c */ /* 0x040fe20000001810 */
[----:B------:R-:W1:Y:S07]  /*ae50*/  LDSM.16.MT88.4 R48, [R64+0xe000] ;  /* 0x00e000004030783b */ /* 0x000e6e0000004200 */
[-C--:B----4-:R-:W-:Y:S08]  /*ae60*/  HMMA.16816.F32 R20, R40, R56.reuse, R20 ;  /* 0x000000382814723c */ /* 0x090ff00000001814 */
[C---:B------:R-:W-:Y:S08]  /*ae70*/  HMMA.16816.F32 R24, R52.reuse, R56, R24 ;  /* 0x000000383418723c */ /* 0x040ff00000001818 */
[-C--:B------:R-:W-:Y:S01]  /*ae80*/  HMMA.16816.F32 R28, R52, R58.reuse, R28 ;  /* 0x0000003a341c723c */ /* 0x080fe2000000181c */
[----:B------:R-:W-:Y:S07]  /*ae90*/  LDSM.16.MT88.4 R52, [R0+0xe800] ;  /* 0x00e800000034783b */ /* 0x000fee0000004200 */
[----:B------:R-:W-:Y:S01]  /*aea0*/  HMMA.16816.F32 R32, R40, R58, R32 ;  /* 0x0000003a2820723c */ /* 0x000fe20000001820 */
[----:B------:R-:W4:Y:S04]  /*aeb0*/  LDSM.16.M88.4 R40, [R148+0x18000] ;  /* 0x018000009428783b */ /* 0x000f280000000200 */
[----:B------:R-:W2:Y:S03]  /*aec0*/  LDSM.16.M88.4 R56, [R148+0x1a000] ;  /* 0x01a000009438783b */ /* 0x000ea60000000200 */
[-C--:B---3--:R-:W-:Y:S08]  /*aed0*/  HMMA.16816.F32 R4, R36, R44.reuse, R4 ;  /* 0x0000002c2404723c */ /* 0x088ff00000001804 */
[C---:B------:R-:W-:Y:S08]  /*aee0*/  HMMA.16816.F32 R8, R60.reuse, R44, R8 ;  /* 0x0000002c3c08723c */ /* 0x040ff00000001808 */
[-C--:B------:R-:W-:Y:S08]  /*aef0*/  HMMA.16816.F32 R12, R60, R46.reuse, R12 ;  /* 0x0000002e3c0c723c */ /* 0x080ff0000000180c */
[C---:B------:R-:W-:Y:S01]  /*af00*/  HMMA.16816.F32 R16, R36.reuse, R46, R16 ;  /* 0x0000002e2410723c */ /* 0x040fe20000001810 */
[----:B------:R-:W3:Y:S07]  /*af10*/  LDSM.16.MT88.4 R44, [R64+0xe800] ;  /* 0x00e80000402c783b */ /* 0x000eee0000004200 */
[-C--:B-1----:R-:W-:Y:S08]  /*af20*/  HMMA.16816.F32 R20, R36, R48.reuse, R20 ;  /* 0x000000302414723c */ /* 0x082ff00000001814 */
[C---:B------:R-:W-:Y:S08]  /*af30*/  HMMA.16816.F32 R24, R60.reuse, R48, R24 ;  /* 0x000000303c18723c */ /* 0x040ff00000001818 */
[-C--:B------:R-:W-:Y:S01]  /*af40*/  HMMA.16816.F32 R28, R60, R50.reuse, R28 ;  /* 0x000000323c1c723c */ /* 0x080fe2000000181c */
[----:B------:R-:W-:Y:S07]  /*af50*/  LDSM.16.M88.4 R60, [R144+0x1a000] ;  /* 0x01a00000903c783b */ /* 0x000fee0000000200 */
[----:B------:R-:W-:Y:S01]  /*af60*/  HMMA.16816.F32 R32, R36, R50, R32 ;  /* 0x000000322420723c */ /* 0x000fe20000001820 */
[----:B------:R-:W-:Y:S04]  /*af70*/  LDSM.16.M88.4 R36, [R144+0x18000] ;  /* 0x018000009024783b */ /* 0x000fe80000000200 */
[----:B------:R-:W1:Y:S03]  /*af80*/  LDSM.16.MT88.4 R48, [R0+0xf000] ;  /* 0x00f000000030783b */ /* 0x000e660000004200 */
[-C--:B----4-:R-:W-:Y:S08]  /*af90*/  HMMA.16816.F32 R4, R40, R52.reuse, R4 ;  /* 0x000000342804723c */ /* 0x090ff00000001804 */
[C---:B--2---:R-:W-:Y:S08]  /*afa0*/  HMMA.16816.F32 R8, R56.reuse, R52, R8 ;  /* 0x000000343808723c */ /* 0x044ff00000001808 */
[-C--:B------:R-:W-:Y:S08]  /*afb0*/  HMMA.16816.F32 R12, R56, R54.reuse, R12 ;  /* 0x00000036380c723c */ /* 0x080ff0000000180c */
[C---:B------:R-:W-:Y:S01]  /*afc0*/  HMMA.16816.F32 R16, R40.reuse, R54, R16 ;  /* 0x000000362810723c */ /* 0x040fe20000001810 */
[----:B------:R-:W2:Y:S04]  /*afd0*/  LDSM.16.MT88.4 R52, [R64+0xf000] ;  /* 0x00f000004034783b */ /* 0x000ea80000004200 */
[----:B------:R-:W-:Y:S03]  /*afe0*/  LDSM.16.MT88.4 R64, [R64+0xf800] ;  /* 0x00f800004040783b */ /* 0x000fe60000004200 */
[-C--:B---3--:R-:W-:Y:S08]  /*aff0*/  HMMA.16816.F32 R20, R40, R44.reuse, R20 ;  /* 0x0000002c2814723c */ /* 0x088ff00000001814 */
[C---:B------:R-:W-:Y:S08]  /*b000*/  HMMA.16816.F32 R24, R56.reuse, R44, R24 ;  /* 0x0000002c3818723c */ /* 0x040ff00000001818 */
[-C--:B------:R-:W-:Y:S01]  /*b010*/  HMMA.16816.F32 R28, R56, R46.reuse, R28 ;  /* 0x0000002e381c723c */ /* 0x080fe2000000181c */
[----:B------:R-:W-:Y:S07]  /*b020*/  LDSM.16.M88.4 R56, [R3+0x1a000] ;  /* 0x01a000000338783b */ /* 0x000fee0000000200 */
[----:B------:R-:W-:Y:S01]  /*b030*/  HMMA.16816.F32 R32, R40, R46, R32 ;  /* 0x0000002e2820723c */ /* 0x000fe20000001820 */
[----:B------:R3:W-:Y:S04]  /*b040*/  LDSM.16.MT88.4 R44, [R0+0xf800] ;  /* 0x00f80000002c783b */ /* 0x0007e80000004200 */
[----:B------:R4:W5:Y:S03]  /*b050*/  LDSM.16.M88.4 R40, [R3+0x18000] ;  /* 0x018000000328783b */ /* 0x0009660000000200 */
[-C--:B-1----:R-:W-:Y:S08]  /*b060*/  HMMA.16816.F32 R4, R36, R48.reuse, R4 ;  /* 0x000000302404723c */ /* 0x082ff00000001804 */
[C---:B------:R-:W-:Y:S07]  /*b070*/  HMMA.16816.F32 R8, R60.reuse, R48, R8 ;  /* 0x000000303c08723c */ /* 0x040fee0000001808 */
[----:B------:R-:W-:Y:S01]  /*b080*/  IMAD.MOV.U32 R48, RZ, RZ, c[0x0][0x22c] ;  /* 0x00008b00ff307624 */ /* 0x000fe200078e00ff */
[-C--:B------:R-:W-:Y:S01]  /*b090*/  HMMA.16816.F32 R12, R60, R50.reuse, R12 ;  /* 0x000000323c0c723c */ /* 0x080fe2000000180c */
[----:B---3--:R-:W-:Y:S03]  /*b0a0*/  IMAD.MOV.U32 R0, RZ, RZ, c[0x0][0x22c] ;  /* 0x00008b00ff007624 */ /* 0x008fe600078e00ff */
[----:B------:R-:W-:Y:S02]  /*b0b0*/  IMAD R48, R48, c[0x0][0x1c0], RZ ;  /* 0x0000700030307a24 */ /* 0x000fe400078e02ff */
[----:B------:R-:W-:Y:S02]  /*b0c0*/  IMAD R0, R0, c[0x0][0x1c0], RZ ;  /* 0x0000700000007a24 */ /* 0x000fe400078e02ff */
[C---:B------:R-:W-:Y:S01]  /*b0d0*/  HMMA.16816.F32 R16, R36.reuse, R50, R16 ;  /* 0x000000322410723c */ /* 0x040fe20000001810 */
[----:B----4-:R-:W-:Y:S03]  /*b0e0*/  IMAD.MOV.U32 R3, RZ, RZ, c[0x0][0x22c] ;  /* 0x00008b00ff037624 */ /* 0x010fe600078e00ff */
[----:B------:R-:W-:Y:S02]  /*b0f0*/  IMAD R0, R0, 0x30, RZ ;  /* 0x0000003000007824 */ /* 0x000fe400078e02ff */
[----:B------:R-:W-:Y:S02]  /*b100*/  IMAD R48, R48, 0x48, RZ ;  /* 0x0000004830307824 */ /* 0x000fe400078e02ff */
[-C--:B--2---:R-:W-:Y:S04]  /*b110*/  HMMA.16816.F32 R20, R36, R52.reuse, R20 ;  /* 0x000000342414723c */ /* 0x084fe80000001814 */
[----:B------:R-:W-:Y:S04]  /*b120*/  IMAD R3, R3, c[0x0][0x1c0], RZ ;  /* 0x0000700003037a24 */ /* 0x000fe800078e02ff */
[C---:B------:R-:W-:Y:S04]  /*b130*/  HMMA.16816.F32 R24, R60.reuse, R52, R24 ;  /* 0x000000343c18723c */ /* 0x040fe80000001818 */
[----:B------:R-:W-:Y:S04]  /*b140*/  IMAD R3, R3, 0x38, RZ ;  /* 0x0000003803037824 */ /* 0x000fe800078e02ff */
[-C--:B------:R-:W-:Y:S08]  /*b150*/  HMMA.16816.F32 R28, R60, R54.reuse, R28 ;  /* 0x000000363c1c723c */ /* 0x080ff0000000181c */
[----:B------:R-:W-:Y:S07]  /*b160*/  HMMA.16816.F32 R32, R36, R54, R32 ;  /* 0x000000362420723c */ /* 0x000fee0000001820 */
[----:B-----5:R-:W-:Y:S01]  /*b170*/  @P0 IADD3 R38, P2, R138, UR11, RZ ;  /* 0x0000000b8a260c10 */ /* 0x020fe2000ff5e0ff */
[-C--:B------:R-:W-:Y:S01]  /*b180*/  HMMA.16816.F32 R4, R40, R44.reuse, R4 ;  /* 0x0000002c2804723c */ /* 0x080fe20000001804 */
[----:B------:R-:W-:Y:S04]  /*b190*/  @UP0 UIADD3 UR11, UP2, UR11, -0x200, URZ ;  /* 0xfffffe000b0b0890 */ /* 0x000fe8000ff5e03f */
[----:B------:R-:W-:Y:S01]  /*b1a0*/  @P0 IADD3.X R39, R137, UR10, RZ, P2, !PT ;  /* 0x0000000a89270c10 */ /* 0x000fe200097fe4ff */
[----:B------:R-:W-:Y:S01]  /*b1b0*/  IMAD.MOV.U32 R36, RZ, RZ, R203 ;  /* 0x000000ffff247224 */ /* 0x000fe200078e00cb */
[----:B------:R-:W-:Y:S01]  /*b1c0*/  @UP0 UIADD3.X UR10, UR10, -0x1, URZ, UP2, !UPT ;  /* 0xffffffff0a0a0890 */ /* 0x000fe200097fe43f */
[C---:B------:R-:W-:Y:S02]  /*b1d0*/  HMMA.16816.F32 R8, R56.reuse, R44, R8 ;  /* 0x0000002c3808723c */ /* 0x040fe40000001808 */
[----:B------:R-:W2:Y:S02]  /*b1e0*/  @P0 LDG.E R133, [R38.64+0x20] ;  /* 0x0000200626850981 */ /* 0x000ea4000c1e1900 */
[----:B------:R-:W-:Y:S02]  /*b1f0*/  IMAD.MOV.U32 R37, RZ, RZ, R202 ;  /* 0x000000ffff257224 */ /* 0x000fe400078e00ca */
[----:B------:R-:W3:Y:S01]  /*b200*/  @P0 LDG.E R134, [R38.64+0x120] ;  /* 0x0001200626860981 */ /* 0x000ee2000c1e1900 */
[CC--:B------:R-:W-:Y:S01]  /*b210*/  LEA R44, P1, R132.reuse, R36.reuse, 0x2 ;  /* 0x00000024842c7211 */ /* 0x0c0fe200078210ff */
        /* <DEDUP_REMOVED lines=56> */
[C---:B------:R-:W-:Y:S01]  /*b5a0*/  IMAD.IADD R60, R132.reuse, 0x1, R60 ;  /* 0x00000001843c7824 */ /* 0x040fe200078e023c */
[CC--:B------:R-:W-:Y:S01]  /*b5b0*/  LEA R50, P6, R63.reuse, R36.reuse, 0x2 ;  /* 0x000000243f327211 */ /* 0x0c0fe200078c10ff */
[C---:B------:R-:W-:Y:S02]  /*b5c0*/  IMAD.IADD R61, R132.reuse, 0x1, R61 ;  /* 0x00000001843d7824 */ /* 0x040fe400078e023d */
[----:B------:R-:W-:Y:S01]  /*b5d0*/  IMAD.IADD R60, R132, 0x1, R60 ;  /* 0x00000001843c7824 */ /* 0x000fe200078e023c */
[-C--:B------:R-:W-:Y:S02]  /*b5e0*/  LEA.HI.X.SX32 R51, R63, R37.reuse, 0x2, P6 ;  /* 0x000000253f337211 */ /* 0x080fe400030f16ff */
[-C--:B-1----:R-:W-:Y:S01]  /*b5f0*/  LEA R6, P0, R0, R36.reuse, 0x2 ;  /* 0x0000002400067211 */ /* 0x082fe200078010ff */
[----:B------:R-:W-:Y:S01]  /*b600*/  IMAD.IADD R60, R132, 0x1, R60 ;  /* 0x00000001843c7824 */ /* 0x000fe200078e023c */
[CC--:B------:R-:W-:Y:S04]  /*b610*/  LEA R46, P4, R61.reuse, R36.reuse, 0x2 ;  /* 0x000000243d2e7211 */ /* 0x0c0fe800078810ff */
[-C--:B------:R-:W-:Y:S02]  /*b620*/  LEA.HI.X.SX32 R47, R61, R37.reuse, 0x2, P4 ;  /* 0x000000253d2f7211 */ /* 0x080fe400020f16ff */
[-C--:B------:R-:W-:Y:S01]  /*b630*/  LEA.HI.X.SX32 R7, R0, R37.reuse, 0x2, P0 ;  /* 0x0000002500077211 */ /* 0x080fe200000f16ff */
[----:B------:R-:W-:Y:S02]  /*b640*/  IMAD.MOV.U32 R0, RZ, RZ, c[0x0][0x22c] ;  /* 0x00008b00ff007624 */ /* 0x000fe400078e00ff */
[----:B------:R-:W-:Y:S01]  /*b650*/  IMAD.MOV.U32 R41, RZ, RZ, c[0x0][0x22c] ;  /* 0x00008b00ff297624 */ /* 0x000fe200078e00ff */
[CC--:B------:R-:W-:Y:S01]  /*b660*/  LEA R4, P1, R3.reuse, R36.reuse, 0x2 ;  /* 0x0000002403047211 */ /* 0x0c0fe200078210ff */
[----:B------:R1:W-:Y:S01]  /*b670*/  RED.E.ADD.F32.FTZ.RN.STRONG.GPU [R6.64], R10 ;  /* 0x0000000a0600798e */ /* 0x0003e2000c10e786 */
[----:B------:R-:W-:Y:S02]  /*b680*/  IMAD R0, R0, c[0x0][0x1c0], RZ ;  /* 0x0000700000007a24 */ /* 0x000fe400078e02ff */
[-C--:B------:R-:W-:Y:S01]  /*b690*/  LEA.HI.X.SX32 R5, R3, R37.reuse, 0x2, P1 ;  /* 0x0000002503057211 */ /* 0x080fe200008f16ff */
[----:B------:R-:W-:Y:S02]  /*b6a0*/  IMAD.MOV.U32 R3, RZ, RZ, c[0x0][0x22c] ;  /* 0x00008b00ff037624 */ /* 0x000fe400078e00ff */
[----:B------:R-:W-:Y:S02]  /*b6b0*/  IMAD.SHL.U32 R0, R0, 0x40, RZ ;  /* 0x0000004000007824 */ /* 0x000fe400078e00ff */
[----:B------:R1:W-:Y:S01]  /*b6c0*/  RED.E.ADD.F32.FTZ.RN.STRONG.GPU [R4.64], R11 ;  /* 0x0000000b0400798e */ /* 0x0003e2000c10e786 */
[----:B------:R-:W-:Y:S02]  /*b6d0*/  IMAD R3, R3, c[0x0][0x1c0], RZ ;  /* 0x0000700003037a24 */ /* 0x000fe400078e02ff */
[CC--:B------:R-:W-:Y:S01]  /*b6e0*/  LEA R8, P0, R0.reuse, R36.reuse, 0x2 ;  /* 0x0000002400087211 */ /* 0x0c0fe200078010ff */
[----:B------:R-:W-:Y:S02]  /*b6f0*/  IMAD R41, R41, c[0x0][0x1c0], RZ ;  /* 0x0000700029297a24 */ /* 0x000fe400078e02ff */
[----:B------:R-:W-:Y:S01]  /*b700*/  IMAD R3, R3, 0x58, RZ ;  /* 0x0000005803037824 */ /* 0x000fe200078e02ff */
[-C--:B------:R-:W-:Y:S01]  /*b710*/  LEA.HI.X.SX32 R9, R0, R37.reuse, 0x2, P0 ;  /* 0x0000002500097211 */ /* 0x080fe200000f16ff */
[----:B------:R-:W-:Y:S02]  /*b720*/  IMAD.MOV.U32 R0, RZ, RZ, c[0x0][0x22c] ;  /* 0x00008b00ff007624 */ /* 0x000fe400078e00ff */
[----:B------:R-:W-:Y:S02]  /*b730*/  IMAD.MOV.U32 R40, RZ, RZ, c[0x0][0x22c] ;  /* 0x00008b00ff287624 */ /* 0x000fe400078e00ff */
[----:B------:R1:W-:Y:S01]  /*b740*/  RED.E.ADD.F32.FTZ.RN.STRONG.GPU [R8.64], R16 ;  /* 0x000000100800798e */ /* 0x0003e2000c10e786 */
[----:B------:R-:W-:Y:S02]  /*b750*/  IMAD R0, R0, c[0x0][0x1c0], RZ ;  /* 0x0000700000007a24 */ /* 0x000fe400078e02ff */
[----:B------:R-:W-:Y:S02]  /*b760*/  IMAD R41, R41, 0x70, RZ ;  /* 0x0000007029297824 */ /* 0x000fe400078e02ff */
[----:B------:R-:W-:Y:S01]  /*b770*/  IMAD R0, R0, 0x50, RZ ;  /* 0x0000005000007824 */ /* 0x000fe200078e02ff */
[-C--:B-1----:R-:W-:Y:S01]  /*b780*/  LEA R6, P1, R48, R36.reuse, 0x2 ;  /* 0x0000002430067211 */ /* 0x082fe200078210ff */
[----:B------:R-:W-:Y:S03]  /*b790*/  IMAD R40, R40, c[0x0][0x1c0], RZ ;  /* 0x0000700028287a24 */ /* 0x000fe600078e02ff */
[-C--:B------:R-:W-:Y:S01]  /*b7a0*/  LEA.HI.X.SX32 R7, R48, R37.reuse, 0x2, P1 ;  /* 0x0000002530077211 */ /* 0x080fe200008f16ff */
[----:B------:R-:W-:Y:S01]  /*b7b0*/  IMAD R40, R40, 0x78, RZ ;  /* 0x0000007828287824 */ /* 0x000fe200078e02ff */
[-C--:B------:R-:W-:Y:S02]  /*b7c0*/  LEA R48, P5, R62, R36.reuse, 0x2 ;  /* 0x000000243e307211 */ /* 0x080fe400078a10ff */
[-C--:B------:R-:W-:Y:S01]  /*b7d0*/  LEA R4, P0, R0, R36.reuse, 0x2 ;  /* 0x0000002400047211 */ /* 0x080fe200078010ff */
[----:B------:R1:W-:Y:S01]  /*b7e0*/  RED.E.ADD.F32.FTZ.RN.STRONG.GPU [R6.64], R17 ;  /* 0x000000110600798e */ /* 0x0003e2000c10e786 */
[-C--:B------:R-:W-:Y:S02]  /*b7f0*/  LEA.HI.X.SX32 R49, R62, R37.reuse, 0x2, P5 ;  /* 0x000000253e317211 */ /* 0x080fe400028f16ff */
[-C--:B------:R-:W-:Y:S01]  /*b800*/  LEA.HI.X.SX32 R5, R0, R37.reuse, 0x2, P0 ;  /* 0x0000002500057211 */ /* 0x080fe200000f16ff */
[----:B------:R-:W-:Y:S04]  /*b810*/  IMAD.MOV.U32 R0, RZ, RZ, c[0x0][0x22c] ;  /* 0x00008b00ff007624 */ /* 0x000fe800078e00ff */
[----:B------:R-:W-:Y:S01]  /*b820*/  IMAD R0, R0, c[0x0][0x1c0], RZ ;  /* 0x0000700000007a24 */ /* 0x000fe200078e02ff */
[----:B------:R1:W-:Y:S01]  /*b830*/  RED.E.ADD.F32.FTZ.RN.STRONG.GPU [R4.64], R18 ;  /* 0x000000120400798e */ /* 0x0003e2000c10e786 */
[CC--:B------:R-:W-:Y:S02]  /*b840*/  LEA R16, P1, R3.reuse, R36.reuse, 0x2 ;  /* 0x0000002403107211 */ /* 0x0c0fe400078210ff */
[----:B------:R-:W-:Y:S01]  /*b850*/  IMAD R0, R0, 0x60, RZ ;  /* 0x0000006000007824 */ /* 0x000fe200078e02ff */
[-C--:B------:R-:W-:Y:S04]  /*b860*/  LEA R8, P2, R42, R36.reuse, 0x2 ;  /* 0x000000242a087211 */ /* 0x080fe800078410ff */
[-C--:B------:R-:W-:Y:S02]  /*b870*/  LEA R10, P0, R0, R36.reuse, 0x2 ;  /* 0x00000024000a7211 */ /* 0x080fe400078010ff */
[-C--:B------:R-:W-:Y:S02]  /*b880*/  LEA.HI.X.SX32 R9, R42, R37.reuse, 0x2, P2 ;  /* 0x000000252a097211 */ /* 0x080fe400010f16ff */
[-C--:B------:R-:W-:Y:S02]  /*b890*/  LEA.HI.X.SX32 R11, R0, R37.reuse, 0x2, P0 ;  /* 0x00000025000b7211 */ /* 0x080fe400000f16ff */
[----:B------:R-:W4:Y:S01]  /*b8a0*/  LDL R0, [R1+0x78] ;  /* 0x0000780001007983 */ /* 0x000f220000100800 */
[CC--:B------:R-:W-:Y:S02]  /*b8b0*/  LEA R42, P3, R60.reuse, R36.reuse, 0x2 ;  /* 0x000000243c2a7211 */ /* 0x0c0fe400078610ff */
[-C--:B-1----:R-:W-:Y:S02]  /*b8c0*/  LEA.HI.X.SX32 R17, R3, R37.reuse, 0x2, P1 ;  /* 0x0000002503117211 */ /* 0x082fe400008f16ff */
[----:B------:R-:W4:Y:S01]  /*b8d0*/  LDL R3, [R1+0x54] ;  /* 0x0000540001037983 */ /* 0x000f220000100800 */
[CC--:B------:R-:W-:Y:S02]  /*b8e0*/  LEA R6, P1, R41.reuse, R36.reuse, 0x2 ;  /* 0x0000002429067211 */ /* 0x0c0fe400078210ff */
[-C--:B------:R-:W-:Y:S01]  /*b8f0*/  LEA.HI.X.SX32 R43, R60, R37.reuse, 0x2, P3 ;  /* 0x000000253c2b7211 */ /* 0x080fe200018f16ff */
[----:B------:R1:W-:Y:S01]  /*b900*/  RED.E.ADD.F32.FTZ.RN.STRONG.GPU [R16.64], R19 ;  /* 0x000000131000798e */ /* 0x0003e2000c10e786 */
[-C--:B------:R-:W-:Y:S02]  /*b910*/  LEA.HI.X.SX32 R7, R41, R37.reuse, 0x2, P1 ;  /* 0x0000002529077211 */ /* 0x080fe400008f16ff */
[CC--:B------:R-:W-:Y:S01]  /*b920*/  LEA R4, P0, R40.reuse, R36.reuse, 0x2 ;  /* 0x0000002428047211 */ /* 0x0c0fe200078010ff */
[----:B------:R-:W-:Y:S03]  /*b930*/  RED.E.ADD.F32.FTZ.RN.STRONG.GPU [R10.64], R12 ;  /* 0x0000000c0a00798e */ /* 0x000fe6000c10e786 */
[-C--:B------:R-:W-:Y:S01]  /*b940*/  LEA.HI.X.SX32 R5, R40, R37.reuse, 0x2, P0 ;  /* 0x0000002528057211 */ /* 0x080fe200000f16ff */
[----:B------:R-:W-:Y:S04]  /*b950*/  RED.E.ADD.F32.FTZ.RN.STRONG.GPU [R8.64], R13 ;  /* 0x0000000d0800798e */ /* 0x000fe8000c10e786 */
[----:B------:R2:W-:Y:S04]  /*b960*/  RED.E.ADD.F32.FTZ.RN.STRONG.GPU [R6.64], R14 ;  /* 0x0000000e0600798e */ /* 0x0005e8000c10e786 */
[----:B------:R1:W-:Y:S04]  /*b970*/  RED.E.ADD.F32.FTZ.RN.STRONG.GPU [R4.64], R15 ;  /* 0x0000000f0400798e */ /* 0x0003e8000c10e786 */
        /* <DEDUP_REMOVED lines=37> */
[----:B------:R-:W-:Y:S01]  /*bbd0*/  IMAD.IADD R0, R181, 0x1, R180 ;  /* 0x00000001b5007824 */ /* 0x000fe200078e02b4 */
[C---:B------:R-:W-:Y:S02]  /*bbe0*/  LEA R6, P1, R3.reuse, R36, 0x2 ;  /* 0x0000002403067211 */ /* 0x040fe400078210ff */
[----:B------:R-:W-:Y:S02]  /*bbf0*/  PLOP3.LUT P0, PT, PT, PT, UP3, 0x80, 0x0 ;  /* 0x000000000000781c */ /* 0x000fe40003f0f038 */
[----:B------:R-:W-:Y:S01]  /*bc00*/  LEA.HI.X.SX32 R7, R3, R37, 0x2, P1 ;  /* 0x0000002503077211 */ /* 0x000fe200008f16ff */
[----:B------:R-:W-:Y:S01]  /*bc10*/  LDSM.16.MT88.4 R16, [R0] ;  /* 0x000000000010783b */ /* 0x000fe20000004200 */
[----:B------:R-:W-:Y:S01]  /*bc20*/  PLOP3.LUT P1, PT, PT, PT, UP1, 0x80, 0x0 ;  /* 0x000000000000781c */ /* 0x000fe20003f2f018 */
[----:B------:R-:W-:Y:S02]  /*bc30*/  @UP0 UIADD3 UR13, UP1, UR13, -0x200, URZ ;  /* 0xfffffe000d0d0890 */ /* 0x000fe4000ff3e03f */
[----:B------:R-:W-:Y:S02]  /*bc40*/  RED.E.ADD.F32.FTZ.RN.STRONG.GPU [R6.64], R30 ;  /* 0x0000001e0600798e */ /* 0x000fe4000c10e786 */
[----:B------:R-:W-:Y:S02]  /*bc50*/  @UP0 UIADD3.X UR12, UR12, -0x1, URZ, UP1, !UPT ;  /* 0xffffffff0c0c0890 */ /* 0x000fe40008ffe43f */
[----:B------:R-:W-:Y:S04]  /*bc60*/  RED.E.ADD.F32.FTZ.RN.STRONG.GPU [R4.64], R31 ;  /* 0x0000001f0400798e */ /* 0x000fe8000c10e786 */
[----:B------:R-:W1:Y:S04]  /*bc70*/  LDSM.16.MT88.4 R4, [R2+0x14000] ;  /* 0x014000000204783b */ /* 0x000e680000004200 */
[----:B------:R-:W2:Y:S04]  /*bc80*/  LDSM.16.MT88.4 R28, [R0+0x800] ;  /* 0x00080000001c783b */ /* 0x000ea80000004200 */
[----:B------:R-:W-:Y:S04]  /*bc90*/  LDSM.16.MT88.4 R36, [R2+0x19000] ;  /* 0x019000000224783b */ /* 0x000fe80000004200 */
[----:B------:R-:W-:Y:S01]  /*bca0*/  LDSM.16.MT88.4 R40, [R0+0x1000] ;  /* 0x001000000028783b */ /* 0x000fe20000004200 */
        /* <DEDUP_REMOVED lines=11> */
[----:B------:R-:W3:Y:S03]  /*bd60*/  LDSM.16.MT88.4 R16, [R180+0x1800] ;  /* 0x00180000b410783b */ /* 0x000ee60000004200 */
[-C--:B------:R-:W-:Y:S08]  /*bd70*/  HMMA.16816.F32 R100, R20, R24.reuse, R100 ;  /* 0x000000181464723c */ /* 0x080ff00000001864 */
[C---:B------:R-:W-:Y:S08]  /*bd80*/  HMMA.16816.F32 R104, R32.reuse, R24, R104 ;  /* 0x000000182068723c */ /* 0x040ff00000001868 */
[-C--:B------:R-:W-:Y:S08]  /*bd90*/  HMMA.16816.F32 R108, R32, R26.reuse, R108 ;  /* 0x0000001a206c723c */ /* 0x080ff0000000186c */
[C---:B------:R-:W-:Y:S01]  /*bda0*/  HMMA.16816.F32 R112, R20.reuse, R26, R112 ;  /* 0x0000001a1470723c */ /* 0x040fe20000001870 */
[----:B------:R-:W4:Y:S07]  /*bdb0*/  LDSM.16.MT88.4 R24, [R2+0x19800] ;  /* 0x019800000218783b */ /* 0x000f2e0000004200 */
[-C--:B--2---:R-:W-:Y:S08]  /*bdc0*/  HMMA.16816.F32 R116, R20, R28.reuse, R116 ;  /* 0x0000001c1474723c */ /* 0x084ff00000001874 */
[C---:B------:R-:W-:Y:S08]  /*bdd0*/  HMMA.16816.F32 R120, R32.reuse, R28, R120 ;  /* 0x0000001c2078723c */ /* 0x040ff00000001878 */
[-C--:B------:R-:W-:Y:S01]  /*bde0*/  HMMA.16816.F32 R124, R32, R30.reuse, R124 ;  /* 0x0000001e207c723c */ /* 0x080fe2000000187c */
[----:B------:R-:W2:Y:S07]  /*bdf0*/  LDSM.16.MT88.4 R32, [R0+0x1800] ;  /* 0x001800000020783b */ /* 0x000eae0000004200 */
        /* <DEDUP_REMOVED lines=15> */
[-C--:B---3--:R-:W-:Y:S08]  /*bef0*/  HMMA.16816.F32 R100, R4, R16.reuse, R100 ;  /* 0x000000100464723c */ /* 0x088ff00000001864 */
[C---:B----4-:R-:W-:Y:S08]  /*bf00*/  HMMA.16816.F32 R104, R24.reuse, R16, R104 ;  /* 0x000000101868723c */ /* 0x050ff00000001868 */
[-C--:B------:R-:W-:Y:S08]  /*bf10*/  HMMA.16816.F32 R108, R24, R18.reuse, R108 ;  /* 0x00000012186c723c */ /* 0x080ff0000000186c */
[C---:B------:R-:W-:Y:S01]  /*bf20*/  HMMA.16816.F32 R112, R4.reuse, R18, R112 ;  /* 0x000000120470723c */ /* 0x040fe20000001870 */
[----:B------:R-:W3:Y:S07]  /*bf30*/  LDSM.16.MT88.4 R16, [R180+0x2800] ;  /* 0x00280000b410783b */ /* 0x000eee0000004200 */
        /* <DEDUP_REMOVED lines=19> */
[-C--:B---3--:R-:W-:Y:S08]  /*c070*/  HMMA.16816.F32 R100, R8, R16.reuse, R100 ;  /* 0x000000100864723c */ /* 0x088ff00000001864 */
[C---:B--2---:R-:W-:Y:S08]  /*c080*/  HMMA.16816.F32 R104, R24.reuse, R16, R104 ;  /* 0x000000101868723c */ /* 0x044ff00000001868 */
        /* <DEDUP_REMOVED lines=159> */
.L_x_1226:
        /* <DEDUP_REMOVED lines=19> */
.L_x_1227:
[----:B------:R-:W-:Y:S01]  /*cbb0*/  BAR.SYNC.DEFER_BLOCKING 0x0 ;  /* 0x0000000000007b1d */ /* 0x000fe20000010000 */
[----:B------:R-:W-:Y:S01]  /*cbc0*/  USHF.R.S32.HI UR9, URZ, 0x1f, UR22 ;  /* 0x0000001f3f097899 */ /* 0x000fe20008011416 */
[--C-:B-1----:R-:W-:Y:S01]  /*cbd0*/  SHF.R.S32.HI R7, RZ, 0x1f, R206.reuse ;  /* 0x0000001fff077819 */ /* 0x102fe200000114ce */
[----:B------:R-:W-:Y:S01]  /*cbe0*/  IMAD.U32 R0, RZ, RZ, UR22 ;  /* 0x00000016ff007e24 */ /* 0x000fe2000f8e00ff */
[----:B------:R-:W-:Y:S01]  /*cbf0*/  UIMAD UR8, UR34, -0x80, UR8 ;  /* 0xffffff80220878a4 */ /* 0x000fe2000f8e0208 */
[----:B------:R-:W-:Y:S01]  /*cc00*/  IMAD.MOV.U32 R6, RZ, RZ, R206 ;  /* 0x000000ffff067224 */ /* 0x000fe200078e00ce */
[----:B------:R-:W1:Y:S01]  /*cc10*/  S2R R18, SR_TID.X ;  /* 0x0000000000127919 */ /* 0x000e620000002100 */
[----:B------:R-:W-:Y:S01]  /*cc20*/  ULDC.64 UR4, c[0x0][0x3a0] ;  /* 0x0000e80000047ab9 */ /* 0x000fe20000000a00 */
[----:B------:R-:W-:Y:S01]  /*cc30*/  ISETP.GE.AND P1, PT, R206, c[0x0][0x220], PT ;  /* 0x00008800ce007a0c */ /* 0x000fe20003f26270 */
[----:B------:R-:W-:Y:S01]  /*cc40*/  UIMAD UR4, UR9, UR4, URZ ;  /* 0x00000004090472a4 */ /* 0x000fe2000f8e023f */
[----:B------:R-:W2:Y:S01]  /*cc50*/  S2R R19, SR_TID.X ;  /* 0x0000000000137919 */ /* 0x000ea20000002100 */
[----:B------:R-:W-:Y:S01]  /*cc60*/  IMAD.WIDE.U32 R4, R0, c[0x0][0x3a0], R6 ;  /* 0x0000e80000047a25 */ /* 0x000fe200078e0006 */
[----:B------:R-:W-:Y:S01]  /*cc70*/  BSSY B0, `(.L_x_1228) ;  /* 0x0000022000007945 */ /* 0x000fe20003800000 */
[----:B------:R-:W-:-:S03]  /*cc80*/  UIMAD UR4, UR22, UR5, UR4 ;  /* 0x00000005160472a4 */ /* 0x000fc6000f8e0204 */
[----:B------:R-:W-:-:S03]  /*cc90*/  IADD3 R4, P0, R4, UR14, RZ ;  /* 0x0000000e04047c10 */ /* 0x000fc6000ff1e0ff */
[----:B------:R-:W-:Y:S01]  /*cca0*/  IMAD.U32 R0, RZ, RZ, UR4 ;  /* 0x00000004ff007e24 */ /* 0x000fe2000f8e00ff */
[----:B------:R-:W-:Y:S02]  /*ccb0*/  ULDC.64 UR4, c[0x0][0x3b8] ;  /* 0x0000ee0000047ab9 */ /* 0x000fe40000000a00 */
[----:B------:R-:W-:Y:S01]  /*ccc0*/  UIMAD UR4, UR61, UR4, URZ ;  /* 0x000000043d0472a4 */ /* 0x000fe2000f8e023f */
[----:B------:R3:W4:Y:S01]  /*ccd0*/  LDS.128 R20, [R193+0xd000] ;  /* 0x00d00000c1147984 */ /* 0x0007220000000c00 */
[----:B------:R-:W-:Y:S01]  /*cce0*/  IADD3.X R5, R5, UR15, R0, P0, !PT ;  /* 0x0000000f05057c10 */ /* 0x000fe200087fe400 */
[----:B------:R-:W-:Y:S01]  /*ccf0*/  IMAD.U32 R0, RZ, RZ, UR36 ;  /* 0x00000024ff007e24 */ /* 0x000fe2000f8e00ff */
[----:B------:R-:W-:Y:S01]  /*cd00*/  UIMAD UR4, UR36, UR5, UR4 ;  /* 0x00000005240472a4 */ /* 0x000fe2000f8e0204 */
[----:B------:R3:W3:Y:S01]  /*cd10*/  LDS.128 R24, [R193+0xe000] ;  /* 0x00e00000c1187984 */ /* 0x0006e20000000c00 */
[----:B-1----:R-:W-:Y:S01]  /*cd20*/  SHF.R.S32.HI R18, RZ, 0x1f, R18 ;  /* 0x0000001fff127819 */ /* 0x002fe20000011412 */
[----:B------:R-:W-:-:S02]  /*cd30*/  IMAD.WIDE.U32 R4, R0, c[0x0][0x3b8], R4 ;  /* 0x0000ee0000047a25 */ /* 0x000fc400078e0004 */
[----:B------:R1:W1:Y:S01]  /*cd40*/  LDS.128 R28, [R193+0xf000] ;  /* 0x00f00000c11c7984 */ /* 0x0002620000000c00 */
[----:B--2---:R-:W-:-:S03]  /*cd50*/  LEA.HI R18, R18, R19, RZ, 0x3 ;  /* 0x0000001312127211 */ /* 0x004fc600078f18ff */
        /* <DEDUP_REMOVED lines=19> */
.L_x_1229:
[----:B------:R-:W-:Y:S05]  /*ce90*/  BSYNC B0 ;  /* 0x0000000000007941 */ /* 0x000fea0003800000 */
.L_x_1228:
        /* <DEDUP_REMOVED lines=15> */
.L_x_1231:
[----:B------:R-:W-:Y:S05]  /*cf90*/  BSYNC B0 ;  /* 0x0000000000007941 */ /* 0x000fea0003800000 */
.L_x_1230:
        /* <DEDUP_REMOVED lines=15> */
.L_x_1233:
[----:B------:R-:W-:Y:S05]  /*d090*/  BSYNC B0 ;  /* 0x0000000000007941 */ /* 0x000fea0003800000 */
.L_x_1232:
        /* <DEDUP_REMOVED lines=14> */
.L_x_1235:
[----:B------:R-:W-:Y:S05]  /*d180*/  BSYNC B0 ;  /* 0x0000000000007941 */ /* 0x000fea0003800000 */
.L_x_1234:
[----:B------:R-:W-:Y:S01]  /*d190*/  ULDC.64 UR4, c[0x0][0x3a8] ;  /* 0x0000ea0000047ab9 */ /* 0x000fe20000000a00 */
[----:B------:R-:W-:Y:S01]  /*d1a0*/  IMAD.U32 R0, RZ, RZ, UR22 ;  /* 0x00000016ff007e24 */ /* 0x000fe2000f8e00ff */
[----:B------:R-:W-:Y:S01]  /*d1b0*/  UIMAD UR4, UR9, UR4, URZ ;  /* 0x00000004090472a4 */ /* 0x000fe2000f8e023f */
[----:B------:R-:W-:Y:S02]  /*d1c0*/  BSSY B0, `(.L_x_1236) ;  /* 0x0000016000007945 */ /* 0x000fe40003800000 */
[----:B------:R-:W-:Y:S01]  /*d1d0*/  IMAD.WIDE.U32 R6, R0, c[0x0][0x3a8], R6 ;  /* 0x0000ea0000067a25 */ /* 0x000fe200078e0006 */
[----:B------:R-:W-:-:S04]  /*d1e0*/  UIMAD UR4, UR22, UR5, UR4 ;  /* 0x00000005160472a4 */ /* 0x000fc8000f8e0204 */
[----:B-1----:R-:W-:Y:S02]  /*d1f0*/  IADD3 R4, P0, R6, UR10, RZ ;  /* 0x0000000a06047c10 */ /* 0x002fe4000ff1e0ff */
[----:B------:R-:W-:Y:S01]  /*d200*/  MOV R0, UR4 ;  /* 0x0000000400007c02 */ /* 0x000fe20008000f00 */
[----:B------:R-:W-:Y:S02]  /*d210*/  ULDC.64 UR4, c[0x0][0x3c0] ;  /* 0x0000f00000047ab9 */ /* 0x000fe40000000a00 */
[----:B------:R-:W-:Y:S01]  /*d220*/  UIMAD UR4, UR61, UR4, URZ ;  /* 0x000000043d0472a4 */ /* 0x000fe2000f8e023f */
[----:B------:R-:W-:Y:S01]  /*d230*/  IADD3.X R5, R7, UR11, R0, P0, !PT ;  /* 0x0000000b07057c10 */ /* 0x000fe200087fe400 */
[----:B------:R-:W-:Y:S02]  /*d240*/  IMAD.U32 R0, RZ, RZ, UR36 ;  /* 0x00000024ff007e24 */ /* 0x000fe4000f8e00ff */
[----:B------:R-:W-:Y:S02]  /*d250*/  UIMAD UR4, UR36, UR5, UR4 ;  /* 0x00000005240472a4 */ /* 0x000fe4000f8e0204 */
        /* <DEDUP_REMOVED lines=12> */
.L_x_1237:
[----:B------:R-:W-:Y:S05]  /*d320*/  BSYNC B0 ;  /* 0x0000000000007941 */ /* 0x000fea0003800000 */
.L_x_1236:
        /* <DEDUP_REMOVED lines=13> */
.L_x_1239:
[----:B------:R-:W-:Y:S05]  /*d400*/  BSYNC B0 ;  /* 0x0000000000007941 */ /* 0x000fea0003800000 */
.L_x_1238:
        /* <DEDUP_REMOVED lines=13> */
.L_x_1241:
[----:B------:R-:W-:Y:S05]  /*d4e0*/  BSYNC B0 ;  /* 0x0000000000007941 */ /* 0x000fea0003800000 */
.L_x_1240:
        /* <DEDUP_REMOVED lines=11> */
.L_x_1190:
[----:B------:R-:W-:Y:S05]  /*d5a0*/  BSYNC B1 ;  /* 0x0000000000017941 */ /* 0x000fea0003800000 */
.L_x_1168:
        /* <DEDUP_REMOVED lines=11> */
.L_x_1242:
[----:B------:R-:W-:Y:S05]  /*d660*/  EXIT ;  /* 0x000000000000794d */ /* 0x000fea0003800000 */
.L_x_1244:
        /* <DEDUP_REMOVED lines=9> */
.L_x_1278:


//--------------------- .text._ZN5flash25flash_bwd_dot_do_o_kernelILb0E23Flash_bwd_kernel_traitsILi64ELi128ELi128ELi8ELi4ELi4ELi4ELb0ELb0EN7cutlass6half_tE19Flash_kernel_traitsILi64ELi128ELi128ELi8ES3_EEEEvNS_16Flash_bwd_paramsE --------------------------
	.section	.text._ZN5flash25flash_bwd_dot_do_o_kernelILb0E23Flash_bwd_kernel_traitsILi64ELi128ELi128ELi8ELi4ELi4ELi4ELb0ELb0EN7cutlass6half_tE19Flash_kernel_traitsILi64ELi128ELi128ELi8ES3_EEEEvNS_16Flash_bwd_paramsE,"ax",@progbits
	.sectioninfo	@"SHI_REGISTERS=32"
	.align	128
        .global         _ZN5flash25flash_bwd_dot_do_o_kernelILb0E23Flash_bwd_kernel_traitsILi64ELi128ELi128ELi8ELi4ELi4ELi4ELb0ELb0EN7cutlass6half_tE19Flash_kernel_traitsILi64ELi128ELi128ELi8ES3_EEEEvNS_16Flash_bwd_paramsE
        .type           _ZN5flash25flash_bwd_dot_do_o_kernelILb0E23Flash_bwd_kernel_traitsILi64ELi128ELi128ELi8ELi4ELi4ELi4ELb0ELb0EN7cutlass6half_tE19Flash_kernel_traitsILi64ELi128ELi128ELi8ES3_EEEEvNS_16Flash_bwd_paramsE,@function
        .size           _ZN5flash25flash_bwd_dot_do_o_kernelILb0E23Flash_bwd_kernel_traitsILi64ELi128ELi128ELi8ELi4ELi4ELi4ELb0ELb0EN7cutlass6half_tE19Flash_kernel_traitsILi64ELi128ELi128ELi8ES3_EEEEvNS_16Flash_bwd_paramsE,(.L_x_1279 - _ZN5flash25flash_bwd_dot_do_o_kernelILb0E23Flash_bwd_kernel_traitsILi64ELi128ELi128ELi8ELi4ELi4ELi4ELb0ELb0EN7cutlass6half_tE19Flash_kernel_traitsILi64ELi128ELi128ELi8ES3_EEEEvNS_16Flash_bwd_paramsE)
        .other          _ZN5flash25flash_bwd_dot_do_o_kernelILb0E23Flash_bwd_kernel_traitsILi64ELi128ELi128ELi8ELi4ELi4ELi4ELb0ELb0EN7cutlass6half_tE19Flash_kernel_traitsILi64ELi128ELi128ELi8ES3_EEEEvNS_16Flash_bwd_paramsE,@"STO_CUDA_ENTRY STV_DEFAULT"
_ZN5flash25flash_bwd_dot_do_o_kernelILb0E23Flash_bwd_kernel_traitsILi64ELi128ELi128ELi8ELi4ELi4ELi4ELb0ELb0EN7cutlass6half_tE19Flash_kernel_traitsILi64ELi128ELi128ELi8ES3_EEEEvNS_16Flash_bwd_paramsE:
.text._ZN5flash25flash_bwd_dot_do_o_kernelILb0E23Flash_bwd_kernel_traitsILi64ELi128ELi128ELi8ELi4ELi4ELi4ELb0ELb0EN7cutlass6half_tE19Flash_kernel_traitsILi64ELi128ELi128ELi8ES3_EEEEvNS_16Flash_bwd_paramsE:
        /* <DEDUP_REMOVED lines=11> */
[----:B--2---:R-:W-:Y:S02]  /*00b0*/  @P0 IADD3 R8, R3, -R0, RZ ;  /* 0x8000000003080210 */ /* 0x004fe40007ffe0ff */
[----:B0-----:R-:W-:-:S02]  /*00c0*/  SHF.L.U32 R3, R2, 0x7, RZ ;  /* 0x0000000702037819 */ /* 0x001fc400000006ff */
        /* <DEDUP_REMOVED lines=8> */
[--C-:B------:R-:W-:Y:S01]  /*0150*/  @!P1 SHF.R.S32.HI R9, RZ, 0x1f, R7.reuse ;  /* 0x0000001fff099819 */ /* 0x100fe20000011407 */
[----:B------:R-:W-:Y:S01]  /*0160*/  @P1 IMAD.WIDE.U32 R12, R0, c[0x0][0x1e8], RZ ;  /* 0x00007a00000c1a25 */ /* 0x000fe200078e00ff */
[----:B------:R-:W-:-:S03]  /*0170*/  @!P1 SHF.R.S32.HI R16, RZ, 0x1f, R7 ;  /* 0x0000001fff109819 */ /* 0x000fc60000011407 */
[----:B------:R-:W-:Y:S01]  /*0180*/  @P1 IMAD.WIDE.U32 R10, R0, c[0x0][0x370], RZ ;  /* 0x0000dc00000a1a25 */ /* 0x000fe200078e00ff */
[----:B------:R-:W-:-:S03]  /*0190*/  @P1 MOV R6, R12 ;  /* 0x0000000c00061202 */ /* 0x000fc60000000f00 */
[----:B------:R-:W-:Y:S02]  /*01a0*/  @!P1 IMAD R14, R9, c[0x0][0x368], RZ ;  /* 0x0000da00090e9a24 */ /* 0x000fe400078e02ff */
[----:B------:R-:W-:Y:S02]  /*01b0*/  @!P1 IMAD R16, R16, c[0x0][0x1e0], RZ ;  /* 0x0000780010109a24 */ /* 0x000fe400078e02ff */
[C---:B------:R-:W-:Y:S02]  /*01c0*/  @P1 IMAD R4, R0.reuse, c[0x0][0x374], R11 ;  /* 0x0000dd0000041a24 */ /* 0x040fe400078e020b */
[----:B------:R-:W-:Y:S02]  /*01d0*/  @P1 IMAD R5, R0, c[0x0][0x1ec], R13 ;  /* 0x00007b0000051a24 */ /* 0x000fe400078e020d */
[C---:B------:R-:W-:Y:S02]  /*01e0*/  @!P1 IMAD R9, R7.reuse, c[0x0][0x36c], R14 ;  /* 0x0000db0007099a24 */ /* 0x040fe400078e020e */
[----:B------:R-:W-:-:S04]  /*01f0*/  @!P1 IMAD.WIDE.U32 R12, R7, c[0x0][0x368], RZ ;  /* 0x0000da00070c9a25 */ /* 0x000fc800078e00ff */
[----:B------:R-:W-:Y:S01]  /*0200*/  @!P1 IMAD.WIDE.U32 R14, R7, c[0x0][0x1e0], RZ ;  /* 0x00007800070e9a25 */ /* 0x000fe200078e00ff */
[----:B------:R-:W-:Y:S02]  /*0210*/  @!P1 MOV R10, R12 ;  /* 0x0000000c000a9202 */ /* 0x000fe40000000f00 */
        /* <DEDUP_REMOVED lines=12> */
.L_x_1245:
[----:B01----:R-:W-:-:S04]  /*02e0*/  IMAD R0, R7, c[0x0][0x1c0], R20 ;  /* 0x0000700007007a24 */ /* 0x003fc800078e0214 */
[----:B------:R-:W-:Y:S02]  /*02f0*/  IMAD R0, R0, c[0x0][0x224], RZ ;  /* 0x0000890000007a24 */ /* 0x000fe400078e02ff */
.L_x_1246:
[----:B------:R-:W-:Y:S02]  /*0300*/  SHF.R.S32.HI R7, RZ, 0x1f, R2 ;  /* 0x0000001fff077819 */ /* 0x000fe40000011402 */
[----:B------:R-:W-:Y:S02]  /*0310*/  SHF.R.S32.HI R11, RZ, 0x1f, R3 ;  /* 0x0000001fff0b7819 */ /* 0x000fe40000011403 */
[----:B------:R-:W-:Y:S02]  /*0320*/  LEA.HI R7, R7, R2, RZ, 0x3 ;  /* 0x0000000207077211 */ /* 0x000fe400078f18ff */
[----:B------:R-:W-:Y:S01]  /*0330*/  IADD3 R8, -R3, R8, RZ ;  /* 0x0000000803087210 */ /* 0x000fe20007ffe1ff */
[----:B------:R-:W-:Y:S01]  /*0340*/  IMAD R16, R11, c[0x0][0x370], RZ ;  /* 0x0000dc000b107a24 */ /* 0x000fe200078e02ff */
[----:B------:R-:W-:Y:S01]  /*0350*/  LOP3.LUT R9, R7, 0x1ffffff8, RZ, 0xc0, !PT ;  /* 0x1ffffff807097812 */ /* 0x000fe200078ec0ff */
[----:B------:R-:W-:Y:S01]  /*0360*/  IMAD R18, R11, c[0x0][0x1e8], RZ ;  /* 0x00007a000b127a24 */ /* 0x000fe200078e02ff */
[----:B------:R-:W-:Y:S01]  /*0370*/  SHF.R.S32.HI R27, RZ, 0x3, R7 ;  /* 0x00000003ff1b7819 */ /* 0x000fe20000011407 */
[----:B------:R-:W-:Y:S01]  /*0380*/  IMAD R7, R3, c[0x0][0x374], R16 ;  /* 0x0000dd0003077a24 */ /* 0x000fe200078e0210 */
[----:B------:R-:W-:Y:S01]  /*0390*/  IADD3 R9, -R9, R2, RZ ;  /* 0x0000000209097210 */ /* 0x000fe20007ffe1ff */
[----:B------:R-:W-:Y:S01]  /*03a0*/  IMAD R18, R3, c[0x0][0x1ec], R18 ;  /* 0x00007b0003127a24 */ /* 0x000fe200078e0212 */
[----:B------:R-:W-:Y:S01]  /*03b0*/  SHF.R.S32.HI R26, RZ, 0x1f, R27 ;  /* 0x0000001fff1a7819 */ /* 0x000fe2000001141b */
[----:B------:R-:W-:Y:S01]  /*03c0*/  CS2R R16, SRZ ;  /* 0x0000000000107805 */ /* 0x000fe2000001ff00 */
[----:B------:R-:W-:-:S02]  /*03d0*/  SHF.L.U32 R12, R9, 0x3, RZ ;  /* 0x00000003090c7819 */ /* 0x000fc400000006ff */
[----:B------:R-:W-:Y:S02]  /*03e0*/  SHF.R.S32.HI R9, RZ, 0x1f, R20 ;  /* 0x0000001fff097819 */ /* 0x000fe40000011414 */
[--C-:B------:R-:W-:Y:S02]  /*03f0*/  SHF.R.S32.HI R13, RZ, 0x1f, R12.reuse ;  /* 0x0000001fff0d7819 */ /* 0x100fe4000001140c */
[----:B------:R-:W-:Y:S01]  /*0400*/  ISETP.GE.AND P0, PT, R12, c[0x0][0x220], PT ;  /* 0x000088000c007a0c */ /* 0x000fe20003f06270 */
[----:B------:R-:W-:Y:S02]  /*0410*/  IMAD R11, R9, c[0x0][0x378], RZ ;  /* 0x0000de00090b7a24 */ /* 0x000fe400078e02ff */
[----:B------:R-:W-:Y:S01]  /*0420*/  IMAD.WIDE.U32 R14, R3, c[0x0][0x370], R12 ;  /* 0x0000dc00030e7a25 */ /* 0x000fe200078e000c */
[----:B------:R-:W-:-:S03]  /*0430*/  ISETP.LT.AND P1, PT, R27, R8, !P0 ;  /* 0x000000081b00720c */ /* 0x000fc60004721270 */
[----:B------:R-:W-:Y:S01]  /*0440*/  IMAD.WIDE.U32 R12, R3, c[0x0][0x1e8], R12 ;  /* 0x00007a00030c7a25 */ /* 0x000fe200078e000c */
[----:B------:R-:W-:-:S03]  /*0450*/  IADD3 R22, P2, R10, R14, RZ ;  /* 0x0000000e0a167210 */ /* 0x000fc60007f5e0ff */
[----:B------:R-:W-:Y:S01]  /*0460*/  IMAD R9, R9, c[0x0][0x1f0], RZ ;  /* 0x00007c0009097a24 */ /* 0x000fe200078e02ff */
[----:B------:R-:W-:Y:S01]  /*0470*/  IADD3 R6, P3, R6, R12, RZ ;  /* 0x0000000c06067210 */ /* 0x000fe20007f7e0ff */
[----:B------:R-:W-:Y:S01]  /*0480*/  IMAD R11, R20, c[0x0][0x37c], R11 ;  /* 0x0000df00140b7a24 */ /* 0x000fe200078e020b */
[----:B------:R-:W-:Y:S01]  /*0490*/  IADD3.X R23, R4, R15, R7, P2, !PT ;  /* 0x0000000f04177210 */ /* 0x000fe200017fe407 */
[----:B------:R-:W-:Y:S01]  /*04a0*/  IMAD R9, R20, c[0x0][0x1f4], R9 ;  /* 0x00007d0014097a24 */ /* 0x000fe200078e0209 */
[----:B------:R-:W-:Y:S01]  /*04b0*/  IADD3.X R7, R5, R13, R18, P3, !PT ;  /* 0x0000000d05077210 */ /* 0x000fe20001ffe412 */
[----:B------:R-:W-:Y:S01]  /*04c0*/  @P1 IMAD R4, R26, c[0x0][0x370], RZ ;  /* 0x0000dc001a041a24 */ /* 0x000fe200078e02ff */
[----:B------:R-:W-:Y:S01]  /*04d0*/  CS2R R14, SRZ ;  /* 0x00000000000e7805 */ /* 0x000fe2000001ff00 */
[----:B------:R-:W-:Y:S01]  /*04e0*/  IMAD.WIDE.U32 R22, R20, c[0x0][0x378], R22 ;  /* 0x0000de0014167a25 */ /* 0x000fe200078e0016 */
[----:B------:R-:W-:-:S03]  /*04f0*/  CS2R R18, SRZ ;  /* 0x0000000000127805 */ /* 0x000fc6000001ff00 */
[----:B------:R-:W-:Y:S01]  /*0500*/  IMAD.WIDE.U32 R20, R20, c[0x0][0x1f0], R6 ;  /* 0x00007c0014147a25 */ /* 0x000fe200078e0006 */
[----:B------:R-:W-:-:S03]  /*0510*/  IADD3 R23, R23, R11, RZ ;  /* 0x0000000b17177210 */ /* 0x000fc60007ffe0ff */
[----:B------:R-:W-:Y:S01]  /*0520*/  @P1 IMAD R6, R26, c[0x0][0x1e8], RZ ;  /* 0x00007a001a061a24 */ /* 0x000fe200078e02ff */
[----:B------:R-:W-:Y:S01]  /*0530*/  IADD3 R21, R21, R9, RZ ;  /* 0x0000000915157210 */ /* 0x000fe20007ffe0ff */
[C---:B------:R-:W-:Y:S02]  /*0540*/  @P1 IMAD R7, R27.reuse, c[0x0][0x374], R4 ;  /* 0x0000dd001b071a24 */ /* 0x040fe400078e0204 */
[----:B------:R-:W-:-:S04]  /*0550*/  @P1 IMAD.WIDE.U32 R12, R27, c[0x0][0x370], R22 ;  /* 0x0000dc001b0c1a25 */ /* 0x000fc800078e0016 */
[----:B------:R-:W-:Y:S01]  /*0560*/  @P1 IMAD R9, R27, c[0x0][0x1ec], R6 ;  /* 0x00007b001b091a24 */ /* 0x000fe200078e0206 */
[----:B------:R-:W-:Y:S01]  /*0570*/  @P1 IADD3 R7, R13, R7, RZ ;  /* 0x000000070d071210 */ /* 0x000fe20007ffe0ff */
[----:B------:R-:W-:Y:S01]  /*0580*/  @P1 IMAD.WIDE.U32 R4, R27, c[0x0][0x1e8], R20 ;  /* 0x00007a001b041a25 */ /* 0x000fe200078e0014 */
[----:B------:R-:W-:-:S04]  /*0590*/  @P1 LEA R10, P2, R12, c[0x0][0x330], 0x1 ;  /* 0x0000cc000c0a1a11 */ /* 0x000fc800078408ff */
[----:B------:R-:W-:Y:S02]  /*05a0*/  @P1 IADD3 R5, R5, R9, RZ ;  /* 0x0000000905051210 */ /* 0x000fe40007ffe0ff */
[----:B------:R-:W-:Y:S02]  /*05b0*/  @P1 LEA R6, P3, R4, c[0x0][0x1d0], 0x1 ;  /* 0x0000740004061a11 */ /* 0x000fe400078608ff */
[----:B------:R-:W-:Y:S02]  /*05c0*/  @P1 LEA.HI.X R11, R12, c[0x0][0x334], R7, 0x1, P2 ;  /* 0x0000cd000c0b1a11 */ /* 0x000fe400010f0c07 */
[----:B------:R-:W-:Y:S01]  /*05d0*/  CS2R R12, SRZ ;  /* 0x00000000000c7805 */ /* 0x000fe2000001ff00 */
[----:B------:R-:W-:-:S05]  /*05e0*/  @P1 LEA.HI.X R7, R4, c[0x0][0x1d4], R5, 0x1, P3 ;  /* 0x0000750004071a11 */ /* 0x000fca00018f0c05 */
[----:B------:R0:W2:Y:S04]  /*05f0*/  @P1 LDG.E.128 R12, [R10.64] ;  /* 0x000000040a0c1981 */ /* 0x0000a8000c1e1d00 */
[----:B------:R1:W3:Y:S01]  /*0600*/  @P1 LDG.E.128 R16, [R6.64] ;  /* 0x0000000406101981 */ /* 0x0002e2000c1e1d00 */
[C---:B------:R-:W-:Y:S02]  /*0610*/  IADD3 R5, R27.reuse, 0x20, RZ ;  /* 0x000000201b057810 */ /* 0x040fe40007ffe0ff */
[----:B------:R-:W-:Y:S02]  /*0620*/  IADD3 R25, R27, 0x40, RZ ;  /* 0x000000401b197810 */ /* 0x000fe40007ffe0ff */
[----:B------:R-:W-:Y:S02]  /*0630*/  ISETP.LT.AND P2, PT, R5, R8, !P0 ;  /* 0x000000080500720c */ /* 0x000fe40004741270 */
[----:B-1----:R-:W-:-:S11]  /*0640*/  IADD3 R7, R27, 0x60, RZ ;  /* 0x000000601b077810 */ /* 0x002fd60007ffe0ff */
[----:B------:R-:W-:Y:S02]  /*0650*/  @P2 IADD3 R29, P1, R27, 0x20, RZ ;  /* 0x000000201b1d2810 */ /* 0x000fe40007f3e0ff */
[----:B------:R-:W-:Y:S02]  /*0660*/  @P2 MOV R5, R23 ;  /* 0x0000001700052202 */ /* 0x000fe40000000f00 */
[----:B------:R-:W-:Y:S02]  /*0670*/  @P2 IADD3.X R4, RZ, R26, RZ, P1, !PT ;  /* 0x0000001aff042210 */ /* 0x000fe40000ffe4ff */
[-C--:B------:R-:W-:Y:S02]  /*0680*/  ISETP.LT.AND P1, PT, R25, R8.reuse, !P0 ;  /* 0x000000081900720c */ /* 0x080fe40004721270 */
[----:B------:R-:W-:Y:S01]  /*0690*/  ISETP.LT.AND P0, PT, R7, R8, !P0 ;  /* 0x000000080700720c */ /* 0x000fe20004701270 */
[----:B------:R-:W-:-:S04]  /*06a0*/  @P2 IMAD R4, R4, c[0x0][0x370], RZ ;  /* 0x0000dc0004042a24 */ /* 0x000fc800078e02ff */
[----:B------:R-:W-:Y:S01]  /*06b0*/  @P2 IMAD R9, R29, c[0x0][0x374], R4 ;  /* 0x0000dd001d092a24 */ /* 0x000fe200078e0204 */
[----:B------:R-:W-:-:S05]  /*06c0*/  @P2 MOV R4, R22 ;  /* 0x0000001600042202 */ /* 0x000fca0000000f00 */
[----:B------:R-:W-:-:S05]  /*06d0*/  @P2 IMAD.WIDE.U32 R4, R29, c[0x0][0x370], R4 ;  /* 0x0000dc001d042a25 */ /* 0x000fca00078e0004 */
[----:B------:R-:W-:Y:S02]  /*06e0*/  @P2 IADD3 R9, R5, R9, RZ ;  /* 0x0000000905092210 */ /* 0x000fe40007ffe0ff */
[----:B------:R-:W-:-:S04]  /*06f0*/  @P2 LEA R24, P3, R4, c[0x0][0x330], 0x1 ;  /* 0x0000cc0004182a11 */ /* 0x000fc800078608ff */
[----:B------:R-:W-:Y:S02]  /*0700*/  @P2 LEA.HI.X R25, R4, c[0x0][0x334], R9, 0x1, P3 ;  /* 0x0000cd0004192a11 */ /* 0x000fe400018f0c09 */
[----:B------:R-:W-:-:S04]  /*0710*/  @P2 IADD3 R7, P3, R27, 0x20, RZ ;  /* 0x000000201b072810 */ /* 0x000fc80007f7e0ff */
[----:B------:R-:W-:-:S05]  /*0720*/  @P2 IADD3.X R4, RZ, R26, RZ, P3, !PT ;  /* 0x0000001aff042210 */ /* 0x000fca0001ffe4ff */
[----:B------:R-:W-:-:S04]  /*0730*/  @P2 IMAD R4, R4, c[0x0][0x1e8], RZ ;  /* 0x00007a0004042a24 */ /* 0x000fc800078e02ff */
[----:B------:R-:W-:Y:S01]  /*0740*/  @P2 IMAD R9, R7, c[0x0][0x1ec], R4 ;  /* 0x00007b0007092a24 */ /* 0x000fe200078e0204 */
[----:B------:R-:W-:Y:S01]  /*0750*/  @P2 MOV R4, R20 ;  /* 0x0000001400042202 */ /* 0x000fe20000000f00 */
[----:B0-----:R-:W-:Y:S01]  /*0760*/  CS2R R10, SRZ ;  /* 0x00000000000a7805 */ /* 0x001fe2000001ff00 */
[----:B--2---:R-:W-:Y:S02]  /*0770*/  HADD2.F32 R5, -RZ, R12.H1_H1 ;  /* 0x3000000cff057230 */ /* 0x004fe40000004100 */
[----:B---3--:R-:W-:-:S05]  /*0780*/  HADD2.F32 R6, -RZ, R16.H1_H1 ;  /* 0x30000010ff067230 */ /* 0x008fca0000004100 */
[----:B------:R-:W-:Y:S01]  /*0790*/  FMUL.FTZ R8, R5, R6 ;  /* 0x0000000605087220 */ /* 0x000fe20000410000 */
[----:B------:R-:W-:Y:S02]  /*07a0*/  HADD2.F32 R6, -RZ, R12.H0_H0 ;  /* 0x2000000cff067230 */ /* 0x000fe40000004100 */
[----:B------:R-:W-:Y:S02]  /*07b0*/  HADD2.F32 R5, -RZ, R16.H0_H0 ;  /* 0x20000010ff057230 */ /* 0x000fe40000004100 */
[----:B------:R-:W-:-:S03]  /*07c0*/  HADD2.F32 R16, -RZ, R14.H0_H0 ;  /* 0x2000000eff107230 */ /* 0x000fc60000004100 */
[----:B------:R-:W-:Y:S01]  /*07d0*/  FFMA.FTZ R6, R6, R5, R8 ;  /* 0x0000000506067223 */ /* 0x000fe20000010008 */
[----:B------:R-:W-:Y:S01]  /*07e0*/  @P2 MOV R5, R21 ;  /* 0x0000001500052202 */ /* 0x000fe20000000f00 */
[--C-:B------:R-:W-:Y:S02]  /*07f0*/  HADD2.F32 R8, -RZ, R17.reuse.H0_H0 ;  /* 0x20000011ff087230 */ /* 0x100fe40000004100 */
[----:B------:R-:W-:Y:S02]  /*0800*/  HADD2.F32 R17, -RZ, R17.H1_H1 ;  /* 0x30000011ff117230 */ /* 0x000fe40000004100 */
[----:B------:R-:W-:Y:S01]  /*0810*/  @P2 IMAD.WIDE.U32 R4, R7, c[0x0][0x1e8], R4 ;  /* 0x00007a0007042a25 */ /* 0x000fe200078e0004 */
[----:B------:R-:W-:-:S04]  /*0820*/  HADD2.F32 R7, -RZ, R13.H0_H0 ;  /* 0x2000000dff077230 */ /* 0x000fc80000004100 */
[----:B------:R-:W-:Y:S01]  /*0830*/  @P2 IADD3 R9, R5, R9, RZ ;  /* 0x0000000905092210 */ /* 0x000fe20007ffe0ff */
[----:B------:R-:W-:Y:S01]  /*0840*/  HADD2.F32 R5, -RZ, R13.H1_H1 ;  /* 0x3000000dff057230 */ /* 0x000fe20000004100 */
[----:B------:R-:W-:Y:S01]  /*0850*/  @P2 LEA R12, P3, R4, c[0x0][0x1d0], 0x1 ;  /* 0x00007400040c2a11 */ /* 0x000fe200078608ff */
[----:B------:R-:W-:-:S03]  /*0860*/  FFMA.FTZ R6, R7, R8, R6 ;  /* 0x0000000807067223 */ /* 0x000fc60000010006 */
[----:B------:R-:W-:Y:S01]  /*0870*/  @P2 LEA.HI.X R13, R4, c[0x0][0x1d4], R9, 0x1, P3 ;  /* 0x00007500040d2a11 */ /* 0x000fe200018f0c09 */
[----:B------:R-:W-:Y:S01]  /*0880*/  HADD2.F32 R9, -RZ, R18.H0_H0 ;  /* 0x20000012ff097230 */ /* 0x000fe20000004100 */
[----:B------:R-:W-:Y:S02]  /*0890*/  FFMA.FTZ R17, R5, R17, R6 ;  /* 0x0000001105117223 */ /* 0x000fe40000010006 */
[----:B------:R-:W-:Y:S01]  /*08a0*/  CS2R R6, SRZ ;  /* 0x0000000000067805 */ /* 0x000fe2000001ff00 */
[----:B------:R-:W-:Y:S01]  /*08b0*/  CS2R R4, SRZ ;  /* 0x0000000000047805 */ /* 0x000fe2000001ff00 */
[----:B------:R-:W-:Y:S02]  /*08c0*/  FFMA.FTZ R16, R16, R9, R17 ;  /* 0x0000000910107223 */ /* 0x000fe40000010011 */
[----:B------:R-:W-:-:S03]  /*08d0*/  CS2R R8, SRZ ;  /* 0x0000000000087805 */ /* 0x000fc6000001ff00 */
[----:B------:R-:W2:Y:S04]  /*08e0*/  @P2 LDG.E.128 R4, [R24.64] ;  /* 0x0000000418042981 */ /* 0x000ea8000c1e1d00 */
[----:B------:R0:W3:Y:S01]  /*08f0*/  @P2 LDG.E.128 R8, [R12.64] ;  /* 0x000000040c082981 */ /* 0x0000e2000c1e1d00 */
[----:B------:R-:W-:Y:S02]  /*0900*/  HADD2.F32 R29, -RZ, R14.H1_H1 ;  /* 0x3000000eff1d7230 */ /* 0x000fe40000004100 */
[----:B------:R-:W-:Y:S02]  /*0910*/  HADD2.F32 R18, -RZ, R18.H1_H1 ;  /* 0x30000012ff127230 */ /* 0x000fe40000004100 */
[--C-:B0-----:R-:W-:Y:S02]  /*0920*/  HADD2.F32 R13, -RZ, R15.reuse.H0_H0 ;  /* 0x2000000fff0d7230 */ /* 0x101fe40000004100 */
[----:B------:R-:W-:-:S02]  /*0930*/  HADD2.F32 R15, -RZ, R15.H1_H1 ;  /* 0x3000000fff0f7230 */ /* 0x000fc40000004100 */
[--C-:B--2---:R-:W-:Y:S02]  /*0940*/  HADD2.F32 R17, -RZ, R4.reuse.H1_H1 ;  /* 0x30000004ff117230 */ /* 0x104fe40000004100 */
[----:B------:R-:W-:Y:S01]  /*0950*/  HADD2.F32 R14, -RZ, R4.H0_H0 ;  /* 0x20000004ff0e7230 */ /* 0x000fe20000004100 */
[----:B------:R-:W-:Y:S01]  /*0960*/  FFMA.FTZ R4, R29, R18, R16 ;  /* 0x000000121d047223 */ /* 0x000fe20000010010 */
[--C-:B---3--:R-:W-:Y:S01]  /*0970*/  HADD2.F32 R28, -RZ, R8.reuse.H1_H1 ;  /* 0x30000008ff1c7230 */ /* 0x108fe20000004100 */
[----:B------:R-:W-:Y:S01]  /*0980*/  @P1 MOV R16, R20 ;  /* 0x0000001400101202 */ /* 0x000fe20000000f00 */
[----:B------:R-:W-:-:S03]  /*0990*/  HADD2.F32 R8, -RZ, R8.H0_H0 ;  /* 0x20000008ff087230 */ /* 0x000fc60000004100 */
[----:B------:R-:W-:-:S04]  /*09a0*/  FMUL.FTZ R17, R17, R28 ;  /* 0x0000001c11117220 */ /* 0x000fc80000410000 */
[----:B------:R-:W-:Y:S01]  /*09b0*/  FFMA.FTZ R8, R14, R8, R17 ;  /* 0x000000080e087223 */ /* 0x000fe20000010011 */
[----:B------:R-:W-:Y:S01]  /*09c0*/  @P1 IADD3 R17, P2, R27, 0x40, RZ ;  /* 0x000000401b111810 */ /* 0x000fe20007f5e0ff */
[--C-:B------:R-:W-:Y:S02]  /*09d0*/  HADD2.F32 R14, -RZ, R19.reuse.H0_H0 ;  /* 0x20000013ff0e7230 */ /* 0x100fe40000004100 */
[----:B------:R-:W-:Y:S01]  /*09e0*/  HADD2.F32 R19, -RZ, R19.H1_H1 ;  /* 0x30000013ff137230 */ /* 0x000fe20000004100 */
[----:B------:R-:W-:Y:S02]  /*09f0*/  @P1 IADD3.X R12, RZ, R26, RZ, P2, !PT ;  /* 0x0000001aff0c1210 */ /* 0x000fe400017fe4ff */
[----:B------:R-:W-:Y:S01]  /*0a00*/  FFMA.FTZ R4, R13, R14, R4 ;  /* 0x0000000e0d047223 */ /* 0x000fe20000010004 */
[----:B------:R-:W-:Y:S02]  /*0a10*/  HADD2.F32 R13, -RZ, R5.H0_H0 ;  /* 0x20000005ff0d7230 */ /* 0x000fe40000004100 */
[--C-:B------:R-:W-:Y:S01]  /*0a20*/  HADD2.F32 R14, -RZ, R9.reuse.H0_H0 ;  /* 0x20000009ff0e7230 */ /* 0x100fe20000004100 */
[----:B------:R-:W-:Y:S01]  /*0a30*/  @P1 IMAD R12, R12, c[0x0][0x370], RZ ;  /* 0x0000dc000c0c1a24 */ /* 0x000fe200078e02ff */
[----:B------:R-:W-:Y:S01]  /*0a40*/  HADD2.F32 R9, -RZ, R9.H1_H1 ;  /* 0x30000009ff097230 */ /* 0x000fe20000004100 */
[----:B------:R-:W-:-:S02]  /*0a50*/  FFMA.FTZ R4, R15, R19, R4 ;  /* 0x000000130f047223 */ /* 0x000fc40000010004 */
[----:B------:R-:W-:Y:S01]  /*0a60*/  FFMA.FTZ R8, R13, R14, R8 ;  /* 0x0000000e0d087223 */ /* 0x000fe20000010008 */
[----:B------:R-:W-:Y:S01]  /*0a70*/  @P1 MOV R13, R23 ;  /* 0x00000017000d1202 */ /* 0x000fe20000000f00 */
[----:B------:R-:W-:Y:S01]  /*0a80*/  @P1 IMAD R25, R17, c[0x0][0x374], R12 ;  /* 0x0000dd0011191a24 */ /* 0x000fe200078e020c */
[----:B------:R-:W-:Y:S01]  /*0a90*/  @P1 MOV R12, R22 ;  /* 0x00000016000c1202 */ /* 0x000fe20000000f00 */
[----:B------:R-:W-:Y:S01]  /*0aa0*/  CS2R R18, SRZ ;  /* 0x0000000000127805 */ /* 0x000fe2000001ff00 */
[----:B------:R-:W-:-:S03]  /*0ab0*/  CS2R R14, SRZ ;  /* 0x00000000000e7805 */ /* 0x000fc6000001ff00 */
[----:B------:R-:W-:Y:S01]  /*0ac0*/  @P1 IMAD.WIDE.U32 R12, R17, c[0x0][0x370], R12 ;  /* 0x0000dc00110c1a25 */ /* 0x000fe200078e000c */
[----:B------:R-:W-:-:S04]  /*0ad0*/  @P1 MOV R17, R21 ;  /* 0x0000001500111202 */ /* 0x000fc80000000f00 */
[----:B------:R-:W-:Y:S02]  /*0ae0*/  @P1 IADD3 R13, R13, R25, RZ ;  /* 0x000000190d0d1210 */ /* 0x000fe40007ffe0ff */
[----:B------:R-:W-:-:S04]  /*0af0*/  @P1 LEA R28, P2, R12, c[0x0][0x330], 0x1 ;  /* 0x0000cc000c1c1a11 */ /* 0x000fc800078408ff */
[----:B------:R-:W-:Y:S02]  /*0b00*/  @P1 LEA.HI.X R29, R12, c[0x0][0x334], R13, 0x1, P2 ;  /* 0x0000cd000c1d1a11 */ /* 0x000fe400010f0c0d */
[----:B------:R-:W-:-:S04]  /*0b10*/  @P1 IADD3 R12, P2, R27, 0x40, RZ ;  /* 0x000000401b0c1810 */ /* 0x000fc80007f5e0ff */
[----:B------:R-:W-:-:S05]  /*0b20*/  @P1 IADD3.X R13, RZ, R26, RZ, P2, !PT ;  /* 0x0000001aff0d1210 */ /* 0x000fca00017fe4ff */
[----:B------:R-:W-:-:S04]  /*0b30*/  @P1 IMAD R13, R13, c[0x0][0x1e8], RZ ;  /* 0x00007a000d0d1a24 */ /* 0x000fc800078e02ff */
[C---:B------:R-:W-:Y:S02]  /*0b40*/  @P1 IMAD R25, R12.reuse, c[0x0][0x1ec], R13 ;  /* 0x00007b000c191a24 */ /* 0x040fe400078e020d */
[----:B------:R-:W-:Y:S01]  /*0b50*/  @P1 IMAD.WIDE.U32 R12, R12, c[0x0][0x1e8], R16 ;  /* 0x00007a000c0c1a25 */ /* 0x000fe200078e0010 */
[----:B------:R-:W-:-:S04]  /*0b60*/  HADD2.F32 R17, -RZ, R5.H1_H1 ;  /* 0x30000005ff117230 */ /* 0x000fc80000004100 */
[----:B------:R-:W-:Y:S01]  /*0b70*/  @P1 IADD3 R13, R13, R25, RZ ;  /* 0x000000190d0d1210 */ /* 0x000fe20007ffe0ff */
[----:B------:R-:W-:Y:S01]  /*0b80*/  FFMA.FTZ R8, R17, R9, R8 ;  /* 0x0000000911087223 */ /* 0x000fe20000010008 */
[----:B------:R-:W-:Y:S01]  /*0b90*/  @P1 LEA R24, P2, R12, c[0x0][0x1d0], 0x1 ;  /* 0x000074000c181a11 */ /* 0x000fe200078408ff */
[----:B------:R-:W-:-:S03]  /*0ba0*/  CS2R R16, SRZ ;  /* 0x0000000000107805 */ /* 0x000fc6000001ff00 */
[----:B------:R-:W-:Y:S02]  /*0bb0*/  @P1 LEA.HI.X R25, R12, c[0x0][0x1d4], R13, 0x1, P2 ;  /* 0x000075000c191a11 */ /* 0x000fe400010f0c0d */
[C---:B------:R-:W-:Y:S02]  /*0bc0*/  @P0 IADD3 R13, P2, R27.reuse, 0x60, RZ ;  /* 0x000000601b0d0810 */ /* 0x040fe40007f5e0ff */
[----:B------:R-:W-:Y:S01]  /*0bd0*/  @P0 IADD3 R27, P3, R27, 0x60, RZ ;  /* 0x000000601b1b0810 */ /* 0x000fe20007f7e0ff */
[----:B------:R0:W2:Y:S01]  /*0be0*/  @P1 LDG.E.128 R16, [R24.64] ;  /* 0x0000000418101981 */ /* 0x0000a2000c1e1d00 */
[-C--:B------:R-:W-:Y:S01]  /*0bf0*/  @P0 IADD3.X R12, RZ, R26.reuse, RZ, P2, !PT ;  /* 0x0000001aff0c0210 */ /* 0x080fe200017fe4ff */
[----:B------:R-:W-:Y:S01]  /*0c00*/  @P0 IMAD.WIDE.U32 R22, R13, c[0x0][0x370], R22 ;  /* 0x0000dc000d160a25 */ /* 0x000fe200078e0016 */
[----:B------:R-:W-:-:S03]  /*0c10*/  @P0 IADD3.X R26, RZ, R26, RZ, P3, !PT ;  /* 0x0000001aff1a0210 */ /* 0x000fc60001ffe4ff */
[----:B------:R-:W-:Y:S02]  /*0c20*/  @P0 IMAD R12, R12, c[0x0][0x370], RZ ;  /* 0x0000dc000c0c0a24 */ /* 0x000fe400078e02ff */
[----:B------:R-:W-:Y:S02]  /*0c30*/  @P0 IMAD R26, R26, c[0x0][0x1e8], RZ ;  /* 0x00007a001a1a0a24 */ /* 0x000fe400078e02ff */
[----:B------:R-:W-:Y:S01]  /*0c40*/  @P0 IMAD R5, R13, c[0x0][0x374], R12 ;  /* 0x0000dd000d050a24 */ /* 0x000fe200078e020c */
[----:B------:R-:W-:Y:S01]  /*0c50*/  HADD2.F32 R13, -RZ, R6.H0_H0 ;  /* 0x20000006ff0d7230 */ /* 0x000fe20000004100 */
[C---:B------:R-:W-:Y:S01]  /*0c60*/  @P0 IMAD R9, R27.reuse, c[0x0][0x1ec], R26 ;  /* 0x00007b001b090a24 */ /* 0x040fe200078e021a */
[--C-:B------:R-:W-:Y:S01]  /*0c70*/  HADD2.F32 R12, -RZ, R10.reuse.H0_H0 ;  /* 0x2000000aff0c7230 */ /* 0x100fe20000004100 */
[----:B------:R-:W-:Y:S01]  /*0c80*/  @P0 IMAD.WIDE.U32 R20, R27, c[0x0][0x1e8], R20 ;  /* 0x00007a001b140a25 */ /* 0x000fe200078e0014 */
[----:B------:R-:W-:Y:S01]  /*0c90*/  @P0 IADD3 R5, R23, R5, RZ ;  /* 0x0000000517050210 */ /* 0x000fe20007ffe0ff */
[----:B------:R-:W-:Y:S01]  /*0ca0*/  HADD2.F32 R10, -RZ, R10.H1_H1 ;  /* 0x3000000aff0a7230 */ /* 0x000fe20000004100 */
[----:B------:R-:W-:Y:S01]  /*0cb0*/  @P0 LEA R26, P2, R22, c[0x0][0x330], 0x1 ;  /* 0x0000cc00161a0a11 */ /* 0x000fe200078408ff */
[----:B------:R-:W-:Y:S01]  /*0cc0*/  FFMA.FTZ R12, R13, R12, R8 ;  /* 0x0000000c0d0c7223 */ /* 0x000fe20000010008 */
[----:B------:R-:W-:Y:S01]  /*0cd0*/  @P0 IADD3 R9, R21, R9, RZ ;  /* 0x0000000915090210 */ /* 0x000fe20007ffe0ff */
[----:B------:R-:W-:Y:S01]  /*0ce0*/  HADD2.F32 R13, -RZ, R6.H1_H1 ;  /* 0x30000006ff0d7230 */ /* 0x000fe20000004100 */
[----:B------:R-:W-:-:S02]  /*0cf0*/  @P0 LEA R8, P3, R20, c[0x0][0x1d0], 0x1 ;  /* 0x0000740014080a11 */ /* 0x000fc400078608ff */
[----:B------:R-:W-:Y:S02]  /*0d00*/  @P0 LEA.HI.X R27, R22, c[0x0][0x334], R5, 0x1, P2 ;  /* 0x0000cd00161b0a11 */ /* 0x000fe400010f0c05 */
[----:B------:R-:W-:Y:S01]  /*0d10*/  @P0 LEA.HI.X R9, R20, c[0x0][0x1d4], R9, 0x1, P3 ;  /* 0x0000750014090a11 */ /* 0x000fe200018f0c09 */
[----:B------:R-:W-:Y:S01]  /*0d20*/  FFMA.FTZ R5, R13, R10, R12 ;  /* 0x0000000a0d057223 */ /* 0x000fe2000001000c */
[----:B------:R-:W-:Y:S01]  /*0d30*/  CS2R R22, SRZ ;  /* 0x0000000000167805 */ /* 0x000fe2000001ff00 */
[----:B------:R-:W-:Y:S01]  /*0d40*/  CS2R R20, SRZ ;  /* 0x0000000000147805 */ /* 0x000fe2000001ff00 */
[----:B------:R-:W-:Y:S01]  /*0d50*/  CS2R R12, SRZ ;  /* 0x00000000000c7805 */ /* 0x000fe2000001ff00 */
[----:B0-----:R-:W-:-:S04]  /*0d60*/  CS2R R24, SRZ ;  /* 0x0000000000187805 */ /* 0x001fc8000001ff00 */
[----:B------:R0:W3:Y:S04]  /*0d70*/  @P0 LDG.E.128 R20, [R26.64] ;  /* 0x000000041a140981 */ /* 0x0000e8000c1e1d00 */
[----:B------:R2:W4:Y:S01]  /*0d80*/  @P1 LDG.E.128 R12, [R28.64] ;  /* 0x000000041c0c1981 */ /* 0x000522000c1e1d00 */
[----:B0-----:R-:W-:-:S06]  /*0d90*/  CS2R R26, SRZ ;  /* 0x00000000001a7805 */ /* 0x001fcc000001ff00 */
[----:B------:R-:W5:Y:S01]  /*0da0*/  @P0 LDG.E.128 R24, [R8.64] ;  /* 0x0000000408180981 */ /* 0x000f62000c1e1d00 */
[----:B------:R-:W-:Y:S02]  /*0db0*/  HADD2.F32 R6, -RZ, R7.H0_H0 ;  /* 0x20000007ff067230 */ /* 0x000fe40000004100 */
[----:B------:R-:W-:-:S05]  /*0dc0*/  HADD2.F32 R10, -RZ, R11.H0_H0 ;  /* 0x2000000bff0a7230 */ /* 0x000fca0000004100 */
[----:B------:R-:W-:Y:S01]  /*0dd0*/  FFMA.FTZ R5, R6, R10, R5 ;  /* 0x0000000a06057223 */ /* 0x000fe20000010005 */
[----:B------:R-:W-:Y:S01]  /*0de0*/  HADD2.F32 R11, -RZ, R11.H1_H1 ;  /* 0x3000000bff0b7230 */ /* 0x000fe20000004100 */
[----:B------:R-:W-:Y:S02]  /*0df0*/  IADD3 R3, R3, R0, RZ ;  /* 0x0000000003037210 */ /* 0x000fe40007ffe0ff */
[C---:B------:R-:W-:Y:S02]  /*0e00*/  LOP3.LUT P0, RZ, R2.reuse, 0x7, RZ, 0xc0, !PT ;  /* 0x0000000702ff7812 */ /* 0x040fe4000780c0ff */
[----:B------:R-:W-:-:S04]  /*0e10*/  LEA.HI R0, P1, R2, R3, RZ, 0x1d ;  /* 0x0000000302007211 */ /* 0x000fc8000783e8ff */
[----:B------:R-:W-:Y:S02]  /*0e20*/  LEA.HI.X.SX32 R3, R3, RZ, 0x1, P1 ;  /* 0x000000ff03037211 */ /* 0x000fe400008f0eff */
[----:B------:R-:W-:-:S04]  /*0e30*/  LEA R2, P1, R0, c[0x0][0x3c8], 0x2 ;  /* 0x0000f20000027a11 */ /* 0x000fc800078210ff */
[----:B------:R-:W-:Y:S01]  /*0e40*/  LEA.HI.X R3, R0, c[0x0][0x3cc], R3, 0x2, P1 ;  /* 0x0000f30000037a11 */ /* 0x000fe200008f1403 */
[--C-:B--2---:R-:W-:Y:S02]  /*0e50*/  HADD2.F32 R29, -RZ, R16.reuse.H1_H1 ;  /* 0x30000010ff1d7230 */ /* 0x104fe40000004100 */
[----:B------:R-:W-:Y:S02]  /*0e60*/  HADD2.F32 R16, -RZ, R16.H0_H0 ;  /* 0x20000010ff107230 */ /* 0x000fe40000004100 */
[----:B----4-:R-:W-:Y:S02]  /*0e70*/  HADD2.F32 R10, -RZ, R12.H1_H1 ;  /* 0x3000000cff0a7230 */ /* 0x010fe40000004100 */
[----:B---3--:R-:W-:-:S03]  /*0e80*/  HADD2.F32 R6, -RZ, R20.H1_H1 ;  /* 0x30000014ff067230 */ /* 0x008fc60000004100 */
[----:B------:R-:W-:Y:S01]  /*0e90*/  FMUL.FTZ R10, R10, R29 ;  /* 0x0000001d0a0a7220 */ /* 0x000fe20000410000 */
[----:B-----5:R-:W-:Y:S02]  /*0ea0*/  HADD2.F32 R29, -RZ, R24.H1_H1 ;  /* 0x30000018ff1d7230 */ /* 0x020fe40000004100 */
[----:B------:R-:W-:-:S03]  /*0eb0*/  HADD2.F32 R20, -RZ, R20.H0_H0 ;  /* 0x20000014ff147230 */ /* 0x000fc60000004100 */
[----:B------:R-:W-:Y:S01]  /*0ec0*/  FMUL.FTZ R6, R6, R29 ;  /* 0x0000001d06067220 */ /* 0x000fe20000410000 */
[----:B------:R-:W-:Y:S02]  /*0ed0*/  HADD2.F32 R29, -RZ, R12.H0_H0 ;  /* 0x2000000cff1d7230 */ /* 0x000fe40000004100 */
[----:B------:R-:W-:Y:S02]  /*0ee0*/  HADD2.F32 R24, -RZ, R24.H0_H0 ;  /* 0x20000018ff187230 */ /* 0x000fe40000004100 */
[----:B------:R-:W-:Y:S01]  /*0ef0*/  HADD2.F32 R12, -RZ, R25.H0_H0 ;  /* 0x20000019ff0c7230 */ /* 0x000fe20000004100 */
[----:B------:R-:W-:Y:S01]  /*0f00*/  FFMA.FTZ R8, R29, R16, R10 ;  /* 0x000000101d087223 */ /* 0x000fe2000001000a */
[----:B------:R-:W-:Y:S01]  /*0f10*/  HADD2.F32 R29, -RZ, R21.H0_H0 ;  /* 0x20000015ff1d7230 */ /* 0x000fe20000004100 */
[----:B------:R-:W-:Y:S01]  /*0f20*/  FFMA.FTZ R10, R20, R24, R6 ;  /* 0x00000018140a7223 */ /* 0x000fe20000010006 */
[----:B------:R-:W-:Y:S02]  /*0f30*/  HADD2.F32 R9, -RZ, R13.H0_H0 ;  /* 0x2000000dff097230 */ /* 0x000fe40000004100 */
[----:B------:R-:W-:Y:S01]  /*0f40*/  HADD2.F32 R6, -RZ, R17.H0_H0 ;  /* 0x20000011ff067230 */ /* 0x000fe20000004100 */
[----:B------:R-:W-:Y:S01]  /*0f50*/  FFMA.FTZ R10, R29, R12, R10 ;  /* 0x0000000c1d0a7223 */ /* 0x000fe2000001000a */
[----:B------:R-:W-:-:S02]  /*0f60*/  HADD2.F32 R13, -RZ, R13.H1_H1 ;  /* 0x3000000dff0d7230 */ /* 0x000fc40000004100 */
[----:B------:R-:W-:Y:S01]  /*0f70*/  HADD2.F32 R12, -RZ, R17.H1_H1 ;  /* 0x30000011ff0c7230 */ /* 0x000fe20000004100 */
[----:B------:R-:W-:Y:S01]  /*0f80*/  FFMA.FTZ R8, R9, R6, R8 ;  /* 0x0000000609087223 */ /* 0x000fe20000010008 */
[----:B------:R-:W-:Y:S02]  /*0f90*/  HADD2.F32 R21, -RZ, R21.H1_H1 ;  /* 0x30000015ff157230 */ /* 0x000fe40000004100 */
[----:B------:R-:W-:Y:S01]  /*0fa0*/  HADD2.F32 R25, -RZ, R25.H1_H1 ;  /* 0x30000019ff197230 */ /* 0x000fe20000004100 */
[----:B------:R-:W-:Y:S01]  /*0fb0*/  FFMA.FTZ R12, R13, R12, R8 ;  /* 0x0000000c0d0c7223 */ /* 0x000fe20000010008 */
[----:B------:R-:W-:Y:S02]  /*0fc0*/  HADD2.F32 R9, -RZ, R14.H0_H0 ;  /* 0x2000000eff097230 */ /* 0x000fe40000004100 */
[----:B------:R-:W-:Y:S01]  /*0fd0*/  HADD2.F32 R17, -RZ, R18.H0_H0 ;  /* 0x20000012ff117230 */ /* 0x000fe20000004100 */
[----:B------:R-:W-:Y:S01]  /*0fe0*/  FFMA.FTZ R13, R21, R25, R10 ;  /* 0x00000019150d7223 */ /* 0x000fe2000001000a */
[----:B------:R-:W-:-:S02]  /*0ff0*/  HADD2.F32 R14, -RZ, R14.H1_H1 ;  /* 0x3000000eff0e7230 */ /* 0x000fc40000004100 */
[----:B------:R-:W-:Y:S01]  /*1000*/  HADD2.F32 R18, -RZ, R18.H1_H1 ;  /* 0x30000012ff127230 */ /* 0x000fe20000004100 */
[----:B------:R-:W-:Y:S01]  /*1010*/  FFMA.FTZ R9, R9, R17, R12 ;  /* 0x0000001109097223 */ /* 0x000fe2000001000c */
[----:B------:R-:W-:Y:S02]  /*1020*/  HADD2.F32 R16, -RZ, R22.H0_H0 ;  /* 0x20000016ff107230 */ /* 0x000fe40000004100 */
[----:B------:R-:W-:Y:S02]  /*1030*/  HADD2.F32 R20, -RZ, R26.H0_H0 ;  /* 0x2000001aff147230 */ /* 0x000fe40000004100 */
[----:B------:R-:W-:Y:S01]  /*1040*/  HADD2.F32 R6, -RZ, R7.H1_H1 ;  /* 0x30000007ff067230 */ /* 0x000fe20000004100 */
[----:B------:R-:W-:Y:S01]  /*1050*/  FFMA.FTZ R9, R14, R18, R9 ;  /* 0x000000120e097223 */ /* 0x000fe20000010009 */
[----:B------:R-:W-:Y:S01]  /*1060*/  HADD2.F32 R7, -RZ, R15.H0_H0 ;  /* 0x2000000fff077230 */ /* 0x000fe20000004100 */
[----:B------:R-:W-:Y:S01]  /*1070*/  FFMA.FTZ R13, R16, R20, R13 ;  /* 0x00000014100d7223 */ /* 0x000fe2000001000d */
[----:B------:R-:W-:-:S02]  /*1080*/  HADD2.F32 R10, -RZ, R19.H0_H0 ;  /* 0x20000013ff0a7230 */ /* 0x000fc40000004100 */
[----:B------:R-:W-:Y:S02]  /*1090*/  HADD2.F32 R22, -RZ, R22.H1_H1 ;  /* 0x30000016ff167230 */ /* 0x000fe40000004100 */
        /* <DEDUP_REMOVED lines=8> */
[----:B------:R-:W-:Y:S01]  /*1120*/  HADD2.F32 R10, -RZ, R23.H1_H1 ;  /* 0x30000017ff0a7230 */ /* 0x000fe20000004100 */
[----:B------:R-:W-:Y:S01]  /*1130*/  FFMA.FTZ R15, R15, R8, R7 ;  /* 0x000000080f0f7223 */ /* 0x000fe20000010007 */
[----:B------:R-:W-:Y:S01]  /*1140*/  HADD2.F32 R27, -RZ, R27.H1_H1 ;  /* 0x3000001bff1b7230 */ /* 0x000fe20000004100 */
[----:B------:R-:W-:Y:S01]  /*1150*/  FFMA.FTZ R13, R12, R14, R13 ;  /* 0x0000000e0c0d7223 */ /* 0x000fe2000001000d */
[----:B------:R-:W0:Y:S03]  /*1160*/  SHFL.BFLY PT, R5, R4, 0x4, 0x1f ;  /* 0x0c801f0004057f89 */ /* 0x000e2600000e0000 */
[----:B------:R-:W-:Y:S01]  /*1170*/  FFMA.FTZ R13, R10, R27, R13 ;  /* 0x0000001b0a0d7223 */ /* 0x000fe2000001000d */
[----:B------:R-:W1:Y:S04]  /*1180*/  SHFL.BFLY PT, R6, R11, 0x4, 0x1f ;  /* 0x0c801f000b067f89 */ /* 0x000e6800000e0000 */
[----:B------:R-:W2:Y:S04]  /*1190*/  SHFL.BFLY PT, R10, R15, 0x4, 0x1f ;  /* 0x0c801f000f0a7f89 */ /* 0x000ea800000e0000 */
[----:B------:R-:W3:Y:S01]  /*11a0*/  SHFL.BFLY PT, R12, R13, 0x4, 0x1f ;  /* 0x0c801f000d0c7f89 */ /* 0x000ee200000e0000 */
[----:B0-----:R-:W-:-:S02]  /*11b0*/  FADD.FTZ R5, R4, R5 ;  /* 0x0000000504057221 */ /* 0x001fc40000010000 */
[----:B-1----:R-:W-:Y:S02]  /*11c0*/  FADD.FTZ R8, R11, R6 ;  /* 0x000000060b087221 */ /* 0x002fe40000010000 */
[----:B--2---:R-:W-:Y:S01]  /*11d0*/  FADD.FTZ R10, R15, R10 ;  /* 0x0000000a0f0a7221 */ /* 0x004fe20000010000 */
[----:B------:R-:W0:Y:S04]  /*11e0*/  SHFL.BFLY PT, R6, R5, 0x2, 0x1f ;  /* 0x0c401f0005067f89 */ /* 0x000e2800000e0000 */
[----:B------:R-:W1:Y:S04]  /*11f0*/  SHFL.BFLY PT, R7, R8, 0x2, 0x1f ;  /* 0x0c401f0008077f89 */ /* 0x000e6800000e0000 */
[----:B------:R-:W2:Y:S01]  /*1200*/  SHFL.BFLY PT, R9, R10, 0x2, 0x1f ;  /* 0x0c401f000a097f89 */ /* 0x000ea200000e0000 */
[----:B---3--:R-:W-:-:S05]  /*1210*/  FADD.FTZ R14, R13, R12 ;  /* 0x0000000c0d0e7221 */ /* 0x008fca0000010000 */
[----:B------:R-:W3:Y:S01]  /*1220*/  SHFL.BFLY PT, R17, R14, 0x2, 0x1f ;  /* 0x0c401f000e117f89 */ /* 0x000ee200000e0000 */
[----:B0-----:R-:W-:Y:S02]  /*1230*/  FADD.FTZ R6, R5, R6 ;  /* 0x0000000605067221 */ /* 0x001fe40000010000 */
        /* <DEDUP_REMOVED lines=9> */
[----:B--2---:R-:W-:Y:S02]  /*12d0*/  FADD.FTZ R12, R11, R12 ;  /* 0x0000000c0b0c7221 */ /* 0x004fe40000010000 */
[----:B------:R-:W-:Y:S02]  /*12e0*/  FMUL.FTZ R7, R7, c[0x0][0x2d4] ;  /* 0x0000b50007077a20 */ /* 0x000fe40000410000 */
[----:B------:R-:W-:Y:S02]  /*12f0*/  FMUL.FTZ R9, R9, c[0x0][0x2d4] ;  /* 0x0000b50009097a20 */ /* 0x000fe40000410000 */
[----:B------:R-:W-:Y:S01]  /*1300*/  FMUL.FTZ R5, R12, c[0x0][0x2d4] ;  /* 0x0000b5000c057a20 */ /* 0x000fe20000410000 */
[----:B------:R0:W-:Y:S01]  /*1310*/  @!P0 STG.E [R2.64], R7 ;  /* 0x0000000702008986 */ /* 0x0001e2000c101904 */
[----:B---3--:R-:W-:-:S03]  /*1320*/  FADD.FTZ R16, R17, R16 ;  /* 0x0000001011107221 */ /* 0x008fc60000010000 */
[----:B------:R0:W-:Y:S04]  /*1330*/  @!P0 STG.E [R2.64+0x80], R9 ;  /* 0x0000800902008986 */ /* 0x0001e8000c101904 */
[----:B------:R0:W-:Y:S01]  /*1340*/  @!P0 STG.E [R2.64+0x100], R5 ;  /* 0x0001000502008986 */ /* 0x0001e2000c101904 */
[----:B------:R-:W-:Y:S05]  /*1350*/  @P0 EXIT ;  /* 0x000000000000094d */ /* 0x000fea0003800000 */
[----:B0-----:R-:W-:-:S05]  /*1360*/  FMUL.FTZ R5, R16, c[0x0][0x2d4] ;  /* 0x0000b50010057a20 */ /* 0x001fca0000410000 */
[----:B------:R-:W-:Y:S01]  /*1370*/  STG.E [R2.64+0x180], R5 ;  /* 0x0001800502007986 */ /* 0x000fe2000c101904 */
[----:B------:R-:W-:Y:S05]  /*1380*/  EXIT ;  /* 0x000000000000794d */ /* 0x000fea0003800000 */
.L_x_1247:
        /* <DEDUP_REMOVED lines=15> */
.L_x_1279:


//--------------------- .text._ZN5flash25flash_bwd_dot_do_o_kernelILb1E23Flash_bwd_kernel_traitsILi64ELi128ELi128ELi8ELi4ELi4ELi4ELb0ELb0EN7cutlass6half_tE19Flash_kernel_traitsILi64ELi128ELi128ELi8ES3_EEEEvNS_16Flash_bwd_paramsE --------------------------
	.section	.text._ZN5flash25flash_bwd_dot_do_o_kernelILb1E23Flash_bwd_kernel_traitsILi64ELi128ELi128ELi8ELi4ELi4ELi4ELb0ELb0EN7cutlass6half_tE19Flash_kernel_traitsILi64ELi128ELi128ELi8ES3_EEEEvNS_16Flash_bwd_paramsE,"ax",@progbits
	.sectioninfo	@"SHI_REGISTERS=32"
	.align	128
        .global         _ZN5flash25flash_bwd_dot_do_o_kernelILb1E23Flash_bwd_kernel_traitsILi64ELi128ELi128ELi8ELi4ELi4ELi4ELb0ELb0EN7cutlass6half_tE19Flash_kernel_traitsILi64ELi128ELi128ELi8ES3_EEEEvNS_16Flash_bwd_paramsE
        .type           _ZN5flash25flash_bwd_dot_do_o_kernelILb1E23Flash_bwd_kernel_traitsILi64ELi128ELi128ELi8ELi4ELi4ELi4ELb0ELb0EN7cutlass6half_tE19Flash_kernel_traitsILi64ELi128ELi128ELi8ES3_EEEEvNS_16Flash_bwd_paramsE,@function
        .size           _ZN5flash25flash_bwd_dot_do_o_kernelILb1E23Flash_bwd_kernel_traitsILi64ELi128ELi128ELi8ELi4ELi4ELi4ELb0ELb0EN7cutlass6half_tE19Flash_kernel_traitsILi64ELi128ELi128ELi8ES3_EEEEvNS_16Flash_bwd_paramsE,(.L_x_1280 - _ZN5flash25flash_bwd_dot_do_o_kernelILb1E23Flash_bwd_kernel_traitsILi64ELi128ELi128ELi8ELi4ELi4ELi4ELb0ELb0EN7cutlass6half_tE19Flash_kernel_traitsILi64ELi128ELi128ELi8ES3_EEEEvNS_16Flash_bwd_paramsE)
        .other          _ZN5flash25flash_bwd_dot_do_o_kernelILb1E23Flash_bwd_kernel_traitsILi64ELi128ELi128ELi8ELi4ELi4ELi4ELb0ELb0EN7cutlass6half_tE19Flash_kernel_traitsILi64ELi128ELi128ELi8ES3_EEEEvNS_16Flash_bwd_paramsE,@"STO_CUDA_ENTRY STV_DEFAULT"
_ZN5flash25flash_bwd_dot_do_o_kernelILb1E23Flash_bwd_kernel_traitsILi64ELi128ELi128ELi8ELi4ELi4ELi4ELb0ELb0EN7cutlass6half_tE19Flash_kernel_traitsILi64ELi128ELi128ELi8ES3_EEEEvNS_16Flash_bwd_paramsE:
.text._ZN5flash25flash_bwd_dot_do_o_kernelILb1E23Flash_bwd_kernel_traitsILi64ELi128ELi128ELi8ELi4ELi4ELi4ELb0ELb0EN7cutlass6half_tE19Flash_kernel_traitsILi64ELi128ELi128ELi8ES3_EEEEvNS_16Flash_bwd_paramsE:
        /* <DEDUP_REMOVED lines=24> */
[----:B------:R-:W-:Y:S01]  /*0180*/  IMAD R4, R7, c[0x0][0x1c0], RZ ;  /* 0x0000700007047a24 */ /* 0x000fe200078e02ff */
[----:B------:R-:W-:-:S02]  /*0190*/  SHF.R.S32.HI R5, RZ, 0x1f, R12 ;  /* 0x0000001fff057819 */ /* 0x000fc4000001140c */
[----:B------:R-:W-:Y:S01]  /*01a0*/  MOV R19, RZ ;  /* 0x000000ff00137202 */ /* 0x000fe20000000f00 */
[----:B------:R-:W-:Y:S01]  /*01b0*/  @P1 IMAD.WIDE.U32 R14, R13, c[0x0][0x1e8], RZ ;  /* 0x00007a000d0e1a25 */ /* 0x000fe200078e00ff */
[--C-:B------:R-:W-:Y:S02]  /*01c0*/  @!P1 SHF.R.S32.HI R8, RZ, 0x1f, R2.reuse ;  /* 0x0000001fff089819 */ /* 0x100fe40000011402 */
[----:B------:R-:W-:Y:S01]  /*01d0*/  @!P1 SHF.R.S32.HI R3, RZ, 0x1f, R2 ;  /* 0x0000001fff039819 */ /* 0x000fe20000011402 */
[----:B------:R-:W-:Y:S02]  /*01e0*/  IMAD R25, R6, R5, R4 ;  /* 0x0000000506197224 */ /* 0x000fe400078e0204 */
[----:B------:R-:W-:Y:S01]  /*01f0*/  @!P1 IMAD R7, R8, c[0x0][0x1e0], RZ ;  /* 0x0000780008079a24 */ /* 0x000fe200078e02ff */
[----:B------:R-:W-:Y:S01]  /*0200*/  MOV R8, c[0x0][0x22c] ;  /* 0x00008b0000087a02 */ /* 0x000fe20000000f00 */
[----:B------:R-:W-:Y:S02]  /*0210*/  @!P1 IMAD R3, R3, c[0x0][0x368], RZ ;  /* 0x0000da0003039a24 */ /* 0x000fe400078e02ff */
[----:B------:R-:W-:-:S04]  /*0220*/  @!P1 IMAD.WIDE.U32 R4, R2, c[0x0][0x1e0], RZ ;  /* 0x0000780002049a25 */ /* 0x000fc800078e00ff */
[----:B------:R-:W-:Y:S01]  /*0230*/  @!P1 IMAD R7, R2, c[0x0][0x1e4], R7 ;  /* 0x0000790002079a24 */ /* 0x000fe200078e0207 */
[----:B------:R-:W-:Y:S01]  /*0240*/  @!P1 MOV R14, R4 ;  /* 0x00000004000e9202 */ /* 0x000fe20000000f00 */
[----:B------:R-:W-:-:S04]  /*0250*/  @P1 IMAD.WIDE.U32 R22, R13, c[0x0][0x370], RZ ;  /* 0x0000dc000d161a25 */ /* 0x000fc800078e00ff */
[----:B------:R-:W-:-:S04]  /*0260*/  @!P1 IMAD.WIDE.U32 R10, R2, c[0x0][0x368], RZ ;  /* 0x0000da00020a9a25 */ /* 0x000fc800078e00ff */
[----:B------:R-:W-:Y:S01]  /*0270*/  @!P1 IMAD R3, R2, c[0x0][0x36c], R3 ;  /* 0x0000db0002039a24 */ /* 0x000fe200078e0203 */
[----:B------:R-:W-:Y:S01]  /*0280*/  @!P1 MOV R22, R10 ;  /* 0x0000000a00169202 */ /* 0x000fe20000000f00 */
[----:B------:R-:W-:Y:S01]  /*0290*/  @P1 IMAD R15, R13, c[0x0][0x1ec], R15 ;  /* 0x00007b000d0f1a24 */ /* 0x000fe200078e020f */
[----:B------:R-:W-:Y:S01]  /*02a0*/  @!P1 IADD3 R15, R5, R7, RZ ;  /* 0x00000007050f9210 */ /* 0x000fe20007ffe0ff */
[----:B------:R-:W-:Y:S01]  /*02b0*/  @P1 IMAD R17, R13, c[0x0][0x374], R23 ;  /* 0x0000dd000d111a24 */ /* 0x000fe200078e0217 */
[----:B------:R-:W-:Y:S01]  /*02c0*/  @!P1 IADD3 R17, R11, R3, RZ ;  /* 0x000000030b119210 */ /* 0x000fe20007ffe0ff */
[----:B------:R-:W-:Y:S01]  /*02d0*/  IMAD.WIDE.U32 R6, R6, c[0x0][0x1c0], RZ ;  /* 0x0000700006067a25 */ /* 0x000fe200078e00ff */
[----:B------:R-:W0:Y:S01]  /*02e0*/  S2R R11, SR_CTAID.Z ;  /* 0x00000000000b7919 */ /* 0x000e220000002700 */
[----:B------:R-:W-:Y:S02]  /*02f0*/  @P1 MOV R23, R13 ;  /* 0x0000000d00171202 */ /* 0x000fe40000000f00 */
[----:B------:R-:W-:Y:S01]  /*0300*/  @!P1 MOV R23, 0xffffffff ;  /* 0xffffffff00179802 */ /* 0x000fe20000000f00 */
[----:B------:R-:W-:Y:S01]  /*0310*/  IMAD.WIDE R4, R12, c[0x0][0x22c], RZ ;  /* 0x00008b000c047a25 */ /* 0x000fe200078e02ff */
[----:B------:R-:W-:-:S02]  /*0320*/  IADD3 R3, R7, R25, RZ ;  /* 0x0000001907037210 */ /* 0x000fc40007ffe0ff */
[----:B------:R-:W-:Y:S02]  /*0330*/  IADD3 R25, P0, R21, R0, RZ ;  /* 0x0000000015197210 */ /* 0x000fe40007f1e0ff */
[----:B------:R-:W-:Y:S01]  /*0340*/  SHF.R.S32.HI R7, RZ, 0x1f, R8 ;  /* 0x0000001fff077819 */ /* 0x000fe20000011408 */
[----:B------:R-:W-:Y:S01]  /*0350*/  IMAD R0, R3, c[0x0][0x22c], RZ ;  /* 0x00008b0003007a24 */ /* 0x000fe200078e02ff */
[----:B------:R-:W-:Y:S01]  /*0360*/  IADD3.X R9, R16, R9, RZ, P0, !PT ;  /* 0x0000000910097210 */ /* 0x000fe200007fe4ff */
[----:B------:R-:W1:Y:S01]  /*0370*/  S2R R3, SR_TID.X ;  /* 0x0000000000037919 */ /* 0x000e620000002100 */
[----:B------:R-:W-:Y:S01]  /*0380*/  ISETP.NE.AND P0, PT, RZ, UR6, PT ;  /* 0x00000006ff007c0c */ /* 0x000fe2000bf05270 */
[----:B------:R-:W-:Y:S02]  /*0390*/  IMAD R27, R7, R6, R0 ;  /* 0x00000006071b7224 */ /* 0x000fe400078e0200 */
[----:B------:R-:W-:-:S04]  /*03a0*/  IMAD.WIDE.U32 R6, R6, c[0x0][0x22c], RZ ;  /* 0x00008b0006067a25 */ /* 0x000fc800078e00ff */
[----:B------:R-:W-:Y:S01]  /*03b0*/  IMAD R8, R5, R23, RZ ;  /* 0x0000001705087224 */ /* 0x000fe200078e02ff */
[----:B------:R-:W-:Y:S01]  /*03c0*/  IADD3 R0, R7, R27, RZ ;  /* 0x0000001b07007210 */ /* 0x000fe20007ffe0ff */
[----:B------:R-:W-:Y:S02]  /*03d0*/  IMAD R10, R9, R4, RZ ;  /* 0x00000004090a7224 */ /* 0x000fe400078e02ff */
[C---:B------:R-:W-:Y:S02]  /*03e0*/  IMAD R19, R4.reuse, R19, R8 ;  /* 0x0000001304137224 */ /* 0x040fe400078e0208 */
[----:B------:R-:W-:-:S04]  /*03f0*/  IMAD.WIDE.U32 R8, R4, R23, RZ ;  /* 0x0000001704087225 */ /* 0x000fc800078e00ff */
[----:B------:R-:W-:Y:S01]  /*0400*/  IMAD R27, R5, R25, R10 ;  /* 0x00000019051b7224 */ /* 0x000fe200078e020a */
[----:B------:R-:W-:Y:S01]  /*0410*/  SEL R7, R6, R8, !P1 ;  /* 0x0000000806077207 */ /* 0x000fe20004800000 */
[----:B0-----:R-:W-:Y:S01]  /*0420*/  IMAD R23, R11, c[0x0][0x22c], RZ ;  /* 0x00008b000b177a24 */ /* 0x001fe200078e02ff */
[----:B------:R-:W-:Y:S01]  /*0430*/  @P1 IADD3 R0, R9, R19, RZ ;  /* 0x0000001309001210 */ /* 0x000fe20007ffe0ff */
[----:B------:R-:W-:Y:S01]  /*0440*/  IMAD.WIDE.U32 R4, R25, R4, RZ ;  /* 0x0000000419047225 */ /* 0x000fe200078e00ff */
[----:B------:R-:W-:Y:S02]  /*0450*/  SHF.R.S32.HI R6, RZ, 0x1f, R11 ;  /* 0x0000001fff067819 */ /* 0x000fe4000001140b */
[----:B------:R-:W-:Y:S02]  /*0460*/  SHF.R.S32.HI R19, RZ, 0x1f, R23 ;  /* 0x0000001fff137819 */ /* 0x000fe40000011417 */
[----:B------:R-:W-:Y:S01]  /*0470*/  IADD3 R10, R5, R27, RZ ;  /* 0x0000001b050a7210 */ /* 0x000fe20007ffe0ff */
[----:B------:R-:W-:Y:S05]  /*0480*/  @!P0 BRA `(.L_x_1248) ;  /* 0x0000007000008947 */ /* 0x000fea0003800000 */
[----:B-1----:R-:W-:Y:S01]  /*0490*/  HFMA2.MMA R18, -RZ, RZ, 0, 7.62939453125e-06 ;  /* 0x00000080ff127435 */ /* 0x002fe200000001ff */
[----:B------:R-:W-:Y:S01]  /*04a0*/  @!P1 IMAD R13, R2, c[0x0][0x224], RZ ;  /* 0x00008900020d9a24 */ /* 0x000fe200078e02ff */
[----:B------:R-:W-:-:S04]  /*04b0*/  MOV R9, c[0x0][0x210] ;  /* 0x0000840000097a02 */ /* 0x000fc80000000f00 */
[----:B------:R-:W-:-:S04]  /*04c0*/  LEA R2, R2, R13, 0x7 ;  /* 0x0000000d02027211 */ /* 0x000fc800078e38ff */
[----:B------:R-:W-:-:S04]  /*04d0*/  IMAD R18, R18, R9, c[0x0][0x234] ;  /* 0x00008d0012127624 */ /* 0x000fc800078e0209 */
[----:B------:R-:W-:Y:S01]  /*04e0*/  IMAD R18, R18, R11, R2 ;  /* 0x0000000b12127224 */ /* 0x000fe200078e0202 */
[----:B------:R-:W-:Y:S05]  /*04f0*/  BRA `(.L_x_1249) ;  /* 0x0000002000007947 */ /* 0x000fea0003800000 */
.L_x_1248:
[----:B-1----:R-:W-:-:S04]  /*0500*/  IMAD R2, R2, c[0x0][0x1c0], R11 ;  /* 0x0000700002027a24 */ /* 0x002fc800078e020b */
[----:B------:R-:W-:Y:S02]  /*0510*/  IMAD R18, R2, c[0x0][0x224], RZ ;  /* 0x0000890002127a24 */ /* 0x000fe400078e02ff */
.L_x_1249:
[----:B------:R-:W-:Y:S01]  /*0520*/  SHF.R.S32.HI R13, RZ, 0x1f, R3 ;  /* 0x0000001fff0d7819 */ /* 0x000fe20000011403 */
[----:B------:R-:W-:-:S03]  /*0530*/  IMAD R24, R16, c[0x0][0x1e8], RZ ;  /* 0x00007a0010187a24 */ /* 0x000fc600078e02ff */
[----:B------:R-:W-:Y:S01]  /*0540*/  LEA.HI R5, R13, R3, RZ, 0x3 ;  /* 0x000000030d057211 */ /* 0x000fe200078f18ff */
[----:B------:R-:W-:-:S03]  /*0550*/  IMAD R24, R21, c[0x0][0x1ec], R24 ;  /* 0x00007b0015187a24 */ /* 0x000fc600078e0218 */
[----:B------:R-:W-:-:S04]  /*0560*/  LOP3.LUT R2, R5, 0x1ffffff8, RZ, 0xc0, !PT ;  /* 0x1ffffff805027812 */ /* 0x000fc800078ec0ff */
[----:B------:R-:W-:-:S04]  /*0570*/  IADD3 R2, -R2, R3, RZ ;  /* 0x0000000302027210 */ /* 0x000fc80007ffe1ff */
[----:B------:R-:W-:Y:S02]  /*0580*/  SHF.L.U32 R8, R2, 0x3, RZ ;  /* 0x0000000302087819 */ /* 0x000fe400000006ff */
[----:B------:R-:W-:Y:S02]  /*0590*/  IADD3 R2, P2, P3, R4, R7, R23 ;  /* 0x0000000704027210 */ /* 0x000fe40007b5e017 */
[--C-:B------:R-:W-:Y:S02]  /*05a0*/  SHF.R.S32.HI R9, RZ, 0x1f, R8.reuse ;  /* 0x0000001fff097819 */ /* 0x100fe40000011408 */
[C---:B------:R-:W-:Y:S01]  /*05b0*/  IADD3 R7, -R21.reuse, R20, RZ ;  /* 0x0000001415077210 */ /* 0x040fe20007ffe1ff */
[----:B------:R-:W-:Y:S01]  /*05c0*/  IMAD R20, R16, c[0x0][0x370], RZ ;  /* 0x0000dc0010147a24 */ /* 0x000fe200078e02ff */
[----:B------:R-:W-:Y:S01]  /*05d0*/  SHF.R.S32.HI R16, RZ, 0x3, R5 ;  /* 0x00000003ff107819 */ /* 0x000fe20000011405 */
[----:B------:R-:W-:Y:S01]  /*05e0*/  IMAD.WIDE.U32 R4, R21, c[0x0][0x370], R8 ;  /* 0x0000dc0015047a25 */ /* 0x000fe200078e0008 */
[----:B------:R-:W-:-:S02]  /*05f0*/  ISETP.GE.AND P0, PT, R8, c[0x0][0x220], PT ;  /* 0x0000880008007a0c */ /* 0x000fc40003f06270 */
[----:B------:R-:W-:Y:S01]  /*0600*/  IADD3.X R0, R10, R0, R19, P2, P3 ;  /* 0x000000000a007210 */ /* 0x000fe200017e6413 */
[C---:B------:R-:W-:Y:S01]  /*0610*/  IMAD R20, R21.reuse, c[0x0][0x374], R20 ;  /* 0x0000dd0015147a24 */ /* 0x040fe200078e0214 */
[----:B------:R-:W-:Y:S01]  /*0620*/  IADD3 R22, P4, R22, R4, RZ ;  /* 0x0000000416167210 */ /* 0x000fe20007f9e0ff */
[----:B------:R-:W-:Y:S01]  /*0630*/  IMAD.WIDE.U32 R8, R21, c[0x0][0x1e8], R8 ;  /* 0x00007a0015087a25 */ /* 0x000fe200078e0008 */
[----:B------:R-:W-:Y:S02]  /*0640*/  ISETP.LT.AND P1, PT, R16, R7, !P0 ;  /* 0x000000071000720c */ /* 0x000fe40004721270 */
[----:B------:R-:W-:Y:S01]  /*0650*/  IADD3.X R23, R17, R5, R20, P4, !PT ;  /* 0x0000000511177210 */ /* 0x000fe200027fe414 */
[----:B------:R-:W-:Y:S01]  /*0660*/  IMAD R4, R6, c[0x0][0x378], RZ ;  /* 0x0000de0006047a24 */ /* 0x000fe200078e02ff */
[----:B------:R-:W-:Y:S01]  /*0670*/  IADD3 R14, P5, R14, R8, RZ ;  /* 0x000000080e0e7210 */ /* 0x000fe20007fbe0ff */
[----:B------:R-:W-:Y:S01]  /*0680*/  IMAD R6, R6, c[0x0][0x1f0], RZ ;  /* 0x00007c0006067a24 */ /* 0x000fe200078e02ff */
[----:B------:R-:W-:Y:S01]  /*0690*/  SHF.R.S32.HI R17, RZ, 0x1f, R16 ;  /* 0x0000001fff117819 */ /* 0x000fe20000011410 */
[----:B------:R-:W-:Y:S01]  /*06a0*/  IMAD R5, R11, c[0x0][0x37c], R4 ;  /* 0x0000df000b057a24 */ /* 0x000fe200078e0204 */
[----:B------:R-:W-:Y:S01]  /*06b0*/  IADD3.X R15, R15, R9, R24, P5, !PT ;  /* 0x000000090f0f7210 */ /* 0x000fe20002ffe418 */
[----:B------:R-:W-:Y:S01]  /*06c0*/  IMAD.WIDE.U32 R22, R11, c[0x0][0x378], R22 ;  /* 0x0000de000b167a25 */ /* 0x000fe200078e0016 */
[----:B------:R-:W-:-:S02]  /*06d0*/  IADD3 R4, R16, 0x20, RZ ;  /* 0x0000002010047810 */ /* 0x000fc40007ffe0ff */
[----:B------:R-:W-:Y:S01]  /*06e0*/  IADD3 R8, R16, 0x60, RZ ;  /* 0x0000006010087810 */ /* 0x000fe20007ffe0ff */
[----:B------:R-:W-:Y:S01]  /*06f0*/  IMAD R19, R11, c[0x0][0x1f4], R6 ;  /* 0x00007d000b137a24 */ /* 0x000fe200078e0206 */
[----:B------:R-:W-:Y:S01]  /*0700*/  IADD3 R23, R23, R5, RZ ;  /* 0x0000000517177210 */ /* 0x000fe20007ffe0ff */
[----:B------:R-:W-:Y:S01]  /*0710*/  @P1 IMAD R9, R17, c[0x0][0x370], RZ ;  /* 0x0000dc0011091a24 */ /* 0x000fe200078e02ff */
[----:B------:R-:W-:Y:S01]  /*0720*/  ISETP.LT.AND P3, PT, R4, R7, !P0 ;  /* 0x000000070400720c */ /* 0x000fe20004761270 */
[----:B------:R-:W-:Y:S01]  /*0730*/  IMAD.WIDE.U32 R14, R11, c[0x0][0x1f0], R14 ;  /* 0x00007c000b0e7a25 */ /* 0x000fe200078e000e */
[----:B------:R-:W-:-:S03]  /*0740*/  IADD3 R6, R16, 0x40, RZ ;  /* 0x0000004010067810 */ /* 0x000fc60007ffe0ff */
[C---:B------:R-:W-:Y:S01]  /*0750*/  @P1 IMAD R9, R16.reuse, c[0x0][0x374], R9 ;  /* 0x0000dd0010091a24 */ /* 0x040fe200078e0209 */
[----:B------:R-:W-:Y:S01]  /*0760*/  IADD3 R15, R15, R19, RZ ;  /* 0x000000130f0f7210 */ /* 0x000fe20007ffe0ff */
[----:B------:R-:W-:Y:S01]  /*0770*/  @P1 IMAD.WIDE.U32 R4, R16, c[0x0][0x370], R22 ;  /* 0x0000dc0010041a25 */ /* 0x000fe200078e0016 */
[-C--:B------:R-:W-:Y:S02]  /*0780*/  ISETP.LT.AND P2, PT, R6, R7.reuse, !P0 ;  /* 0x000000070600720c */ /* 0x080fe40004741270 */
[----:B------:R-:W-:Y:S01]  /*0790*/  ISETP.LT.AND P0, PT, R8, R7, !P0 ;  /* 0x000000070800720c */ /* 0x000fe20004701270 */
[----:B------:R-:W-:Y:S01]  /*07a0*/  @P1 IMAD R11, R17, c[0x0][0x1e8], RZ ;  /* 0x00007a00110b1a24 */ /* 0x000fe200078e02ff */
[----:B------:R-:W-:Y:S01]  /*07b0*/  @P1 IADD3 R5, R5, R9, RZ ;  /* 0x0000000905051210 */ /* 0x000fe20007ffe0ff */
[----:B------:R-:W-:Y:S01]  /*07c0*/  @P1 IMAD.WIDE.U32 R8, R16, c[0x0][0x1e8], R14 ;  /* 0x00007a0010081a25 */ /* 0x000fe200078e000e */
[----:B------:R-:W-:-:S03]  /*07d0*/  @P1 LEA R10, P4, R4, c[0x0][0x330], 0x1 ;  /* 0x0000cc00040a1a11 */ /* 0x000fc600078808ff */
[----:B------:R-:W-:Y:S01]  /*07e0*/  @P1 IMAD R7, R16, c[0x0][0x1ec], R11 ;  /* 0x00007b0010071a24 */ /* 0x000fe200078e020b */
[----:B------:R-:W-:Y:S02]  /*07f0*/  @P1 LEA.HI.X R11, R4, c[0x0][0x334], R5, 0x1, P4 ;  /* 0x0000cd00040b1a11 */ /* 0x000fe400020f0c05 */
[----:B------:R-:W-:Y:S01]  /*0800*/  CS2R R4, SRZ ;  /* 0x0000000000047805 */ /* 0x000fe2000001ff00 */
[C---:B------:R-:W-:Y:S02]  /*0810*/  @P1 LEA R24, P4, R8.reuse, c[0x0][0x1d0], 0x1 ;  /* 0x0000740008181a11 */ /* 0x040fe400078808ff */
[----:B------:R-:W-:Y:S02]  /*0820*/  @P1 IADD3 R9, R9, R7, RZ ;  /* 0x0000000709091210 */ /* 0x000fe40007ffe0ff */
[----:B------:R-:W-:Y:S02]  /*0830*/  CS2R R6, SRZ ;  /* 0x0000000000067805 */ /* 0x000fe4000001ff00 */
[----:B------:R-:W-:-:S02]  /*0840*/  @P1 LEA.HI.X R25, R8, c[0x0][0x1d4], R9, 0x1, P4 ;  /* 0x0000750008191a11 */ /* 0x000fc400020f0c09 */
[----:B------:R-:W-:Y:S02]  /*0850*/  CS2R R8, SRZ ;  /* 0x0000000000087805 */ /* 0x000fe4000001ff00 */
[----:B------:R0:W2:Y:S02]  /*0860*/  @P1 LDG.E.128 R4, [R10.64] ;  /* 0x000000040a041981 */ /* 0x0000a4000c1e1d00 */
[----:B0-----:R-:W-:-:S06]  /*0870*/  CS2R R10, SRZ ;  /* 0x00000000000a7805 */ /* 0x001fcc000001ff00 */
[----:B------:R0:W3:Y:S01]  /*0880*/  @P1 LDG.E.128 R8, [R24.64] ;  /* 0x0000000418081981 */ /* 0x0000e2000c1e1d00 */
[----:B------:R-:W-:Y:S02]  /*0890*/  @P3 IADD3 R27, P1, R16, 0x20, RZ ;  /* 0x00000020101b3810 */ /* 0x000fe40007f3e0ff */
[----:B0-----:R-:W-:Y:S02]  /*08a0*/  @P3 MOV R24, R22 ;  /* 0x0000001600183202 */ /* 0x001fe40000000f00 */
[----:B------:R-:W-:-:S05]  /*08b0*/  @P3 MOV R25, R23 ;  /* 0x0000001700193202 */ /* 0x000fca0000000f00 */
[----:B------:R-:W-:Y:S01]  /*08c0*/  @P3 IMAD.WIDE.U32 R24, R27, c[0x0][0x370], R24 ;  /* 0x0000dc001b183a25 */ /* 0x000fe200078e0018 */
[--C-:B--2---:R-:W-:Y:S02]  /*08d0*/  HADD2.F32 R19, -RZ, R4.reuse.H1_H1 ;  /* 0x30000004ff137230 */ /* 0x104fe40000004100 */
[----:B------:R-:W-:Y:S02]  /*08e0*/  HADD2.F32 R4, -RZ, R4.H0_H0 ;  /* 0x20000004ff047230 */ /* 0x000fe40000004100 */
[----:B---3--:R-:W-:-:S05]  /*08f0*/  HADD2.F32 R20, -RZ, R8.H1_H1 ;  /* 0x30000008ff147230 */ /* 0x008fca0000004100 */
[----:B------:R-:W-:Y:S01]  /*0900*/  FMUL.FTZ R20, R19, R20 ;  /* 0x0000001413147220 */ /* 0x000fe20000410000 */
[----:B------:R-:W-:Y:S01]  /*0910*/  HADD2.F32 R19, -RZ, R8.H0_H0 ;  /* 0x20000008ff137230 */ /* 0x000fe20000004100 */
[----:B------:R-:W-:-:S04]  /*0920*/  @P3 IADD3.X R8, RZ, R17, RZ, P1, !PT ;  /* 0x00000011ff083210 */ /* 0x000fc80000ffe4ff */
[----:B------:R-:W-:Y:S01]  /*0930*/  FFMA.FTZ R20, R4, R19, R20 ;  /* 0x0000001304147223 */ /* 0x000fe20000010014 */
[----:B------:R-:W-:Y:S01]  /*0940*/  HADD2.F32 R4, -RZ, R5.H0_H0 ;  /* 0x20000005ff047230 */ /* 0x000fe20000004100 */
[----:B------:R-:W-:Y:S01]  /*0950*/  @P3 IMAD R8, R8, c[0x0][0x370], RZ ;  /* 0x0000dc0008083a24 */ /* 0x000fe200078e02ff */
[----:B------:R-:W-:Y:S02]  /*0960*/  HADD2.F32 R19, -RZ, R9.H0_H0 ;  /* 0x20000009ff137230 */ /* 0x000fe40000004100 */
[----:B------:R-:W-:-:S03]  /*0970*/  HADD2.F32 R5, -RZ, R5.H1_H1 ;  /* 0x30000005ff057230 */ /* 0x000fc60000004100 */
[----:B------:R-:W-:Y:S01]  /*0980*/  FFMA.FTZ R4, R4, R19, R20 ;  /* 0x0000001304047223 */ /* 0x000fe20000010014 */
[----:B------:R-:W-:Y:S01]  /*0990*/  HADD2.F32 R20, -RZ, R9.H1_H1 ;  /* 0x30000009ff147230 */ /* 0x000fe20000004100 */
[----:B------:R-:W-:Y:S01]  /*09a0*/  @P3 IMAD R19, R27, c[0x0][0x374], R8 ;  /* 0x0000dd001b133a24 */ /* 0x000fe200078e0208 */
[----:B------:R-:W-:-:S04]  /*09b0*/  @P3 LEA R8, P1, R24, c[0x0][0x330], 0x1 ;  /* 0x0000cc0018083a11 */ /* 0x000fc800078208ff */
[----:B------:R-:W-:-:S04]  /*09c0*/  @P3 IADD3 R19, R25, R19, RZ ;  /* 0x0000001319133210 */ /* 0x000fc80007ffe0ff */
[----:B------:R-:W-:Y:S01]  /*09d0*/  @P3 LEA.HI.X R9, R24, c[0x0][0x334], R19, 0x1, P1 ;  /* 0x0000cd0018093a11 */ /* 0x000fe200008f0c13 */
[----:B------:R-:W-:Y:S01]  /*09e0*/  FFMA.FTZ R19, R5, R20, R4 ;  /* 0x0000001405137223 */ /* 0x000fe20000010004 */
[----:B------:R-:W-:Y:S01]  /*09f0*/  @P3 IADD3 R4, P1, R16, 0x20, RZ ;  /* 0x0000002010043810 */ /* 0x000fe20007f3e0ff */
[----:B------:R-:W-:Y:S02]  /*0a00*/  HADD2.F32 R5, -RZ, R6.H0_H0 ;  /* 0x20000006ff057230 */ /* 0x000fe40000004100 */
[----:B------:R-:W-:Y:S01]  /*0a10*/  HADD2.F32 R20, -RZ, R10.H0_H0 ;  /* 0x2000000aff147230 */ /* 0x000fe20000004100 */
[----:B------:R-:W-:Y:S01]  /*0a20*/  @P3 IADD3.X R25, RZ, R17, RZ, P1, !PT ;  /* 0x00000011ff193210 */ /* 0x000fe20000ffe4ff */
[----:B------:R-:W-:-:S03]  /*0a30*/  HADD2.F32 R6, -RZ, R6.H1_H1 ;  /* 0x30000006ff067230 */ /* 0x000fc60000004100 */
[----:B------:R-:W-:Y:S01]  /*0a40*/  FFMA.FTZ R19, R5, R20, R19 ;  /* 0x0000001405137223 */ /* 0x000fe20000010013 */
[----:B------:R-:W-:Y:S01]  /*0a50*/  HADD2.F32 R5, -RZ, R10.H1_H1 ;  /* 0x3000000aff057230 */ /* 0x000fe20000004100 */
[----:B------:R-:W-:Y:S01]  /*0a60*/  @P3 IMAD R25, R25, c[0x0][0x1e8], RZ ;  /* 0x00007a0019193a24 */ /* 0x000fe200078e02ff */
[--C-:B------:R-:W-:Y:S02]  /*0a70*/  HADD2.F32 R20, -RZ, R11.reuse.H0_H0 ;  /* 0x2000000bff147230 */ /* 0x100fe40000004100 */
[----:B------:R-:W-:Y:S01]  /*0a80*/  HADD2.F32 R11, -RZ, R11.H1_H1 ;  /* 0x3000000bff0b7230 */ /* 0x000fe20000004100 */
[----:B------:R-:W-:Y:S01]  /*0a90*/  FFMA.FTZ R6, R6, R5, R19 ;  /* 0x0000000506067223 */ /* 0x000fe20000010013 */
[--C-:B------:R-:W-:Y:S01]  /*0aa0*/  HADD2.F32 R19, -RZ, R7.reuse.H0_H0 ;  /* 0x20000007ff137230 */ /* 0x100fe20000004100 */
[C---:B------:R-:W-:Y:S01]  /*0ab0*/  @P3 IMAD R10, R4.reuse, c[0x0][0x1ec], R25 ;  /* 0x00007b00040a3a24 */ /* 0x040fe200078e0219 */
[----:B------:R-:W-:Y:S01]  /*0ac0*/  HADD2.F32 R7, -RZ, R7.H1_H1 ;  /* 0x30000007ff077230 */ /* 0x000fe20000004100 */
[----:B------:R-:W-:-:S04]  /*0ad0*/  @P3 IMAD.WIDE.U32 R4, R4, c[0x0][0x1e8], R14 ;  /* 0x00007a0004043a25 */ /* 0x000fc800078e000e */
[----:B------:R-:W-:Y:S01]  /*0ae0*/  FFMA.FTZ R20, R19, R20, R6 ;  /* 0x0000001413147223 */ /* 0x000fe20000010006 */
[----:B------:R-:W-:Y:S02]  /*0af0*/  @P3 IADD3 R5, R5, R10, RZ ;  /* 0x0000000a05053210 */ /* 0x000fe40007ffe0ff */
[C---:B------:R-:W-:Y:S01]  /*0b00*/  @P3 LEA R24, P1, R4.reuse, c[0x0][0x1d0], 0x1 ;  /* 0x0000740004183a11 */ /* 0x040fe200078208ff */
[----:B------:R-:W-:Y:S02]  /*0b10*/  FFMA.FTZ R20, R7, R11, R20 ;  /* 0x0000000b07147223 */ /* 0x000fe40000010014 */
[----:B------:R-:W-:Y:S01]  /*0b20*/  CS2R R6, SRZ ;  /* 0x0000000000067805 */ /* 0x000fe2000001ff00 */
[----:B------:R-:W-:Y:S02]  /*0b30*/  @P3 LEA.HI.X R25, R4, c[0x0][0x1d4], R5, 0x1, P1 ;  /* 0x0000750004193a11 */ /* 0x000fe400008f0c05 */
[----:B------:R-:W-:Y:S01]  /*0b40*/  CS2R R4, SRZ ;  /* 0x0000000000047805 */ /* 0x000fe2000001ff00 */
[----:B------:R-:W-:-:S05]  /*0b50*/  CS2R R10, SRZ ;  /* 0x00000000000a7805 */ /* 0x000fca000001ff00 */
[----:B------:R0:W2:Y:S02]  /*0b60*/  @P3 LDG.E.128 R4, [R8.64] ;  /* 0x0000000408043981 */ /* 0x0000a4000c1e1d00 */
[----:B0-----:R-:W-:-:S06]  /*0b70*/  CS2R R8, SRZ ;  /* 0x0000000000087805 */ /* 0x001fcc000001ff00 */
[----:B------:R-:W3:Y:S01]  /*0b80*/  @P3 LDG.E.128 R8, [R24.64] ;  /* 0x0000000418083981 */ /* 0x000ee2000c1e1d00 */
[----:B------:R-:W-:Y:S02]  /*0b90*/  IADD3 R21, R21, R18, RZ ;  /* 0x0000001215157210 */ /* 0x000fe40007ffe0ff */
[----:B------:R-:W-:Y:S02]  /*0ba0*/  @P2 MOV R18, R14 ;  /* 0x0000000e00122202 */ /* 0x000fe40000000f00 */
[----:B------:R-:W-:Y:S01]  /*0bb0*/  @P0 IADD3 R29, P3, R16, 0x60, RZ ;  /* 0x00000060101d0810 */ /* 0x000fe20007f7e0ff */
[--C-:B--2---:R-:W-:Y:S02]  /*0bc0*/  HADD2.F32 R19, -RZ, R4.reuse.H1_H1 ;  /* 0x30000004ff137230 */ /* 0x104fe40000004100 */
[----:B------:R-:W-:Y:S02]  /*0bd0*/  HADD2.F32 R4, -RZ, R4.H0_H0 ;  /* 0x20000004ff047230 */ /* 0x000fe40000004100 */
[----:B---3--:R-:W-:-:S05]  /*0be0*/  HADD2.F32 R26, -RZ, R8.H1_H1 ;  /* 0x30000008ff1a7230 */ /* 0x008fca0000004100 */
[----:B------:R-:W-:Y:S01]  /*0bf0*/  FMUL.FTZ R19, R19, R26 ;  /* 0x0000001a13137220 */ /* 0x000fe20000410000 */
[----:B------:R-:W-:Y:S02]  /*0c00*/  HADD2.F32 R26, -RZ, R8.H0_H0 ;  /* 0x20000008ff1a7230 */ /* 0x000fe40000004100 */
[----:B------:R-:W-:-:S03]  /*0c10*/  HADD2.F32 R8, -RZ, R9.H0_H0 ;  /* 0x20000009ff087230 */ /* 0x000fc60000004100 */
[----:B------:R-:W-:Y:S01]  /*0c20*/  FFMA.FTZ R19, R4, R26, R19 ;  /* 0x0000001a04137223 */ /* 0x000fe20000010013 */
[----:B------:R-:W-:-:S05]  /*0c30*/  HADD2.F32 R4, -RZ, R5.H0_H0 ;  /* 0x20000005ff047230 */ /* 0x000fca0000004100 */
[----:B------:R-:W-:Y:S01]  /*0c40*/  FFMA.FTZ R19, R4, R8, R19 ;  /* 0x0000000804137223 */ /* 0x000fe20000010013 */
[----:B------:R-:W-:Y:S02]  /*0c50*/  HADD2.F32 R8, -RZ, R5.H1_H1 ;  /* 0x30000005ff087230 */ /* 0x000fe40000004100 */
[----:B------:R-:W-:Y:S01]  /*0c60*/  HADD2.F32 R4, -RZ, R9.H1_H1 ;  /* 0x30000009ff047230 */ /* 0x000fe20000004100 */
[----:B------:R-:W-:Y:S01]  /*0c70*/  @P2 IADD3 R9, P1, R16, 0x40, RZ ;  /* 0x0000004010092810 */ /* 0x000fe20007f3e0ff */
[--C-:B------:R-:W-:Y:S02]  /*0c80*/  HADD2.F32 R5, -RZ, R6.reuse.H0_H0 ;  /* 0x20000006ff057230 */ /* 0x100fe40000004100 */
[----:B------:R-:W-:Y:S01]  /*0c90*/  HADD2.F32 R6, -RZ, R6.H1_H1 ;  /* 0x30000006ff067230 */ /* 0x000fe20000004100 */
[----:B------:R-:W-:Y:S01]  /*0ca0*/  FFMA.FTZ R8, R8, R4, R19 ;  /* 0x0000000408087223 */ /* 0x000fe20000010013 */
[----:B------:R-:W-:Y:S01]  /*0cb0*/  @P2 IADD3.X R4, RZ, R17, RZ, P1, !PT ;  /* 0x00000011ff042210 */ /* 0x000fe20000ffe4ff */
[----:B------:R-:W-:-:S02]  /*0cc0*/  HADD2.F32 R19, -RZ, R10.H0_H0 ;  /* 0x2000000aff137230 */ /* 0x000fc40000004100 */
[----:B------:R-:W-:Y:S02]  /*0cd0*/  HADD2.F32 R10, -RZ, R10.H1_H1 ;  /* 0x3000000aff0a7230 */ /* 0x000fe40000004100 */
[----:B------:R-:W-:Y:S02]  /*0ce0*/  @P2 IMAD R4, R4, c[0x0][0x370], RZ ;  /* 0x0000dc0004042a24 */ /* 0x000fe400078e02ff */
[----:B------:R-:W-:Y:S01]  /*0cf0*/  FFMA.FTZ R8, R5, R19, R8 ;  /* 0x0000001305087223 */ /* 0x000fe20000010008 */
[----:B------:R-:W-:Y:S01]  /*0d00*/  @P2 MOV R5, R23 ;  /* 0x0000001700052202 */ /* 0x000fe20000000f00 */
[C---:B------:R-:W-:Y:S01]  /*0d10*/  @P2 IMAD R19, R9.reuse, c[0x0][0x374], R4 ;  /* 0x0000dd0009132a24 */ /* 0x040fe200078e0204 */
[----:B------:R-:W-:Y:S01]  /*0d20*/  @P2 MOV R4, R22 ;  /* 0x0000001600042202 */ /* 0x000fe20000000f00 */
[----:B------:R-:W-:Y:S01]  /*0d30*/  FFMA.FTZ R8, R6, R10, R8 ;  /* 0x0000000a06087223 */ /* 0x000fe20000010008 */
[--C-:B------:R-:W-:Y:S02]  /*0d40*/  HADD2.F32 R10, -RZ, R7.reuse.H0_H0 ;  /* 0x20000007ff0a7230 */ /* 0x100fe40000004100 */
[----:B------:R-:W-:Y:S01]  /*0d50*/  HADD2.F32 R7, -RZ, R7.H1_H1 ;  /* 0x30000007ff077230 */ /* 0x000fe20000004100 */
[----:B------:R-:W-:Y:S01]  /*0d60*/  @P2 IMAD.WIDE.U32 R4, R9, c[0x0][0x370], R4 ;  /* 0x0000dc0009042a25 */ /* 0x000fe200078e0004 */
[----:B------:R-:W-:-:S04]  /*0d70*/  HADD2.F32 R6, -RZ, R11.H1_H1 ;  /* 0x3000000bff067230 */ /* 0x000fc80000004100 */
[----:B------:R-:W-:Y:S02]  /*0d80*/  @P2 IADD3 R5, R5, R19, RZ ;  /* 0x0000001305052210 */ /* 0x000fe40007ffe0ff */
[C---:B------:R-:W-:Y:S02]  /*0d90*/  @P2 LEA R24, P1, R4.reuse, c[0x0][0x330], 0x1 ;  /* 0x0000cc0004182a11 */ /* 0x040fe400078208ff */
[----:B------:R-:W-:Y:S02]  /*0da0*/  @P2 MOV R19, R15 ;  /* 0x0000000f00132202 */ /* 0x000fe40000000f00 */
[----:B------:R-:W-:Y:S02]  /*0db0*/  @P2 LEA.HI.X R25, R4, c[0x0][0x334], R5, 0x1, P1 ;  /* 0x0000cd0004192a11 */ /* 0x000fe400008f0c05 */
[----:B------:R-:W-:-:S04]  /*0dc0*/  @P2 IADD3 R4, P1, R16, 0x40, RZ ;  /* 0x0000004010042810 */ /* 0x000fc80007f3e0ff */
[-C--:B------:R-:W-:Y:S02]  /*0dd0*/  @P2 IADD3.X R5, RZ, R17.reuse, RZ, P1, !PT ;  /* 0x00000011ff052210 */ /* 0x080fe40000ffe4ff */
[----:B------:R-:W-:Y:S02]  /*0de0*/  @P0 IADD3 R27, P1, R16, 0x60, RZ ;  /* 0x00000060101b0810 */ /* 0x000fe40007f3e0ff */
[----:B------:R-:W-:Y:S01]  /*0df0*/  @P0 IADD3.X R16, RZ, R17, RZ, P3, !PT ;  /* 0x00000011ff100210 */ /* 0x000fe20001ffe4ff */
[----:B------:R-:W-:-:S04]  /*0e00*/  @P2 IMAD R5, R5, c[0x0][0x1e8], RZ ;  /* 0x00007a0005052a24 */ /* 0x000fc800078e02ff */
[C---:B------:R-:W-:Y:S02]  /*0e10*/  @P2 IMAD R9, R4.reuse, c[0x0][0x1ec], R5 ;  /* 0x00007b0004092a24 */ /* 0x040fe400078e0205 */
[----:B------:R-:W-:Y:S01]  /*0e20*/  @P2 IMAD.WIDE.U32 R4, R4, c[0x0][0x1e8], R18 ;  /* 0x00007a0004042a25 */ /* 0x000fe200078e0012 */
[----:B------:R-:W-:-:S03]  /*0e30*/  @P0 IADD3.X R18, RZ, R17, RZ, P1, !PT ;  /* 0x00000011ff120210 */ /* 0x000fc60000ffe4ff */
[----:B------:R-:W-:Y:S01]  /*0e40*/  @P0 IMAD R16, R16, c[0x0][0x1e8], RZ ;  /* 0x00007a0010100a24 */ /* 0x000fe200078e02ff */
[----:B------:R-:W-:Y:S01]  /*0e50*/  @P2 IADD3 R9, R5, R9, RZ ;  /* 0x0000000905092210 */ /* 0x000fe20007ffe0ff */
[----:B------:R-:W-:-:S04]  /*0e60*/  @P0 IMAD R18, R18, c[0x0][0x370], RZ ;  /* 0x0000dc0012120a24 */ /* 0x000fc800078e02ff */
[C---:B------:R-:W-:Y:S02]  /*0e70*/  @P0 IMAD R17, R27.reuse, c[0x0][0x374], R18 ;  /* 0x0000dd001b110a24 */ /* 0x040fe400078e0212 */
[----:B------:R-:W-:Y:S01]  /*0e80*/  @P0 IMAD.WIDE.U32 R18, R27, c[0x0][0x370], R22 ;  /* 0x0000dc001b120a25 */ /* 0x000fe200078e0016 */
[----:B------:R-:W-:-:S03]  /*0e90*/  HADD2.F32 R22, -RZ, R11.H0_H0 ;  /* 0x2000000bff167230 */ /* 0x000fc60000004100 */
[----:B------:R-:W-:Y:S01]  /*0ea0*/  @P0 IMAD R23, R29, c[0x0][0x1ec], R16 ;  /* 0x00007b001d170a24 */ /* 0x000fe200078e0210 */
[----:B------:R-:W-:Y:S01]  /*0eb0*/  @P0 IADD3 R17, R19, R17, RZ ;  /* 0x0000001113110210 */ /* 0x000fe20007ffe0ff */
[----:B------:R-:W-:Y:S01]  /*0ec0*/  @P0 IMAD.WIDE.U32 R26, R29, c[0x0][0x1e8], R14 ;  /* 0x00007a001d1a0a25 */ /* 0x000fe200078e000e */
[----:B------:R-:W-:Y:S02]  /*0ed0*/  @P2 LEA R14, P3, R4, c[0x0][0x1d0], 0x1 ;  /* 0x00007400040e2a11 */ /* 0x000fe400078608ff */
[----:B------:R-:W-:Y:S01]  /*0ee0*/  @P0 LEA R16, P1, R18, c[0x0][0x330], 0x1 ;  /* 0x0000cc0012100a11 */ /* 0x000fe200078208ff */
[----:B------:R-:W-:Y:S01]  /*0ef0*/  FFMA.FTZ R8, R10, R22, R8 ;  /* 0x000000160a087223 */ /* 0x000fe20000010008 */
[----:B------:R-:W-:Y:S01]  /*0f00*/  @P0 IADD3 R23, R27, R23, RZ ;  /* 0x000000171b170210 */ /* 0x000fe20007ffe0ff */
[----:B------:R-:W-:Y:S01]  /*0f10*/  CS2R R10, SRZ ;  /* 0x00000000000a7805 */ /* 0x000fe2000001ff00 */
[----:B------:R-:W-:Y:S02]  /*0f20*/  @P0 LEA R22, P4, R26, c[0x0][0x1d0], 0x1 ;  /* 0x000074001a160a11 */ /* 0x000fe400078808ff */
[----:B------:R-:W-:-:S02]  /*0f30*/  @P2 LEA.HI.X R15, R4, c[0x0][0x1d4], R9, 0x1, P3 ;  /* 0x00007500040f2a11 */ /* 0x000fc400018f0c09 */
[----:B------:R-:W-:Y:S01]  /*0f40*/  @P0 LEA.HI.X R23, R26, c[0x0][0x1d4], R23, 0x1, P4 ;  /* 0x000075001a170a11 */ /* 0x000fe200020f0c17 */
[----:B------:R-:W-:Y:S01]  /*0f50*/  FFMA.FTZ R26, R7, R6, R8 ;  /* 0x00000006071a7223 */ /* 0x000fe20000010008 */
[----:B------:R-:W-:Y:S01]  /*0f60*/  CS2R R4, SRZ ;  /* 0x0000000000047805 */ /* 0x000fe2000001ff00 */
[----:B------:R-:W-:Y:S01]  /*0f70*/  CS2R R6, SRZ ;  /* 0x0000000000067805 */ /* 0x000fe2000001ff00 */
[----:B------:R-:W-:Y:S01]  /*0f80*/  CS2R R8, SRZ ;  /* 0x0000000000087805 */ /* 0x000fe2000001ff00 */
[----:B------:R-:W-:Y:S02]  /*0f90*/  @P0 LEA.HI.X R17, R18, c[0x0][0x334], R17, 0x1, P1 ;  /* 0x0000cd0012110a11 */ /* 0x000fe400008f0c11 */
[----:B------:R-:W-:Y:S02]  /*0fa0*/  LEA.HI R18, R13, R3, RZ, 0x4 ;  /* 0x000000030d127211 */ /* 0x000fe400078f20ff */
[----:B------:R0:W2:Y:S02]  /*0fb0*/  @P2 LDG.E.128 R4, [R24.64] ;  /* 0x0000000418042981 */ /* 0x0000a4000c1e1d00 */
[----:B------:R-:W-:-:S02]  /*0fc0*/  LOP3.LUT R28, R18, 0x3ffffff0, RZ, 0xc0, !PT ;  /* 0x3ffffff0121c7812 */ /* 0x000fc400078ec0ff */
[----:B------:R1:W3:Y:S01]  /*0fd0*/  @P2 LDG.E.128 R8, [R14.64] ;  /* 0x000000040e082981 */ /* 0x0002e2000c1e1d00 */
[----:B------:R-:W-:Y:S01]  /*0fe0*/  IMAD R27, R12, c[0x0][0x22c], RZ ;  /* 0x00008b000c1b7a24 */ /* 0x000fe200078e02ff */
[----:B------:R-:W-:Y:S01]  /*0ff0*/  IADD3 R28, -R28, R3, RZ ;  /* 0x000000031c1c7210 */ /* 0x000fe20007ffe1ff */
[----:B------:R-:W-:Y:S01]  /*1000*/  CS2R R12, SRZ ;  /* 0x00000000000c7805 */ /* 0x000fe2000001ff00 */
[----:B------:R-:W-:Y:S02]  /*1010*/  SHF.R.S32.HI R18, RZ, 0x4, R18 ;  /* 0x00000004ff127819 */ /* 0x000fe40000011412 */
[----:B------:R-:W-:Y:S01]  /*1020*/  SHF.L.U32 R28, R28, 0x2, RZ ;  /* 0x000000021c1c7819 */ /* 0x000fe200000006ff */
[----:B-1----:R-:W-:-:S04]  /*1030*/  CS2R R14, SRZ ;  /* 0x00000000000e7805 */ /* 0x002fc8000001ff00 */
[----:B0-----:R-:W-:Y:S02]  /*1040*/  IMAD R25, R18, R27, R28 ;  /* 0x0000001b12197224 */ /* 0x001fe400078e021c */
[----:B------:R-:W-:Y:S01]  /*1050*/  CS2R R18, SRZ ;  /* 0x0000000000127805 */ /* 0x000fe2000001ff00 */
[----:B------:R0:W4:Y:S02]  /*1060*/  @P0 LDG.E.128 R12, [R16.64] ;  /* 0x00000004100c0981 */ /* 0x000124000c1e1d00 */
[----:B0-----:R-:W-:-:S06]  /*1070*/  CS2R R16, SRZ ;  /* 0x0000000000107805 */ /* 0x001fcc000001ff00 */
[----:B------:R0:W5:Y:S01]  /*1080*/  @P0 LDG.E.128 R16, [R22.64] ;  /* 0x0000000416100981 */ /* 0x000162000c1e1d00 */
[----:B------:R-:W-:Y:S02]  /*1090*/  LOP3.LUT P0, RZ, R3, 0x7, RZ, 0xc0, !PT ;  /* 0x0000000703ff7812 */ /* 0x000fe4000780c0ff */
[----:B------:R-:W-:Y:S01]  /*10a0*/  IADD3 R24, P1, R25, R2, RZ ;  /* 0x0000000219187210 */ /* 0x000fe20007f3e0ff */
[----:B------:R-:W1:Y:S01]  /*10b0*/  SHFL.BFLY PT, R29, R20, 0x4, 0x1f ;  /* 0x0c801f00141d7f89 */ /* 0x000e6200000e0000 */
[----:B------:R-:W-:Y:S02]  /*10c0*/  LEA.HI R3, P2, R3, R21, RZ, 0x1d ;  /* 0x0000001503037211 */ /* 0x000fe4000785e8ff */
[----:B------:R-:W-:Y:S02]  /*10d0*/  LEA.HI.X.SX32 R25, R25, R0, 0x1, P1 ;  /* 0x0000000019197211 */ /* 0x000fe400008f0eff */
[----:B------:R-:W-:Y:S02]  /*10e0*/  LEA.HI.X.SX32 R0, R21, RZ, 0x1, P2 ;  /* 0x000000ff15007211 */ /* 0x000fe400010f0eff */
[----:B------:R-:W-:-:S04]  /*10f0*/  LEA R2, P1, R3, c[0x0][0x3c8], 0x2 ;  /* 0x0000f20003027a11 */ /* 0x000fc800078210ff */
[----:B------:R-:W-:Y:S01]  /*1100*/  LEA.HI.X R3, R3, c[0x0][0x3cc], R0, 0x2, P1 ;  /* 0x0000f30003037a11 */ /* 0x000fe200008f1400 */
[----:B-1----:R-:W-:Y:S01]  /*1110*/  FADD.FTZ R20, R20, R29 ;  /* 0x0000001d14147221 */ /* 0x002fe20000010000 */
[----:B--2---:R-:W-:Y:S02]  /*1120*/  HADD2.F32 R0, -RZ, R4.H1_H1 ;  /* 0x30000004ff007230 */ /* 0x004fe40000004100 */
[----:B0-----:R-:W-:Y:S02]  /*1130*/  HADD2.F32 R23, -RZ, R5.H0_H0 ;  /* 0x20000005ff177230 */ /* 0x001fe40000004100 */
[--C-:B---3--:R-:W-:Y:S02]  /*1140*/  HADD2.F32 R21, -RZ, R8.reuse.H1_H1 ;  /* 0x30000008ff157230 */ /* 0x108fe40000004100 */
[----:B------:R-:W-:-:S03]  /*1150*/  HADD2.F32 R8, -RZ, R8.H0_H0 ;  /* 0x20000008ff087230 */ /* 0x000fc60000004100 */
[----:B------:R-:W-:Y:S01]  /*1160*/  FMUL.FTZ R0, R0, R21 ;  /* 0x0000001500007220 */ /* 0x000fe20000410000 */
[----:B------:R-:W-:Y:S02]  /*1170*/  HADD2.F32 R21, -RZ, R4.H0_H0 ;  /* 0x20000004ff157230 */ /* 0x000fe40000004100 */
[--C-:B------:R-:W-:Y:S02]  /*1180*/  HADD2.F32 R4, -RZ, R9.reuse.H0_H0 ;  /* 0x20000009ff047230 */ /* 0x100fe40000004100 */
[----:B------:R-:W-:Y:S01]  /*1190*/  HADD2.F32 R9, -RZ, R9.H1_H1 ;  /* 0x30000009ff097230 */ /* 0x000fe20000004100 */
[----:B------:R-:W-:Y:S02]  /*11a0*/  FFMA.FTZ R0, R21, R8, R0 ;  /* 0x0000000815007223 */ /* 0x000fe40000010000 */
[----:B------:R-:W0:Y:S02]  /*11b0*/  SHFL.BFLY PT, R21, R26, 0x4, 0x1f ;  /* 0x0c801f001a157f89 */ /* 0x000e2400000e0000 */
[----:B------:R-:W-:Y:S01]  /*11c0*/  FFMA.FTZ R4, R23, R4, R0 ;  /* 0x0000000417047223 */ /* 0x000fe20000010000 */
[----:B----4-:R-:W-:-:S02]  /*11d0*/  HADD2.F32 R0, -RZ, R12.H1_H1 ;  /* 0x3000000cff007230 */ /* 0x010fc40000004100 */
[----:B-----5:R-:W-:Y:S02]  /*11e0*/  HADD2.F32 R23, -RZ, R16.H1_H1 ;  /* 0x30000010ff177230 */ /* 0x020fe40000004100 */
[--C-:B------:R-:W-:Y:S02]  /*11f0*/  HADD2.F32 R8, -RZ, R17.reuse.H0_H0 ;  /* 0x20000011ff087230 */ /* 0x100fe40000004100 */
[----:B------:R-:W-:Y:S01]  /*1200*/  HADD2.F32 R17, -RZ, R17.H1_H1 ;  /* 0x30000011ff117230 */ /* 0x000fe20000004100 */
[----:B------:R-:W-:Y:S01]  /*1210*/  FMUL.FTZ R0, R0, R23 ;  /* 0x0000001700007220 */ /* 0x000fe20000410000 */
[----:B------:R-:W-:Y:S02]  /*1220*/  HADD2.F32 R23, -RZ, R12.H0_H0 ;  /* 0x2000000cff177230 */ /* 0x000fe40000004100 */
[----:B------:R-:W-:Y:S02]  /*1230*/  HADD2.F32 R12, -RZ, R16.H0_H0 ;  /* 0x20000010ff0c7230 */ /* 0x000fe40000004100 */
[----:B------:R-:W-:-:S03]  /*1240*/  HADD2.F32 R16, -RZ, R10.H0_H0 ;  /* 0x2000000aff107230 */ /* 0x000fc60000004100 */
[----:B------:R-:W-:Y:S01]  /*1250*/  FFMA.FTZ R12, R23, R12, R0 ;  /* 0x0000000c170c7223 */ /* 0x000fe20000010000 */
[----:B------:R-:W-:Y:S01]  /*1260*/  HADD2.F32 R23, -RZ, R13.H0_H0 ;  /* 0x2000000dff177230 */ /* 0x000fe20000004100 */
[----:B0-----:R-:W-:Y:S01]  /*1270*/  FADD.FTZ R0, R26, R21 ;  /* 0x000000151a007221 */ /* 0x001fe20000010000 */
[----:B------:R-:W-:Y:S02]  /*1280*/  HADD2.F32 R21, -RZ, R5.H1_H1 ;  /* 0x30000005ff157230 */ /* 0x000fe40000004100 */
[----:B------:R-:W-:Y:S01]  /*1290*/  HADD2.F32 R13, -RZ, R13.H1_H1 ;  /* 0x3000000dff0d7230 */ /* 0x000fe20000004100 */
[----:B------:R-:W-:Y:S01]  /*12a0*/  FFMA.FTZ R12, R23, R8, R12 ;  /* 0x00000008170c7223 */ /* 0x000fe2000001000c */
[----:B------:R-:W-:Y:S01]  /*12b0*/  HADD2.F32 R8, -RZ, R6.H0_H0 ;  /* 0x20000006ff087230 */ /* 0x000fe20000004100 */
[----:B------:R-:W-:Y:S01]  /*12c0*/  FFMA.FTZ R9, R21, R9, R4 ;  /* 0x0000000915097223 */ /* 0x000fe20000010004 */
[----:B------:R-:W-:Y:S01]  /*12d0*/  HADD2.F32 R21, -RZ, R18.H0_H0 ;  /* 0x20000012ff157230 */ /* 0x000fe20000004100 */
[----:B------:R-:W-:Y:S01]  /*12e0*/  FFMA.FTZ R12, R13, R17, R12 ;  /* 0x000000110d0c7223 */ /* 0x000fe2000001000c */
[----:B------:R-:W-:-:S02]  /*12f0*/  HADD2.F32 R13, -RZ, R14.H0_H0 ;  /* 0x2000000eff0d7230 */ /* 0x000fc40000004100 */
[----:B------:R-:W-:Y:S02]  /*1300*/  HADD2.F32 R17, -RZ, R10.H1_H1 ;  /* 0x3000000aff117230 */ /* 0x000fe40000004100 */
[----:B------:R-:W-:Y:S01]  /*1310*/  HADD2.F32 R6, -RZ, R6.H1_H1 ;  /* 0x30000006ff067230 */ /* 0x000fe20000004100 */
[----:B------:R-:W-:Y:S01]  /*1320*/  FFMA.FTZ R12, R13, R21, R12 ;  /* 0x000000150d0c7223 */ /* 0x000fe2000001000c */
[--C-:B------:R-:W-:Y:S02]  /*1330*/  HADD2.F32 R10, -RZ, R11.reuse.H0_H0 ;  /* 0x2000000bff0a7230 */ /* 0x100fe40000004100 */
[----:B------:R-:W-:Y:S01]  /*1340*/  HADD2.F32 R4, -RZ, R11.H1_H1 ;  /* 0x3000000bff047230 */ /* 0x000fe20000004100 */
[----:B------:R-:W-:Y:S01]  /*1350*/  FFMA.FTZ R11, R8, R16, R9 ;  /* 0x00000010080b7223 */ /* 0x000fe20000010009 */
[----:B------:R-:W-:Y:S01]  /*1360*/  HADD2.F32 R13, -RZ, R14.H1_H1 ;  /* 0x3000000eff0d7230 */ /* 0x000fe20000004100 */
[----:B------:R-:W0:Y:S01]  /*1370*/  SHFL.BFLY PT, R9, R20, 0x2, 0x1f ;  /* 0x0c401f0014097f89 */ /* 0x000e2200000e0000 */
[----:B------:R-:W-:Y:S01]  /*1380*/  HADD2.F32 R18, -RZ, R18.H1_H1 ;  /* 0x30000012ff127230 */ /* 0x000fe20000004100 */
[----:B------:R-:W-:Y:S01]  /*1390*/  FFMA.FTZ R6, R6, R17, R11 ;  /* 0x0000001106067223 */ /* 0x000fe2000001000b */
[----:B------:R-:W-:-:S02]  /*13a0*/  HADD2.F32 R5, -RZ, R7.H0_H0 ;  /* 0x20000007ff057230 */ /* 0x000fc40000004100 */
[----:B------:R-:W-:Y:S01]  /*13b0*/  HADD2.F32 R11, -RZ, R15.H0_H0 ;  /* 0x2000000fff0b7230 */ /* 0x000fe20000004100 */
[----:B------:R-:W-:Y:S01]  /*13c0*/  FFMA.FTZ R12, R13, R18, R12 ;  /* 0x000000120d0c7223 */ /* 0x000fe2000001000c */
[----:B------:R-:W-:Y:S01]  /*13d0*/  HADD2.F32 R8, -RZ, R19.H0_H0 ;  /* 0x20000013ff087230 */ /* 0x000fe20000004100 */
[----:B------:R-:W-:Y:S01]  /*13e0*/  FFMA.FTZ R5, R5, R10, R6 ;  /* 0x0000000a05057223 */ /* 0x000fe20000010006 */
[----:B------:R-:W-:Y:S02]  /*13f0*/  HADD2.F32 R7, -RZ, R7.H1_H1 ;  /* 0x30000007ff077230 */ /* 0x000fe40000004100 */
[----:B------:R-:W-:Y:S01]  /*1400*/  HADD2.F32 R15, -RZ, R15.H1_H1 ;  /* 0x3000000fff0f7230 */ /* 0x000fe20000004100 */
[----:B------:R-:W-:Y:S01]  /*1410*/  FFMA.FTZ R12, R11, R8, R12 ;  /* 0x000000080b0c7223 */ /* 0x000fe2000001000c */
[----:B------:R-:W-:Y:S01]  /*1420*/  HADD2.F32 R19, -RZ, R19.H1_H1 ;  /* 0x30000013ff137230 */ /* 0x000fe20000004100 */
[----:B------:R-:W-:Y:S02]  /*1430*/  FFMA.FTZ R7, R7, R4, R5 ;  /* 0x0000000407077223 */ /* 0x000fe40000010005 */
[----:B------:R-:W1:Y:S02]  /*1440*/  SHFL.BFLY PT, R5, R0, 0x2, 0x1f ;  /* 0x0c401f0000057f89 */ /* 0x000e6400000e0000 */
[----:B------:R-:W-:-:S02]  /*1450*/  FFMA.FTZ R12, R15, R19, R12 ;  /* 0x000000130f0c7223 */ /* 0x000fc4000001000c */
[----:B------:R-:W2:Y:S04]  /*1460*/  SHFL.BFLY PT, R4, R7, 0x4, 0x1f ;  /* 0x0c801f0007047f89 */ /* 0x000ea800000e0000 */
[----:B------:R-:W3:Y:S01]  /*1470*/  SHFL.BFLY PT, R11, R12, 0x4, 0x1f ;  /* 0x0c801f000c0b7f89 */ /* 0x000ee200000e0000 */
[----:B0-----:R-:W-:-:S05]  /*1480*/  FADD.FTZ R9, R20, R9 ;  /* 0x0000000914097221 */ /* 0x001fca0000010000 */
[----:B------:R-:W0:Y:S01]  /*1490*/  SHFL.BFLY PT, R8, R9, 0x1, 0x1f ;  /* 0x0c201f0009087f89 */ /* 0x000e2200000e0000 */
[----:B-1----:R-:W-:Y:S02]  /*14a0*/  FADD.FTZ R16, R0, R5 ;  /* 0x0000000500107221 */ /* 0x002fe40000010000 */
[----:B--2---:R-:W-:Y:S01]  /*14b0*/  FADD.FTZ R10, R7, R4 ;  /* 0x00000004070a7221 */ /* 0x004fe20000010000 */
[----:B------:R-:W-:Y:S02]  /*14c0*/  LEA R4, P1, R24, c[0x0][0x350], 0x2 ;  /* 0x0000d40018047a11 */ /* 0x000fe400078210ff */
[----:B------:R-:W1:Y:S01]  /*14d0*/  SHFL.BFLY PT, R17, R16, 0x1, 0x1f ;  /* 0x0c201f0010117f89 */ /* 0x000e6200000e0000 */
[----:B------:R-:W-:Y:S01]  /*14e0*/  SHF.L.U32 R7, R27, 0x2, RZ ;  /* 0x000000021b077819 */ /* 0x000fe200000006ff */
[----:B---3--:R-:W-:Y:S01]  /*14f0*/  FADD.FTZ R13, R12, R11 ;  /* 0x0000000b0c0d7221 */ /* 0x008fe20000010000 */
[----:B------:R-:W-:Y:S01]  /*1500*/  LEA.HI.X R5, R24, c[0x0][0x354], R25, 0x2, P1 ;  /* 0x0000d50018057a11 */ /* 0x000fe200008f1419 */
[----:B------:R-:W2:Y:S04]  /*1510*/  SHFL.BFLY PT, R11, R10, 0x2, 0x1f ;  /* 0x0c401f000a0b7f89 */ /* 0x000ea800000e0000 */
[----:B------:R-:W3:Y:S01]  /*1520*/  SHFL.BFLY PT, R6, R13, 0x2, 0x1f ;  /* 0x0c401f000d067f89 */ /* 0x000ee200000e0000 */
[----:B0-----:R-:W-:-:S04]  /*1530*/  FADD.FTZ R0, R9, R8 ;  /* 0x0000000809007221 */ /* 0x001fc80000010000 */
[----:B------:R-:W-:-:S05]  /*1540*/  FMUL.FTZ R25, R0, c[0x0][0x2d4] ;  /* 0x0000b50000197a20 */ /* 0x000fca0000410000 */
[----:B------:R-:W-:Y:S01]  /*1550*/  @!P0 STG.E [R2.64], R25 ;  /* 0x0000001902008986 */ /* 0x000fe2000c101904 */
[----:B-1----:R-:W-:Y:S02]  /*1560*/  FADD.FTZ R17, R16, R17 ;  /* 0x0000001110117221 */ /* 0x002fe40000010000 */
[----:B--2---:R-:W-:Y:S02]  /*1570*/  FADD.FTZ R20, R10, R11 ;  /* 0x0000000b0a147221 */ /* 0x004fe40000010000 */
[----:B------:R-:W-:Y:S02]  /*1580*/  FMUL.FTZ R29, R17, c[0x0][0x2d4] ;  /* 0x0000b500111d7a20 */ /* 0x000fe40000410000 */
[----:B---3--:R-:W-:Y:S01]  /*1590*/  FADD.FTZ R22, R13, R6 ;  /* 0x000000060d167221 */ /* 0x008fe20000010000 */
[----:B------:R-:W0:Y:S01]  /*15a0*/  SHFL.BFLY PT, R19, R20, 0x1, 0x1f ;  /* 0x0c201f0014137f89 */ /* 0x000e2200000e0000 */
[----:B------:R-:W-:-:S03]  /*15b0*/  IMAD.WIDE R6, R7, 0x10, R4 ;  /* 0x0000001007067825 */ /* 0x000fc600078e0204 */
[----:B------:R-:W1:Y:S03]  /*15c0*/  SHFL.BFLY PT, R23, R22, 0x1, 0x1f ;  /* 0x0c201f0016177f89 */ /* 0x000e6600000e0000 */
[C---:B------:R-:W-:Y:S01]  /*15d0*/  IMAD.WIDE R8, R27.reuse, 0x40, R6 ;  /* 0x000000401b087825 */ /* 0x040fe200078e0206 */
[----:B------:R-:W-:Y:S05]  /*15e0*/  @!P0 STG.E [R2.64+0x80], R29 ;  /* 0x0000801d02008986 */ /* 0x000fea000c101904 */
[----:B------:R-:W-:-:S06]  /*15f0*/  IMAD.WIDE R10, R27, 0x40, R8 ;  /* 0x000000401b0a7825 */ /* 0x000fcc00078e0208 */
[----:B------:R-:W-:-:S04]  /*1600*/  IMAD.WIDE R12, R27, 0x40, R10 ;  /* 0x000000401b0c7825 */ /* 0x000fc800078e020a */
[----:B0-----:R-:W-:Y:S02]  /*1610*/  FADD.FTZ R21, R20, R19 ;  /* 0x0000001314157221 */ /* 0x001fe40000010000 */
[----:B------:R-:W-:-:S04]  /*1620*/  IMAD.WIDE R14, R27, 0x40, R12 ;  /* 0x000000401b0e7825 */ /* 0x000fc800078e020c */
[----:B-1----:R-:W-:Y:S02]  /*1630*/  FADD.FTZ R23, R22, R23 ;  /* 0x0000001716177221 */ /* 0x002fe40000010000 */
[----:B------:R-:W-:Y:S02]  /*1640*/  FMUL.FTZ R21, R21, c[0x0][0x2d4] ;  /* 0x0000b50015157a20 */ /* 0x000fe40000410000 */
[----:B------:R-:W-:Y:S02]  /*1650*/  FMUL.FTZ R23, R23, c[0x0][0x2d4] ;  /* 0x0000b50017177a20 */ /* 0x000fe40000410000 */
[C---:B------:R-:W-:Y:S01]  /*1660*/  IMAD.WIDE R18, R27.reuse, 0x40, R14 ;  /* 0x000000401b127825 */ /* 0x040fe200078e020e */
[----:B------:R-:W-:Y:S04]  /*1670*/  @!P0 STG.E [R2.64+0x100], R21 ;  /* 0x0001001502008986 */ /* 0x000fe8000c101904 */
[----:B------:R-:W-:Y:S01]  /*1680*/  @!P0 STG.E [R2.64+0x180], R23 ;  /* 0x0001801702008986 */ /* 0x000fe2000c101904 */
[----:B------:R-:W-:-:S03]  /*1690*/  IMAD.WIDE R16, R27, 0x40, R18 ;  /* 0x000000401b107825 */ /* 0x000fc600078e0212 */
[----:B------:R-:W-:Y:S04]  /*16a0*/  STG.E.128 [R4.64], RZ ;  /* 0x000000ff04007986 */ /* 0x000fe8000c101d04 */
[----:B------:R-:W-:Y:S04]  /*16b0*/  STG.E.128 [R6.64], RZ ;  /* 0x000000ff06007986 */ /* 0x000fe8000c101d04 */
[----:B------:R-:W-:Y:S04]  /*16c0*/  STG.E.128 [R8.64], RZ ;  /* 0x000000ff08007986 */ /* 0x000fe8000c101d04 */
[----:B------:R-:W-:Y:S04]  /*16d0*/  STG.E.128 [R10.64], RZ ;  /* 0x000000ff0a007986 */ /* 0x000fe8000c101d04 */
[----:B------:R-:W-:Y:S04]  /*16e0*/  STG.E.128 [R12.64], RZ ;  /* 0x000000ff0c007986 */ /* 0x000fe8000c101d04 */
[----:B------:R-:W-:Y:S04]  /*16f0*/  STG.E.128 [R14.64], RZ ;  /* 0x000000ff0e007986 */ /* 0x000fe8000c101d04 */
[----:B------:R-:W-:Y:S04]  /*1700*/  STG.E.128 [R18.64], RZ ;  /* 0x000000ff12007986 */ /* 0x000fe8000c101d04 */
[----:B------:R-:W-:Y:S01]  /*1710*/  STG.E.128 [R16.64], RZ ;  /* 0x000000ff10007986 */ /* 0x000fe2000c101d04 */
[----:B------:R-:W-:Y:S05]  /*1720*/  EXIT ;  /* 0x000000000000794d */ /* 0x000fea0003800000 */
.L_x_1250:
        /* <DEDUP_REMOVED lines=13> */
.L_x_1280:


//--------------------- .nv.shared._ZN5flash44flash_bwd_dq_dk_dv_loop_seqk_parallel_kernelI23Flash_bwd_kernel_traitsILi64ELi64ELi128ELi8ELi2ELi4ELi4ELb1ELb0EN7cutlass6half_tE19Flash_kernel_traitsILi64ELi64ELi128ELi8ES3_EELb0ELb1ELb0ELb0ELb0ELb0ELb0EEEvNS_16Flash_bwd_paramsE --------------------------
	.section	.nv.shared._ZN5flash44flash_bwd_dq_dk_dv_loop_seqk_parallel_kernelI23Flash_bwd_kernel_traitsILi64ELi64ELi128ELi8ELi2ELi4ELi4ELb1ELb0EN7cutlass6half_tE19Flash_kernel_traitsILi64ELi64ELi128ELi8ES3_EELb0ELb1ELb0ELb0ELb0ELb0ELb0EEEvNS_16Flash_bwd_paramsE,"aw",@nobits
	.sectionflags	@""
	.align	16


//--------------------- .nv.global                --------------------------
	.section	.nv.global,"aw",@nobits
.nv.global:
	.type		_ZN72_INTERNAL_5bd93074_36_flash_bwd_hdim64_fp16_causal_sm80_cu_21e1f8cb_28474cute1_E,@object
	.size		_ZN72_INTERNAL_5bd93074_36_flash_bwd_hdim64_fp16_causal_sm80_cu_21e1f8cb_28474cute1_E,(_ZN72_INTERNAL_5bd93074_36_flash_bwd_hdim64_fp16_causal_sm80_cu_21e1f8cb_28474cuda3std3__45__cpo6cbeginE - _ZN72_INTERNAL_5bd93074_36_flash_bwd_hdim64_fp16_causal_sm80_cu_21e1f8cb_28474cute1_E)
_ZN72_INTERNAL_5bd93074_36_flash_bwd_hdim64_fp16_causal_sm80_cu_21e1f8cb_28474cute1_E:
	.zero		1
	.type		_ZN72_INTERNAL_5bd93074_36_flash_bwd_hdim64_fp16_causal_sm80_cu_21e1f8cb_28474cuda3std3__45__cpo6cbeginE,@object
	.size		_ZN72_INTERNAL_5bd93074_36_flash_bwd_hdim64_fp16_causal_sm80_cu_21e1f8cb_28474cuda3std3__45__cpo6cbeginE,(_ZN72_INTERNAL_5bd93074_36_flash_bwd_hdim64_fp16_causal_sm80_cu_21e1f8cb_28474cuda3std3__48in_placeE - _ZN72_INTERNAL_5bd93074_36_flash_bwd_hdim64_fp16_causal_sm80_cu_21e1f8cb_28474cuda3std3__45__cpo6cbeginE)
_ZN72_INTERNAL_5bd93074_36_flash_bwd_hdim64_fp16_causal_sm80_cu_21e1f8cb_28474cuda3std3__45__cpo6cbeginE:
	.zero		1
	.type		_ZN72_INTERNAL_5bd93074_36_flash_bwd_hdim64_fp16_causal_sm80_cu_21e1f8cb_28474cuda3std3__48in_placeE,@object
	.size		_ZN72_INTERNAL_5bd93074_36_flash_bwd_hdim64_fp16_causal_sm80_cu_21e1f8cb_28474cuda3std3__48in_placeE,(_ZN72_INTERNAL_5bd93074_36_flash_bwd_hdim64_fp16_causal_sm80_cu_21e1f8cb_28474cuda3std6ranges3__45__cpo9iter_moveE - _ZN72_INTERNAL_5bd93074_36_flash_bwd_hdim64_fp16_causal_sm80_cu_21e1f8cb_28474cuda3std3__48in_placeE)
_ZN72_INTERNAL_5bd93074_36_flash_bwd_hdim64_fp16_causal_sm80_cu_21e1f8cb_28474cuda3std3__48in_placeE:
	.zero		1
	.type		_ZN72_INTERNAL_5bd93074_36_flash_bwd_hdim64_fp16_causal_sm80_cu_21e1f8cb_28474cuda3std6ranges3__45__cpo9iter_moveE,@object
	.size		_ZN72_INTERNAL_5bd93074_36_flash_bwd_hdim64_fp16_causal_sm80_cu_21e1f8cb_28474cuda3std6ranges3__45__cpo9iter_moveE,(_ZN72_INTERNAL_5bd93074_36_flash_bwd_hdim64_fp16_causal_sm80_cu_21e1f8cb_28474cuda3std3__45__cpo5beginE - _ZN72_INTERNAL_5bd93074_36_flash_bwd_hdim64_fp16_causal_sm80_cu_21e1f8cb_28474cuda3std6ranges3__45__cpo9iter_moveE)
_ZN72_INTERNAL_5bd93074_36_flash_bwd_hdim64_fp16_causal_sm80_cu_21e1f8cb_28474cuda3std6ranges3__45__cpo9iter_moveE:
	.zero		1
	.type		_ZN72_INTERNAL_5bd93074_36_flash_bwd_hdim64_fp16_causal_sm80_cu_21e1f8cb_28474cuda3std3__45__cpo5beginE,@object
	.size		_ZN72_INTERNAL_5bd93074_36_flash_bwd_hdim64_fp16_causal_sm80_cu_21e1f8cb_28474cuda3std3__45__cpo5beginE,(_ZN72_INTERNAL_5bd93074_36_flash_bwd_hdim64_fp16_causal_sm80_cu_21e1f8cb_28474cuda3std3__474_GLOBAL__N__5bd93074_36_flash_bwd_hdim64_fp16_causal_sm80_cu_21e1f8cb_28476ignoreE - _ZN72_INTERNAL_5bd93074_36_flash_bwd_hdim64_fp16_causal_sm80_cu_21e1f8cb_28474cuda3std3__45__cpo5beginE)
_ZN72_INTERNAL_5bd93074_36_flash_bwd_hdim64_fp16_causal_sm80_cu_21e1f8cb_28474cuda3std3__45__cpo5beginE:
	.zero		1
	.type		_ZN72_INTERNAL_5bd93074_36_flash_bwd_hdim64_fp16_causal_sm80_cu_21e1f8cb_28474cuda3std3__474_GLOBAL__N__5bd93074_36_flash_bwd_hdim64_fp16_causal_sm80_cu_21e1f8cb_28476ignoreE,@object
	.size		_ZN72_INTERNAL_5bd93074_36_flash_bwd_hdim64_fp16_causal_sm80_cu_21e1f8cb_28474cuda3std3__474_GLOBAL__N__5bd93074_36_flash_bwd_hdim64_fp16_causal_sm80_cu_21e1f8cb_28476ignoreE,(_ZN72_INTERNAL_5bd93074_36_flash_bwd_hdim64_fp16_causal_sm80_cu_21e1f8cb_28474cute7productE - _ZN72_INTERNAL_5bd93074_36_flash_bwd_hdim64_fp16_causal_sm80_cu_21e1f8cb_28474cuda3std3__474_GLOBAL__N__5bd93074_36_flash_bwd_hdim64_fp16_causal_sm80_cu_21e1f8cb_28476ignoreE)
_ZN72_INTERNAL_5bd93074_36_flash_bwd_hdim64_fp16_causal_sm80_cu_21e1f8cb_28474cuda3std3__474_GLOBAL__N__5bd93074_36_flash_bwd_hdim64_fp16_causal_sm80_cu_21e1f8cb_28476ignoreE:
	.zero		1
	.type		_ZN72_INTERNAL_5bd93074_36_flash_bwd_hdim64_fp16_causal_sm80_cu_21e1f8cb_28474cute7productE,@object
	.size		_ZN72_INTERNAL_5bd93074_36_flash_bwd_hdim64_fp16_causal_sm80_cu_21e1f8cb_28474cute7productE,(_ZN72_INTERNAL_5bd93074_36_flash_bwd_hdim64_fp16_causal_sm80_cu_21e1f8cb_28474cuda3std3__45__cpo3endE - _ZN72_INTERNAL_5bd93074_36_flash_bwd_hdim64_fp16_causal_sm80_cu_21e1f8cb_28474cute7productE)
_ZN72_INTERNAL_5bd93074_36_flash_bwd_hdim64_fp16_causal_sm80_cu_21e1f8cb_28474cute7productE:
	.zero		1
	.type		_ZN72_INTERNAL_5bd93074_36_flash_bwd_hdim64_fp16_causal_sm80_cu_21e1f8cb_28474cuda3std3__45__cpo3endE,@object
	.size		_ZN72_INTERNAL_5bd93074_36_flash_bwd_hdim64_fp16_causal_sm80_cu_21e1f8cb_28474cuda3std3__45__cpo3endE,(_ZN72_INTERNAL_5bd93074_36_flash_bwd_hdim64_fp16_causal_sm80_cu_21e1f8cb_28474cuda3std3__419piecewise_constructE - _ZN72_INTERNAL_5bd93074_36_flash_bwd_hdim64_fp16_causal_sm80_cu_21e1f8cb_28474cuda3std3__45__cpo3endE)
_ZN72_INTERNAL_5bd93074_36_flash_bwd_hdim64_fp16_causal_sm80_cu_21e1f8cb_28474cuda3std3__45__cpo3endE:
	.zero		1
	.type		_ZN72_INTERNAL_5bd93074_36_flash_bwd_hdim64_fp16_causal_sm80_cu_21e1f8cb_28474cuda3std3__419piecewise_constructE,@object
	.size		_ZN72_INTERNAL_5bd93074_36_flash_bwd_hdim64_fp16_causal_sm80_cu_21e1f8cb_28474cuda3std3__419piecewise_constructE,(_ZN72_INTERNAL_5bd93074_36_flash_bwd_hdim64_fp16_causal_sm80_cu_21e1f8cb_28474cuda3std3__45__cpo4cendE - _ZN72_INTERNAL_5bd93074_36_flash_bwd_hdim64_fp16_causal_sm80_cu_21e1f8cb_28474cuda3std3__419piecewise_constructE)
_ZN72_INTERNAL_5bd93074_36_flash_bwd_hdim64_fp16_causal_sm80_cu_21e1f8cb_28474cuda3std3__419piecewise_constructE:
	.zero		1
	.type		_ZN72_INTERNAL_5bd93074_36_flash_bwd_hdim64_fp16_causal_sm80_cu_21e1f8cb_28474cuda3std3__45__cpo4cendE,@object
	.size		_ZN72_INTERNAL_5bd93074_36_flash_bwd_hdim64_fp16_causal_sm80_cu_21e1f8cb_28474cuda3std3__45__cpo4cendE,(_ZN72_INTERNAL_5bd93074_36_flash_bwd_hdim64_fp16_causal_sm80_cu_21e1f8cb_28474cuda3std6ranges3__45__cpo4swapE - _ZN72_INTERNAL_5bd93074_36_flash_bwd_hdim64_fp16_causal_sm80_cu_21e1f8cb_28474cuda3std3__45__cpo4cendE)
_ZN72_INTERNAL_5bd93074_36_flash_bwd_hdim64_fp16_causal_sm80_cu_21e1f8cb_28474cuda3std3__45__cpo4cendE:
	.zero		1
	.type		_ZN72_INTERNAL_5bd93074_36_flash_bwd_hdim64_fp16_causal_sm80_cu_21e1f8cb_28474cuda3std6ranges3__45__cpo4swapE,@object
	.size		_ZN72_INTERNAL_5bd93074_36_flash_bwd_hdim64_fp16_causal_sm80_cu_21e1f8cb_28474cuda3std6ranges3__45__cpo4swapE,(.L_7 - _ZN72_INTERNAL_5bd93074_36_flash_bwd_hdim64_fp16_causal_sm80_cu_21e1f8cb_28474cuda3std6ranges3__45__cpo4swapE)
_ZN72_INTERNAL_5bd93074_36_flash_bwd_hdim64_fp16_causal_sm80_cu_21e1f8cb_28474cuda3std6ranges3__45__cpo4swapE:
	.zero		1
.L_7:


//--------------------- .nv.shared._ZN5flash44flash_bwd_dq_dk_dv_loop_seqk_parallel_kernelI23Flash_bwd_kernel_traitsILi64ELi64ELi128ELi8ELi2ELi4ELi4ELb1ELb0EN7cutlass6half_tE19Flash_kernel_traitsILi64ELi64ELi128ELi8ES3_EELb0ELb1ELb0ELb0ELb1ELb1ELb0EEEvNS_16Flash_bwd_paramsE --------------------------
	.section	.nv.shared._ZN5flash44flash_bwd_dq_dk_dv_loop_seqk_parallel_kernelI23Flash_bwd_kernel_traitsILi64ELi64ELi128ELi8ELi2ELi4ELi4ELb1ELb0EN7cutlass6half_tE19Flash_kernel_traitsILi64ELi64ELi128ELi8ES3_EELb0ELb1ELb0ELb0ELb1ELb1ELb0EEEvNS_16Flash_bwd_paramsE,"aw",@nobits
	.sectionflags	@""
	.align	16


//--------------------- .nv.shared._ZN5flash44flash_bwd_dq_dk_dv_loop_seqk_parallel_kernelI23Flash_bwd_kernel_traitsILi64ELi64ELi128ELi8ELi2ELi4ELi4ELb1ELb0EN7cutlass6half_tE19Flash_kernel_traitsILi64ELi64ELi128ELi8ES3_EELb0ELb1ELb0ELb0ELb0ELb1ELb0EEEvNS_16Flash_bwd_paramsE --------------------------
	.section	.nv.shared._ZN5flash44flash_bwd_dq_dk_dv_loop_seqk_parallel_kernelI23Flash_bwd_kernel_traitsILi64ELi64ELi128ELi8ELi2ELi4ELi4ELb1ELb0EN7cutlass6half_tE19Flash_kernel_traitsILi64ELi64ELi128ELi8ES3_EELb0ELb1ELb0ELb0ELb0ELb1ELb0EEEvNS_16Flash_bwd_paramsE,"aw",@nobits
	.sectionflags	@""
	.align	16


//--------------------- .nv.shared._ZN5flash44flash_bwd_dq_dk_dv_loop_seqk_parallel_kernelI23Flash_bwd_kernel_traitsILi64ELi64ELi128ELi8ELi2ELi4ELi4ELb1ELb0EN7cutlass6half_tE19Flash_kernel_traitsILi64ELi64ELi128ELi8ES3_EELb0ELb1ELb0ELb1ELb0ELb0ELb0EEEvNS_16Flash_bwd_paramsE --------------------------
	.section	.nv.shared._ZN5flash44flash_bwd_dq_dk_dv_loop_seqk_parallel_kernelI23Flash_bwd_kernel_traitsILi64ELi64ELi128ELi8ELi2ELi4ELi4ELb1ELb0EN7cutlass6half_tE19Flash_kernel_traitsILi64ELi64ELi128ELi8ES3_EELb0ELb1ELb0ELb1ELb0ELb0ELb0EEEvNS_16Flash_bwd_paramsE,"aw",@nobits
	.sectionflags	@""
	.align	16


//--------------------- .nv.shared._ZN5flash44flash_bwd_dq_dk_dv_loop_seqk_parallel_kernelI23Flash_bwd_kernel_traitsILi64ELi128ELi128ELi8ELi4ELi4ELi4ELb0ELb0EN7cutlass6half_tE19Flash_kernel_traitsILi64ELi128ELi128ELi8ES3_EELb0ELb1ELb0ELb0ELb0ELb0ELb0EEEvNS_16Flash_bwd_paramsE --------------------------
	.section	.nv.shared._ZN5flash44flash_bwd_dq_dk_dv_loop_seqk_parallel_kernelI23Flash_bwd_kernel_traitsILi64ELi128ELi128ELi8ELi4ELi4ELi4ELb0ELb0EN7cutlass6half_tE19Flash_kernel_traitsILi64ELi128ELi128ELi8ES3_EELb0ELb1ELb0ELb0ELb0ELb0ELb0EEEvNS_16Flash_bwd_paramsE,"aw",@nobits
	.sectionflags	@""
	.align	16


//--------------------- .nv.shared._ZN5flash44flash_bwd_dq_dk_dv_loop_seqk_parallel_kernelI23Flash_bwd_kernel_traitsILi64ELi128ELi128ELi8ELi4ELi4ELi4ELb0ELb0EN7cutlass6half_tE19Flash_kernel_traitsILi64ELi128ELi128ELi8ES3_EELb0ELb1ELb0ELb0ELb1ELb1ELb0EEEvNS_16Flash_bwd_paramsE --------------------------
	.section	.nv.shared._ZN5flash44flash_bwd_dq_dk_dv_loop_seqk_parallel_kernelI23Flash_bwd_kernel_traitsILi64ELi128ELi128ELi8ELi4ELi4ELi4ELb0ELb0EN7cutlass6half_tE19Flash_kernel_traitsILi64ELi128ELi128ELi8ES3_EELb0ELb1ELb0ELb0ELb1ELb1ELb0EEEvNS_16Flash_bwd_paramsE,"aw",@nobits
	.sectionflags	@""
	.align	16


//--------------------- .nv.shared._ZN5flash44flash_bwd_dq_dk_dv_loop_seqk_parallel_kernelI23Flash_bwd_kernel_traitsILi64ELi128ELi128ELi8ELi4ELi4ELi4ELb0ELb0EN7cutlass6half_tE19Flash_kernel_traitsILi64ELi128ELi128ELi8ES3_EELb0ELb1ELb0ELb0ELb0ELb1ELb0EEEvNS_16Flash_bwd_paramsE --------------------------
	.section	.nv.shared._ZN5flash44flash_bwd_dq_dk_dv_loop_seqk_parallel_kernelI23Flash_bwd_kernel_traitsILi64ELi128ELi128ELi8ELi4ELi4ELi4ELb0ELb0EN7cutlass6half_tE19Flash_kernel_traitsILi64ELi128ELi128ELi8ES3_EELb0ELb1ELb0ELb0ELb0ELb1ELb0EEEvNS_16Flash_bwd_paramsE,"aw",@nobits
	.sectionflags	@""
	.align	16


//--------------------- .nv.shared._ZN5flash44flash_bwd_dq_dk_dv_loop_seqk_parallel_kernelI23Flash_bwd_kernel_traitsILi64ELi128ELi128ELi8ELi4ELi4ELi4ELb0ELb0EN7cutlass6half_tE19Flash_kernel_traitsILi64ELi128ELi128ELi8ES3_EELb0ELb1ELb0ELb1ELb0ELb0ELb0EEEvNS_16Flash_bwd_paramsE --------------------------
	.section	.nv.shared._ZN5flash44flash_bwd_dq_dk_dv_loop_seqk_parallel_kernelI23Flash_bwd_kernel_traitsILi64ELi128ELi128ELi8ELi4ELi4ELi4ELb0ELb0EN7cutlass6half_tE19Flash_kernel_traitsILi64ELi128ELi128ELi8ES3_EELb0ELb1ELb0ELb1ELb0ELb0ELb0EEEvNS_16Flash_bwd_paramsE,"aw",@nobits
	.sectionflags	@""
	.align	16


//--------------------- .nv.shared._ZN5flash27flash_bwd_convert_dq_kernelI23Flash_bwd_kernel_traitsILi64ELi64ELi128ELi8ELi2ELi4ELi4ELb1ELb0EN7cutlass6half_tE19Flash_kernel_traitsILi64ELi64ELi128ELi8ES3_EEEEvNS_16Flash_bwd_paramsEi --------------------------
	.section	.nv.shared._ZN5flash27flash_bwd_convert_dq_kernelI23Flash_bwd_kernel_traitsILi64ELi64ELi128ELi8ELi2ELi4ELi4ELb1ELb0EN7cutlass6half_tE19Flash_kernel_traitsILi64ELi64ELi128ELi8ES3_EEEEvNS_16Flash_bwd_paramsEi,"aw",@nobits
	.sectionflags	@""
	.align	16


//--------------------- .nv.shared._ZN5flash44flash_bwd_dq_dk_dv_loop_seqk_parallel_kernelI23Flash_bwd_kernel_traitsILi64ELi64ELi128ELi8ELi2ELi4ELi4ELb1ELb0EN7cutlass6half_tE19Flash_kernel_traitsILi64ELi64ELi128ELi8ES3_EELb1ELb1ELb0ELb0ELb0ELb0ELb0EEEvNS_16Flash_bwd_paramsE --------------------------
	.section	.nv.shared._ZN5flash44flash_bwd_dq_dk_dv_loop_seqk_parallel_kernelI23Flash_bwd_kernel_traitsILi64ELi64ELi128ELi8ELi2ELi4ELi4ELb1ELb0EN7cutlass6half_tE19Flash_kernel_traitsILi64ELi64ELi128ELi8ES3_EELb1ELb1ELb0ELb0ELb0ELb0ELb0EEEvNS_16Flash_bwd_paramsE,"aw",@nobits
	.sectionflags	@""
	.align	16


//--------------------- .nv.shared._ZN5flash44flash_bwd_dq_dk_dv_loop_seqk_parallel_kernelI23Flash_bwd_kernel_traitsILi64ELi64ELi128ELi8ELi2ELi4ELi4ELb1ELb0EN7cutlass6half_tE19Flash_kernel_traitsILi64ELi64ELi128ELi8ES3_EELb0ELb1ELb0ELb0ELb0ELb0ELb1EEEvNS_16Flash_bwd_paramsE --------------------------
	.section	.nv.shared._ZN5flash44flash_bwd_dq_dk_dv_loop_seqk_parallel_kernelI23Flash_bwd_kernel_traitsILi64ELi64ELi128ELi8ELi2ELi4ELi4ELb1ELb0EN7cutlass6half_tE19Flash_kernel_traitsILi64ELi64ELi128ELi8ES3_EELb0ELb1ELb0ELb0ELb0ELb0ELb1EEEvNS_16Flash_bwd_paramsE,"aw",@nobits
	.sectionflags	@""
	.align	16


//--------------------- .nv.shared._ZN5flash44flash_bwd_dq_dk_dv_loop_seqk_parallel_kernelI23Flash_bwd_kernel_traitsILi64ELi64ELi128ELi8ELi2ELi4ELi4ELb1ELb0EN7cutlass6half_tE19Flash_kernel_traitsILi64ELi64ELi128ELi8ES3_EELb1ELb1ELb0ELb0ELb1ELb1ELb0EEEvNS_16Flash_bwd_paramsE --------------------------
	.section	.nv.shared._ZN5flash44flash_bwd_dq_dk_dv_loop_seqk_parallel_kernelI23Flash_bwd_kernel_traitsILi64ELi64ELi128ELi8ELi2ELi4ELi4ELb1ELb0EN7cutlass6half_tE19Flash_kernel_traitsILi64ELi64ELi128ELi8ES3_EELb1ELb1ELb0ELb0ELb1ELb1ELb0EEEvNS_16Flash_bwd_paramsE,"aw",@nobits
	.sectionflags	@""
	.align	16


//--------------------- .nv.shared._ZN5flash44flash_bwd_dq_dk_dv_loop_seqk_parallel_kernelI23Flash_bwd_kernel_traitsILi64ELi64ELi128ELi8ELi2ELi4ELi4ELb1ELb0EN7cutlass6half_tE19Flash_kernel_traitsILi64ELi64ELi128ELi8ES3_EELb0ELb1ELb0ELb0ELb1ELb1ELb1EEEvNS_16Flash_bwd_paramsE --------------------------
	.section	.nv.shared._ZN5flash44flash_bwd_dq_dk_dv_loop_seqk_parallel_kernelI23Flash_bwd_kernel_traitsILi64ELi64ELi128ELi8ELi2ELi4ELi4ELb1ELb0EN7cutlass6half_tE19Flash_kernel_traitsILi64ELi64ELi128ELi8ES3_EELb0ELb1ELb0ELb0ELb1ELb1ELb1EEEvNS_16Flash_bwd_paramsE,"aw",@nobits
	.sectionflags	@""
	.align	16


//--------------------- .nv.shared._ZN5flash44flash_bwd_dq_dk_dv_loop_seqk_parallel_kernelI23Flash_bwd_kernel_traitsILi64ELi64ELi128ELi8ELi2ELi4ELi4ELb1ELb0EN7cutlass6half_tE19Flash_kernel_traitsILi64ELi64ELi128ELi8ES3_EELb1ELb1ELb0ELb0ELb0ELb1ELb0EEEvNS_16Flash_bwd_paramsE --------------------------
	.section	.nv.shared._ZN5flash44flash_bwd_dq_dk_dv_loop_seqk_parallel_kernelI23Flash_bwd_kernel_traitsILi64ELi64ELi128ELi8ELi2ELi4ELi4ELb1ELb0EN7cutlass6half_tE19Flash_kernel_traitsILi64ELi64ELi128ELi8ES3_EELb1ELb1ELb0ELb0ELb0ELb1ELb0EEEvNS_16Flash_bwd_paramsE,"aw",@nobits
	.sectionflags	@""
	.align	16


//--------------------- .nv.shared._ZN5flash44flash_bwd_dq_dk_dv_loop_seqk_parallel_kernelI23Flash_bwd_kernel_traitsILi64ELi64ELi128ELi8ELi2ELi4ELi4ELb1ELb0EN7cutlass6half_tE19Flash_kernel_traitsILi64ELi64ELi128ELi8ES3_EELb0ELb1ELb0ELb0ELb0ELb1ELb1EEEvNS_16Flash_bwd_paramsE --------------------------
	.section	.nv.shared._ZN5flash44flash_bwd_dq_dk_dv_loop_seqk_parallel_kernelI23Flash_bwd_kernel_traitsILi64ELi64ELi128ELi8ELi2ELi4ELi4ELb1ELb0EN7cutlass6half_tE19Flash_kernel_traitsILi64ELi64ELi128ELi8ES3_EELb0ELb1ELb0ELb0ELb0ELb1ELb1EEEvNS_16Flash_bwd_paramsE,"aw",@nobits
	.sectionflags	@""
	.align	16


//--------------------- .nv.shared._ZN5flash44flash_bwd_dq_dk_dv_loop_seqk_parallel_kernelI23Flash_bwd_kernel_traitsILi64ELi64ELi128ELi8ELi2ELi4ELi4ELb1ELb0EN7cutlass6half_tE19Flash_kernel_traitsILi64ELi64ELi128ELi8ES3_EELb1ELb1ELb0ELb1ELb0ELb0ELb0EEEvNS_16Flash_bwd_paramsE --------------------------
	.section	.nv.shared._ZN5flash44flash_bwd_dq_dk_dv_loop_seqk_parallel_kernelI23Flash_bwd_kernel_traitsILi64ELi64ELi128ELi8ELi2ELi4ELi4ELb1ELb0EN7cutlass6half_tE19Flash_kernel_traitsILi64ELi64ELi128ELi8ES3_EELb1ELb1ELb0ELb1ELb0ELb0ELb0EEEvNS_16Flash_bwd_paramsE,"aw",@nobits
	.sectionflags	@""
	.align	16


//--------------------- .nv.shared._ZN5flash44flash_bwd_dq_dk_dv_loop_seqk_parallel_kernelI23Flash_bwd_kernel_traitsILi64ELi64ELi128ELi8ELi2ELi4ELi4ELb1ELb0EN7cutlass6half_tE19Flash_kernel_traitsILi64ELi64ELi128ELi8ES3_EELb0ELb1ELb0ELb1ELb0ELb0ELb1EEEvNS_16Flash_bwd_paramsE --------------------------
	.section	.nv.shared._ZN5flash44flash_bwd_dq_dk_dv_loop_seqk_parallel_kernelI23Flash_bwd_kernel_traitsILi64ELi64ELi128ELi8ELi2ELi4ELi4ELb1ELb0EN7cutlass6half_tE19Flash_kernel_traitsILi64ELi64ELi128ELi8ES3_EELb0ELb1ELb0ELb1ELb0ELb0ELb1EEEvNS_16Flash_bwd_paramsE,"aw",@nobits
	.sectionflags	@""
	.align	16


//--------------------- .nv.shared._ZN5flash25flash_bwd_dot_do_o_kernelILb0E23Flash_bwd_kernel_traitsILi64ELi64ELi128ELi8ELi2ELi4ELi4ELb1ELb0EN7cutlass6half_tE19Flash_kernel_traitsILi64ELi64ELi128ELi8ES3_EEEEvNS_16Flash_bwd_paramsE --------------------------
	.section	.nv.shared._ZN5flash25flash_bwd_dot_do_o_kernelILb0E23Flash_bwd_kernel_traitsILi64ELi64ELi128ELi8ELi2ELi4ELi4ELb1ELb0EN7cutlass6half_tE19Flash_kernel_traitsILi64ELi64ELi128ELi8ES3_EEEEvNS_16Flash_bwd_paramsE,"aw",@nobits
	.sectionflags	@""
	.align	16


//--------------------- .nv.shared._ZN5flash25flash_bwd_dot_do_o_kernelILb1E23Flash_bwd_kernel_traitsILi64ELi64ELi128ELi8ELi2ELi4ELi4ELb1ELb0EN7cutlass6half_tE19Flash_kernel_traitsILi64ELi64ELi128ELi8ES3_EEEEvNS_16Flash_bwd_paramsE --------------------------
	.section	.nv.shared._ZN5flash25flash_bwd_dot_do_o_kernelILb1E23Flash_bwd_kernel_traitsILi64ELi64ELi128ELi8ELi2ELi4ELi4ELb1ELb0EN7cutlass6half_tE19Flash_kernel_traitsILi64ELi64ELi128ELi8ES3_EEEEvNS_16Flash_bwd_paramsE,"aw",@nobits
	.sectionflags	@""
	.align	16


//--------------------- .nv.shared._ZN5flash27flash_bwd_convert_dq_kernelI23Flash_bwd_kernel_traitsILi64ELi128ELi128ELi8ELi4ELi4ELi4ELb0ELb0EN7cutlass6half_tE19Flash_kernel_traitsILi64ELi128ELi128ELi8ES3_EEEEvNS_16Flash_bwd_paramsEi --------------------------
	.section	.nv.shared._ZN5flash27flash_bwd_convert_dq_kernelI23Flash_bwd_kernel_traitsILi64ELi128ELi128ELi8ELi4ELi4ELi4ELb0ELb0EN7cutlass6half_tE19Flash_kernel_traitsILi64ELi128ELi128ELi8ES3_EEEEvNS_16Flash_bwd_paramsEi,"aw",@nobits
	.sectionflags	@""
	.align	16


//--------------------- .nv.shared._ZN5flash44flash_bwd_dq_dk_dv_loop_seqk_parallel_kernelI23Flash_bwd_kernel_traitsILi64ELi128ELi128ELi8ELi4ELi4ELi4ELb0ELb0EN7cutlass6half_tE19Flash_kernel_traitsILi64ELi128ELi128ELi8ES3_EELb1ELb1ELb0ELb0ELb0ELb0ELb0EEEvNS_16Flash_bwd_paramsE --------------------------
	.section	.nv.shared._ZN5flash44flash_bwd_dq_dk_dv_loop_seqk_parallel_kernelI23Flash_bwd_kernel_traitsILi64ELi128ELi128ELi8ELi4ELi4ELi4ELb0ELb0EN7cutlass6half_tE19Flash_kernel_traitsILi64ELi128ELi128ELi8ES3_EELb1ELb1ELb0ELb0ELb0ELb0ELb0EEEvNS_16Flash_bwd_paramsE,"aw",@nobits
	.sectionflags	@""
	.align	16


//--------------------- .nv.shared._ZN5flash44flash_bwd_dq_dk_dv_loop_seqk_parallel_kernelI23Flash_bwd_kernel_traitsILi64ELi128ELi128ELi8ELi4ELi4ELi4ELb0ELb0EN7cutlass6half_tE19Flash_kernel_traitsILi64ELi128ELi128ELi8ES3_EELb0ELb1ELb0ELb0ELb0ELb0ELb1EEEvNS_16Flash_bwd_paramsE --------------------------
	.section	.nv.shared._ZN5flash44flash_bwd_dq_dk_dv_loop_seqk_parallel_kernelI23Flash_bwd_kernel_traitsILi64ELi128ELi128ELi8ELi4ELi4ELi4ELb0ELb0EN7cutlass6half_tE19Flash_kernel_traitsILi64ELi128ELi128ELi8ES3_EELb0ELb1ELb0ELb0ELb0ELb0ELb1EEEvNS_16Flash_bwd_paramsE,"aw",@nobits
	.sectionflags	@""
	.align	16


//--------------------- .nv.shared._ZN5flash44flash_bwd_dq_dk_dv_loop_seqk_parallel_kernelI23Flash_bwd_kernel_traitsILi64ELi128ELi128ELi8ELi4ELi4ELi4ELb0ELb0EN7cutlass6half_tE19Flash_kernel_traitsILi64ELi128ELi128ELi8ES3_EELb1ELb1ELb0ELb0ELb1ELb1ELb0EEEvNS_16Flash_bwd_paramsE --------------------------
	.section	.nv.shared._ZN5flash44flash_bwd_dq_dk_dv_loop_seqk_parallel_kernelI23Flash_bwd_kernel_traitsILi64ELi128ELi128ELi8ELi4ELi4ELi4ELb0ELb0EN7cutlass6half_tE19Flash_kernel_traitsILi64ELi128ELi128ELi8ES3_EELb1ELb1ELb0ELb0ELb1ELb1ELb0EEEvNS_16Flash_bwd_paramsE,"aw",@nobits
	.sectionflags	@""
	.align	16


//--------------------- .nv.shared._ZN5flash44flash_bwd_dq_dk_dv_loop_seqk_parallel_kernelI23Flash_bwd_kernel_traitsILi64ELi128ELi128ELi8ELi4ELi4ELi4ELb0ELb0EN7cutlass6half_tE19Flash_kernel_traitsILi64ELi128ELi128ELi8ES3_EELb0ELb1ELb0ELb0ELb1ELb1ELb1EEEvNS_16Flash_bwd_paramsE --------------------------
	.section	.nv.shared._ZN5flash44flash_bwd_dq_dk_dv_loop_seqk_parallel_kernelI23Flash_bwd_kernel_traitsILi64ELi128ELi128ELi8ELi4ELi4ELi4ELb0ELb0EN7cutlass6half_tE19Flash_kernel_traitsILi64ELi128ELi128ELi8ES3_EELb0ELb1ELb0ELb0ELb1ELb1ELb1EEEvNS_16Flash_bwd_paramsE,"aw",@nobits
	.sectionflags	@""
	.align	16


//--------------------- .nv.shared._ZN5flash44flash_bwd_dq_dk_dv_loop_seqk_parallel_kernelI23Flash_bwd_kernel_traitsILi64ELi128ELi128ELi8ELi4ELi4ELi4ELb0ELb0EN7cutlass6half_tE19Flash_kernel_traitsILi64ELi128ELi128ELi8ES3_EELb1ELb1ELb0ELb0ELb0ELb1ELb0EEEvNS_16Flash_bwd_paramsE --------------------------
	.section	.nv.shared._ZN5flash44flash_bwd_dq_dk_dv_loop_seqk_parallel_kernelI23Flash_bwd_kernel_traitsILi64ELi128ELi128ELi8ELi4ELi4ELi4ELb0ELb0EN7cutlass6half_tE19Flash_kernel_traitsILi64ELi128ELi128ELi8ES3_EELb1ELb1ELb0ELb0ELb0ELb1ELb0EEEvNS_16Flash_bwd_paramsE,"aw",@nobits
	.sectionflags	@""
	.align	16


//--------------------- .nv.shared._ZN5flash44flash_bwd_dq_dk_dv_loop_seqk_parallel_kernelI23Flash_bwd_kernel_traitsILi64ELi128ELi128ELi8ELi4ELi4ELi4ELb0ELb0EN7cutlass6half_tE19Flash_kernel_traitsILi64ELi128ELi128ELi8ES3_EELb0ELb1ELb0ELb0ELb0ELb1ELb1EEEvNS_16Flash_bwd_paramsE --------------------------
	.section	.nv.shared._ZN5flash44flash_bwd_dq_dk_dv_loop_seqk_parallel_kernelI23Flash_bwd_kernel_traitsILi64ELi128ELi128ELi8ELi4ELi4ELi4ELb0ELb0EN7cutlass6half_tE19Flash_kernel_traitsILi64ELi128ELi128ELi8ES3_EELb0ELb1ELb0ELb0ELb0ELb1ELb1EEEvNS_16Flash_bwd_paramsE,"aw",@nobits
	.sectionflags	@""
	.align	16


//--------------------- .nv.shared._ZN5flash44flash_bwd_dq_dk_dv_loop_seqk_parallel_kernelI23Flash_bwd_kernel_traitsILi64ELi128ELi128ELi8ELi4ELi4ELi4ELb0ELb0EN7cutlass6half_tE19Flash_kernel_traitsILi64ELi128ELi128ELi8ES3_EELb1ELb1ELb0ELb1ELb0ELb0ELb0EEEvNS_16Flash_bwd_paramsE --------------------------
	.section	.nv.shared._ZN5flash44flash_bwd_dq_dk_dv_loop_seqk_parallel_kernelI23Flash_bwd_kernel_traitsILi64ELi128ELi128ELi8ELi4ELi4ELi4ELb0ELb0EN7cutlass6half_tE19Flash_kernel_traitsILi64ELi128ELi128ELi8ES3_EELb1ELb1ELb0ELb1ELb0ELb0ELb0EEEvNS_16Flash_bwd_paramsE,"aw",@nobits
	.sectionflags	@""
	.align	16


//--------------------- .nv.shared._ZN5flash44flash_bwd_dq_dk_dv_loop_seqk_parallel_kernelI23Flash_bwd_kernel_traitsILi64ELi128ELi128ELi8ELi4ELi4ELi4ELb0ELb0EN7cutlass6half_tE19Flash_kernel_traitsILi64ELi128ELi128ELi8ES3_EELb0ELb1ELb0ELb1ELb0ELb0ELb1EEEvNS_16Flash_bwd_paramsE --------------------------
	.section	.nv.shared._ZN5flash44flash_bwd_dq_dk_dv_loop_seqk_parallel_kernelI23Flash_bwd_kernel_traitsILi64ELi128ELi128ELi8ELi4ELi4ELi4ELb0ELb0EN7cutlass6half_tE19Flash_kernel_traitsILi64ELi128ELi128ELi8ES3_EELb0ELb1ELb0ELb1ELb0ELb0ELb1EEEvNS_16Flash_bwd_paramsE,"aw",@nobits
	.sectionflags	@""
	.align	16


//--------------------- .nv.shared._ZN5flash25flash_bwd_dot_do_o_kernelILb0E23Flash_bwd_kernel_traitsILi64ELi128ELi128ELi8ELi4ELi4ELi4ELb0ELb0EN7cutlass6half_tE19Flash_kernel_traitsILi64ELi128ELi128ELi8ES3_EEEEvNS_16Flash_bwd_paramsE --------------------------
	.section	.nv.shared._ZN5flash25flash_bwd_dot_do_o_kernelILb0E23Flash_bwd_kernel_traitsILi64ELi128ELi128ELi8ELi4ELi4ELi4ELb0ELb0EN7cutlass6half_tE19Flash_kernel_traitsILi64ELi128ELi128ELi8ES3_EEEEvNS_16Flash_bwd_paramsE,"aw",@nobits
	.sectionflags	@""
	.align	16


//--------------------- .nv.shared._ZN5flash25flash_bwd_dot_do_o_kernelILb1E23Flash_bwd_kernel_traitsILi64ELi128ELi128ELi8ELi4ELi4ELi4ELb0ELb0EN7cutlass6half_tE19Flash_kernel_traitsILi64ELi128ELi128ELi8ES3_EEEEvNS_16Flash_bwd_paramsE --------------------------
	.section	.nv.shared._ZN5flash25flash_bwd_dot_do_o_kernelILb1E23Flash_bwd_kernel_traitsILi64ELi128ELi128ELi8ELi4ELi4ELi4ELb0ELb0EN7cutlass6half_tE19Flash_kernel_traitsILi64ELi128ELi128ELi8ES3_EEEEvNS_16Flash_bwd_paramsE,"aw",@nobits
	.sectionflags	@""
	.align	16
